// Copyright (c) 2024, Jay Shah, Ganesh Bikshandi, Ying Zhang, Vijay Thakkar, Pradeep Ramani, Tri Dao.
// Splitting the different template instantiations to different files to speed up compilation.
// This file is auto-generated. See "generate_kernels.py"

#include "flash_fwd_launch_template.h"

#ifndef FLASHATTENTION_DISABLE_HDIM96
template void run_mha_fwd_<90, cutlass::half_t, 96, 96, true, true, true, true>(Flash_fwd_params &params, cudaStream_t stream);
#endif


// ===== COMPILED SASS (sm_90a) =====

	.target	sm_90a

	.elftype	@"ET_EXEC"


//--------------------- .note.nv.tkinfo           --------------------------
	.section	.note.nv.tkinfo,"",@"SHT_NOTE"
	.sectionflags	@"SHF_NOTE_NV_TKINFO"
	.tkinfo
        /*0018*/ 	.word	0x00000002
        /*0030*/ 	.string	""
        /*0030*/ 	.string	"ptxas"
        /*0030*/ 	.string	"Cuda compilation tools, release 13.0, V13.0.88"
        /*0030*/ 	.string	"Build cuda_13.0.r13.0/compiler.36424714_0"
        /*0030*/ 	.string	"-arch sm_90a -m 64 "



//--------------------- .note.nv.cuinfo           --------------------------
	.section	.note.nv.cuinfo,"",@"SHT_NOTE"
	.sectionflags	@"SHF_NOTE_NV_CUINFO"
        /*0018*/ 	.short	0x0002
        /*001a*/ 	.short	0x005a
        /*001c*/ 	.short	0x0082
	.zero		2


//--------------------- .nv.info                  --------------------------
	.section	.nv.info,"",@"SHT_CUDA_INFO"
	.align	4


	//----- nvinfo : EIATTR_REGCOUNT
	.align		4
        /*0000*/ 	.byte	0x04, 0x2f
        /*0002*/ 	.short	(.L_19 - .L_18)
	.align		4
.L_18:
        /*0004*/ 	.word	index@(_ZN7cutlass13device_kernelIN5flash11enable_sm90INS1_16FlashAttnFwdSm90INS1_25CollectiveMainloopFwdSm90ILi2EN4cute5tupleIJNS5_1CILi1EEES8_S8_EEENS6_IJNS7_ILi192EEENS7_ILi128EEENS7_ILi96EEEEEELi96ENS_6half_tEfNS_4arch4Sm90ELb1ELb0ELb1ELb1ELb1ELb1ELb0ELb0ELb1ELb1ELb1ELb0EEENS1_21CollectiveEpilogueFwdINS6_IJSA_SC_SB_EEES9_SE_SG_Li384ELb1ELb1ELb1ELb0EEENS1_36VarlenDynamicPersistentTileSchedulerILi192ELi128ELi384ELi128ELb1ELb1ELb1ELb1ELb1ELb1EEEEEEEEEvNT_6ParamsE)
        /*0008*/ 	.word	0x00000080


	//----- nvinfo : EIATTR_FRAME_SIZE
	.align		4
.L_19:
        /*000c*/ 	.byte	0x04, 0x11
        /*000e*/ 	.short	(.L_21 - .L_20)
	.align		4
.L_20:
        /*0010*/ 	.word	index@(_ZN7cutlass13device_kernelIN5flash11enable_sm90INS1_16FlashAttnFwdSm90INS1_25CollectiveMainloopFwdSm90ILi2EN4cute5tupleIJNS5_1CILi1EEES8_S8_EEENS6_IJNS7_ILi192EEENS7_ILi128EEENS7_ILi96EEEEEELi96ENS_6half_tEfNS_4arch4Sm90ELb1ELb0ELb1ELb1ELb1ELb1ELb0ELb0ELb1ELb1ELb1ELb0EEENS1_21CollectiveEpilogueFwdINS6_IJSA_SC_SB_EEES9_SE_SG_Li384ELb1ELb1ELb1ELb0EEENS1_36VarlenDynamicPersistentTileSchedulerILi192ELi128ELi384ELi128ELb1ELb1ELb1ELb1ELb1ELb1EEEEEEEEEvNT_6ParamsE)
        /*0014*/ 	.word	0x00000118


	//----- nvinfo : EIATTR_REGCOUNT
	.align		4
.L_21:
        /*0018*/ 	.byte	0x04, 0x2f
        /*001a*/ 	.short	(.L_23 - .L_22)
	.align		4
.L_22:
        /*001c*/ 	.word	index@(_ZN7cutlass13device_kernelIN5flash11enable_sm90INS1_16FlashAttnFwdSm90INS1_25CollectiveMainloopFwdSm90ILi2EN4cute5tupleIJNS5_1CILi1EEES8_S8_EEENS6_IJNS7_ILi192EEENS7_ILi128EEENS7_ILi96EEEEEELi96ENS_6half_tEfNS_4arch4Sm90ELb1ELb0ELb1ELb1ELb1ELb0ELb0ELb0ELb1ELb1ELb1ELb0EEENS1_21CollectiveEpilogueFwdINS6_IJSA_SC_SB_EEES9_SE_SG_Li384ELb1ELb1ELb1ELb0EEENS1_36VarlenDynamicPersistentTileSchedulerILi192ELi128ELi384ELi128ELb1ELb1ELb1ELb1ELb1ELb1EEEEEEEEEvNT_6ParamsE)
        /*0020*/ 	.word	0x00000080


	//----- nvinfo : EIATTR_FRAME_SIZE
	.align		4
.L_23:
        /*0024*/ 	.byte	0x04, 0x11
        /*0026*/ 	.short	(.L_25 - .L_24)
	.align		4
.L_24:
        /*0028*/ 	.word	index@(_ZN7cutlass13device_kernelIN5flash11enable_sm90INS1_16FlashAttnFwdSm90INS1_25CollectiveMainloopFwdSm90ILi2EN4cute5tupleIJNS5_1CILi1EEES8_S8_EEENS6_IJNS7_ILi192EEENS7_ILi128EEENS7_ILi96EEEEEELi96ENS_6half_tEfNS_4arch4Sm90ELb1ELb0ELb1ELb1ELb1ELb0ELb0ELb0ELb1ELb1ELb1ELb0EEENS1_21CollectiveEpilogueFwdINS6_IJSA_SC_SB_EEES9_SE_SG_Li384ELb1ELb1ELb1ELb0EEENS1_36VarlenDynamicPersistentTileSchedulerILi192ELi128ELi384ELi128ELb1ELb1ELb1ELb1ELb1ELb1EEEEEEEEEvNT_6ParamsE)
        /*002c*/ 	.word	0x00000048


	//----- nvinfo : EIATTR_REGCOUNT
	.align		4
.L_25:
        /*0030*/ 	.byte	0x04, 0x2f
        /*0032*/ 	.short	(.L_27 - .L_26)
	.align		4
.L_26:
        /*0034*/ 	.word	index@(_ZN7cutlass13device_kernelIN5flash11enable_sm90INS1_16FlashAttnFwdSm90INS1_25CollectiveMainloopFwdSm90ILi2EN4cute5tupleIJNS5_1CILi1EEES8_S8_EEENS6_IJNS7_ILi192EEENS7_ILi128EEENS7_ILi96EEEEEELi96ENS_6half_tEfNS_4arch4Sm90ELb1ELb0ELb1ELb0ELb1ELb0ELb0ELb0ELb1ELb1ELb1ELb0EEENS1_21CollectiveEpilogueFwdINS6_IJSA_SC_SB_EEES9_SE_SG_Li384ELb0ELb1ELb1ELb0EEENS1_19SingleTileSchedulerILb0ELb1ELb1ELi192EEEEEEEEEvNT_6ParamsE)
        /*0038*/ 	.word	0x00000080


	//----- nvinfo : EIATTR_FRAME_SIZE
	.align		4
.L_27:
        /*003c*/ 	.byte	0x04, 0x11
        /*003e*/ 	.short	(.L_29 - .L_28)
	.align		4
.L_28:
        /*0040*/ 	.word	index@(_ZN7cutlass13device_kernelIN5flash11enable_sm90INS1_16FlashAttnFwdSm90INS1_25CollectiveMainloopFwdSm90ILi2EN4cute5tupleIJNS5_1CILi1EEES8_S8_EEENS6_IJNS7_ILi192EEENS7_ILi128EEENS7_ILi96EEEEEELi96ENS_6half_tEfNS_4arch4Sm90ELb1ELb0ELb1ELb0ELb1ELb0ELb0ELb0ELb1ELb1ELb1ELb0EEENS1_21CollectiveEpilogueFwdINS6_IJSA_SC_SB_EEES9_SE_SG_Li384ELb0ELb1ELb1ELb0EEENS1_19SingleTileSchedulerILb0ELb1ELb1ELi192EEEEEEEEEvNT_6ParamsE)
        /*0044*/ 	.word	0x00000010


	//----- nvinfo : EIATTR_REGCOUNT
	.align		4
.L_29:
        /*0048*/ 	.byte	0x04, 0x2f
        /*004a*/ 	.short	(.L_31 - .L_30)
	.align		4
.L_30:
        /*004c*/ 	.word	index@(_ZN7cutlass13device_kernelIN5flash11enable_sm90INS1_16FlashAttnFwdSm90INS1_25CollectiveMainloopFwdSm90ILi2EN4cute5tupleIJNS5_1CILi1EEES8_S8_EEENS6_IJNS7_ILi192EEENS7_ILi128EEENS7_ILi96EEEEEELi96ENS_6half_tEfNS_4arch4Sm90ELb0ELb1ELb1ELb1ELb1ELb1ELb0ELb0ELb1ELb1ELb1ELb0EEENS1_21CollectiveEpilogueFwdINS6_IJSA_SC_SB_EEES9_SE_SG_Li384ELb1ELb1ELb1ELb0EEENS1_36VarlenDynamicPersistentTileSchedulerILi192ELi128ELi384ELi128ELb1ELb1ELb1ELb1ELb0ELb1EEEEEEEEEvNT_6ParamsE)
        /*0050*/ 	.word	0x00000080


	//----- nvinfo : EIATTR_FRAME_SIZE
	.align		4
.L_31:
        /*0054*/ 	.byte	0x04, 0x11
        /*0056*/ 	.short	(.L_33 - .L_32)
	.align		4
.L_32:
        /*0058*/ 	.word	index@(_ZN7cutlass13device_kernelIN5flash11enable_sm90INS1_16FlashAttnFwdSm90INS1_25CollectiveMainloopFwdSm90ILi2EN4cute5tupleIJNS5_1CILi1EEES8_S8_EEENS6_IJNS7_ILi192EEENS7_ILi128EEENS7_ILi96EEEEEELi96ENS_6half_tEfNS_4arch4Sm90ELb0ELb1ELb1ELb1ELb1ELb1ELb0ELb0ELb1ELb1ELb1ELb0EEENS1_21CollectiveEpilogueFwdINS6_IJSA_SC_SB_EEES9_SE_SG_Li384ELb1ELb1ELb1ELb0EEENS1_36VarlenDynamicPersistentTileSchedulerILi192ELi128ELi384ELi128ELb1ELb1ELb1ELb1ELb0ELb1EEEEEEEEEvNT_6ParamsE)
        /*005c*/ 	.word	0x000000c8


	//----- nvinfo : EIATTR_REGCOUNT
	.align		4
.L_33:
        /*0060*/ 	.byte	0x04, 0x2f
        /*0062*/ 	.short	(.L_35 - .L_34)
	.align		4
.L_34:
        /*0064*/ 	.word	index@(_ZN7cutlass13device_kernelIN5flash11enable_sm90INS1_16FlashAttnFwdSm90INS1_25CollectiveMainloopFwdSm90ILi2EN4cute5tupleIJNS5_1CILi1EEES8_S8_EEENS6_IJNS7_ILi192EEENS7_ILi128EEENS7_ILi96EEEEEELi96ENS_6half_tEfNS_4arch4Sm90ELb0ELb1ELb1ELb1ELb1ELb0ELb0ELb0ELb1ELb1ELb1ELb0EEENS1_21CollectiveEpilogueFwdINS6_IJSA_SC_SB_EEES9_SE_SG_Li384ELb1ELb1ELb1ELb0EEENS1_36VarlenDynamicPersistentTileSchedulerILi192ELi128ELi384ELi128ELb1ELb1ELb1ELb1ELb0ELb1EEEEEEEEEvNT_6ParamsE)
        /*0068*/ 	.word	0x00000080


	//----- nvinfo : EIATTR_FRAME_SIZE
	.align		4
.L_35:
        /*006c*/ 	.byte	0x04, 0x11
        /*006e*/ 	.short	(.L_37 - .L_36)
	.align		4
.L_36:
        /*0070*/ 	.word	index@(_ZN7cutlass13device_kernelIN5flash11enable_sm90INS1_16FlashAttnFwdSm90INS1_25CollectiveMainloopFwdSm90ILi2EN4cute5tupleIJNS5_1CILi1EEES8_S8_EEENS6_IJNS7_ILi192EEENS7_ILi128EEENS7_ILi96EEEEEELi96ENS_6half_tEfNS_4arch4Sm90ELb0ELb1ELb1ELb1ELb1ELb0ELb0ELb0ELb1ELb1ELb1ELb0EEENS1_21CollectiveEpilogueFwdINS6_IJSA_SC_SB_EEES9_SE_SG_Li384ELb1ELb1ELb1ELb0EEENS1_36VarlenDynamicPersistentTileSchedulerILi192ELi128ELi384ELi128ELb1ELb1ELb1ELb1ELb0ELb1EEEEEEEEEvNT_6ParamsE)
        /*0074*/ 	.word	0x00000030


	//----- nvinfo : EIATTR_REGCOUNT
	.align		4
.L_37:
        /*0078*/ 	.byte	0x04, 0x2f
        /*007a*/ 	.short	(.L_39 - .L_38)
	.align		4
.L_38:
        /*007c*/ 	.word	index@(_ZN7cutlass13device_kernelIN5flash11enable_sm90INS1_16FlashAttnFwdSm90INS1_25CollectiveMainloopFwdSm90ILi2EN4cute5tupleIJNS5_1CILi1EEES8_S8_EEENS6_IJNS7_ILi192EEENS7_ILi128EEENS7_ILi96EEEEEELi96ENS_6half_tEfNS_4arch4Sm90ELb0ELb1ELb1ELb0ELb1ELb0ELb0ELb0ELb1ELb1ELb1ELb0EEENS1_21CollectiveEpilogueFwdINS6_IJSA_SC_SB_EEES9_SE_SG_Li384ELb0ELb1ELb1ELb0EEENS1_19SingleTileSchedulerILb0ELb1ELb1ELi192EEEEEEEEEvNT_6ParamsE)
        /*0080*/ 	.word	0x00000080


	//----- nvinfo : EIATTR_FRAME_SIZE
	.align		4
.L_39:
        /*0084*/ 	.byte	0x04, 0x11
        /*0086*/ 	.short	(.L_41 - .L_40)
	.align		4
.L_40:
        /*0088*/ 	.word	index@(_ZN7cutlass13device_kernelIN5flash11enable_sm90INS1_16FlashAttnFwdSm90INS1_25CollectiveMainloopFwdSm90ILi2EN4cute5tupleIJNS5_1CILi1EEES8_S8_EEENS6_IJNS7_ILi192EEENS7_ILi128EEENS7_ILi96EEEEEELi96ENS_6half_tEfNS_4arch4Sm90ELb0ELb1ELb1ELb0ELb1ELb0ELb0ELb0ELb1ELb1ELb1ELb0EEENS1_21CollectiveEpilogueFwdINS6_IJSA_SC_SB_EEES9_SE_SG_Li384ELb0ELb1ELb1ELb0EEENS1_19SingleTileSchedulerILb0ELb1ELb1ELi192EEEEEEEEEvNT_6ParamsE)
        /*008c*/ 	.word	0x00000010


	//----- nvinfo : EIATTR_REGCOUNT
	.align		4
.L_41:
        /*0090*/ 	.byte	0x04, 0x2f
        /*0092*/ 	.short	(.L_43 - .L_42)
	.align		4
.L_42:
        /*0094*/ 	.word	index@(_ZN7cutlass13device_kernelIN5flash11enable_sm90INS1_16FlashAttnFwdSm90INS1_25CollectiveMainloopFwdSm90ILi2EN4cute5tupleIJNS5_1CILi1EEES8_S8_EEENS6_IJNS7_ILi192EEENS7_ILi128EEENS7_ILi96EEEEEELi96ENS_6half_tEfNS_4arch4Sm90ELb0ELb0ELb1ELb1ELb1ELb1ELb0ELb0ELb1ELb1ELb1ELb0EEENS1_21CollectiveEpilogueFwdINS6_IJSA_SC_SB_EEES9_SE_SG_Li384ELb1ELb1ELb1ELb0EEENS1_36VarlenDynamicPersistentTileSchedulerILi192ELi128ELi384ELi128ELb1ELb1ELb1ELb0ELb1ELb1EEEEEEEEEvNT_6ParamsE)
        /*0098*/ 	.word	0x00000080


	//----- nvinfo : EIATTR_FRAME_SIZE
	.align		4
.L_43:
        /*009c*/ 	.byte	0x04, 0x11
        /*009e*/ 	.short	(.L_45 - .L_44)
	.align		4
.L_44:
        /*00a0*/ 	.word	index@(_ZN7cutlass13device_kernelIN5flash11enable_sm90INS1_16FlashAttnFwdSm90INS1_25CollectiveMainloopFwdSm90ILi2EN4cute5tupleIJNS5_1CILi1EEES8_S8_EEENS6_IJNS7_ILi192EEENS7_ILi128EEENS7_ILi96EEEEEELi96ENS_6half_tEfNS_4arch4Sm90ELb0ELb0ELb1ELb1ELb1ELb1ELb0ELb0ELb1ELb1ELb1ELb0EEENS1_21CollectiveEpilogueFwdINS6_IJSA_SC_SB_EEES9_SE_SG_Li384ELb1ELb1ELb1ELb0EEENS1_36VarlenDynamicPersistentTileSchedulerILi192ELi128ELi384ELi128ELb1ELb1ELb1ELb0ELb1ELb1EEEEEEEEEvNT_6ParamsE)
        /*00a4*/ 	.word	0x00000118


	//----- nvinfo : EIATTR_REGCOUNT
	.align		4
.L_45:
        /*00a8*/ 	.byte	0x04, 0x2f
        /*00aa*/ 	.short	(.L_47 - .L_46)
	.align		4
.L_46:
        /*00ac*/ 	.word	index@(_ZN7cutlass13device_kernelIN5flash11enable_sm90INS1_16FlashAttnFwdSm90INS1_25CollectiveMainloopFwdSm90ILi2EN4cute5tupleIJNS5_1CILi1EEES8_S8_EEENS6_IJNS7_ILi192EEENS7_ILi128EEENS7_ILi96EEEEEELi96ENS_6half_tEfNS_4arch4Sm90ELb0ELb0ELb1ELb1ELb1ELb0ELb0ELb0ELb1ELb1ELb1ELb0EEENS1_21CollectiveEpilogueFwdINS6_IJSA_SC_SB_EEES9_SE_SG_Li384ELb1ELb1ELb1ELb0EEENS1_36VarlenDynamicPersistentTileSchedulerILi192ELi128ELi384ELi128ELb1ELb1ELb1ELb0ELb1ELb1EEEEEEEEEvNT_6ParamsE)
        /*00b0*/ 	.word	0x00000080


	//----- nvinfo : EIATTR_FRAME_SIZE
	.align		4
.L_47:
        /*00b4*/ 	.byte	0x04, 0x11
        /*00b6*/ 	.short	(.L_49 - .L_48)
	.align		4
.L_48:
        /*00b8*/ 	.word	index@(_ZN7cutlass13device_kernelIN5flash11enable_sm90INS1_16FlashAttnFwdSm90INS1_25CollectiveMainloopFwdSm90ILi2EN4cute5tupleIJNS5_1CILi1EEES8_S8_EEENS6_IJNS7_ILi192EEENS7_ILi128EEENS7_ILi96EEEEEELi96ENS_6half_tEfNS_4arch4Sm90ELb0ELb0ELb1ELb1ELb1ELb0ELb0ELb0ELb1ELb1ELb1ELb0EEENS1_21CollectiveEpilogueFwdINS6_IJSA_SC_SB_EEES9_SE_SG_Li384ELb1ELb1ELb1ELb0EEENS1_36VarlenDynamicPersistentTileSchedulerILi192ELi128ELi384ELi128ELb1ELb1ELb1ELb0ELb1ELb1EEEEEEEEEvNT_6ParamsE)
        /*00bc*/ 	.word	0x00000050


	//----- nvinfo : EIATTR_REGCOUNT
	.align		4
.L_49:
        /*00c0*/ 	.byte	0x04, 0x2f
        /*00c2*/ 	.short	(.L_51 - .L_50)
	.align		4
.L_50:
        /*00c4*/ 	.word	index@(_ZN7cutlass13device_kernelIN5flash11enable_sm90INS1_16FlashAttnFwdSm90INS1_25CollectiveMainloopFwdSm90ILi2EN4cute5tupleIJNS5_1CILi1EEES8_S8_EEENS6_IJNS7_ILi192EEENS7_ILi128EEENS7_ILi96EEEEEELi96ENS_6half_tEfNS_4arch4Sm90ELb0ELb0ELb1ELb0ELb1ELb0ELb0ELb0ELb1ELb1ELb1ELb0EEENS1_21CollectiveEpilogueFwdINS6_IJSA_SC_SB_EEES9_SE_SG_Li384ELb0ELb1ELb1ELb0EEENS1_19SingleTileSchedulerILb0ELb1ELb1ELi192EEEEEEEEEvNT_6ParamsE)
        /*00c8*/ 	.word	0x00000080


	//----- nvinfo : EIATTR_FRAME_SIZE
	.align		4
.L_51:
        /*00cc*/ 	.byte	0x04, 0x11
        /*00ce*/ 	.short	(.L_53 - .L_52)
	.align		4
.L_52:
        /*00d0*/ 	.word	index@(_ZN7cutlass13device_kernelIN5flash11enable_sm90INS1_16FlashAttnFwdSm90INS1_25CollectiveMainloopFwdSm90ILi2EN4cute5tupleIJNS5_1CILi1EEES8_S8_EEENS6_IJNS7_ILi192EEENS7_ILi128EEENS7_ILi96EEEEEELi96ENS_6half_tEfNS_4arch4Sm90ELb0ELb0ELb1ELb0ELb1ELb0ELb0ELb0ELb1ELb1ELb1ELb0EEENS1_21CollectiveEpilogueFwdINS6_IJSA_SC_SB_EEES9_SE_SG_Li384ELb0ELb1ELb1ELb0EEENS1_19SingleTileSchedulerILb0ELb1ELb1ELi192EEEEEEEEEvNT_6ParamsE)
        /*00d4*/ 	.word	0x00000008


	//----- nvinfo : EIATTR_MIN_STACK_SIZE
	.align		4
.L_53:
        /*00d8*/ 	.byte	0x04, 0x12
        /*00da*/ 	.short	(.L_55 - .L_54)
	.align		4
.L_54:
        /*00dc*/ 	.word	index@(_ZN7cutlass13device_kernelIN5flash11enable_sm90INS1_16FlashAttnFwdSm90INS1_25CollectiveMainloopFwdSm90ILi2EN4cute5tupleIJNS5_1CILi1EEES8_S8_EEENS6_IJNS7_ILi192EEENS7_ILi128EEENS7_ILi96EEEEEELi96ENS_6half_tEfNS_4arch4Sm90ELb0ELb0ELb1ELb0ELb1ELb0ELb0ELb0ELb1ELb1ELb1ELb0EEENS1_21CollectiveEpilogueFwdINS6_IJSA_SC_SB_EEES9_SE_SG_Li384ELb0ELb1ELb1ELb0EEENS1_19SingleTileSchedulerILb0ELb1ELb1ELi192EEEEEEEEEvNT_6ParamsE)
        /*00e0*/ 	.word	0x00000008


	//----- nvinfo : EIATTR_MIN_STACK_SIZE
	.align		4
.L_55:
        /*00e4*/ 	.byte	0x04, 0x12
        /*00e6*/ 	.short	(.L_57 - .L_56)
	.align		4
.L_56:
        /*00e8*/ 	.word	index@(_ZN7cutlass13device_kernelIN5flash11enable_sm90INS1_16FlashAttnFwdSm90INS1_25CollectiveMainloopFwdSm90ILi2EN4cute5tupleIJNS5_1CILi1EEES8_S8_EEENS6_IJNS7_ILi192EEENS7_ILi128EEENS7_ILi96EEEEEELi96ENS_6half_tEfNS_4arch4Sm90ELb0ELb0ELb1ELb1ELb1ELb0ELb0ELb0ELb1ELb1ELb1ELb0EEENS1_21CollectiveEpilogueFwdINS6_IJSA_SC_SB_EEES9_SE_SG_Li384ELb1ELb1ELb1ELb0EEENS1_36VarlenDynamicPersistentTileSchedulerILi192ELi128ELi384ELi128ELb1ELb1ELb1ELb0ELb1ELb1EEEEEEEEEvNT_6ParamsE)
        /*00ec*/ 	.word	0x00000050


	//----- nvinfo : EIATTR_MIN_STACK_SIZE
	.align		4
.L_57:
        /*00f0*/ 	.byte	0x04, 0x12
        /*00f2*/ 	.short	(.L_59 - .L_58)
	.align		4
.L_58:
        /*00f4*/ 	.word	index@(_ZN7cutlass13device_kernelIN5flash11enable_sm90INS1_16FlashAttnFwdSm90INS1_25CollectiveMainloopFwdSm90ILi2EN4cute5tupleIJNS5_1CILi1EEES8_S8_EEENS6_IJNS7_ILi192EEENS7_ILi128EEENS7_ILi96EEEEEELi96ENS_6half_tEfNS_4arch4Sm90ELb0ELb0ELb1ELb1ELb1ELb1ELb0ELb0ELb1ELb1ELb1ELb0EEENS1_21CollectiveEpilogueFwdINS6_IJSA_SC_SB_EEES9_SE_SG_Li384ELb1ELb1ELb1ELb0EEENS1_36VarlenDynamicPersistentTileSchedulerILi192ELi128ELi384ELi128ELb1ELb1ELb1ELb0ELb1ELb1EEEEEEEEEvNT_6ParamsE)
        /*00f8*/ 	.word	0x00000118


	//----- nvinfo : EIATTR_MIN_STACK_SIZE
	.align		4
.L_59:
        /*00fc*/ 	.byte	0x04, 0x12
        /*00fe*/ 	.short	(.L_61 - .L_60)
	.align		4
.L_60:
        /*0100*/ 	.word	index@(_ZN7cutlass13device_kernelIN5flash11enable_sm90INS1_16FlashAttnFwdSm90INS1_25CollectiveMainloopFwdSm90ILi2EN4cute5tupleIJNS5_1CILi1EEES8_S8_EEENS6_IJNS7_ILi192EEENS7_ILi128EEENS7_ILi96EEEEEELi96ENS_6half_tEfNS_4arch4Sm90ELb0ELb1ELb1ELb0ELb1ELb0ELb0ELb0ELb1ELb1ELb1ELb0EEENS1_21CollectiveEpilogueFwdINS6_IJSA_SC_SB_EEES9_SE_SG_Li384ELb0ELb1ELb1ELb0EEENS1_19SingleTileSchedulerILb0ELb1ELb1ELi192EEEEEEEEEvNT_6ParamsE)
        /*0104*/ 	.word	0x00000010


	//----- nvinfo : EIATTR_MIN_STACK_SIZE
	.align		4
.L_61:
        /*0108*/ 	.byte	0x04, 0x12
        /*010a*/ 	.short	(.L_63 - .L_62)
	.align		4
.L_62:
        /*010c*/ 	.word	index@(_ZN7cutlass13device_kernelIN5flash11enable_sm90INS1_16FlashAttnFwdSm90INS1_25CollectiveMainloopFwdSm90ILi2EN4cute5tupleIJNS5_1CILi1EEES8_S8_EEENS6_IJNS7_ILi192EEENS7_ILi128EEENS7_ILi96EEEEEELi96ENS_6half_tEfNS_4arch4Sm90ELb0ELb1ELb1ELb1ELb1ELb0ELb0ELb0ELb1ELb1ELb1ELb0EEENS1_21CollectiveEpilogueFwdINS6_IJSA_SC_SB_EEES9_SE_SG_Li384ELb1ELb1ELb1ELb0EEENS1_36VarlenDynamicPersistentTileSchedulerILi192ELi128ELi384ELi128ELb1ELb1ELb1ELb1ELb0ELb1EEEEEEEEEvNT_6ParamsE)
        /*0110*/ 	.word	0x00000030


	//----- nvinfo : EIATTR_MIN_STACK_SIZE
	.align		4
.L_63:
        /*0114*/ 	.byte	0x04, 0x12
        /*0116*/ 	.short	(.L_65 - .L_64)
	.align		4
.L_64:
        /*0118*/ 	.word	index@(_ZN7cutlass13device_kernelIN5flash11enable_sm90INS1_16FlashAttnFwdSm90INS1_25CollectiveMainloopFwdSm90ILi2EN4cute5tupleIJNS5_1CILi1EEES8_S8_EEENS6_IJNS7_ILi192EEENS7_ILi128EEENS7_ILi96EEEEEELi96ENS_6half_tEfNS_4arch4Sm90ELb0ELb1ELb1ELb1ELb1ELb1ELb0ELb0ELb1ELb1ELb1ELb0EEENS1_21CollectiveEpilogueFwdINS6_IJSA_SC_SB_EEES9_SE_SG_Li384ELb1ELb1ELb1ELb0EEENS1_36VarlenDynamicPersistentTileSchedulerILi192ELi128ELi384ELi128ELb1ELb1ELb1ELb1ELb0ELb1EEEEEEEEEvNT_6ParamsE)
        /*011c*/ 	.word	0x000000c8


	//----- nvinfo : EIATTR_MIN_STACK_SIZE
	.align		4
.L_65:
        /*0120*/ 	.byte	0x04, 0x12
        /*0122*/ 	.short	(.L_67 - .L_66)
	.align		4
.L_66:
        /*0124*/ 	.word	index@(_ZN7cutlass13device_kernelIN5flash11enable_sm90INS1_16FlashAttnFwdSm90INS1_25CollectiveMainloopFwdSm90ILi2EN4cute5tupleIJNS5_1CILi1EEES8_S8_EEENS6_IJNS7_ILi192EEENS7_ILi128EEENS7_ILi96EEEEEELi96ENS_6half_tEfNS_4arch4Sm90ELb1ELb0ELb1ELb0ELb1ELb0ELb0ELb0ELb1ELb1ELb1ELb0EEENS1_21CollectiveEpilogueFwdINS6_IJSA_SC_SB_EEES9_SE_SG_Li384ELb0ELb1ELb1ELb0EEENS1_19SingleTileSchedulerILb0ELb1ELb1ELi192EEEEEEEEEvNT_6ParamsE)
        /*0128*/ 	.word	0x00000010


	//----- nvinfo : EIATTR_MIN_STACK_SIZE
	.align		4
.L_67:
        /*012c*/ 	.byte	0x04, 0x12
        /*012e*/ 	.short	(.L_69 - .L_68)
	.align		4
.L_68:
        /*0130*/ 	.word	index@(_ZN7cutlass13device_kernelIN5flash11enable_sm90INS1_16FlashAttnFwdSm90INS1_25CollectiveMainloopFwdSm90ILi2EN4cute5tupleIJNS5_1CILi1EEES8_S8_EEENS6_IJNS7_ILi192EEENS7_ILi128EEENS7_ILi96EEEEEELi96ENS_6half_tEfNS_4arch4Sm90ELb1ELb0ELb1ELb1ELb1ELb0ELb0ELb0ELb1ELb1ELb1ELb0EEENS1_21CollectiveEpilogueFwdINS6_IJSA_SC_SB_EEES9_SE_SG_Li384ELb1ELb1ELb1ELb0EEENS1_36VarlenDynamicPersistentTileSchedulerILi192ELi128ELi384ELi128ELb1ELb1ELb1ELb1ELb1ELb1EEEEEEEEEvNT_6ParamsE)
        /*0134*/ 	.word	0x00000048


	//----- nvinfo : EIATTR_MIN_STACK_SIZE
	.align		4
.L_69:
        /*0138*/ 	.byte	0x04, 0x12
        /*013a*/ 	.short	(.L_71 - .L_70)
	.align		4
.L_70:
        /*013c*/ 	.word	index@(_ZN7cutlass13device_kernelIN5flash11enable_sm90INS1_16FlashAttnFwdSm90INS1_25CollectiveMainloopFwdSm90ILi2EN4cute5tupleIJNS5_1CILi1EEES8_S8_EEENS6_IJNS7_ILi192EEENS7_ILi128EEENS7_ILi96EEEEEELi96ENS_6half_tEfNS_4arch4Sm90ELb1ELb0ELb1ELb1ELb1ELb1ELb0ELb0ELb1ELb1ELb1ELb0EEENS1_21CollectiveEpilogueFwdINS6_IJSA_SC_SB_EEES9_SE_SG_Li384ELb1ELb1ELb1ELb0EEENS1_36VarlenDynamicPersistentTileSchedulerILi192ELi128ELi384ELi128ELb1ELb1ELb1ELb1ELb1ELb1EEEEEEEEEvNT_6ParamsE)
        /*0140*/ 	.word	0x00000118
.L_71:


//--------------------- .nv.compat                --------------------------
	.section	.nv.compat,"",@"SHT_CUDA_COMPAT_INFO"
	.align	4
        /*0000*/ 	.byte	0x02, 0x09, 0x01, 0x00, 0x02, 0x02, 0x04, 0x00, 0x02, 0x05, 0x05, 0x00, 0x03, 0x07, 0x01, 0x01
        /*0010*/ 	.byte	0x02, 0x03, 0x01, 0x00, 0x02, 0x06, 0x01, 0x00, 0x04, 0x0b, 0x08, 0x00, 0x00, 0x00, 0x00, 0x00
        /*0020*/ 	.byte	0x00, 0x00, 0x00, 0x00


//--------------------- .nv.info._ZN7cutlass13device_kernelIN5flash11enable_sm90INS1_16FlashAttnFwdSm90INS1_25CollectiveMainloopFwdSm90ILi2EN4cute5tupleIJNS5_1CILi1EEES8_S8_EEENS6_IJNS7_ILi192EEENS7_ILi128EEENS7_ILi96EEEEEELi96ENS_6half_tEfNS_4arch4Sm90ELb0ELb0ELb1ELb0ELb1ELb0ELb0ELb0ELb1ELb1ELb1ELb0EEENS1_21CollectiveEpilogueFwdINS6_IJSA_SC_SB_EEES9_SE_SG_Li384ELb0ELb1ELb1ELb0EEENS1_19SingleTileSchedulerILb0ELb1ELb1ELi192EEEEEEEEEvNT_6ParamsE --------------------------
	.section	.nv.info._ZN7cutlass13device_kernelIN5flash11enable_sm90INS1_16FlashAttnFwdSm90INS1_25CollectiveMainloopFwdSm90ILi2EN4cute5tupleIJNS5_1CILi1EEES8_S8_EEENS6_IJNS7_ILi192EEENS7_ILi128EEENS7_ILi96EEEEEELi96ENS_6half_tEfNS_4arch4Sm90ELb0ELb0ELb1ELb0ELb1ELb0ELb0ELb0ELb1ELb1ELb1ELb0EEENS1_21CollectiveEpilogueFwdINS6_IJSA_SC_SB_EEES9_SE_SG_Li384ELb0ELb1ELb1ELb0EEENS1_19SingleTileSchedulerILb0ELb1ELb1ELi192EEEEEEEEEvNT_6ParamsE,"",@"SHT_CUDA_INFO"
	.sectionflags	@""
	.align	4


	//----- nvinfo : EIATTR_CUDA_API_VERSION
	.align		4
        /*0000*/ 	.byte	0x04, 0x37
        /*0002*/ 	.short	(.L_73 - .L_72)
.L_72:
        /*0004*/ 	.word	0x00000082


	//----- nvinfo : EIATTR_KPARAM_INFO
	.align		4
.L_73:
        /*0008*/ 	.byte	0x04, 0x17
        /*000a*/ 	.short	(.L_75 - .L_74)
.L_74:
        /*000c*/ 	.word	0x00000000
        /*0010*/ 	.short	0x0000
        /*0012*/ 	.short	0x0070
        /*0014*/ 	.byte	0x00, 0xf0, 0x01, 0x28


	//----- nvinfo : EIATTR_SPARSE_MMA_MASK
	.align		4
.L_75:
        /*0018*/ 	.byte	0x03, 0x50
        /*001a*/ 	.short	0x0000


	//----- nvinfo : EIATTR_MAXREG_COUNT
	.align		4
        /*001c*/ 	.byte	0x03, 0x1b
        /*001e*/ 	.short	0x0080


	//----- nvinfo : EIATTR_NUM_BARRIERS
	.align		4
        /*0020*/ 	.byte	0x02, 0x4c
        /*0022*/ 	.byte	0x10
	.zero		1


	//----- nvinfo : EIATTR_EXTERNS
	.align		4
        /*0024*/ 	.byte	0x04, 0x0f
        /*0026*/ 	.short	(.L_77 - .L_76)


	//   ....[0]....
	.align		4
.L_76:
        /*0028*/ 	.word	index@(__assertfail)


	//----- nvinfo : EIATTR_ANNOTATIONS
	.align		4
.L_77:
        /*002c*/ 	.byte	0x04, 0x55
        /*002e*/ 	.short	(.L_79 - .L_78)


	//   ....[0]....
.L_78:
        /*0030*/ 	.word	0x00000001
        /*0034*/ 	.byte	0x60, 0x93, 0x00, 0x00, 0x01, 0x00, 0x00, 0x00, 0x70, 0x93, 0x00, 0x00, 0x01, 0x00, 0x00, 0x00
        /*0044*/ 	.byte	0xe0, 0xaa, 0x00, 0x00, 0x01, 0x00, 0x00, 0x00, 0x00, 0xab, 0x00, 0x00


	//----- nvinfo : EIATTR_MERCURY_ISA_VERSION
	.align		4
.L_79:
        /*0050*/ 	.byte	0x03, 0x5f
        /*0052*/ 	.short	0x0101


	//----- nvinfo : EIATTR_INT_WARP_WIDE_INSTR_OFFSETS
	.align		4
        /*0054*/ 	.byte	0x04, 0x31
        /*0056*/ 	.short	(.L_81 - .L_80)


	//   ....[0]....
.L_80:
        /*0058*/ 	.word	0x000000c0


	//   ....[1]....
        /*005c*/ 	.word	0x000000d0


	//   ....[2]....
        /*0060*/ 	.word	0x00000170


	//----- nvinfo : EIATTR_COOP_GROUP_MASK_REGIDS
	.align		4
.L_81:
        /*0064*/ 	.byte	0x04, 0x29
        /*0066*/ 	.short	(.L_83 - .L_82)


	//   ....[0]....
.L_82:
        /*0068*/ 	.word	0xffffffff


	//   ....[1]....
        /*006c*/ 	.word	0xffffffff


	//   ....[2]....
        /*0070*/ 	.word	0xffffffff


	//   ....[3]....
        /*0074*/ 	.word	0xffffffff


	//   ....[4]....
        /*0078*/ 	.word	0xffffffff


	//   ....[5]....
        /*007c*/ 	.word	0xffffffff


	//   ....[6]....
        /*0080*/ 	.word	0xffffffff


	//   ....[7]....
        /*0084*/ 	.word	0xffffffff


	//   ....[8]....
        /*0088*/ 	.word	0xffffffff


	//   ....[9]....
        /*008c*/ 	.word	0xffffffff


	//   ....[10]....
        /*0090*/ 	.word	0xffffffff


	//   ....[11]....
        /*0094*/ 	.word	0xffffffff


	//   ....[12]....
        /*0098*/ 	.word	0xffffffff


	//   ....[13]....
        /*009c*/ 	.word	0xffffffff


	//   ....[14]....
        /*00a0*/ 	.word	0xffffffff


	//   ....[15]....
        /*00a4*/ 	.word	0xffffffff


	//   ....[16]....
        /*00a8*/ 	.word	0xffffffff


	//   ....[17]....
        /*00ac*/ 	.word	0xffffffff


	//   ....[18]....
        /*00b0*/ 	.word	0xffffffff


	//   ....[19]....
        /*00b4*/ 	.word	0xffffffff


	//   ....[20]....
        /*00b8*/ 	.word	0xffffffff


	//   ....[21]....
        /*00bc*/ 	.word	0xffffffff


	//   ....[22]....
        /*00c0*/ 	.word	0xffffffff


	//   ....[23]....
        /*00c4*/ 	.word	0xffffffff


	//   ....[24]....
        /*00c8*/ 	.word	0xffffffff


	//   ....[25]....
        /*00cc*/ 	.word	0xffffffff


	//   ....[26]....
        /*00d0*/ 	.word	0xffffffff


	//   ....[27]....
        /*00d4*/ 	.word	0xffffffff


	//   ....[28]....
        /*00d8*/ 	.word	0xffffffff


	//   ....[29]....
        /*00dc*/ 	.word	0xffffffff


	//   ....[30]....
        /*00e0*/ 	.word	0xffffffff


	//   ....[31]....
        /*00e4*/ 	.word	0xffffffff


	//   ....[32]....
        /*00e8*/ 	.word	0xffffffff


	//   ....[33]....
        /*00ec*/ 	.word	0xffffffff


	//   ....[34]....
        /*00f0*/ 	.word	0xffffffff


	//   ....[35]....
        /*00f4*/ 	.word	0xffffffff


	//   ....[36]....
        /*00f8*/ 	.word	0xffffffff


	//   ....[37]....
        /*00fc*/ 	.word	0xffffffff


	//   ....[38]....
        /*0100*/ 	.word	0xffffffff


	//   ....[39]....
        /*0104*/ 	.word	0xffffffff


	//   ....[40]....
        /*0108*/ 	.word	0xffffffff


	//   ....[41]....
        /*010c*/ 	.word	0xffffffff


	//   ....[42]....
        /*0110*/ 	.word	0xffffffff


	//   ....[43]....
        /*0114*/ 	.word	0xffffffff


	//   ....[44]....
        /*0118*/ 	.word	0xffffffff


	//   ....[45]....
        /*011c*/ 	.word	0xffffffff


	//   ....[46]....
        /*0120*/ 	.word	0xffffffff


	//   ....[47]....
        /*0124*/ 	.word	0xffffffff


	//   ....[48]....
        /*0128*/ 	.word	0xffffffff


	//   ....[49]....
        /*012c*/ 	.word	0xffffffff


	//   ....[50]....
        /*0130*/ 	.word	0xffffffff


	//   ....[51]....
        /*0134*/ 	.word	0xffffffff


	//   ....[52]....
        /*0138*/ 	.word	0xffffffff


	//   ....[53]....
        /*013c*/ 	.word	0xffffffff


	//   ....[54]....
        /*0140*/ 	.word	0xffffffff


	//   ....[55]....
        /*0144*/ 	.word	0xffffffff


	//   ....[56]....
        /*0148*/ 	.word	0xffffffff


	//   ....[57]....
        /*014c*/ 	.word	0xffffffff


	//   ....[58]....
        /*0150*/ 	.word	0xffffffff


	//   ....[59]....
        /*0154*/ 	.word	0xffffffff


	//   ....[60]....
        /*0158*/ 	.word	0xffffffff


	//   ....[61]....
        /*015c*/ 	.word	0xffffffff


	//   ....[62]....
        /*0160*/ 	.word	0xffffffff


	//   ....[63]....
        /*0164*/ 	.word	0xffffffff


	//   ....[64]....
        /*0168*/ 	.word	0xffffffff


	//   ....[65]....
        /*016c*/ 	.word	0xffffffff


	//   ....[66]....
        /*0170*/ 	.word	0xffffffff


	//   ....[67]....
        /*0174*/ 	.word	0xffffffff


	//   ....[68]....
        /*0178*/ 	.word	0xffffffff


	//   ....[69]....
        /*017c*/ 	.word	0xffffffff


	//   ....[70]....
        /*0180*/ 	.word	0xffffffff


	//   ....[71]....
        /*0184*/ 	.word	0xffffffff


	//   ....[72]....
        /*0188*/ 	.word	0xffffffff


	//   ....[73]....
        /*018c*/ 	.word	0xffffffff


	//   ....[74]....
        /*0190*/ 	.word	0xffffffff


	//   ....[75]....
        /*0194*/ 	.word	0x0500000f


	//   ....[76]....
        /*0198*/ 	.word	0x0500000f


	//   ....[77]....
        /*019c*/ 	.word	0x0500000f


	//   ....[78]....
        /*01a0*/ 	.word	0x0500000f


	//   ....[79]....
        /*01a4*/ 	.word	0x0500000f


	//   ....[80]....
        /*01a8*/ 	.word	0x0500000f


	//   ....[81]....
        /*01ac*/ 	.word	0x0500000f


	//   ....[82]....
        /*01b0*/ 	.word	0x0500000f


	//   ....[83]....
        /*01b4*/ 	.word	0x0500000f


	//   ....[84]....
        /*01b8*/ 	.word	0x0500000f


	//   ....[85]....
        /*01bc*/ 	.word	0x0500000f


	//   ....[86]....
        /*01c0*/ 	.word	0x0500000f


	//   ....[87]....
        /*01c4*/ 	.word	0x0500000f


	//   ....[88]....
        /*01c8*/ 	.word	0x0500000f


	//   ....[89]....
        /*01cc*/ 	.word	0x0500000f


	//   ....[90]....
        /*01d0*/ 	.word	0x0500000f


	//   ....[91]....
        /*01d4*/ 	.word	0x0500000f


	//   ....[92]....
        /*01d8*/ 	.word	0x0500000f


	//   ....[93]....
        /*01dc*/ 	.word	0x0500000f


	//   ....[94]....
        /*01e0*/ 	.word	0x0500000f


	//   ....[95]....
        /*01e4*/ 	.word	0x0500000f


	//   ....[96]....
        /*01e8*/ 	.word	0x0500000f


	//   ....[97]....
        /*01ec*/ 	.word	0x0500000f


	//   ....[98]....
        /*01f0*/ 	.word	0x0500000f


	//   ....[99]....
        /*01f4*/ 	.word	0x0500000f


	//   ....[100]....
        /*01f8*/ 	.word	0x0500000f


	//   ....[101]....
        /*01fc*/ 	.word	0x0500000f


	//   ....[102]....
        /*0200*/ 	.word	0x0500000f


	//   ....[103]....
        /*0204*/ 	.word	0x0500000f


	//   ....[104]....
        /*0208*/ 	.word	0x0500000f


	//   ....[105]....
        /*020c*/ 	.word	0x0500000f


	//   ....[106]....
        /*0210*/ 	.word	0x0500000f


	//   ....[107]....
        /*0214*/ 	.word	0x0500000f


	//   ....[108]....
        /*0218*/ 	.word	0x0500000f


	//   ....[109]....
        /*021c*/ 	.word	0x0500000f


	//   ....[110]....
        /*0220*/ 	.word	0x0500000f


	//   ....[111]....
        /*0224*/ 	.word	0x0500000f


	//   ....[112]....
        /*0228*/ 	.word	0x0500000f


	//   ....[113]....
        /*022c*/ 	.word	0x0500000f


	//   ....[114]....
        /*0230*/ 	.word	0x0500000f


	//   ....[115]....
        /*0234*/ 	.word	0x0500000f


	//   ....[116]....
        /*0238*/ 	.word	0x0500000f


	//   ....[117]....
        /*023c*/ 	.word	0x0500000f


	//   ....[118]....
        /*0240*/ 	.word	0x0500000f


	//   ....[119]....
        /*0244*/ 	.word	0x0500000f


	//   ....[120]....
        /*0248*/ 	.word	0x0500000f


	//----- nvinfo : EIATTR_COOP_GROUP_INSTR_OFFSETS
	.align		4
.L_83:
        /*024c*/ 	.byte	0x04, 0x28
        /*024e*/ 	.short	(.L_85 - .L_84)


	//   ....[0]....
.L_84:
        /*0250*/ 	.word	0x00000080


	//   ....[1]....
        /*0254*/ 	.word	0x00000090


	//   ....[2]....
        /*0258*/ 	.word	0x000002d0


	//   ....[3]....
        /*025c*/ 	.word	0x00000430


	//   ....[4]....
        /*0260*/ 	.word	0x00000550


	//   ....[5]....
        /*0264*/ 	.word	0x000006b0


	//   ....[6]....
        /*0268*/ 	.word	0x00000f50


	//   ....[7]....
        /*026c*/ 	.word	0x000029e0


	//   ....[8]....
        /*0270*/ 	.word	0x00002a30


	//   ....[9]....
        /*0274*/ 	.word	0x00002f90


	//   ....[10]....
        /*0278*/ 	.word	0x00002fe0


	//   ....[11]....
        /*027c*/ 	.word	0x00003d30


	//   ....[12]....
        /*0280*/ 	.word	0x00005400


	//   ....[13]....
        /*0284*/ 	.word	0x00005420


	//   ....[14]....
        /*0288*/ 	.word	0x00005440


	//   ....[15]....
        /*028c*/ 	.word	0x00005460


	//   ....[16]....
        /*0290*/ 	.word	0x000067c0


	//   ....[17]....
        /*0294*/ 	.word	0x00006900


	//   ....[18]....
        /*0298*/ 	.word	0x00006940


	//   ....[19]....
        /*029c*/ 	.word	0x00006a50


	//   ....[20]....
        /*02a0*/ 	.word	0x00006a60


	//   ....[21]....
        /*02a4*/ 	.word	0x00007940


	//   ....[22]....
        /*02a8*/ 	.word	0x00007980


	//   ....[23]....
        /*02ac*/ 	.word	0x000079c0


	//   ....[24]....
        /*02b0*/ 	.word	0x00007a00


	//   ....[25]....
        /*02b4*/ 	.word	0x00007a20


	//   ....[26]....
        /*02b8*/ 	.word	0x00007a50


	//   ....[27]....
        /*02bc*/ 	.word	0x00007f20


	//   ....[28]....
        /*02c0*/ 	.word	0x00007f30


	//   ....[29]....
        /*02c4*/ 	.word	0x000087d0


	//   ....[30]....
        /*02c8*/ 	.word	0x000099e0


	//   ....[31]....
        /*02cc*/ 	.word	0x000099f0


	//   ....[32]....
        /*02d0*/ 	.word	0x00009a00


	//   ....[33]....
        /*02d4*/ 	.word	0x00009a10


	//   ....[34]....
        /*02d8*/ 	.word	0x00009a30


	//   ....[35]....
        /*02dc*/ 	.word	0x00009a40


	//   ....[36]....
        /*02e0*/ 	.word	0x00009a60


	//   ....[37]....
        /*02e4*/ 	.word	0x00009a90


	//   ....[38]....
        /*02e8*/ 	.word	0x0000a3f0


	//   ....[39]....
        /*02ec*/ 	.word	0x0000a430


	//   ....[40]....
        /*02f0*/ 	.word	0x0000a460


	//   ....[41]....
        /*02f4*/ 	.word	0x0000a480


	//   ....[42]....
        /*02f8*/ 	.word	0x0000a4c0


	//   ....[43]....
        /*02fc*/ 	.word	0x0000a530


	//   ....[44]....
        /*0300*/ 	.word	0x0000a560


	//   ....[45]....
        /*0304*/ 	.word	0x0000a5c0


	//   ....[46]....
        /*0308*/ 	.word	0x0000a5f0


	//   ....[47]....
        /*030c*/ 	.word	0x0000a650


	//   ....[48]....
        /*0310*/ 	.word	0x0000a680


	//   ....[49]....
        /*0314*/ 	.word	0x0000a6d0


	//   ....[50]....
        /*0318*/ 	.word	0x0000af30


	//   ....[51]....
        /*031c*/ 	.word	0x0000af40


	//   ....[52]....
        /*0320*/ 	.word	0x0000af50


	//   ....[53]....
        /*0324*/ 	.word	0x0000afe0


	//   ....[54]....
        /*0328*/ 	.word	0x0000aff0


	//   ....[55]....
        /*032c*/ 	.word	0x0000b050


	//   ....[56]....
        /*0330*/ 	.word	0x0000b080


	//   ....[57]....
        /*0334*/ 	.word	0x0000b0c0


	//   ....[58]....
        /*0338*/ 	.word	0x0000b300


	//   ....[59]....
        /*033c*/ 	.word	0x0000b320


	//   ....[60]....
        /*0340*/ 	.word	0x0000b340


	//   ....[61]....
        /*0344*/ 	.word	0x0000b3c0


	//   ....[62]....
        /*0348*/ 	.word	0x0000b3e0


	//   ....[63]....
        /*034c*/ 	.word	0x0000b460


	//   ....[64]....
        /*0350*/ 	.word	0x0000b480


	//   ....[65]....
        /*0354*/ 	.word	0x0000b490


	//   ....[66]....
        /*0358*/ 	.word	0x0000ba20


	//   ....[67]....
        /*035c*/ 	.word	0x0000ba40


	//   ....[68]....
        /*0360*/ 	.word	0x0000ba60


	//   ....[69]....
        /*0364*/ 	.word	0x0000ba70


	//   ....[70]....
        /*0368*/ 	.word	0x0000bb10


	//   ....[71]....
        /*036c*/ 	.word	0x0000bb40


	//   ....[72]....
        /*0370*/ 	.word	0x0000bb50


	//   ....[73]....
        /*0374*/ 	.word	0x0000bbc0


	//   ....[74]....
        /*0378*/ 	.word	0x0000bf60


	//   ....[75]....
        /*037c*/ 	.word	0x0000c400


	//   ....[76]....
        /*0380*/ 	.word	0x0000c4f0


	//   ....[77]....
        /*0384*/ 	.word	0x0000c5a0


	//   ....[78]....
        /*0388*/ 	.word	0x0000c610


	//   ....[79]....
        /*038c*/ 	.word	0x0000c700


	//   ....[80]....
        /*0390*/ 	.word	0x0000c770


	//   ....[81]....
        /*0394*/ 	.word	0x0000c850


	//   ....[82]....
        /*0398*/ 	.word	0x0000c910


	//   ....[83]....
        /*039c*/ 	.word	0x0000ca00


	//   ....[84]....
        /*03a0*/ 	.word	0x0000caa0


	//   ....[85]....
        /*03a4*/ 	.word	0x0000cb00


	//   ....[86]....
        /*03a8*/ 	.word	0x0000cbb0


	//   ....[87]....
        /*03ac*/ 	.word	0x0000cc80


	//   ....[88]....
        /*03b0*/ 	.word	0x0000cd00


	//   ....[89]....
        /*03b4*/ 	.word	0x0000cdd0


	//   ....[90]....
        /*03b8*/ 	.word	0x0000ce40


	//   ....[91]....
        /*03bc*/ 	.word	0x0000cf00


	//   ....[92]....
        /*03c0*/ 	.word	0x0000cfa0


	//   ....[93]....
        /*03c4*/ 	.word	0x0000d070


	//   ....[94]....
        /*03c8*/ 	.word	0x0000d0e0


	//   ....[95]....
        /*03cc*/ 	.word	0x0000d1a0


	//   ....[96]....
        /*03d0*/ 	.word	0x0000d2e0


	//   ....[97]....
        /*03d4*/ 	.word	0x0000d3b0


	//   ....[98]....
        /*03d8*/ 	.word	0x0000d440


	//   ....[99]....
        /*03dc*/ 	.word	0x0000d520


	//   ....[100]....
        /*03e0*/ 	.word	0x0000d580


	//   ....[101]....
        /*03e4*/ 	.word	0x0000d650


	//   ....[102]....
        /*03e8*/ 	.word	0x0000d6b0


	//   ....[103]....
        /*03ec*/ 	.word	0x0000d790


	//   ....[104]....
        /*03f0*/ 	.word	0x0000d880


	//   ....[105]....
        /*03f4*/ 	.word	0x0000d920


	//   ....[106]....
        /*03f8*/ 	.word	0x0000d980


	//   ....[107]....
        /*03fc*/ 	.word	0x0000da70


	//   ....[108]....
        /*0400*/ 	.word	0x0000dad0


	//   ....[109]....
        /*0404*/ 	.word	0x0000dbc0


	//   ....[110]....
        /*0408*/ 	.word	0x0000dc20


	//   ....[111]....
        /*040c*/ 	.word	0x0000dce0


	//   ....[112]....
        /*0410*/ 	.word	0x0000de20


	//   ....[113]....
        /*0414*/ 	.word	0x0000ded0


	//   ....[114]....
        /*0418*/ 	.word	0x0000dfc0


	//   ....[115]....
        /*041c*/ 	.word	0x0000e0d0


	//   ....[116]....
        /*0420*/ 	.word	0x0000e150


	//   ....[117]....
        /*0424*/ 	.word	0x0000e240


	//   ....[118]....
        /*0428*/ 	.word	0x0000e2b0


	//   ....[119]....
        /*042c*/ 	.word	0x0000e380


	//   ....[120]....
        /*0430*/ 	.word	0x0000e490


	//----- nvinfo : EIATTR_REG_RECONFIG
	.align		4
.L_85:
        /*0434*/ 	.byte	0x01, 0x54
	.zero		2


	//----- nvinfo : EIATTR_SYSCALL_OFFSETS
	.align		4
        /*0438*/ 	.byte	0x04, 0x46
        /*043a*/ 	.short	(.L_87 - .L_86)


	//   ....[0]....
.L_86:
        /*043c*/ 	.word	0x00001110


	//   ....[1]....
        /*0440*/ 	.word	0x00008f10


	//   ....[2]....
        /*0444*/ 	.word	0x00009050


	//   ....[3]....
        /*0448*/ 	.word	0x00009140


	//   ....[4]....
        /*044c*/ 	.word	0x00009f30


	//----- nvinfo : EIATTR_MBARRIER_INSTR_OFFSETS
	.align		4
.L_87:
        /*0450*/ 	.byte	0x04, 0x39
        /*0452*/ 	.short	(.L_89 - .L_88)


	//   ....[0]....
.L_88:
        /*0454*/ 	.word	0x00000180
        /*0458*/ 	.word	0x000000ff
        /*045c*/ 	.word	0x0002d800
        /*0460*/ 	.short	0x0100
        /*0462*/ 	.byte	0x08
	.zero		1


	//   ....[1]....
        /*0464*/ 	.word	0x00000190
        /*0468*/ 	.word	0x000000ff
        /*046c*/ 	.word	0x0002d820
        /*0470*/ 	.short	0x0100
        /*0472*/ 	.byte	0x08
	.zero		1


	//   ....[2]....
        /*0474*/ 	.word	0x00000280
        /*0478*/ 	.word	0x000000ff
        /*047c*/ 	.word	0x0002d830
        /*0480*/ 	.short	0x0100
        /*0482*/ 	.byte	0x08
	.zero		1


	//   ....[3]....
        /*0484*/ 	.word	0x00000290
        /*0488*/ 	.word	0x000000ff
        /*048c*/ 	.word	0x0002d840
        /*0490*/ 	.short	0x0100
        /*0492*/ 	.byte	0x08
	.zero		1


	//   ....[4]....
        /*0494*/ 	.word	0x000002a0
        /*0498*/ 	.word	0x000000ff
        /*049c*/ 	.word	0x0002d838
        /*04a0*/ 	.short	0x0100
        /*04a2*/ 	.byte	0x08
	.zero		1


	//   ....[5]....
        /*04a4*/ 	.word	0x000002b0
        /*04a8*/ 	.word	0x000000ff
        /*04ac*/ 	.word	0x0002d848
        /*04b0*/ 	.short	0x0100
        /*04b2*/ 	.byte	0x08
	.zero		1


	//   ....[6]....
        /*04b4*/ 	.word	0x000003e0
        /*04b8*/ 	.word	0x000000ff
        /*04bc*/ 	.word	0x0002d850
        /*04c0*/ 	.short	0x0100
        /*04c2*/ 	.byte	0x08
	.zero		1


	//   ....[7]....
        /*04c4*/ 	.word	0x000003f0
        /*04c8*/ 	.word	0x000000ff
        /*04cc*/ 	.word	0x0002d860
        /*04d0*/ 	.short	0x0100
        /*04d2*/ 	.byte	0x08
	.zero		1


	//   ....[8]....
        /*04d4*/ 	.word	0x00000400
        /*04d8*/ 	.word	0x000000ff
        /*04dc*/ 	.word	0x0002d858
        /*04e0*/ 	.short	0x0100
        /*04e2*/ 	.byte	0x08
	.zero		1


	//   ....[9]....
        /*04e4*/ 	.word	0x00000410
        /*04e8*/ 	.word	0x000000ff
        /*04ec*/ 	.word	0x0002d868
        /*04f0*/ 	.short	0x0100
        /*04f2*/ 	.byte	0x08
	.zero		1


	//   ....[10]....
        /*04f4*/ 	.word	0x00000500
        /*04f8*/ 	.word	0x000000ff
        /*04fc*/ 	.word	0x0002d870
        /*0500*/ 	.short	0x0100
        /*0502*/ 	.byte	0x06
	.zero		1


	//   ....[11]....
        /*0504*/ 	.word	0x00000510
        /*0508*/ 	.word	0x000000ff
        /*050c*/ 	.word	0x0002d880
        /*0510*/ 	.short	0x0100
        /*0512*/ 	.byte	0x06
	.zero		1


	//   ....[12]....
        /*0514*/ 	.word	0x00000520
        /*0518*/ 	.word	0x000000ff
        /*051c*/ 	.word	0x0002d878
        /*0520*/ 	.short	0x0100
        /*0522*/ 	.byte	0x06
	.zero		1


	//   ....[13]....
        /*0524*/ 	.word	0x00000530
        /*0528*/ 	.word	0x000000ff
        /*052c*/ 	.word	0x0002d888
        /*0530*/ 	.short	0x0100
        /*0532*/ 	.byte	0x06
	.zero		1


	//   ....[14]....
        /*0534*/ 	.word	0x00000660
        /*0538*/ 	.word	0x000000ff
        /*053c*/ 	.word	0x0002d890
        /*0540*/ 	.short	0x0100
        /*0542*/ 	.byte	0x08
	.zero		1


	//   ....[15]....
        /*0544*/ 	.word	0x00000670
        /*0548*/ 	.word	0x000000ff
        /*054c*/ 	.word	0x0002d8a0
        /*0550*/ 	.short	0x0100
        /*0552*/ 	.byte	0x08
	.zero		1


	//   ....[16]....
        /*0554*/ 	.word	0x00000680
        /*0558*/ 	.word	0x000000ff
        /*055c*/ 	.word	0x0002d898
        /*0560*/ 	.short	0x0100
        /*0562*/ 	.byte	0x08
	.zero		1


	//   ....[17]....
        /*0564*/ 	.word	0x00000690
        /*0568*/ 	.word	0x000000ff
        /*056c*/ 	.word	0x0002d8a8
        /*0570*/ 	.short	0x0100
        /*0572*/ 	.byte	0x08
	.zero		1


	//   ....[18]....
        /*0574*/ 	.word	0x000007d0
        /*0578*/ 	.word	0x000000ff
        /*057c*/ 	.word	0x0002d8b0
        /*0580*/ 	.short	0x0100
        /*0582*/ 	.byte	0x08
	.zero		1


	//   ....[19]....
        /*0584*/ 	.word	0x000007e0
        /*0588*/ 	.word	0x000000ff
        /*058c*/ 	.word	0x0002d8c0
        /*0590*/ 	.short	0x0100
        /*0592*/ 	.byte	0x08
	.zero		1


	//   ....[20]....
        /*0594*/ 	.word	0x000007f0
        /*0598*/ 	.word	0x000000ff
        /*059c*/ 	.word	0x0002d8b8
        /*05a0*/ 	.short	0x0100
        /*05a2*/ 	.byte	0x08
	.zero		1


	//   ....[21]....
        /*05a4*/ 	.word	0x00000800
        /*05a8*/ 	.word	0x000000ff
        /*05ac*/ 	.word	0x0002d8c8
        /*05b0*/ 	.short	0x0100
        /*05b2*/ 	.byte	0x08
	.zero		1


	//   ....[22]....
        /*05b4*/ 	.word	0x00001140
        /*05b8*/ 	.word	0x000000ff
        /*05bc*/ 	.word	0x0002d800
        /*05c0*/ 	.short	0x010a
        /*05c2*/ 	.byte	0x29
	.zero		1


	//   ....[23]....
        /*05c4*/ 	.word	0x00001240
        /*05c8*/ 	.word	0x000000ff
        /*05cc*/ 	.word	0x0002d830
        /*05d0*/ 	.short	0x010a
        /*05d2*/ 	.byte	0x29
	.zero		1


	//   ....[24]....
        /*05d4*/ 	.word	0x00001280
        /*05d8*/ 	.word	0x000000ff
        /*05dc*/ 	.word	0x0002d830
        /*05e0*/ 	.short	0x010a
        /*05e2*/ 	.byte	0x29
	.zero		1


	//   ....[25]....
        /*05e4*/ 	.word	0x00001f00
        /*05e8*/ 	.word	0x000000ff
        /*05ec*/ 	.word	0x00000000
        /*05f0*/ 	.short	0x0101
        /*05f2*/ 	.byte	0x04
	.zero		1


	//   ....[26]....
        /*05f4*/ 	.word	0x00004000
        /*05f8*/ 	.word	0x000000ff
        /*05fc*/ 	.word	0x0002d830
        /*0600*/ 	.short	0x010a
        /*0602*/ 	.byte	0x0a
	.zero		1


	//   ....[27]....
        /*0604*/ 	.word	0x00004040
        /*0608*/ 	.word	0x000000ff
        /*060c*/ 	.word	0x0002d830
        /*0610*/ 	.short	0x010a
        /*0612*/ 	.byte	0x0a
	.zero		1


	//   ....[28]....
        /*0614*/ 	.word	0x00004320
        /*0618*/ 	.word	0x000000ff
        /*061c*/ 	.word	0x0002d850
        /*0620*/ 	.short	0x010a
        /*0622*/ 	.byte	0x0a
	.zero		1


	//   ....[29]....
        /*0624*/ 	.word	0x00004360
        /*0628*/ 	.word	0x000000ff
        /*062c*/ 	.word	0x0002d850
        /*0630*/ 	.short	0x010a
        /*0632*/ 	.byte	0x0a
	.zero		1


	//   ....[30]....
        /*0634*/ 	.word	0x00004d00
        /*0638*/ 	.word	0x000000ff
        /*063c*/ 	.word	0x00000000
        /*0640*/ 	.short	0x0101
        /*0642*/ 	.byte	0x0a
	.zero		1


	//   ....[31]....
        /*0644*/ 	.word	0x00006250
        /*0648*/ 	.word	0x000000ff
        /*064c*/ 	.word	0x00000000
        /*0650*/ 	.short	0x0101
        /*0652*/ 	.byte	0x07
	.zero		1


	//   ....[32]....
        /*0654*/ 	.word	0x00006850
        /*0658*/ 	.word	0x000000ff
        /*065c*/ 	.word	0x0002d850
        /*0660*/ 	.short	0x010a
        /*0662*/ 	.byte	0x04
	.zero		1


	//   ....[33]....
        /*0664*/ 	.word	0x00006890
        /*0668*/ 	.word	0x000000ff
        /*066c*/ 	.word	0x0002d850
        /*0670*/ 	.short	0x010a
        /*0672*/ 	.byte	0x04
	.zero		1


	//   ....[34]....
        /*0674*/ 	.word	0x00006f30
        /*0678*/ 	.word	0x000000ff
        /*067c*/ 	.word	0x00000000
        /*0680*/ 	.short	0x0101
        /*0682*/ 	.byte	0x04
	.zero		1


	//   ....[35]....
        /*0684*/ 	.word	0x00007a40
        /*0688*/ 	.word	0x000000ff
        /*068c*/ 	.word	0x00000000
        /*0690*/ 	.short	0x0101
        /*0692*/ 	.byte	0x04
	.zero		1


	//   ....[36]....
        /*0694*/ 	.word	0x000096a0
        /*0698*/ 	.word	0x000000ff
        /*069c*/ 	.word	0x0002d840
        /*06a0*/ 	.short	0x010a
        /*06a2*/ 	.byte	0x2d
	.zero		1


	//   ....[37]....
        /*06a4*/ 	.word	0x00009cd0
        /*06a8*/ 	.word	0x000000ff
        /*06ac*/ 	.word	0x0002d830
        /*06b0*/ 	.short	0x0107
        /*06b2*/ 	.byte	0x2d
	.zero		1


	//   ....[38]....
        /*06b4*/ 	.word	0x00009d60
        /*06b8*/ 	.word	0x000000ff
        /*06bc*/ 	.word	0x0002d830
        /*06c0*/ 	.short	0x0101
        /*06c2*/ 	.byte	0x2d
	.zero		1


	//   ....[39]....
        /*06c4*/ 	.word	0x0000a820
        /*06c8*/ 	.word	0x000000ff
        /*06cc*/ 	.word	0x0002d800
        /*06d0*/ 	.short	0x0107
        /*06d2*/ 	.byte	0x2d
	.zero		1


	//   ....[40]....
        /*06d4*/ 	.word	0x0000a880
        /*06d8*/ 	.word	0x000000ff
        /*06dc*/ 	.word	0x0002d800
        /*06e0*/ 	.short	0x0101
        /*06e2*/ 	.byte	0x2d
	.zero		1


	//   ....[41]....
        /*06e4*/ 	.word	0x0000a890
        /*06e8*/ 	.word	0x000000ff
        /*06ec*/ 	.word	0x0002d820
        /*06f0*/ 	.short	0x010a
        /*06f2*/ 	.byte	0x2d
	.zero		1


	//   ....[42]....
        /*06f4*/ 	.word	0x0000ad00
        /*06f8*/ 	.word	0x00000007
        /*06fc*/ 	.word	0x0002d840
        /*0700*/ 	.short	0x010a
        /*0702*/ 	.byte	0x3f
	.zero		1


	//   ....[43]....
        /*0704*/ 	.word	0x0000b170
        /*0708*/ 	.word	0x00000007
        /*070c*/ 	.word	0x0002d830
        /*0710*/ 	.short	0x0107
        /*0712*/ 	.byte	0x3f
	.zero		1


	//   ....[44]....
        /*0714*/ 	.word	0x0000b240
        /*0718*/ 	.word	0x00000007
        /*071c*/ 	.word	0x0002d830
        /*0720*/ 	.short	0x0101
        /*0722*/ 	.byte	0x3f
	.zero		1


	//   ....[45]....
        /*0724*/ 	.word	0x0000b2a0
        /*0728*/ 	.word	0x00000007
        /*072c*/ 	.word	0x0002d860
        /*0730*/ 	.short	0x010a
        /*0732*/ 	.byte	0x3f
	.zero		1


	//   ....[46]....
        /*0734*/ 	.word	0x0000b600
        /*0738*/ 	.word	0x00000007
        /*073c*/ 	.word	0x0002d850
        /*0740*/ 	.short	0x0107
        /*0742*/ 	.byte	0x3f
	.zero		1


	//   ....[47]....
        /*0744*/ 	.word	0x0000b780
        /*0748*/ 	.word	0x00000007
        /*074c*/ 	.word	0x0002d850
        /*0750*/ 	.short	0x0101
        /*0752*/ 	.byte	0x3f
	.zero		1


	//   ....[48]....
        /*0754*/ 	.word	0x0000b930
        /*0758*/ 	.word	0x00000000
        /*075c*/ 	.word	0x0002d860
        /*0760*/ 	.short	0x010a
        /*0762*/ 	.byte	0x3f
	.zero		1


	//   ....[49]....
        /*0764*/ 	.word	0x0000bd80
        /*0768*/ 	.word	0x00000000
        /*076c*/ 	.word	0x0002d850
        /*0770*/ 	.short	0x0107
        /*0772*/ 	.byte	0x3f
	.zero		1


	//   ....[50]....
        /*0774*/ 	.word	0x0000be60
        /*0778*/ 	.word	0x00000000
        /*077c*/ 	.word	0x0002d850
        /*0780*/ 	.short	0x0101
        /*0782*/ 	.byte	0x3f
	.zero		1


	//   ....[51]....
        /*0784*/ 	.word	0x0000bef0
        /*0788*/ 	.word	0x00000007
        /*078c*/ 	.word	0x0002d820
        /*0790*/ 	.short	0x010a
        /*0792*/ 	.byte	0x3f
	.zero		1


	//   ....[52]....
        /*0794*/ 	.word	0x0000c050
        /*0798*/ 	.word	0x00000005
        /*079c*/ 	.word	0x0002d840
        /*07a0*/ 	.short	0x010a
        /*07a2*/ 	.byte	0x3f
	.zero		1


	//   ....[53]....
        /*07a4*/ 	.word	0x0000c0f0
        /*07a8*/ 	.word	0x00000003
        /*07ac*/ 	.word	0x0002d840
        /*07b0*/ 	.short	0x010a
        /*07b2*/ 	.byte	0x3f
	.zero		1


	//   ....[54]....
        /*07b4*/ 	.word	0x0000c130
        /*07b8*/ 	.word	0x00000005
        /*07bc*/ 	.word	0x0002d860
        /*07c0*/ 	.short	0x010a
        /*07c2*/ 	.byte	0x3f
	.zero		1


	//   ....[55]....
        /*07c4*/ 	.word	0x0000c170
        /*07c8*/ 	.word	0x00000003
        /*07cc*/ 	.word	0x0002d860
        /*07d0*/ 	.short	0x010a
        /*07d2*/ 	.byte	0x3f
	.zero		1


	//   ....[56]....
        /*07d4*/ 	.word	0x0000c1e0
        /*07d8*/ 	.word	0x00000009
        /*07dc*/ 	.word	0x0002d800
        /*07e0*/ 	.short	0x010a
        /*07e2*/ 	.byte	0x3f
	.zero		1


	//   ....[57]....
        /*07e4*/ 	.word	0x0000c240
        /*07e8*/ 	.word	0x00000003
        /*07ec*/ 	.word	0x0002d830
        /*07f0*/ 	.short	0x010a
        /*07f2*/ 	.byte	0x3f
	.zero		1


	//   ....[58]....
        /*07f4*/ 	.word	0x0000c2a0
        /*07f8*/ 	.word	0x0000000d
        /*07fc*/ 	.word	0x0002d830
        /*0800*/ 	.short	0x010a
        /*0802*/ 	.byte	0x3f
	.zero		1


	//   ....[59]....
        /*0804*/ 	.word	0x0000c300
        /*0808*/ 	.word	0x0000000d
        /*080c*/ 	.word	0x0002d850
        /*0810*/ 	.short	0x010a
        /*0812*/ 	.byte	0x3f
	.zero		1


	//   ....[60]....
        /*0814*/ 	.word	0x0000c360
        /*0818*/ 	.word	0x00000003
        /*081c*/ 	.word	0x0002d850
        /*0820*/ 	.short	0x010a
        /*0822*/ 	.byte	0x3f
	.zero		1


	//   ....[61]....
        /*0824*/ 	.word	0x0000c440
        /*0828*/ 	.word	0x00000002
        /*082c*/ 	.word	0x0002d840
        /*0830*/ 	.short	0x010a
        /*0832*/ 	.byte	0x3f
	.zero		1


	//   ....[62]....
        /*0834*/ 	.word	0x0000d1e0
        /*0838*/ 	.word	0x00000003
        /*083c*/ 	.word	0x0002d820
        /*0840*/ 	.short	0x010a
        /*0842*/ 	.byte	0x3f
	.zero		1


	//   ....[63]....
        /*0844*/ 	.word	0x0000d230
        /*0848*/ 	.word	0x00000007
        /*084c*/ 	.word	0x0002d840
        /*0850*/ 	.short	0x010a
        /*0852*/ 	.byte	0x3f
	.zero		1


	//   ....[64]....
        /*0854*/ 	.word	0x0000d7d0
        /*0858*/ 	.word	0x00000007
        /*085c*/ 	.word	0x0002d860
        /*0860*/ 	.short	0x010a
        /*0862*/ 	.byte	0x3f
	.zero		1


	//   ....[65]....
        /*0864*/ 	.word	0x0000dd70
        /*0868*/ 	.word	0x00000000
        /*086c*/ 	.word	0x0002d860
        /*0870*/ 	.short	0x010a
        /*0872*/ 	.byte	0x3f
	.zero		1


	//   ....[66]....
        /*0874*/ 	.word	0x0000e3b0
        /*0878*/ 	.word	0x00000007
        /*087c*/ 	.word	0x0002d820
        /*0880*/ 	.short	0x010a
        /*0882*/ 	.byte	0x3f
	.zero		1


	//   ....[67]....
        /*0884*/ 	.word	0x0000e550
        /*0888*/ 	.word	0x00000005
        /*088c*/ 	.word	0x0002d840
        /*0890*/ 	.short	0x010a
        /*0892*/ 	.byte	0x3f
	.zero		1


	//   ....[68]....
        /*0894*/ 	.word	0x0000e5a0
        /*0898*/ 	.word	0x00000003
        /*089c*/ 	.word	0x0002d840
        /*08a0*/ 	.short	0x010a
        /*08a2*/ 	.byte	0x3f
	.zero		1


	//   ....[69]....
        /*08a4*/ 	.word	0x0000e5f0
        /*08a8*/ 	.word	0x00000005
        /*08ac*/ 	.word	0x0002d860
        /*08b0*/ 	.short	0x010a
        /*08b2*/ 	.byte	0x3f
	.zero		1


	//----- nvinfo : EIATTR_NUM_MBARRIERS
	.align		4
.L_89:
        /*08b4*/ 	.byte	0x03, 0x38
        /*08b6*/ 	.short	0x0016


	//----- nvinfo : EIATTR_EXIT_INSTR_OFFSETS
	.align		4
        /*08b8*/ 	.byte	0x04, 0x1c
        /*08ba*/ 	.short	(.L_91 - .L_90)


	//   ....[0]....
.L_90:
        /*08bc*/ 	.word	0x0000c1c0


	//----- nvinfo : EIATTR_MAX_THREADS
	.align		4
.L_91:
        /*08c0*/ 	.byte	0x04, 0x05
        /*08c2*/ 	.short	(.L_93 - .L_92)
.L_92:
        /*08c4*/ 	.word	0x00000200
        /*08c8*/ 	.word	0x00000001
        /*08cc*/ 	.word	0x00000001


	//----- nvinfo : EIATTR_CRS_STACK_SIZE
	.align		4
.L_93:
        /*08d0*/ 	.byte	0x04, 0x1e
        /*08d2*/ 	.short	(.L_95 - .L_94)
.L_94:
        /*08d4*/ 	.word	0x00000000


	//----- nvinfo : EIATTR_CBANK_PARAM_SIZE
	.align		4
.L_95:
        /*08d8*/ 	.byte	0x03, 0x19
        /*08da*/ 	.short	0x0a70


	//----- nvinfo : EIATTR_PARAM_CBANK
	.align		4
        /*08dc*/ 	.byte	0x04, 0x0a
        /*08de*/ 	.short	(.L_97 - .L_96)
	.align		4
.L_96:
        /*08e0*/ 	.word	index@(.nv.constant0._ZN7cutlass13device_kernelIN5flash11enable_sm90INS1_16FlashAttnFwdSm90INS1_25CollectiveMainloopFwdSm90ILi2EN4cute5tupleIJNS5_1CILi1EEES8_S8_EEENS6_IJNS7_ILi192EEENS7_ILi128EEENS7_ILi96EEEEEELi96ENS_6half_tEfNS_4arch4Sm90ELb0ELb0ELb1ELb0ELb1ELb0ELb0ELb0ELb1ELb1ELb1ELb0EEENS1_21CollectiveEpilogueFwdINS6_IJSA_SC_SB_EEES9_SE_SG_Li384ELb0ELb1ELb1ELb0EEENS1_19SingleTileSchedulerILb0ELb1ELb1ELi192EEEEEEEEEvNT_6ParamsE)
        /*08e4*/ 	.short	0x0210
        /*08e6*/ 	.short	0x0a70


	//----- nvinfo : EIATTR_SW_WAR
	.align		4
.L_97:
        /*08e8*/ 	.byte	0x04, 0x36
        /*08ea*/ 	.short	(.L_99 - .L_98)
.L_98:
        /*08ec*/ 	.word	0x00000008
.L_99:


//--------------------- .nv.info._ZN7cutlass13device_kernelIN5flash11enable_sm90INS1_16FlashAttnFwdSm90INS1_25CollectiveMainloopFwdSm90ILi2EN4cute5tupleIJNS5_1CILi1EEES8_S8_EEENS6_IJNS7_ILi192EEENS7_ILi128EEENS7_ILi96EEEEEELi96ENS_6half_tEfNS_4arch4Sm90ELb0ELb0ELb1ELb1ELb1ELb0ELb0ELb0ELb1ELb1ELb1ELb0EEENS1_21CollectiveEpilogueFwdINS6_IJSA_SC_SB_EEES9_SE_SG_Li384ELb1ELb1ELb1ELb0EEENS1_36VarlenDynamicPersistentTileSchedulerILi192ELi128ELi384ELi128ELb1ELb1ELb1ELb0ELb1ELb1EEEEEEEEEvNT_6ParamsE --------------------------
	.section	.nv.info._ZN7cutlass13device_kernelIN5flash11enable_sm90INS1_16FlashAttnFwdSm90INS1_25CollectiveMainloopFwdSm90ILi2EN4cute5tupleIJNS5_1CILi1EEES8_S8_EEENS6_IJNS7_ILi192EEENS7_ILi128EEENS7_ILi96EEEEEELi96ENS_6half_tEfNS_4arch4Sm90ELb0ELb0ELb1ELb1ELb1ELb0ELb0ELb0ELb1ELb1ELb1ELb0EEENS1_21CollectiveEpilogueFwdINS6_IJSA_SC_SB_EEES9_SE_SG_Li384ELb1ELb1ELb1ELb0EEENS1_36VarlenDynamicPersistentTileSchedulerILi192ELi128ELi384ELi128ELb1ELb1ELb1ELb0ELb1ELb1EEEEEEEEEvNT_6ParamsE,"",@"SHT_CUDA_INFO"
	.sectionflags	@""
	.align	4


	//----- nvinfo : EIATTR_CUDA_API_VERSION
	.align		4
        /*0000*/ 	.byte	0x04, 0x37
        /*0002*/ 	.short	(.L_101 - .L_100)
.L_100:
        /*0004*/ 	.word	0x00000082


	//----- nvinfo : EIATTR_KPARAM_INFO
	.align		4
.L_101:
        /*0008*/ 	.byte	0x04, 0x17
        /*000a*/ 	.short	(.L_103 - .L_102)
.L_102:
        /*000c*/ 	.word	0x00000000
        /*0010*/ 	.short	0x0000
        /*0012*/ 	.short	0x0070
        /*0014*/ 	.byte	0x00, 0xf0, 0x01, 0x2a


	//----- nvinfo : EIATTR_SPARSE_MMA_MASK
	.align		4
.L_103:
        /*0018*/ 	.byte	0x03, 0x50
        /*001a*/ 	.short	0x0000


	//----- nvinfo : EIATTR_MAXREG_COUNT
	.align		4
        /*001c*/ 	.byte	0x03, 0x1b
        /*001e*/ 	.short	0x0080


	//----- nvinfo : EIATTR_NUM_BARRIERS
	.align		4
        /*0020*/ 	.byte	0x02, 0x4c
        /*0022*/ 	.byte	0x10
	.zero		1


	//----- nvinfo : EIATTR_EXTERNS
	.align		4
        /*0024*/ 	.byte	0x04, 0x0f
        /*0026*/ 	.short	(.L_105 - .L_104)


	//   ....[0]....
	.align		4
.L_104:
        /*0028*/ 	.word	index@(__assertfail)


	//----- nvinfo : EIATTR_ANNOTATIONS
	.align		4
.L_105:
        /*002c*/ 	.byte	0x04, 0x55
        /*002e*/ 	.short	(.L_107 - .L_106)


	//   ....[0]....
.L_106:
        /*0030*/ 	.word	0x00000001
        /*0034*/ 	.byte	0x60, 0x08, 0x00, 0x00, 0x01, 0x00, 0x00, 0x00, 0xb0, 0x09, 0x00, 0x00, 0x01, 0x00, 0x00, 0x00
        /* <DEDUP_REMOVED lines=33> */
        /*0254*/ 	.byte	0x10, 0x01, 0x01, 0x00


	//----- nvinfo : EIATTR_MERCURY_ISA_VERSION
	.align		4
.L_107:
        /*0258*/ 	.byte	0x03, 0x5f
        /*025a*/ 	.short	0x0101


	//----- nvinfo : EIATTR_UNUSED_LOAD_BYTE_OFFSET
	.align		4
        /*025c*/ 	.byte	0x04, 0x44
        /*025e*/ 	.short	(.L_109 - .L_108)


	//   ....[0]....
.L_108:
        /*0260*/ 	.word	0x00000970
        /*0264*/ 	.word	0x0000fff0


	//   ....[1]....
        /*0268*/ 	.word	0x00007790
        /*026c*/ 	.word	0x0000fff0


	//----- nvinfo : EIATTR_INT_WARP_WIDE_INSTR_OFFSETS
	.align		4
.L_109:
        /*0270*/ 	.byte	0x04, 0x31
        /*0272*/ 	.short	(.L_111 - .L_110)


	//   ....[0]....
.L_110:
        /*0274*/ 	.word	0x000000c0


	//   ....[1]....
        /*0278*/ 	.word	0x000000d0


	//   ....[2]....
        /*027c*/ 	.word	0x00000170


	//   ....[3]....
        /*0280*/ 	.word	0x0000b470


	//   ....[4]....
        /*0284*/ 	.word	0x0000b500


	//   ....[5]....
        /*0288*/ 	.word	0x0000e1b0


	//   ....[6]....
        /*028c*/ 	.word	0x0000e240


	//----- nvinfo : EIATTR_COOP_GROUP_MASK_REGIDS
	.align		4
.L_111:
        /*0290*/ 	.byte	0x04, 0x29
        /*0292*/ 	.short	(.L_113 - .L_112)


	//   ....[0]....
.L_112:
        /*0294*/ 	.word	0xffffffff


	//   ....[1]....
        /*0298*/ 	.word	0xffffffff


	//   ....[2]....
        /*029c*/ 	.word	0xffffffff


	//   ....[3]....
        /*02a0*/ 	.word	0xffffffff


	//   ....[4]....
        /*02a4*/ 	.word	0xffffffff


	//   ....[5]....
        /*02a8*/ 	.word	0xffffffff


	//   ....[6]....
        /*02ac*/ 	.word	0xffffffff


	//   ....[7]....
        /*02b0*/ 	.word	0xffffffff


	//   ....[8]....
        /*02b4*/ 	.word	0xffffffff


	//   ....[9]....
        /*02b8*/ 	.word	0xffffffff


	//   ....[10]....
        /*02bc*/ 	.word	0xffffffff


	//   ....[11]....
        /*02c0*/ 	.word	0xffffffff


	//   ....[12]....
        /*02c4*/ 	.word	0xffffffff


	//   ....[13]....
        /*02c8*/ 	.word	0xffffffff


	//   ....[14]....
        /*02cc*/ 	.word	0xffffffff


	//   ....[15]....
        /*02d0*/ 	.word	0xffffffff


	//   ....[16]....
        /*02d4*/ 	.word	0xffffffff


	//   ....[17]....
        /*02d8*/ 	.word	0xffffffff


	//   ....[18]....
        /*02dc*/ 	.word	0xffffffff


	//   ....[19]....
        /*02e0*/ 	.word	0xffffffff


	//   ....[20]....
        /*02e4*/ 	.word	0xffffffff


	//   ....[21]....
        /*02e8*/ 	.word	0xffffffff


	//   ....[22]....
        /*02ec*/ 	.word	0xffffffff


	//   ....[23]....
        /*02f0*/ 	.word	0xffffffff


	//   ....[24]....
        /*02f4*/ 	.word	0xffffffff


	//   ....[25]....
        /*02f8*/ 	.word	0xffffffff


	//   ....[26]....
        /*02fc*/ 	.word	0xffffffff


	//   ....[27]....
        /*0300*/ 	.word	0xffffffff


	//   ....[28]....
        /*0304*/ 	.word	0xffffffff


	//   ....[29]....
        /*0308*/ 	.word	0xffffffff


	//   ....[30]....
        /*030c*/ 	.word	0xffffffff


	//   ....[31]....
        /*0310*/ 	.word	0xffffffff


	//   ....[32]....
        /*0314*/ 	.word	0xffffffff


	//   ....[33]....
        /*0318*/ 	.word	0xffffffff


	//   ....[34]....
        /*031c*/ 	.word	0xffffffff


	//   ....[35]....
        /*0320*/ 	.word	0xffffffff


	//   ....[36]....
        /*0324*/ 	.word	0xffffffff


	//   ....[37]....
        /*0328*/ 	.word	0xffffffff


	//   ....[38]....
        /*032c*/ 	.word	0xffffffff


	//   ....[39]....
        /*0330*/ 	.word	0xffffffff


	//   ....[40]....
        /*0334*/ 	.word	0xffffffff


	//   ....[41]....
        /*0338*/ 	.word	0xffffffff


	//   ....[42]....
        /*033c*/ 	.word	0xffffffff


	//   ....[43]....
        /*0340*/ 	.word	0xffffffff


	//   ....[44]....
        /*0344*/ 	.word	0xffffffff


	//   ....[45]....
        /*0348*/ 	.word	0xffffffff


	//   ....[46]....
        /*034c*/ 	.word	0xffffffff


	//   ....[47]....
        /*0350*/ 	.word	0xffffffff


	//   ....[48]....
        /*0354*/ 	.word	0xffffffff


	//   ....[49]....
        /*0358*/ 	.word	0xffffffff


	//   ....[50]....
        /*035c*/ 	.word	0xffffffff


	//   ....[51]....
        /*0360*/ 	.word	0xffffffff


	//   ....[52]....
        /*0364*/ 	.word	0xffffffff


	//   ....[53]....
        /*0368*/ 	.word	0xffffffff


	//   ....[54]....
        /*036c*/ 	.word	0xffffffff


	//   ....[55]....
        /*0370*/ 	.word	0xffffffff


	//   ....[56]....
        /*0374*/ 	.word	0xffffffff


	//   ....[57]....
        /*0378*/ 	.word	0xffffffff


	//   ....[58]....
        /*037c*/ 	.word	0xffffffff


	//   ....[59]....
        /*0380*/ 	.word	0xffffffff


	//   ....[60]....
        /*0384*/ 	.word	0xffffffff


	//   ....[61]....
        /*0388*/ 	.word	0xffffffff


	//   ....[62]....
        /*038c*/ 	.word	0xffffffff


	//   ....[63]....
        /*0390*/ 	.word	0xffffffff


	//   ....[64]....
        /*0394*/ 	.word	0xffffffff


	//   ....[65]....
        /*0398*/ 	.word	0xffffffff


	//   ....[66]....
        /*039c*/ 	.word	0xffffffff


	//   ....[67]....
        /*03a0*/ 	.word	0xffffffff


	//   ....[68]....
        /*03a4*/ 	.word	0xffffffff


	//   ....[69]....
        /*03a8*/ 	.word	0xffffffff


	//   ....[70]....
        /*03ac*/ 	.word	0xffffffff


	//   ....[71]....
        /*03b0*/ 	.word	0xffffffff


	//   ....[72]....
        /*03b4*/ 	.word	0xffffffff


	//   ....[73]....
        /*03b8*/ 	.word	0xffffffff


	//   ....[74]....
        /*03bc*/ 	.word	0xffffffff


	//   ....[75]....
        /*03c0*/ 	.word	0xffffffff


	//   ....[76]....
        /*03c4*/ 	.word	0xffffffff


	//   ....[77]....
        /*03c8*/ 	.word	0xffffffff


	//   ....[78]....
        /*03cc*/ 	.word	0xffffffff


	//   ....[79]....
        /*03d0*/ 	.word	0xffffffff


	//   ....[80]....
        /*03d4*/ 	.word	0xffffffff


	//   ....[81]....
        /*03d8*/ 	.word	0xffffffff


	//   ....[82]....
        /*03dc*/ 	.word	0xffffffff


	//   ....[83]....
        /*03e0*/ 	.word	0xffffffff


	//   ....[84]....
        /*03e4*/ 	.word	0xffffffff


	//   ....[85]....
        /*03e8*/ 	.word	0xffffffff


	//   ....[86]....
        /*03ec*/ 	.word	0xffffffff


	//   ....[87]....
        /*03f0*/ 	.word	0xffffffff


	//   ....[88]....
        /*03f4*/ 	.word	0xffffffff


	//   ....[89]....
        /*03f8*/ 	.word	0xffffffff


	//   ....[90]....
        /*03fc*/ 	.word	0xffffffff


	//   ....[91]....
        /*0400*/ 	.word	0xffffffff


	//   ....[92]....
        /*0404*/ 	.word	0xffffffff


	//   ....[93]....
        /*0408*/ 	.word	0xffffffff


	//   ....[94]....
        /*040c*/ 	.word	0xffffffff


	//   ....[95]....
        /*0410*/ 	.word	0xffffffff


	//   ....[96]....
        /*0414*/ 	.word	0xffffffff


	//   ....[97]....
        /*0418*/ 	.word	0xffffffff


	//   ....[98]....
        /*041c*/ 	.word	0xffffffff


	//   ....[99]....
        /*0420*/ 	.word	0xffffffff


	//   ....[100]....
        /*0424*/ 	.word	0xffffffff


	//   ....[101]....
        /*0428*/ 	.word	0xffffffff


	//   ....[102]....
        /*042c*/ 	.word	0xffffffff


	//   ....[103]....
        /*0430*/ 	.word	0xffffffff


	//   ....[104]....
        /*0434*/ 	.word	0xffffffff


	//   ....[105]....
        /*0438*/ 	.word	0xffffffff


	//   ....[106]....
        /*043c*/ 	.word	0xffffffff


	//   ....[107]....
        /*0440*/ 	.word	0xffffffff


	//   ....[108]....
        /*0444*/ 	.word	0xffffffff


	//   ....[109]....
        /*0448*/ 	.word	0xffffffff


	//   ....[110]....
        /*044c*/ 	.word	0xffffffff


	//   ....[111]....
        /*0450*/ 	.word	0xffffffff


	//   ....[112]....
        /*0454*/ 	.word	0xffffffff


	//   ....[113]....
        /*0458*/ 	.word	0xffffffff


	//   ....[114]....
        /*045c*/ 	.word	0xffffffff


	//   ....[115]....
        /*0460*/ 	.word	0xffffffff


	//   ....[116]....
        /*0464*/ 	.word	0xffffffff


	//   ....[117]....
        /*0468*/ 	.word	0x0500000f


	//   ....[118]....
        /*046c*/ 	.word	0x0500000f


	//   ....[119]....
        /*0470*/ 	.word	0x0500000f


	//   ....[120]....
        /*0474*/ 	.word	0x0500000f


	//   ....[121]....
        /*0478*/ 	.word	0x0500000f


	//   ....[122]....
        /*047c*/ 	.word	0x0500000f


	//   ....[123]....
        /*0480*/ 	.word	0x0500000f


	//   ....[124]....
        /*0484*/ 	.word	0x0500000f


	//   ....[125]....
        /*0488*/ 	.word	0x0500000f


	//   ....[126]....
        /*048c*/ 	.word	0x0500000f


	//   ....[127]....
        /*0490*/ 	.word	0x0500000f


	//   ....[128]....
        /*0494*/ 	.word	0x0500000f


	//   ....[129]....
        /*0498*/ 	.word	0x0500000f


	//   ....[130]....
        /*049c*/ 	.word	0x0500000f


	//   ....[131]....
        /*04a0*/ 	.word	0x0500000f


	//   ....[132]....
        /*04a4*/ 	.word	0x0500000f


	//   ....[133]....
        /*04a8*/ 	.word	0x0500000f


	//   ....[134]....
        /*04ac*/ 	.word	0x0500000f


	//   ....[135]....
        /*04b0*/ 	.word	0x0500000f


	//   ....[136]....
        /*04b4*/ 	.word	0x0500000f


	//   ....[137]....
        /*04b8*/ 	.word	0x0500000f


	//   ....[138]....
        /*04bc*/ 	.word	0x0500000f


	//   ....[139]....
        /*04c0*/ 	.word	0x0500000f


	//   ....[140]....
        /*04c4*/ 	.word	0x0500000f


	//   ....[141]....
        /*04c8*/ 	.word	0x0500000f


	//   ....[142]....
        /*04cc*/ 	.word	0x0500000f


	//   ....[143]....
        /*04d0*/ 	.word	0x0500000f


	//   ....[144]....
        /*04d4*/ 	.word	0x0500000f


	//   ....[145]....
        /*04d8*/ 	.word	0x0500000f


	//   ....[146]....
        /*04dc*/ 	.word	0x0500000f


	//   ....[147]....
        /*04e0*/ 	.word	0x0500000f


	//   ....[148]....
        /*04e4*/ 	.word	0x0500000f


	//   ....[149]....
        /*04e8*/ 	.word	0x0500000f


	//   ....[150]....
        /*04ec*/ 	.word	0x0500000f


	//   ....[151]....
        /*04f0*/ 	.word	0x0500000f


	//   ....[152]....
        /*04f4*/ 	.word	0x0500000f


	//   ....[153]....
        /*04f8*/ 	.word	0x0500000f


	//   ....[154]....
        /*04fc*/ 	.word	0x0500000f


	//   ....[155]....
        /*0500*/ 	.word	0x0500000f


	//   ....[156]....
        /*0504*/ 	.word	0x0500000f


	//   ....[157]....
        /*0508*/ 	.word	0x0500000f


	//   ....[158]....
        /*050c*/ 	.word	0x0500000f


	//   ....[159]....
        /*0510*/ 	.word	0x0500000f


	//   ....[160]....
        /*0514*/ 	.word	0x0500000f


	//   ....[161]....
        /*0518*/ 	.word	0x0500000f


	//   ....[162]....
        /*051c*/ 	.word	0x0500000f


	//   ....[163]....
        /*0520*/ 	.word	0x0500000f


	//   ....[164]....
        /*0524*/ 	.word	0x0500000f


	//   ....[165]....
        /*0528*/ 	.word	0x0500000f


	//   ....[166]....
        /*052c*/ 	.word	0x0500000f


	//   ....[167]....
        /*0530*/ 	.word	0x0500000f


	//   ....[168]....
        /*0534*/ 	.word	0x0500000f


	//   ....[169]....
        /*0538*/ 	.word	0x0500000f


	//   ....[170]....
        /*053c*/ 	.word	0x0500000f


	//   ....[171]....
        /*0540*/ 	.word	0x0500000f


	//   ....[172]....
        /*0544*/ 	.word	0x0500000f


	//   ....[173]....
        /*0548*/ 	.word	0x0500000f


	//   ....[174]....
        /*054c*/ 	.word	0x0500000f


	//   ....[175]....
        /*0550*/ 	.word	0x0500000f


	//   ....[176]....
        /*0554*/ 	.word	0x0500000f


	//   ....[177]....
        /*0558*/ 	.word	0x0500000f


	//   ....[178]....
        /*055c*/ 	.word	0x0500000f


	//   ....[179]....
        /*0560*/ 	.word	0x0500000f


	//   ....[180]....
        /*0564*/ 	.word	0x0500000f


	//----- nvinfo : EIATTR_COOP_GROUP_INSTR_OFFSETS
	.align		4
.L_113:
        /*0568*/ 	.byte	0x04, 0x28
        /*056a*/ 	.short	(.L_115 - .L_114)


	//   ....[0]....
.L_114:
        /*056c*/ 	.word	0x00000080


	//   ....[1]....
        /*0570*/ 	.word	0x000000b0


	//   ....[2]....
        /*0574*/ 	.word	0x000002d0


	//   ....[3]....
        /*0578*/ 	.word	0x00000430


	//   ....[4]....
        /*057c*/ 	.word	0x00000550


	//   ....[5]....
        /*0580*/ 	.word	0x000006b0


	//   ....[6]....
        /*0584*/ 	.word	0x00001790


	//   ....[7]....
        /*0588*/ 	.word	0x000030b0


	//   ....[8]....
        /*058c*/ 	.word	0x00003100


	//   ....[9]....
        /*0590*/ 	.word	0x00003450


	//   ....[10]....
        /*0594*/ 	.word	0x00003560


	//   ....[11]....
        /*0598*/ 	.word	0x000042b0


	//   ....[12]....
        /*059c*/ 	.word	0x00005580


	//   ....[13]....
        /*05a0*/ 	.word	0x000055e0


	//   ....[14]....
        /*05a4*/ 	.word	0x000059d0


	//   ....[15]....
        /*05a8*/ 	.word	0x000059f0


	//   ....[16]....
        /*05ac*/ 	.word	0x00006d30


	//   ....[17]....
        /*05b0*/ 	.word	0x00006e30


	//   ....[18]....
        /*05b4*/ 	.word	0x00006e90


	//   ....[19]....
        /*05b8*/ 	.word	0x00006f50


	//   ....[20]....
        /*05bc*/ 	.word	0x00006f60


	//   ....[21]....
        /*05c0*/ 	.word	0x00008110


	//   ....[22]....
        /*05c4*/ 	.word	0x00008120


	//   ....[23]....
        /*05c8*/ 	.word	0x00008130


	//   ....[24]....
        /*05cc*/ 	.word	0x00008180


	//   ....[25]....
        /*05d0*/ 	.word	0x00008820


	//   ....[26]....
        /*05d4*/ 	.word	0x00008850


	//   ....[27]....
        /*05d8*/ 	.word	0x00008970


	//   ....[28]....
        /*05dc*/ 	.word	0x00008990


	//   ....[29]....
        /*05e0*/ 	.word	0x00008df0


	//   ....[30]....
        /*05e4*/ 	.word	0x00008e00


	//   ....[31]....
        /*05e8*/ 	.word	0x00009130


	//   ....[32]....
        /*05ec*/ 	.word	0x00009140


	//   ....[33]....
        /*05f0*/ 	.word	0x00009ce0


	//   ....[34]....
        /*05f4*/ 	.word	0x00009cf0


	//   ....[35]....
        /*05f8*/ 	.word	0x00009df0


	//   ....[36]....
        /*05fc*/ 	.word	0x00009e10


	//   ....[37]....
        /*0600*/ 	.word	0x00009f80


	//   ....[38]....
        /*0604*/ 	.word	0x0000a190


	//   ....[39]....
        /*0608*/ 	.word	0x0000a1c0


	//   ....[40]....
        /*060c*/ 	.word	0x0000a1f0


	//   ....[41]....
        /*0610*/ 	.word	0x0000a220


	//   ....[42]....
        /*0614*/ 	.word	0x0000a250


	//   ....[43]....
        /*0618*/ 	.word	0x0000a280


	//   ....[44]....
        /*061c*/ 	.word	0x0000a3f0


	//   ....[45]....
        /*0620*/ 	.word	0x0000a420


	//   ....[46]....
        /*0624*/ 	.word	0x0000a450


	//   ....[47]....
        /*0628*/ 	.word	0x0000a480


	//   ....[48]....
        /*062c*/ 	.word	0x0000a4b0


	//   ....[49]....
        /*0630*/ 	.word	0x0000a4e0


	//   ....[50]....
        /*0634*/ 	.word	0x0000a570


	//   ....[51]....
        /*0638*/ 	.word	0x0000a5a0


	//   ....[52]....
        /*063c*/ 	.word	0x0000a5b0


	//   ....[53]....
        /*0640*/ 	.word	0x0000a650


	//   ....[54]....
        /*0644*/ 	.word	0x0000c0d0


	//   ....[55]....
        /*0648*/ 	.word	0x0000c0f0


	//   ....[56]....
        /*064c*/ 	.word	0x0000c1a0


	//   ....[57]....
        /*0650*/ 	.word	0x0000c1c0


	//   ....[58]....
        /*0654*/ 	.word	0x0000c260


	//   ....[59]....
        /*0658*/ 	.word	0x0000c280


	//   ....[60]....
        /*065c*/ 	.word	0x0000c290


	//   ....[61]....
        /*0660*/ 	.word	0x0000c2a0


	//   ....[62]....
        /*0664*/ 	.word	0x0000cc30


	//   ....[63]....
        /*0668*/ 	.word	0x0000cc50


	//   ....[64]....
        /*066c*/ 	.word	0x0000ccb0


	//   ....[65]....
        /*0670*/ 	.word	0x0000ccf0


	//   ....[66]....
        /*0674*/ 	.word	0x0000cd50


	//   ....[67]....
        /*0678*/ 	.word	0x0000cd90


	//   ....[68]....
        /*067c*/ 	.word	0x0000cda0


	//   ....[69]....
        /*0680*/ 	.word	0x0000cdc0


	//   ....[70]....
        /*0684*/ 	.word	0x0000ce90


	//   ....[71]....
        /*0688*/ 	.word	0x0000ced0


	//   ....[72]....
        /*068c*/ 	.word	0x0000cee0


	//   ....[73]....
        /*0690*/ 	.word	0x0000cf00


	//   ....[74]....
        /*0694*/ 	.word	0x0000d790


	//   ....[75]....
        /*0698*/ 	.word	0x0000d7a0


	//   ....[76]....
        /*069c*/ 	.word	0x0000d7c0


	//   ....[77]....
        /*06a0*/ 	.word	0x0000d840


	//   ....[78]....
        /*06a4*/ 	.word	0x0000d850


	//   ....[79]....
        /*06a8*/ 	.word	0x0000d8b0


	//   ....[80]....
        /*06ac*/ 	.word	0x0000d8e0


	//   ....[81]....
        /*06b0*/ 	.word	0x0000d920


	//   ....[82]....
        /*06b4*/ 	.word	0x0000dc10


	//   ....[83]....
        /*06b8*/ 	.word	0x0000dc30


	//   ....[84]....
        /*06bc*/ 	.word	0x0000dcd0


	//   ....[85]....
        /*06c0*/ 	.word	0x0000dce0


	//   ....[86]....
        /*06c4*/ 	.word	0x0000dd70


	//   ....[87]....
        /*06c8*/ 	.word	0x0000dd80


	//   ....[88]....
        /*06cc*/ 	.word	0x0000dd90


	//   ....[89]....
        /*06d0*/ 	.word	0x0000de20


	//   ....[90]....
        /*06d4*/ 	.word	0x0000e430


	//   ....[91]....
        /*06d8*/ 	.word	0x0000e440


	//   ....[92]....
        /*06dc*/ 	.word	0x0000e4d0


	//   ....[93]....
        /*06e0*/ 	.word	0x0000e570


	//   ....[94]....
        /*06e4*/ 	.word	0x0000e590


	//   ....[95]....
        /*06e8*/ 	.word	0x0000e610


	//   ....[96]....
        /*06ec*/ 	.word	0x0000e630


	//   ....[97]....
        /*06f0*/ 	.word	0x0000e640


	//   ....[98]....
        /*06f4*/ 	.word	0x0000ea60


	//   ....[99]....
        /*06f8*/ 	.word	0x0000ea90


	//   ....[100]....
        /*06fc*/ 	.word	0x0000eb00


	//   ....[101]....
        /*0700*/ 	.word	0x0000eb30


	//   ....[102]....
        /*0704*/ 	.word	0x0000eb60


	//   ....[103]....
        /*0708*/ 	.word	0x0000eb90


	//   ....[104]....
        /*070c*/ 	.word	0x0000ebc0


	//   ....[105]....
        /*0710*/ 	.word	0x0000ebf0


	//   ....[106]....
        /*0714*/ 	.word	0x0000ed90


	//   ....[107]....
        /*0718*/ 	.word	0x0000edc0


	//   ....[108]....
        /*071c*/ 	.word	0x0000edf0


	//   ....[109]....
        /*0720*/ 	.word	0x0000ee20


	//   ....[110]....
        /*0724*/ 	.word	0x0000ee50


	//   ....[111]....
        /*0728*/ 	.word	0x0000ee80


	//   ....[112]....
        /*072c*/ 	.word	0x0000ef40


	//   ....[113]....
        /*0730*/ 	.word	0x0000ef60


	//   ....[114]....
        /*0734*/ 	.word	0x0000ef70


	//   ....[115]....
        /*0738*/ 	.word	0x0000efd0


	//   ....[116]....
        /*073c*/ 	.word	0x0000f5f0


	//   ....[117]....
        /*0740*/ 	.word	0x0000fad0


	//   ....[118]....
        /*0744*/ 	.word	0x0000fbc0


	//   ....[119]....
        /*0748*/ 	.word	0x0000fc60


	//   ....[120]....
        /*074c*/ 	.word	0x0000fcc0


	//   ....[121]....
        /*0750*/ 	.word	0x0000fdd0


	//   ....[122]....
        /*0754*/ 	.word	0x0000fe40


	//   ....[123]....
        /*0758*/ 	.word	0x0000ff50


	//   ....[124]....
        /*075c*/ 	.word	0x0000ffc0


	//   ....[125]....
        /*0760*/ 	.word	0x00010060


	//   ....[126]....
        /*0764*/ 	.word	0x00010190


	//   ....[127]....
        /*0768*/ 	.word	0x000101e0


	//   ....[128]....
        /*076c*/ 	.word	0x00010250


	//   ....[129]....
        /*0770*/ 	.word	0x00010340


	//   ....[130]....
        /*0774*/ 	.word	0x000103c0


	//   ....[131]....
        /*0778*/ 	.word	0x000104a0


	//   ....[132]....
        /*077c*/ 	.word	0x00010520


	//   ....[133]....
        /*0780*/ 	.word	0x00010580


	//   ....[134]....
        /*0784*/ 	.word	0x00010680


	//   ....[135]....
        /*0788*/ 	.word	0x00010780


	//   ....[136]....
        /*078c*/ 	.word	0x000107e0


	//   ....[137]....
        /*0790*/ 	.word	0x000108c0


	//   ....[138]....
        /*0794*/ 	.word	0x00010a00


	//   ....[139]....
        /*0798*/ 	.word	0x00010ad0


	//   ....[140]....
        /*079c*/ 	.word	0x00010b50


	//   ....[141]....
        /*07a0*/ 	.word	0x00010c40


	//   ....[142]....
        /*07a4*/ 	.word	0x00010ca0


	//   ....[143]....
        /*07a8*/ 	.word	0x00010d70


	//   ....[144]....
        /*07ac*/ 	.word	0x00010dd0


	//   ....[145]....
        /*07b0*/ 	.word	0x00010eb0


	//   ....[146]....
        /*07b4*/ 	.word	0x00010fa0


	//   ....[147]....
        /*07b8*/ 	.word	0x00011040


	//   ....[148]....
        /*07bc*/ 	.word	0x000110a0


	//   ....[149]....
        /*07c0*/ 	.word	0x000111a0


	//   ....[150]....
        /*07c4*/ 	.word	0x00011200


	//   ....[151]....
        /*07c8*/ 	.word	0x00011300


	//   ....[152]....
        /*07cc*/ 	.word	0x00011360


	//   ....[153]....
        /*07d0*/ 	.word	0x00011430


	//   ....[154]....
        /*07d4*/ 	.word	0x00011580


	//   ....[155]....
        /*07d8*/ 	.word	0x00011630


	//   ....[156]....
        /*07dc*/ 	.word	0x00011740


	//   ....[157]....
        /*07e0*/ 	.word	0x00011820


	//   ....[158]....
        /*07e4*/ 	.word	0x00011880


	//   ....[159]....
        /*07e8*/ 	.word	0x00011970


	//   ....[160]....
        /*07ec*/ 	.word	0x000119d0


	//   ....[161]....
        /*07f0*/ 	.word	0x00011ab0


	//   ....[162]....
        /*07f4*/ 	.word	0x00011b40


	//   ....[163]....
        /*07f8*/ 	.word	0x00011be0


	//   ....[164]....
        /*07fc*/ 	.word	0x00011d60


	//   ....[165]....
        /*0800*/ 	.word	0x00011dd0


	//   ....[166]....
        /*0804*/ 	.word	0x00011e40


	//   ....[167]....
        /*0808*/ 	.word	0x00011eb0


	//   ....[168]....
        /*080c*/ 	.word	0x00011f20


	//   ....[169]....
        /*0810*/ 	.word	0x00011fa0


	//   ....[170]....
        /*0814*/ 	.word	0x00012020


	//   ....[171]....
        /*0818*/ 	.word	0x000120b0


	//   ....[172]....
        /*081c*/ 	.word	0x00012120


	//   ....[173]....
        /*0820*/ 	.word	0x00012190


	//   ....[174]....
        /*0824*/ 	.word	0x00012200


	//   ....[175]....
        /*0828*/ 	.word	0x00012280


	//   ....[176]....
        /*082c*/ 	.word	0x000122f0


	//   ....[177]....
        /*0830*/ 	.word	0x00012390


	//   ....[178]....
        /*0834*/ 	.word	0x000123e0


	//   ....[179]....
        /*0838*/ 	.word	0x00012470


	//   ....[180]....
        /*083c*/ 	.word	0x000125a0


	//----- nvinfo : EIATTR_REG_RECONFIG
	.align		4
.L_115:
        /*0840*/ 	.byte	0x01, 0x54
	.zero		2


	//----- nvinfo : EIATTR_SYSCALL_OFFSETS
	.align		4
        /*0844*/ 	.byte	0x04, 0x46
        /*0846*/ 	.short	(.L_117 - .L_116)


	//   ....[0]....
.L_116:
        /*0848*/ 	.word	0x00001910


	//   ....[1]....
        /*084c*/ 	.word	0x0000b660


	//   ....[2]....
        /*0850*/ 	.word	0x0000b7b0


	//   ....[3]....
        /*0854*/ 	.word	0x0000b8a0


	//   ....[4]....
        /*0858*/ 	.word	0x0000c6e0


	//----- nvinfo : EIATTR_MBARRIER_INSTR_OFFSETS
	.align		4
.L_117:
        /*085c*/ 	.byte	0x04, 0x39
        /*085e*/ 	.short	(.L_119 - .L_118)


	//   ....[0]....
.L_118:
        /*0860*/ 	.word	0x00000180
        /*0864*/ 	.word	0x000000ff
        /*0868*/ 	.word	0x0002d800
        /*086c*/ 	.short	0x0100
        /*086e*/ 	.byte	0x08
	.zero		1


	//   ....[1]....
        /*0870*/ 	.word	0x00000190
        /*0874*/ 	.word	0x000000ff
        /*0878*/ 	.word	0x0002d820
        /*087c*/ 	.short	0x0100
        /*087e*/ 	.byte	0x08
	.zero		1


	//   ....[2]....
        /*0880*/ 	.word	0x00000280
        /*0884*/ 	.word	0x000000ff
        /*0888*/ 	.word	0x0002d830
        /*088c*/ 	.short	0x0100
        /*088e*/ 	.byte	0x08
	.zero		1


	//   ....[3]....
        /*0890*/ 	.word	0x00000290
        /*0894*/ 	.word	0x000000ff
        /*0898*/ 	.word	0x0002d840
        /*089c*/ 	.short	0x0100
        /*089e*/ 	.byte	0x08
	.zero		1


	//   ....[4]....
        /*08a0*/ 	.word	0x000002a0
        /*08a4*/ 	.word	0x000000ff
        /*08a8*/ 	.word	0x0002d838
        /*08ac*/ 	.short	0x0100
        /*08ae*/ 	.byte	0x08
	.zero		1


	//   ....[5]....
        /*08b0*/ 	.word	0x000002b0
        /*08b4*/ 	.word	0x000000ff
        /*08b8*/ 	.word	0x0002d848
        /*08bc*/ 	.short	0x0100
        /*08be*/ 	.byte	0x08
	.zero		1


	//   ....[6]....
        /*08c0*/ 	.word	0x000003e0
        /*08c4*/ 	.word	0x000000ff
        /*08c8*/ 	.word	0x0002d850
        /*08cc*/ 	.short	0x0100
        /*08ce*/ 	.byte	0x08
	.zero		1


	//   ....[7]....
        /*08d0*/ 	.word	0x000003f0
        /*08d4*/ 	.word	0x000000ff
        /*08d8*/ 	.word	0x0002d860
        /*08dc*/ 	.short	0x0100
        /*08de*/ 	.byte	0x08
	.zero		1


	//   ....[8]....
        /*08e0*/ 	.word	0x00000400
        /*08e4*/ 	.word	0x000000ff
        /*08e8*/ 	.word	0x0002d858
        /*08ec*/ 	.short	0x0100
        /*08ee*/ 	.byte	0x08
	.zero		1


	//   ....[9]....
        /*08f0*/ 	.word	0x00000410
        /*08f4*/ 	.word	0x000000ff
        /*08f8*/ 	.word	0x0002d868
        /*08fc*/ 	.short	0x0100
        /*08fe*/ 	.byte	0x08
	.zero		1


	//   ....[10]....
        /*0900*/ 	.word	0x00000500
        /*0904*/ 	.word	0x000000ff
        /*0908*/ 	.word	0x0002d870
        /*090c*/ 	.short	0x0100
        /*090e*/ 	.byte	0x06
	.zero		1


	//   ....[11]....
        /*0910*/ 	.word	0x00000510
        /*0914*/ 	.word	0x000000ff
        /*0918*/ 	.word	0x0002d880
        /*091c*/ 	.short	0x0100
        /*091e*/ 	.byte	0x06
	.zero		1


	//   ....[12]....
        /*0920*/ 	.word	0x00000520
        /*0924*/ 	.word	0x000000ff
        /*0928*/ 	.word	0x0002d878
        /*092c*/ 	.short	0x0100
        /*092e*/ 	.byte	0x06
	.zero		1


	//   ....[13]....
        /*0930*/ 	.word	0x00000530
        /*0934*/ 	.word	0x000000ff
        /*0938*/ 	.word	0x0002d888
        /*093c*/ 	.short	0x0100
        /*093e*/ 	.byte	0x06
	.zero		1


	//   ....[14]....
        /*0940*/ 	.word	0x00000660
        /*0944*/ 	.word	0x000000ff
        /*0948*/ 	.word	0x0002d890
        /*094c*/ 	.short	0x0100
        /*094e*/ 	.byte	0x08
	.zero		1


	//   ....[15]....
        /*0950*/ 	.word	0x00000670
        /*0954*/ 	.word	0x000000ff
        /*0958*/ 	.word	0x0002d8a0
        /*095c*/ 	.short	0x0100
        /*095e*/ 	.byte	0x08
	.zero		1


	//   ....[16]....
        /*0960*/ 	.word	0x00000680
        /*0964*/ 	.word	0x000000ff
        /*0968*/ 	.word	0x0002d898
        /*096c*/ 	.short	0x0100
        /*096e*/ 	.byte	0x08
	.zero		1


	//   ....[17]....
        /*0970*/ 	.word	0x00000690
        /*0974*/ 	.word	0x000000ff
        /*0978*/ 	.word	0x0002d8a8
        /*097c*/ 	.short	0x0100
        /*097e*/ 	.byte	0x08
	.zero		1


	//   ....[18]....
        /*0980*/ 	.word	0x000007c0
        /*0984*/ 	.word	0x000000ff
        /*0988*/ 	.word	0x0002d8b0
        /*098c*/ 	.short	0x0100
        /*098e*/ 	.byte	0x08
	.zero		1


	//   ....[19]....
        /*0990*/ 	.word	0x000007d0
        /*0994*/ 	.word	0x000000ff
        /*0998*/ 	.word	0x0002d8c0
        /*099c*/ 	.short	0x0100
        /*099e*/ 	.byte	0x08
	.zero		1


	//   ....[20]....
        /*09a0*/ 	.word	0x000007e0
        /*09a4*/ 	.word	0x000000ff
        /*09a8*/ 	.word	0x0002d8b8
        /*09ac*/ 	.short	0x0100
        /*09ae*/ 	.byte	0x08
	.zero		1


	//   ....[21]....
        /*09b0*/ 	.word	0x000007f0
        /*09b4*/ 	.word	0x000000ff
        /*09b8*/ 	.word	0x0002d8c8
        /*09bc*/ 	.short	0x0100
        /*09be*/ 	.byte	0x08
	.zero		1


	//   ....[22]....
        /*09c0*/ 	.word	0x00001980
        /*09c4*/ 	.word	0x000000ff
        /*09c8*/ 	.word	0x0002d800
        /*09cc*/ 	.short	0x010a
        /*09ce*/ 	.byte	0x29
	.zero		1


	//   ....[23]....
        /*09d0*/ 	.word	0x000019f0
        /*09d4*/ 	.word	0x00000000
        /*09d8*/ 	.word	0x0002d830
        /*09dc*/ 	.short	0x010a
        /*09de*/ 	.byte	0x3f
	.zero		1


	//   ....[24]....
        /*09e0*/ 	.word	0x00001a40
        /*09e4*/ 	.word	0x00000000
        /*09e8*/ 	.word	0x0002d830
        /*09ec*/ 	.short	0x010a
        /*09ee*/ 	.byte	0x3f
	.zero		1


	//   ....[25]....
        /*09f0*/ 	.word	0x00002b60
        /*09f4*/ 	.word	0x000000ff
        /*09f8*/ 	.word	0x00000000
        /*09fc*/ 	.short	0x0101
        /*09fe*/ 	.byte	0x06
	.zero		1


	//   ....[26]....
        /*0a00*/ 	.word	0x00004560
        /*0a04*/ 	.word	0x000000ff
        /*0a08*/ 	.word	0x0002d830
        /*0a0c*/ 	.short	0x010a
        /*0a0e*/ 	.byte	0x06
	.zero		1


	//   ....[27]....
        /*0a10*/ 	.word	0x000045a0
        /*0a14*/ 	.word	0x000000ff
        /*0a18*/ 	.word	0x0002d830
        /*0a1c*/ 	.short	0x010a
        /*0a1e*/ 	.byte	0x06
	.zero		1


	//   ....[28]....
        /*0a20*/ 	.word	0x00004880
        /*0a24*/ 	.word	0x000000ff
        /*0a28*/ 	.word	0x0002d850
        /*0a2c*/ 	.short	0x010a
        /*0a2e*/ 	.byte	0x06
	.zero		1


	//   ....[29]....
        /*0a30*/ 	.word	0x000048c0
        /*0a34*/ 	.word	0x000000ff
        /*0a38*/ 	.word	0x0002d850
        /*0a3c*/ 	.short	0x010a
        /*0a3e*/ 	.byte	0x06
	.zero		1


	//   ....[30]....
        /*0a40*/ 	.word	0x00005230
        /*0a44*/ 	.word	0x000000ff
        /*0a48*/ 	.word	0x00000000
        /*0a4c*/ 	.short	0x0101
        /*0a4e*/ 	.byte	0x06
	.zero		1


	//   ....[31]....
        /*0a50*/ 	.word	0x000067d0
        /*0a54*/ 	.word	0x000000ff
        /*0a58*/ 	.word	0x00000000
        /*0a5c*/ 	.short	0x0101
        /*0a5e*/ 	.byte	0x06
	.zero		1


	//   ....[32]....
        /*0a60*/ 	.word	0x00006da0
        /*0a64*/ 	.word	0x000000ff
        /*0a68*/ 	.word	0x0002d850
        /*0a6c*/ 	.short	0x010a
        /*0a6e*/ 	.byte	0x04
	.zero		1


	//   ....[33]....
        /*0a70*/ 	.word	0x00006de0
        /*0a74*/ 	.word	0x000000ff
        /*0a78*/ 	.word	0x0002d850
        /*0a7c*/ 	.short	0x010a
        /*0a7e*/ 	.byte	0x04
	.zero		1


	//   ....[34]....
        /*0a80*/ 	.word	0x00007460
        /*0a84*/ 	.word	0x000000ff
        /*0a88*/ 	.word	0x00000000
        /*0a8c*/ 	.short	0x0101
        /*0a8e*/ 	.byte	0x04
	.zero		1


	//   ....[35]....
        /*0a90*/ 	.word	0x00008840
        /*0a94*/ 	.word	0x000000ff
        /*0a98*/ 	.word	0x00000000
        /*0a9c*/ 	.short	0x0101
        /*0a9e*/ 	.byte	0x04
	.zero		1


	//   ....[36]....
        /*0aa0*/ 	.word	0x00008d60
        /*0aa4*/ 	.word	0x000000ff
        /*0aa8*/ 	.word	0x00000000
        /*0aac*/ 	.short	0x0101
        /*0aae*/ 	.byte	0x04
	.zero		1


	//   ....[37]....
        /*0ab0*/ 	.word	0x0000be60
        /*0ab4*/ 	.word	0x00000002
        /*0ab8*/ 	.word	0x0002d840
        /*0abc*/ 	.short	0x010a
        /*0abe*/ 	.byte	0x3f
	.zero		1


	//   ....[38]....
        /*0ac0*/ 	.word	0x0000c3e0
        /*0ac4*/ 	.word	0x00000002
        /*0ac8*/ 	.word	0x0002d830
        /*0acc*/ 	.short	0x0107
        /*0ace*/ 	.byte	0x3f
	.zero		1


	//   ....[39]....
        /*0ad0*/ 	.word	0x0000c4b0
        /*0ad4*/ 	.word	0x00000002
        /*0ad8*/ 	.word	0x0002d830
        /*0adc*/ 	.short	0x0101
        /*0ade*/ 	.byte	0x3f
	.zero		1


	//   ....[40]....
        /*0ae0*/ 	.word	0x0000d040
        /*0ae4*/ 	.word	0x00000011
        /*0ae8*/ 	.word	0x0002d800
        /*0aec*/ 	.short	0x0107
        /*0aee*/ 	.byte	0x3f
	.zero		1


	//   ....[41]....
        /*0af0*/ 	.word	0x0000d130
        /*0af4*/ 	.word	0x00000011
        /*0af8*/ 	.word	0x0002d800
        /*0afc*/ 	.short	0x0101
        /*0afe*/ 	.byte	0x3f
	.zero		1


	//   ....[42]....
        /*0b00*/ 	.word	0x0000d150
        /*0b04*/ 	.word	0x00000011
        /*0b08*/ 	.word	0x0002d820
        /*0b0c*/ 	.short	0x010a
        /*0b0e*/ 	.byte	0x3f
	.zero		1


	//   ....[43]....
        /*0b10*/ 	.word	0x0000d570
        /*0b14*/ 	.word	0x00000005
        /*0b18*/ 	.word	0x0002d840
        /*0b1c*/ 	.short	0x010a
        /*0b1e*/ 	.byte	0x3f
	.zero		1


	//   ....[44]....
        /*0b20*/ 	.word	0x0000d9d0
        /*0b24*/ 	.word	0x00000005
        /*0b28*/ 	.word	0x0002d830
        /*0b2c*/ 	.short	0x0107
        /*0b2e*/ 	.byte	0x3f
	.zero		1


	//   ....[45]....
        /*0b30*/ 	.word	0x0000da90
        /*0b34*/ 	.word	0x00000005
        /*0b38*/ 	.word	0x0002d830
        /*0b3c*/ 	.short	0x0101
        /*0b3e*/ 	.byte	0x3f
	.zero		1


	//   ....[46]....
        /*0b40*/ 	.word	0x0000daf0
        /*0b44*/ 	.word	0x00000005
        /*0b48*/ 	.word	0x0002d860
        /*0b4c*/ 	.short	0x010a
        /*0b4e*/ 	.byte	0x3f
	.zero		1


	//   ....[47]....
        /*0b50*/ 	.word	0x0000dfe0
        /*0b54*/ 	.word	0x00000005
        /*0b58*/ 	.word	0x0002d850
        /*0b5c*/ 	.short	0x0107
        /*0b5e*/ 	.byte	0x3f
	.zero		1


	//   ....[48]....
        /*0b60*/ 	.word	0x0000e0d0
        /*0b64*/ 	.word	0x00000005
        /*0b68*/ 	.word	0x0002d850
        /*0b6c*/ 	.short	0x0101
        /*0b6e*/ 	.byte	0x3f
	.zero		1


	//   ....[49]....
        /*0b70*/ 	.word	0x0000e2f0
        /*0b74*/ 	.word	0x00000000
        /*0b78*/ 	.word	0x0002d860
        /*0b7c*/ 	.short	0x010a
        /*0b7e*/ 	.byte	0x3f
	.zero		1


	//   ....[50]....
        /*0b80*/ 	.word	0x0000e770
        /*0b84*/ 	.word	0x00000000
        /*0b88*/ 	.word	0x0002d850
        /*0b8c*/ 	.short	0x0107
        /*0b8e*/ 	.byte	0x3f
	.zero		1


	//   ....[51]....
        /*0b90*/ 	.word	0x0000e840
        /*0b94*/ 	.word	0x00000000
        /*0b98*/ 	.word	0x0002d850
        /*0b9c*/ 	.short	0x0101
        /*0b9e*/ 	.byte	0x3f
	.zero		1


	//   ....[52]....
        /*0ba0*/ 	.word	0x0000f570
        /*0ba4*/ 	.word	0x00000005
        /*0ba8*/ 	.word	0x0002d820
        /*0bac*/ 	.short	0x010a
        /*0bae*/ 	.byte	0x3f
	.zero		1


	//   ....[53]....
        /*0bb0*/ 	.word	0x0000f6f0
        /*0bb4*/ 	.word	0x00000003
        /*0bb8*/ 	.word	0x0002d840
        /*0bbc*/ 	.short	0x010a
        /*0bbe*/ 	.byte	0x3f
	.zero		1


	//   ....[54]....
        /*0bc0*/ 	.word	0x0000f790
        /*0bc4*/ 	.word	0x00000005
        /*0bc8*/ 	.word	0x0002d840
        /*0bcc*/ 	.short	0x010a
        /*0bce*/ 	.byte	0x3f
	.zero		1


	//   ....[55]....
        /*0bd0*/ 	.word	0x0000f7d0
        /*0bd4*/ 	.word	0x00000003
        /*0bd8*/ 	.word	0x0002d860
        /*0bdc*/ 	.short	0x010a
        /*0bde*/ 	.byte	0x3f
	.zero		1


	//   ....[56]....
        /*0be0*/ 	.word	0x0000f810
        /*0be4*/ 	.word	0x00000005
        /*0be8*/ 	.word	0x0002d860
        /*0bec*/ 	.short	0x010a
        /*0bee*/ 	.byte	0x3f
	.zero		1


	//   ....[57]....
        /*0bf0*/ 	.word	0x0000f880
        /*0bf4*/ 	.word	0x00000003
        /*0bf8*/ 	.word	0x0002d800
        /*0bfc*/ 	.short	0x010a
        /*0bfe*/ 	.byte	0x3f
	.zero		1


	//   ....[58]....
        /*0c00*/ 	.word	0x0000f8d0
        /*0c04*/ 	.word	0x00000000
        /*0c08*/ 	.word	0x0002d830
        /*0c0c*/ 	.short	0x010a
        /*0c0e*/ 	.byte	0x3f
	.zero		1


	//   ....[59]....
        /*0c10*/ 	.word	0x0000f930
        /*0c14*/ 	.word	0x00000009
        /*0c18*/ 	.word	0x0002d830
        /*0c1c*/ 	.short	0x010a
        /*0c1e*/ 	.byte	0x3f
	.zero		1


	//   ....[60]....
        /*0c20*/ 	.word	0x0000f990
        /*0c24*/ 	.word	0x00000008
        /*0c28*/ 	.word	0x0002d850
        /*0c2c*/ 	.short	0x010a
        /*0c2e*/ 	.byte	0x3f
	.zero		1


	//   ....[61]....
        /*0c30*/ 	.word	0x0000f9f0
        /*0c34*/ 	.word	0x00000003
        /*0c38*/ 	.word	0x0002d850
        /*0c3c*/ 	.short	0x010a
        /*0c3e*/ 	.byte	0x3f
	.zero		1


	//   ....[62]....
        /*0c40*/ 	.word	0x0000fb10
        /*0c44*/ 	.word	0x00000002
        /*0c48*/ 	.word	0x0002d840
        /*0c4c*/ 	.short	0x010a
        /*0c4e*/ 	.byte	0x3f
	.zero		1


	//   ....[63]....
        /*0c50*/ 	.word	0x00010900
        /*0c54*/ 	.word	0x00000011
        /*0c58*/ 	.word	0x0002d820
        /*0c5c*/ 	.short	0x010a
        /*0c5e*/ 	.byte	0x3f
	.zero		1


	//   ....[64]....
        /*0c60*/ 	.word	0x00010950
        /*0c64*/ 	.word	0x00000005
        /*0c68*/ 	.word	0x0002d840
        /*0c6c*/ 	.short	0x010a
        /*0c6e*/ 	.byte	0x3f
	.zero		1


	//   ....[65]....
        /*0c70*/ 	.word	0x00010ef0
        /*0c74*/ 	.word	0x00000005
        /*0c78*/ 	.word	0x0002d860
        /*0c7c*/ 	.short	0x010a
        /*0c7e*/ 	.byte	0x3f
	.zero		1


	//   ....[66]....
        /*0c80*/ 	.word	0x000114d0
        /*0c84*/ 	.word	0x00000000
        /*0c88*/ 	.word	0x0002d860
        /*0c8c*/ 	.short	0x010a
        /*0c8e*/ 	.byte	0x3f
	.zero		1


	//   ....[67]....
        /*0c90*/ 	.word	0x000124c0
        /*0c94*/ 	.word	0x00000005
        /*0c98*/ 	.word	0x0002d820
        /*0c9c*/ 	.short	0x010a
        /*0c9e*/ 	.byte	0x3f
	.zero		1


	//   ....[68]....
        /*0ca0*/ 	.word	0x00012660
        /*0ca4*/ 	.word	0x00000003
        /*0ca8*/ 	.word	0x0002d840
        /*0cac*/ 	.short	0x010a
        /*0cae*/ 	.byte	0x3f
	.zero		1


	//   ....[69]....
        /*0cb0*/ 	.word	0x000126b0
        /*0cb4*/ 	.word	0x00000005
        /*0cb8*/ 	.word	0x0002d840
        /*0cbc*/ 	.short	0x010a
        /*0cbe*/ 	.byte	0x3f
	.zero		1


	//   ....[70]....
        /*0cc0*/ 	.word	0x00012700
        /*0cc4*/ 	.word	0x00000003
        /*0cc8*/ 	.word	0x0002d860
        /*0ccc*/ 	.short	0x010a
        /*0cce*/ 	.byte	0x3f
	.zero		1


	//----- nvinfo : EIATTR_NUM_MBARRIERS
	.align		4
.L_119:
        /*0cd0*/ 	.byte	0x03, 0x38
        /*0cd2*/ 	.short	0x0016


	//----- nvinfo : EIATTR_EXIT_INSTR_OFFSETS
	.align		4
        /*0cd4*/ 	.byte	0x04, 0x1c
        /*0cd6*/ 	.short	(.L_121 - .L_120)


	//   ....[0]....
.L_120:
        /*0cd8*/ 	.word	0x000009a0


	//   ....[1]....
        /*0cdc*/ 	.word	0x00009f30


	//   ....[2]....
        /*0ce0*/ 	.word	0x0000f860


	//----- nvinfo : EIATTR_MAX_THREADS
	.align		4
.L_121:
        /*0ce4*/ 	.byte	0x04, 0x05
        /*0ce6*/ 	.short	(.L_123 - .L_122)
.L_122:
        /*0ce8*/ 	.word	0x00000200
        /*0cec*/ 	.word	0x00000001
        /*0cf0*/ 	.word	0x00000001


	//----- nvinfo : EIATTR_CRS_STACK_SIZE
	.align		4
.L_123:
        /*0cf4*/ 	.byte	0x04, 0x1e
        /*0cf6*/ 	.short	(.L_125 - .L_124)
.L_124:
        /*0cf8*/ 	.word	0x00000000


	//----- nvinfo : EIATTR_CBANK_PARAM_SIZE
	.align		4
.L_125:
        /*0cfc*/ 	.byte	0x03, 0x19
        /*0cfe*/ 	.short	0x0af0


	//----- nvinfo : EIATTR_PARAM_CBANK
	.align		4
        /*0d00*/ 	.byte	0x04, 0x0a
        /*0d02*/ 	.short	(.L_127 - .L_126)
	.align		4
.L_126:
        /*0d04*/ 	.word	index@(.nv.constant0._ZN7cutlass13device_kernelIN5flash11enable_sm90INS1_16FlashAttnFwdSm90INS1_25CollectiveMainloopFwdSm90ILi2EN4cute5tupleIJNS5_1CILi1EEES8_S8_EEENS6_IJNS7_ILi192EEENS7_ILi128EEENS7_ILi96EEEEEELi96ENS_6half_tEfNS_4arch4Sm90ELb0ELb0ELb1ELb1ELb1ELb0ELb0ELb0ELb1ELb1ELb1ELb0EEENS1_21CollectiveEpilogueFwdINS6_IJSA_SC_SB_EEES9_SE_SG_Li384ELb1ELb1ELb1ELb0EEENS1_36VarlenDynamicPersistentTileSchedulerILi192ELi128ELi384ELi128ELb1ELb1ELb1ELb0ELb1ELb1EEEEEEEEEvNT_6ParamsE)
        /*0d08*/ 	.short	0x0210
        /*0d0a*/ 	.short	0x0af0


	//----- nvinfo : EIATTR_SW_WAR
	.align		4
.L_127:
        /*0d0c*/ 	.byte	0x04, 0x36
        /*0d0e*/ 	.short	(.L_129 - .L_128)
.L_128:
        /*0d10*/ 	.word	0x00000008
.L_129:


//--------------------- .nv.info._ZN7cutlass13device_kernelIN5flash11enable_sm90INS1_16FlashAttnFwdSm90INS1_25CollectiveMainloopFwdSm90ILi2EN4cute5tupleIJNS5_1CILi1EEES8_S8_EEENS6_IJNS7_ILi192EEENS7_ILi128EEENS7_ILi96EEEEEELi96ENS_6half_tEfNS_4arch4Sm90ELb0ELb0ELb1ELb1ELb1ELb1ELb0ELb0ELb1ELb1ELb1ELb0EEENS1_21CollectiveEpilogueFwdINS6_IJSA_SC_SB_EEES9_SE_SG_Li384ELb1ELb1ELb1ELb0EEENS1_36VarlenDynamicPersistentTileSchedulerILi192ELi128ELi384ELi128ELb1ELb1ELb1ELb0ELb1ELb1EEEEEEEEEvNT_6ParamsE --------------------------
	.section	.nv.info._ZN7cutlass13device_kernelIN5flash11enable_sm90INS1_16FlashAttnFwdSm90INS1_25CollectiveMainloopFwdSm90ILi2EN4cute5tupleIJNS5_1CILi1EEES8_S8_EEENS6_IJNS7_ILi192EEENS7_ILi128EEENS7_ILi96EEEEEELi96ENS_6half_tEfNS_4arch4Sm90ELb0ELb0ELb1ELb1ELb1ELb1ELb0ELb0ELb1ELb1ELb1ELb0EEENS1_21CollectiveEpilogueFwdINS6_IJSA_SC_SB_EEES9_SE_SG_Li384ELb1ELb1ELb1ELb0EEENS1_36VarlenDynamicPersistentTileSchedulerILi192ELi128ELi384ELi128ELb1ELb1ELb1ELb0ELb1ELb1EEEEEEEEEvNT_6ParamsE,"",@"SHT_CUDA_INFO"
	.sectionflags	@""
	.align	4


	//----- nvinfo : EIATTR_CUDA_API_VERSION
	.align		4
        /*0000*/ 	.byte	0x04, 0x37
        /*0002*/ 	.short	(.L_131 - .L_130)
.L_130:
        /*0004*/ 	.word	0x00000082


	//----- nvinfo : EIATTR_KPARAM_INFO
	.align		4
.L_131:
        /*0008*/ 	.byte	0x04, 0x17
        /*000a*/ 	.short	(.L_133 - .L_132)
.L_132:
        /*000c*/ 	.word	0x00000000
        /*0010*/ 	.short	0x0000
        /*0012*/ 	.short	0x0070
        /*0014*/ 	.byte	0x00, 0xf0, 0x01, 0x2a


	//----- nvinfo : EIATTR_SPARSE_MMA_MASK
	.align		4
.L_133:
        /*0018*/ 	.byte	0x03, 0x50
        /*001a*/ 	.short	0x0000


	//----- nvinfo : EIATTR_MAXREG_COUNT
	.align		4
        /*001c*/ 	.byte	0x03, 0x1b
        /*001e*/ 	.short	0x0080


	//----- nvinfo : EIATTR_NUM_BARRIERS
	.align		4
        /*0020*/ 	.byte	0x02, 0x4c
        /*0022*/ 	.byte	0x10
	.zero		1


	//----- nvinfo : EIATTR_EXTERNS
	.align		4
        /*0024*/ 	.byte	0x04, 0x0f
        /*0026*/ 	.short	(.L_135 - .L_134)


	//   ....[0]....
	.align		4
.L_134:
        /*0028*/ 	.word	index@(__assertfail)


	//----- nvinfo : EIATTR_ANNOTATIONS
	.align		4
.L_135:
        /*002c*/ 	.byte	0x04, 0x55
        /*002e*/ 	.short	(.L_137 - .L_136)


	//   ....[0]....
.L_136:
        /* <DEDUP_REMOVED lines=130> */


	//----- nvinfo : EIATTR_MERCURY_ISA_VERSION
	.align		4
.L_137:
        /*0838*/ 	.byte	0x03, 0x5f
        /*083a*/ 	.short	0x0101


	//----- nvinfo : EIATTR_UNUSED_LOAD_BYTE_OFFSET
	.align		4
        /*083c*/ 	.byte	0x04, 0x44
        /*083e*/ 	.short	(.L_139 - .L_138)


	//   ....[0]....
.L_138:
        /*0840*/ 	.word	0x00000a90
        /*0844*/ 	.word	0x0000fff0


	//   ....[1]....
        /*0848*/ 	.word	0x00011d50
        /*084c*/ 	.word	0x0000fff0


	//----- nvinfo : EIATTR_INT_WARP_WIDE_INSTR_OFFSETS
	.align		4
.L_139:
        /*0850*/ 	.byte	0x04, 0x31
        /*0852*/ 	.short	(.L_141 - .L_140)


	//   ....[0]....
.L_140:
        /*0854*/ 	.word	0x00000130


	//   ....[1]....
        /*0858*/ 	.word	0x00000170


	//   ....[2]....
        /*085c*/ 	.word	0x000001e0


	//   ....[3]....
        /*0860*/ 	.word	0x00017710


	//   ....[4]....
        /*0864*/ 	.word	0x000177a0


	//   ....[5]....
        /*0868*/ 	.word	0x0001a410


	//   ....[6]....
        /*086c*/ 	.word	0x0001a4a0


	//----- nvinfo : EIATTR_COOP_GROUP_MASK_REGIDS
	.align		4
.L_141:
        /*0870*/ 	.byte	0x04, 0x29
        /*0872*/ 	.short	(.L_143 - .L_142)


	//   ....[0]....
.L_142:
        /*0874*/ 	.word	0xffffffff


	//   ....[1]....
        /*0878*/ 	.word	0xffffffff


	//   ....[2]....
        /*087c*/ 	.word	0xffffffff


	//   ....[3]....
        /*0880*/ 	.word	0xffffffff


	//   ....[4]....
        /*0884*/ 	.word	0xffffffff


	//   ....[5]....
        /*0888*/ 	.word	0xffffffff


	//   ....[6]....
        /*088c*/ 	.word	0xffffffff


	//   ....[7]....
        /*0890*/ 	.word	0xffffffff


	//   ....[8]....
        /*0894*/ 	.word	0xffffffff


	//   ....[9]....
        /*0898*/ 	.word	0xffffffff


	//   ....[10]....
        /*089c*/ 	.word	0xffffffff


	//   ....[11]....
        /*08a0*/ 	.word	0xffffffff


	//   ....[12]....
        /*08a4*/ 	.word	0xffffffff


	//   ....[13]....
        /*08a8*/ 	.word	0xffffffff


	//   ....[14]....
        /*08ac*/ 	.word	0xffffffff


	//   ....[15]....
        /*08b0*/ 	.word	0xffffffff


	//   ....[16]....
        /*08b4*/ 	.word	0xffffffff


	//   ....[17]....
        /*08b8*/ 	.word	0xffffffff


	//   ....[18]....
        /*08bc*/ 	.word	0xffffffff


	//   ....[19]....
        /*08c0*/ 	.word	0xffffffff


	//   ....[20]....
        /*08c4*/ 	.word	0xffffffff


	//   ....[21]....
        /*08c8*/ 	.word	0xffffffff


	//   ....[22]....
        /*08cc*/ 	.word	0xffffffff


	//   ....[23]....
        /*08d0*/ 	.word	0xffffffff


	//   ....[24]....
        /*08d4*/ 	.word	0xffffffff


	//   ....[25]....
        /*08d8*/ 	.word	0xffffffff


	//   ....[26]....
        /*08dc*/ 	.word	0xffffffff


	//   ....[27]....
        /*08e0*/ 	.word	0xffffffff


	//   ....[28]....
        /*08e4*/ 	.word	0xffffffff


	//   ....[29]....
        /*08e8*/ 	.word	0xffffffff


	//   ....[30]....
        /*08ec*/ 	.word	0xffffffff


	//   ....[31]....
        /*08f0*/ 	.word	0xffffffff


	//   ....[32]....
        /*08f4*/ 	.word	0xffffffff


	//   ....[33]....
        /*08f8*/ 	.word	0xffffffff


	//   ....[34]....
        /*08fc*/ 	.word	0xffffffff


	//   ....[35]....
        /*0900*/ 	.word	0xffffffff


	//   ....[36]....
        /*0904*/ 	.word	0xffffffff


	//   ....[37]....
        /*0908*/ 	.word	0xffffffff


	//   ....[38]....
        /*090c*/ 	.word	0xffffffff


	//   ....[39]....
        /*0910*/ 	.word	0xffffffff


	//   ....[40]....
        /*0914*/ 	.word	0xffffffff


	//   ....[41]....
        /*0918*/ 	.word	0xffffffff


	//   ....[42]....
        /*091c*/ 	.word	0xffffffff


	//   ....[43]....
        /*0920*/ 	.word	0xffffffff


	//   ....[44]....
        /*0924*/ 	.word	0xffffffff


	//   ....[45]....
        /*0928*/ 	.word	0xffffffff


	//   ....[46]....
        /*092c*/ 	.word	0xffffffff


	//   ....[47]....
        /*0930*/ 	.word	0xffffffff


	//   ....[48]....
        /*0934*/ 	.word	0xffffffff


	//   ....[49]....
        /*0938*/ 	.word	0xffffffff


	//   ....[50]....
        /*093c*/ 	.word	0xffffffff


	//   ....[51]....
        /*0940*/ 	.word	0xffffffff


	//   ....[52]....
        /*0944*/ 	.word	0xffffffff


	//   ....[53]....
        /*0948*/ 	.word	0xffffffff


	//   ....[54]....
        /*094c*/ 	.word	0xffffffff


	//   ....[55]....
        /*0950*/ 	.word	0xffffffff


	//   ....[56]....
        /*0954*/ 	.word	0xffffffff


	//   ....[57]....
        /*0958*/ 	.word	0xffffffff


	//   ....[58]....
        /*095c*/ 	.word	0xffffffff


	//   ....[59]....
        /*0960*/ 	.word	0xffffffff


	//   ....[60]....
        /*0964*/ 	.word	0xffffffff


	//   ....[61]....
        /*0968*/ 	.word	0xffffffff


	//   ....[62]....
        /*096c*/ 	.word	0xffffffff


	//   ....[63]....
        /*0970*/ 	.word	0xffffffff


	//   ....[64]....
        /*0974*/ 	.word	0xffffffff


	//   ....[65]....
        /*0978*/ 	.word	0xffffffff


	//   ....[66]....
        /*097c*/ 	.word	0xffffffff


	//   ....[67]....
        /*0980*/ 	.word	0xffffffff


	//   ....[68]....
        /*0984*/ 	.word	0xffffffff


	//   ....[69]....
        /*0988*/ 	.word	0xffffffff


	//   ....[70]....
        /*098c*/ 	.word	0xffffffff


	//   ....[71]....
        /*0990*/ 	.word	0xffffffff


	//   ....[72]....
        /*0994*/ 	.word	0xffffffff


	//   ....[73]....
        /*0998*/ 	.word	0xffffffff


	//   ....[74]....
        /*099c*/ 	.word	0xffffffff


	//   ....[75]....
        /*09a0*/ 	.word	0xffffffff


	//   ....[76]....
        /*09a4*/ 	.word	0xffffffff


	//   ....[77]....
        /*09a8*/ 	.word	0xffffffff


	//   ....[78]....
        /*09ac*/ 	.word	0xffffffff


	//   ....[79]....
        /*09b0*/ 	.word	0xffffffff


	//   ....[80]....
        /*09b4*/ 	.word	0xffffffff


	//   ....[81]....
        /*09b8*/ 	.word	0xffffffff


	//   ....[82]....
        /*09bc*/ 	.word	0xffffffff


	//   ....[83]....
        /*09c0*/ 	.word	0xffffffff


	//   ....[84]....
        /*09c4*/ 	.word	0xffffffff


	//   ....[85]....
        /*09c8*/ 	.word	0xffffffff


	//   ....[86]....
        /*09cc*/ 	.word	0xffffffff


	//   ....[87]....
        /*09d0*/ 	.word	0xffffffff


	//   ....[88]....
        /*09d4*/ 	.word	0xffffffff


	//   ....[89]....
        /*09d8*/ 	.word	0xffffffff


	//   ....[90]....
        /*09dc*/ 	.word	0xffffffff


	//   ....[91]....
        /*09e0*/ 	.word	0xffffffff


	//   ....[92]....
        /*09e4*/ 	.word	0xffffffff


	//   ....[93]....
        /*09e8*/ 	.word	0xffffffff


	//   ....[94]....
        /*09ec*/ 	.word	0xffffffff


	//   ....[95]....
        /*09f0*/ 	.word	0xffffffff


	//   ....[96]....
        /*09f4*/ 	.word	0xffffffff


	//   ....[97]....
        /*09f8*/ 	.word	0xffffffff


	//   ....[98]....
        /*09fc*/ 	.word	0xffffffff


	//   ....[99]....
        /*0a00*/ 	.word	0xffffffff


	//   ....[100]....
        /*0a04*/ 	.word	0xffffffff


	//   ....[101]....
        /*0a08*/ 	.word	0xffffffff


	//   ....[102]....
        /*0a0c*/ 	.word	0xffffffff


	//   ....[103]....
        /*0a10*/ 	.word	0xffffffff


	//   ....[104]....
        /*0a14*/ 	.word	0xffffffff


	//   ....[105]....
        /*0a18*/ 	.word	0xffffffff


	//   ....[106]....
        /*0a1c*/ 	.word	0xffffffff


	//   ....[107]....
        /*0a20*/ 	.word	0xffffffff


	//   ....[108]....
        /*0a24*/ 	.word	0xffffffff


	//   ....[109]....
        /*0a28*/ 	.word	0xffffffff


	//   ....[110]....
        /*0a2c*/ 	.word	0xffffffff


	//   ....[111]....
        /*0a30*/ 	.word	0xffffffff


	//   ....[112]....
        /*0a34*/ 	.word	0xffffffff


	//   ....[113]....
        /*0a38*/ 	.word	0xffffffff


	//   ....[114]....
        /*0a3c*/ 	.word	0xffffffff


	//   ....[115]....
        /*0a40*/ 	.word	0xffffffff


	//   ....[116]....
        /*0a44*/ 	.word	0xffffffff


	//   ....[117]....
        /*0a48*/ 	.word	0xffffffff


	//   ....[118]....
        /*0a4c*/ 	.word	0xffffffff


	//   ....[119]....
        /*0a50*/ 	.word	0xffffffff


	//   ....[120]....
        /*0a54*/ 	.word	0xffffffff


	//   ....[121]....
        /*0a58*/ 	.word	0xffffffff


	//   ....[122]....
        /*0a5c*/ 	.word	0xffffffff


	//   ....[123]....
        /*0a60*/ 	.word	0xffffffff


	//   ....[124]....
        /*0a64*/ 	.word	0xffffffff


	//   ....[125]....
        /*0a68*/ 	.word	0xffffffff


	//   ....[126]....
        /*0a6c*/ 	.word	0xffffffff


	//   ....[127]....
        /*0a70*/ 	.word	0xffffffff


	//   ....[128]....
        /*0a74*/ 	.word	0xffffffff


	//   ....[129]....
        /*0a78*/ 	.word	0xffffffff


	//   ....[130]....
        /*0a7c*/ 	.word	0xffffffff


	//   ....[131]....
        /*0a80*/ 	.word	0xffffffff


	//   ....[132]....
        /*0a84*/ 	.word	0xffffffff


	//   ....[133]....
        /*0a88*/ 	.word	0xffffffff


	//   ....[134]....
        /*0a8c*/ 	.word	0xffffffff


	//   ....[135]....
        /*0a90*/ 	.word	0x0500000f


	//   ....[136]....
        /*0a94*/ 	.word	0x0500000f


	//   ....[137]....
        /*0a98*/ 	.word	0x0500000f


	//   ....[138]....
        /*0a9c*/ 	.word	0x0500000f


	//   ....[139]....
        /*0aa0*/ 	.word	0x0500000f


	//   ....[140]....
        /*0aa4*/ 	.word	0x0500000f


	//   ....[141]....
        /*0aa8*/ 	.word	0x0500000f


	//   ....[142]....
        /*0aac*/ 	.word	0x0500000f


	//   ....[143]....
        /*0ab0*/ 	.word	0x0500000f


	//   ....[144]....
        /*0ab4*/ 	.word	0x0500000f


	//   ....[145]....
        /*0ab8*/ 	.word	0x0500000f


	//   ....[146]....
        /*0abc*/ 	.word	0x0500000f


	//   ....[147]....
        /*0ac0*/ 	.word	0x0500000f


	//   ....[148]....
        /*0ac4*/ 	.word	0x0500000f


	//   ....[149]....
        /*0ac8*/ 	.word	0x0500000f


	//   ....[150]....
        /*0acc*/ 	.word	0x0500000f


	//   ....[151]....
        /*0ad0*/ 	.word	0x0500000f


	//   ....[152]....
        /*0ad4*/ 	.word	0x0500000f


	//   ....[153]....
        /*0ad8*/ 	.word	0x0500000f


	//   ....[154]....
        /*0adc*/ 	.word	0x0500000f


	//   ....[155]....
        /*0ae0*/ 	.word	0x0500000f


	//   ....[156]....
        /*0ae4*/ 	.word	0x0500000f


	//   ....[157]....
        /*0ae8*/ 	.word	0x0500000f


	//   ....[158]....
        /*0aec*/ 	.word	0x0500000f


	//   ....[159]....
        /*0af0*/ 	.word	0x0500000f


	//   ....[160]....
        /*0af4*/ 	.word	0x0500000f


	//   ....[161]....
        /*0af8*/ 	.word	0x0500000f


	//   ....[162]....
        /*0afc*/ 	.word	0x0500000f


	//   ....[163]....
        /*0b00*/ 	.word	0x0500000f


	//   ....[164]....
        /*0b04*/ 	.word	0x0500000f


	//   ....[165]....
        /*0b08*/ 	.word	0x0500000f


	//   ....[166]....
        /*0b0c*/ 	.word	0x0500000f


	//   ....[167]....
        /*0b10*/ 	.word	0x0500000f


	//   ....[168]....
        /*0b14*/ 	.word	0x0500000f


	//   ....[169]....
        /*0b18*/ 	.word	0x0500000f


	//   ....[170]....
        /*0b1c*/ 	.word	0x0500000f


	//   ....[171]....
        /*0b20*/ 	.word	0x0500000f


	//   ....[172]....
        /*0b24*/ 	.word	0x0500000f


	//   ....[173]....
        /*0b28*/ 	.word	0x0500000f


	//   ....[174]....
        /*0b2c*/ 	.word	0x0500000f


	//   ....[175]....
        /*0b30*/ 	.word	0x0500000f


	//   ....[176]....
        /*0b34*/ 	.word	0x0500000f


	//   ....[177]....
        /*0b38*/ 	.word	0x0500000f


	//   ....[178]....
        /*0b3c*/ 	.word	0x0500000f


	//   ....[179]....
        /*0b40*/ 	.word	0x0500000f


	//   ....[180]....
        /*0b44*/ 	.word	0x0500000f


	//   ....[181]....
        /*0b48*/ 	.word	0x0500000f


	//   ....[182]....
        /*0b4c*/ 	.word	0x0500000f


	//   ....[183]....
        /*0b50*/ 	.word	0x0500000f


	//   ....[184]....
        /*0b54*/ 	.word	0x0500000f


	//   ....[185]....
        /*0b58*/ 	.word	0x0500000f


	//   ....[186]....
        /*0b5c*/ 	.word	0x0500000f


	//   ....[187]....
        /*0b60*/ 	.word	0x0500000f


	//   ....[188]....
        /*0b64*/ 	.word	0x0500000f


	//   ....[189]....
        /*0b68*/ 	.word	0x0500000f


	//   ....[190]....
        /*0b6c*/ 	.word	0x0500000f


	//   ....[191]....
        /*0b70*/ 	.word	0x0500000f


	//   ....[192]....
        /*0b74*/ 	.word	0x0500000f


	//   ....[193]....
        /*0b78*/ 	.word	0x0500000f


	//   ....[194]....
        /*0b7c*/ 	.word	0x0500000f


	//   ....[195]....
        /*0b80*/ 	.word	0x0500000f


	//   ....[196]....
        /*0b84*/ 	.word	0x0500000f


	//   ....[197]....
        /*0b88*/ 	.word	0x0500000f


	//   ....[198]....
        /*0b8c*/ 	.word	0x0500000f


	//   ....[199]....
        /*0b90*/ 	.word	0x0500000f


	//   ....[200]....
        /*0b94*/ 	.word	0x0500000f


	//   ....[201]....
        /*0b98*/ 	.word	0x0500000f


	//   ....[202]....
        /*0b9c*/ 	.word	0x0500000f


	//   ....[203]....
        /*0ba0*/ 	.word	0x0500000f


	//   ....[204]....
        /*0ba4*/ 	.word	0x0500000f


	//   ....[205]....
        /*0ba8*/ 	.word	0x0500000f


	//   ....[206]....
        /*0bac*/ 	.word	0x0500000f


	//   ....[207]....
        /*0bb0*/ 	.word	0x0500000f


	//   ....[208]....
        /*0bb4*/ 	.word	0x0500000f


	//   ....[209]....
        /*0bb8*/ 	.word	0x0500000f


	//   ....[210]....
        /*0bbc*/ 	.word	0x0500000f


	//   ....[211]....
        /*0bc0*/ 	.word	0x0500000f


	//   ....[212]....
        /*0bc4*/ 	.word	0x0500000f


	//   ....[213]....
        /*0bc8*/ 	.word	0x0500000f


	//   ....[214]....
        /*0bcc*/ 	.word	0x0500000f


	//   ....[215]....
        /*0bd0*/ 	.word	0x0500000f


	//   ....[216]....
        /*0bd4*/ 	.word	0x0500000f


	//   ....[217]....
        /*0bd8*/ 	.word	0x0500000f


	//   ....[218]....
        /*0bdc*/ 	.word	0x0500000f


	//   ....[219]....
        /*0be0*/ 	.word	0x0500000f


	//   ....[220]....
        /*0be4*/ 	.word	0x0500000f


	//   ....[221]....
        /*0be8*/ 	.word	0x0500000f


	//   ....[222]....
        /*0bec*/ 	.word	0x0500000f


	//   ....[223]....
        /*0bf0*/ 	.word	0x0500000f


	//   ....[224]....
        /*0bf4*/ 	.word	0x0500000f


	//   ....[225]....
        /*0bf8*/ 	.word	0x0500000f


	//   ....[226]....
        /*0bfc*/ 	.word	0x0500000f


	//----- nvinfo : EIATTR_COOP_GROUP_INSTR_OFFSETS
	.align		4
.L_143:
        /*0c00*/ 	.byte	0x04, 0x28
        /*0c02*/ 	.short	(.L_145 - .L_144)


	//   ....[0]....
.L_144:
        /*0c04*/ 	.word	0x00000070


	//   ....[1]....
        /*0c08*/ 	.word	0x00000140


	//   ....[2]....
        /*0c0c*/ 	.word	0x00000190


	//   ....[3]....
        /*0c10*/ 	.word	0x000003c0


	//   ....[4]....
        /*0c14*/ 	.word	0x00000520


	//   ....[5]....
        /*0c18*/ 	.word	0x00000640


	//   ....[6]....
        /*0c1c*/ 	.word	0x000007a0


	//   ....[7]....
        /*0c20*/ 	.word	0x00003560


	//   ....[8]....
        /*0c24*/ 	.word	0x00003570


	//   ....[9]....
        /*0c28*/ 	.word	0x00005140


	//   ....[10]....
        /*0c2c*/ 	.word	0x00005150


	//   ....[11]....
        /*0c30*/ 	.word	0x00006a90


	//   ....[12]....
        /*0c34*/ 	.word	0x00006aa0


	//   ....[13]....
        /*0c38*/ 	.word	0x00006f90


	//   ....[14]....
        /*0c3c*/ 	.word	0x00006fb0


	//   ....[15]....
        /*0c40*/ 	.word	0x00007860


	//   ....[16]....
        /*0c44*/ 	.word	0x00007e30


	//   ....[17]....
        /*0c48*/ 	.word	0x00007e40


	//   ....[18]....
        /*0c4c*/ 	.word	0x00007e50


	//   ....[19]....
        /*0c50*/ 	.word	0x00007e60


	//   ....[20]....
        /*0c54*/ 	.word	0x00009a20


	//   ....[21]....
        /*0c58*/ 	.word	0x00009a30


	//   ....[22]....
        /*0c5c*/ 	.word	0x00009a40


	//   ....[23]....
        /*0c60*/ 	.word	0x00009a50


	//   ....[24]....
        /*0c64*/ 	.word	0x0000ce80


	//   ....[25]....
        /*0c68*/ 	.word	0x0000cec0


	//   ....[26]....
        /*0c6c*/ 	.word	0x0000cee0


	//   ....[27]....
        /*0c70*/ 	.word	0x0000cf00


	//   ....[28]....
        /*0c74*/ 	.word	0x0000e170


	//   ....[29]....
        /*0c78*/ 	.word	0x0000f7d0


	//   ....[30]....
        /*0c7c*/ 	.word	0x0000f8b0


	//   ....[31]....
        /*0c80*/ 	.word	0x0000fee0


	//   ....[32]....
        /*0c84*/ 	.word	0x0000ff40


	//   ....[33]....
        /*0c88*/ 	.word	0x00011080


	//   ....[34]....
        /*0c8c*/ 	.word	0x000112c0


	//   ....[35]....
        /*0c90*/ 	.word	0x000112f0


	//   ....[36]....
        /*0c94*/ 	.word	0x000113c0


	//   ....[37]....
        /*0c98*/ 	.word	0x00011780


	//   ....[38]....
        /*0c9c*/ 	.word	0x00012710


	//   ....[39]....
        /*0ca0*/ 	.word	0x00012730


	//   ....[40]....
        /*0ca4*/ 	.word	0x00012740


	//   ....[41]....
        /*0ca8*/ 	.word	0x00012750


	//   ....[42]....
        /*0cac*/ 	.word	0x00012df0


	//   ....[43]....
        /*0cb0*/ 	.word	0x00012e00


	//   ....[44]....
        /*0cb4*/ 	.word	0x00012f50


	//   ....[45]....
        /*0cb8*/ 	.word	0x00012f60


	//   ....[46]....
        /*0cbc*/ 	.word	0x00013350


	//   ....[47]....
        /*0cc0*/ 	.word	0x00013360


	//   ....[48]....
        /*0cc4*/ 	.word	0x00013860


	//   ....[49]....
        /*0cc8*/ 	.word	0x00013870


	//   ....[50]....
        /*0ccc*/ 	.word	0x00014620


	//   ....[51]....
        /*0cd0*/ 	.word	0x00014630


	//   ....[52]....
        /*0cd4*/ 	.word	0x00014790


	//   ....[53]....
        /*0cd8*/ 	.word	0x000147a0


	//   ....[54]....
        /*0cdc*/ 	.word	0x00014940


	//   ....[55]....
        /*0ce0*/ 	.word	0x00014b50


	//   ....[56]....
        /*0ce4*/ 	.word	0x00014b80


	//   ....[57]....
        /*0ce8*/ 	.word	0x00014bb0


	//   ....[58]....
        /*0cec*/ 	.word	0x00014be0


	//   ....[59]....
        /*0cf0*/ 	.word	0x00014c10


	//   ....[60]....
        /*0cf4*/ 	.word	0x00014c40


	//   ....[61]....
        /*0cf8*/ 	.word	0x00014dd0


	//   ....[62]....
        /*0cfc*/ 	.word	0x00014e00


	//   ....[63]....
        /*0d00*/ 	.word	0x00014e30


	//   ....[64]....
        /*0d04*/ 	.word	0x00014e60


	//   ....[65]....
        /*0d08*/ 	.word	0x00014e90


	//   ....[66]....
        /*0d0c*/ 	.word	0x00014ec0


	//   ....[67]....
        /*0d10*/ 	.word	0x00014f50


	//   ....[68]....
        /*0d14*/ 	.word	0x00014f80


	//   ....[69]....
        /*0d18*/ 	.word	0x00014f90


	//   ....[70]....
        /*0d1c*/ 	.word	0x00015030


	//   ....[71]....
        /*0d20*/ 	.word	0x00016020


	//   ....[72]....
        /*0d24*/ 	.word	0x00018330


	//   ....[73]....
        /*0d28*/ 	.word	0x00018340


	//   ....[74]....
        /*0d2c*/ 	.word	0x00018400


	//   ....[75]....
        /*0d30*/ 	.word	0x00018410


	//   ....[76]....
        /*0d34*/ 	.word	0x000184c0


	//   ....[77]....
        /*0d38*/ 	.word	0x000184d0


	//   ....[78]....
        /*0d3c*/ 	.word	0x000184e0


	//   ....[79]....
        /*0d40*/ 	.word	0x000184f0


	//   ....[80]....
        /*0d44*/ 	.word	0x00018eb0


	//   ....[81]....
        /*0d48*/ 	.word	0x00018ee0


	//   ....[82]....
        /*0d4c*/ 	.word	0x00018fa0


	//   ....[83]....
        /*0d50*/ 	.word	0x00018fc0


	//   ....[84]....
        /*0d54*/ 	.word	0x00019060


	//   ....[85]....
        /*0d58*/ 	.word	0x00019080


	//   ....[86]....
        /*0d5c*/ 	.word	0x00019090


	//   ....[87]....
        /*0d60*/ 	.word	0x000190a0


	//   ....[88]....
        /*0d64*/ 	.word	0x000191c0


	//   ....[89]....
        /*0d68*/ 	.word	0x000191d0


	//   ....[90]....
        /*0d6c*/ 	.word	0x000191e0


	//   ....[91]....
        /*0d70*/ 	.word	0x00019270


	//   ....[92]....
        /*0d74*/ 	.word	0x00019a30


	//   ....[93]....
        /*0d78*/ 	.word	0x00019a40


	//   ....[94]....
        /*0d7c*/ 	.word	0x00019a60


	//   ....[95]....
        /*0d80*/ 	.word	0x00019ae0


	//   ....[96]....
        /*0d84*/ 	.word	0x00019af0


	//   ....[97]....
        /*0d88*/ 	.word	0x00019b50


	//   ....[98]....
        /*0d8c*/ 	.word	0x00019b80


	//   ....[99]....
        /*0d90*/ 	.word	0x00019bc0


	//   ....[100]....
        /*0d94*/ 	.word	0x00019e70


	//   ....[101]....
        /*0d98*/ 	.word	0x00019e90


	//   ....[102]....
        /*0d9c*/ 	.word	0x00019f30


	//   ....[103]....
        /*0da0*/ 	.word	0x00019f40


	//   ....[104]....
        /*0da4*/ 	.word	0x00019fd0


	//   ....[105]....
        /*0da8*/ 	.word	0x00019fe0


	//   ....[106]....
        /*0dac*/ 	.word	0x00019ff0


	//   ....[107]....
        /*0db0*/ 	.word	0x0001a080


	//   ....[108]....
        /*0db4*/ 	.word	0x0001a650


	//   ....[109]....
        /*0db8*/ 	.word	0x0001a660


	//   ....[110]....
        /*0dbc*/ 	.word	0x0001a6e0


	//   ....[111]....
        /*0dc0*/ 	.word	0x0001a790


	//   ....[112]....
        /*0dc4*/ 	.word	0x0001a7b0


	//   ....[113]....
        /*0dc8*/ 	.word	0x0001a830


	//   ....[114]....
        /*0dcc*/ 	.word	0x0001a850


	//   ....[115]....
        /*0dd0*/ 	.word	0x0001a860


	//   ....[116]....
        /*0dd4*/ 	.word	0x0001aca0


	//   ....[117]....
        /*0dd8*/ 	.word	0x0001acd0


	//   ....[118]....
        /*0ddc*/ 	.word	0x0001ad40


	//   ....[119]....
        /*0de0*/ 	.word	0x0001ad70


	//   ....[120]....
        /*0de4*/ 	.word	0x0001ada0


	//   ....[121]....
        /*0de8*/ 	.word	0x0001add0


	//   ....[122]....
        /*0dec*/ 	.word	0x0001ae00


	//   ....[123]....
        /*0df0*/ 	.word	0x0001ae30


	//   ....[124]....
        /*0df4*/ 	.word	0x0001afd0


	//   ....[125]....
        /*0df8*/ 	.word	0x0001b000


	//   ....[126]....
        /*0dfc*/ 	.word	0x0001b030


	//   ....[127]....
        /*0e00*/ 	.word	0x0001b060


	//   ....[128]....
        /*0e04*/ 	.word	0x0001b090


	//   ....[129]....
        /*0e08*/ 	.word	0x0001b0c0


	//   ....[130]....
        /*0e0c*/ 	.word	0x0001b180


	//   ....[131]....
        /*0e10*/ 	.word	0x0001b1a0


	//   ....[132]....
        /*0e14*/ 	.word	0x0001b1b0


	//   ....[133]....
        /*0e18*/ 	.word	0x0001b210


	//   ....[134]....
        /*0e1c*/ 	.word	0x0001b830


	//   ....[135]....
        /*0e20*/ 	.word	0x0001bb70


	//   ....[136]....
        /*0e24*/ 	.word	0x0001bc00


	//   ....[137]....
        /*0e28*/ 	.word	0x0001bcf0


	//   ....[138]....
        /*0e2c*/ 	.word	0x0001bd80


	//   ....[139]....
        /*0e30*/ 	.word	0x0001be60


	//   ....[140]....
        /*0e34*/ 	.word	0x0001bef0


	//   ....[141]....
        /*0e38*/ 	.word	0x0001bfd0


	//   ....[142]....
        /*0e3c*/ 	.word	0x0001c080


	//   ....[143]....
        /*0e40*/ 	.word	0x0001c110


	//   ....[144]....
        /*0e44*/ 	.word	0x0001c160


	//   ....[145]....
        /*0e48*/ 	.word	0x0001c1b0


	//   ....[146]....
        /*0e4c*/ 	.word	0x0001c2a0


	//   ....[147]....
        /*0e50*/ 	.word	0x0001c330


	//   ....[148]....
        /*0e54*/ 	.word	0x0001c380


	//   ....[149]....
        /*0e58*/ 	.word	0x0001c3d0


	//   ....[150]....
        /*0e5c*/ 	.word	0x0001c5f0


	//   ....[151]....
        /*0e60*/ 	.word	0x0001c640


	//   ....[152]....
        /*0e64*/ 	.word	0x0001c6d0


	//   ....[153]....
        /*0e68*/ 	.word	0x0001c760


	//   ....[154]....
        /*0e6c*/ 	.word	0x0001c7e0


	//   ....[155]....
        /*0e70*/ 	.word	0x0001c830


	//   ....[156]....
        /*0e74*/ 	.word	0x0001c8c0


	//   ....[157]....
        /*0e78*/ 	.word	0x0001c950


	//   ....[158]....
        /*0e7c*/ 	.word	0x0001c9d0


	//   ....[159]....
        /*0e80*/ 	.word	0x0001ca20


	//   ....[160]....
        /*0e84*/ 	.word	0x0001cab0


	//   ....[161]....
        /*0e88*/ 	.word	0x0001cb40


	//   ....[162]....
        /*0e8c*/ 	.word	0x0001cc00


	//   ....[163]....
        /*0e90*/ 	.word	0x0001cee0


	//   ....[164]....
        /*0e94*/ 	.word	0x0001cfd0


	//   ....[165]....
        /*0e98*/ 	.word	0x0001d060


	//   ....[166]....
        /*0e9c*/ 	.word	0x0001d0c0


	//   ....[167]....
        /*0ea0*/ 	.word	0x0001d1e0


	//   ....[168]....
        /*0ea4*/ 	.word	0x0001d240


	//   ....[169]....
        /*0ea8*/ 	.word	0x0001d360


	//   ....[170]....
        /*0eac*/ 	.word	0x0001d3c0


	//   ....[171]....
        /*0eb0*/ 	.word	0x0001d4b0


	//   ....[172]....
        /*0eb4*/ 	.word	0x0001d5b0


	//   ....[173]....
        /*0eb8*/ 	.word	0x0001d620


	//   ....[174]....
        /*0ebc*/ 	.word	0x0001d680


	//   ....[175]....
        /*0ec0*/ 	.word	0x0001d790


	//   ....[176]....
        /*0ec4*/ 	.word	0x0001d7f0


	//   ....[177]....
        /*0ec8*/ 	.word	0x0001d910


	//   ....[178]....
        /*0ecc*/ 	.word	0x0001d970


	//   ....[179]....
        /*0ed0*/ 	.word	0x0001da50


	//   ....[180]....
        /*0ed4*/ 	.word	0x0001db20


	//   ....[181]....
        /*0ed8*/ 	.word	0x0001dc10


	//   ....[182]....
        /*0edc*/ 	.word	0x0001dc70


	//   ....[183]....
        /*0ee0*/ 	.word	0x0001dd10


	//   ....[184]....
        /*0ee4*/ 	.word	0x0001deb0


	//   ....[185]....
        /*0ee8*/ 	.word	0x0001df80


	//   ....[186]....
        /*0eec*/ 	.word	0x0001e000


	//   ....[187]....
        /*0ef0*/ 	.word	0x0001e0f0


	//   ....[188]....
        /*0ef4*/ 	.word	0x0001e150


	//   ....[189]....
        /*0ef8*/ 	.word	0x0001e220


	//   ....[190]....
        /*0efc*/ 	.word	0x0001e280


	//   ....[191]....
        /*0f00*/ 	.word	0x0001e360


	//   ....[192]....
        /*0f04*/ 	.word	0x0001e450


	//   ....[193]....
        /*0f08*/ 	.word	0x0001e4f0


	//   ....[194]....
        /*0f0c*/ 	.word	0x0001e550


	//   ....[195]....
        /*0f10*/ 	.word	0x0001e650


	//   ....[196]....
        /*0f14*/ 	.word	0x0001e6b0


	//   ....[197]....
        /*0f18*/ 	.word	0x0001e7b0


	//   ....[198]....
        /*0f1c*/ 	.word	0x0001e810


	//   ....[199]....
        /*0f20*/ 	.word	0x0001e8e0


	//   ....[200]....
        /*0f24*/ 	.word	0x0001ea30


	//   ....[201]....
        /*0f28*/ 	.word	0x0001eae0


	//   ....[202]....
        /*0f2c*/ 	.word	0x0001ebf0


	//   ....[203]....
        /*0f30*/ 	.word	0x0001ecd0


	//   ....[204]....
        /*0f34*/ 	.word	0x0001ed30


	//   ....[205]....
        /*0f38*/ 	.word	0x0001ee20


	//   ....[206]....
        /*0f3c*/ 	.word	0x0001ee80


	//   ....[207]....
        /*0f40*/ 	.word	0x0001ef60


	//   ....[208]....
        /*0f44*/ 	.word	0x0001eff0


	//   ....[209]....
        /*0f48*/ 	.word	0x0001f090


	//   ....[210]....
        /*0f4c*/ 	.word	0x0001f210


	//   ....[211]....
        /*0f50*/ 	.word	0x0001f280


	//   ....[212]....
        /*0f54*/ 	.word	0x0001f2f0


	//   ....[213]....
        /*0f58*/ 	.word	0x0001f360


	//   ....[214]....
        /*0f5c*/ 	.word	0x0001f3d0


	//   ....[215]....
        /*0f60*/ 	.word	0x0001f450


	//   ....[216]....
        /*0f64*/ 	.word	0x0001f4d0


	//   ....[217]....
        /*0f68*/ 	.word	0x0001f560


	//   ....[218]....
        /*0f6c*/ 	.word	0x0001f5d0


	//   ....[219]....
        /*0f70*/ 	.word	0x0001f640


	//   ....[220]....
        /*0f74*/ 	.word	0x0001f6b0


	//   ....[221]....
        /*0f78*/ 	.word	0x0001f730


	//   ....[222]....
        /*0f7c*/ 	.word	0x0001f7a0


	//   ....[223]....
        /*0f80*/ 	.word	0x0001f840


	//   ....[224]....
        /*0f84*/ 	.word	0x0001f890


	//   ....[225]....
        /*0f88*/ 	.word	0x0001f920


	//   ....[226]....
        /*0f8c*/ 	.word	0x0001fa50


	//----- nvinfo : EIATTR_REG_RECONFIG
	.align		4
.L_145:
        /*0f90*/ 	.byte	0x01, 0x54
	.zero		2


	//----- nvinfo : EIATTR_SYSCALL_OFFSETS
	.align		4
        /*0f94*/ 	.byte	0x04, 0x46
        /*0f96*/ 	.short	(.L_147 - .L_146)


	//   ....[0]....
.L_146:
        /*0f98*/ 	.word	0x00002070


	//   ....[1]....
        /*0f9c*/ 	.word	0x000021c0


	//   ....[2]....
        /*0fa0*/ 	.word	0x00007a30


	//   ....[3]....
        /*0fa4*/ 	.word	0x00007db0


	//   ....[4]....
        /*0fa8*/ 	.word	0x00017900


	//   ....[5]....
        /*0fac*/ 	.word	0x00017a50


	//   ....[6]....
        /*0fb0*/ 	.word	0x00017b40


	//   ....[7]....
        /*0fb4*/ 	.word	0x00018970


	//----- nvinfo : EIATTR_MBARRIER_INSTR_OFFSETS
	.align		4
.L_147:
        /*0fb8*/ 	.byte	0x04, 0x39
        /*0fba*/ 	.short	(.L_149 - .L_148)


	//   ....[0]....
.L_148:
        /*0fbc*/ 	.word	0x00000270
        /*0fc0*/ 	.word	0x000000ff
        /*0fc4*/ 	.word	0x0002d800
        /*0fc8*/ 	.short	0x0100
        /*0fca*/ 	.byte	0x08
	.zero		1


	//   ....[1]....
        /*0fcc*/ 	.word	0x00000280
        /*0fd0*/ 	.word	0x000000ff
        /*0fd4*/ 	.word	0x0002d820
        /*0fd8*/ 	.short	0x0100
        /*0fda*/ 	.byte	0x08
	.zero		1


	//   ....[2]....
        /*0fdc*/ 	.word	0x00000370
        /*0fe0*/ 	.word	0x000000ff
        /*0fe4*/ 	.word	0x0002d830
        /*0fe8*/ 	.short	0x0100
        /*0fea*/ 	.byte	0x08
	.zero		1


	//   ....[3]....
        /*0fec*/ 	.word	0x00000380
        /*0ff0*/ 	.word	0x000000ff
        /*0ff4*/ 	.word	0x0002d840
        /*0ff8*/ 	.short	0x0100
        /*0ffa*/ 	.byte	0x08
	.zero		1


	//   ....[4]....
        /*0ffc*/ 	.word	0x00000390
        /*1000*/ 	.word	0x000000ff
        /*1004*/ 	.word	0x0002d838
        /*1008*/ 	.short	0x0100
        /*100a*/ 	.byte	0x08
	.zero		1


	//   ....[5]....
        /*100c*/ 	.word	0x000003a0
        /*1010*/ 	.word	0x000000ff
        /*1014*/ 	.word	0x0002d848
        /*1018*/ 	.short	0x0100
        /*101a*/ 	.byte	0x08
	.zero		1


	//   ....[6]....
        /*101c*/ 	.word	0x000004d0
        /*1020*/ 	.word	0x000000ff
        /*1024*/ 	.word	0x0002d850
        /*1028*/ 	.short	0x0100
        /*102a*/ 	.byte	0x08
	.zero		1


	//   ....[7]....
        /*102c*/ 	.word	0x000004e0
        /*1030*/ 	.word	0x000000ff
        /*1034*/ 	.word	0x0002d860
        /*1038*/ 	.short	0x0100
        /*103a*/ 	.byte	0x08
	.zero		1


	//   ....[8]....
        /*103c*/ 	.word	0x000004f0
        /*1040*/ 	.word	0x000000ff
        /*1044*/ 	.word	0x0002d858
        /*1048*/ 	.short	0x0100
        /*104a*/ 	.byte	0x08
	.zero		1


	//   ....[9]....
        /*104c*/ 	.word	0x00000500
        /*1050*/ 	.word	0x000000ff
        /*1054*/ 	.word	0x0002d868
        /*1058*/ 	.short	0x0100
        /*105a*/ 	.byte	0x08
	.zero		1


	//   ....[10]....
        /*105c*/ 	.word	0x000005f0
        /*1060*/ 	.word	0x000000ff
        /*1064*/ 	.word	0x0002d870
        /*1068*/ 	.short	0x0100
        /*106a*/ 	.byte	0x06
	.zero		1


	//   ....[11]....
        /*106c*/ 	.word	0x00000600
        /*1070*/ 	.word	0x000000ff
        /*1074*/ 	.word	0x0002d880
        /*1078*/ 	.short	0x0100
        /*107a*/ 	.byte	0x06
	.zero		1


	//   ....[12]....
        /*107c*/ 	.word	0x00000610
        /*1080*/ 	.word	0x000000ff
        /*1084*/ 	.word	0x0002d878
        /*1088*/ 	.short	0x0100
        /*108a*/ 	.byte	0x06
	.zero		1


	//   ....[13]....
        /*108c*/ 	.word	0x00000620
        /*1090*/ 	.word	0x000000ff
        /*1094*/ 	.word	0x0002d888
        /*1098*/ 	.short	0x0100
        /*109a*/ 	.byte	0x06
	.zero		1


	//   ....[14]....
        /*109c*/ 	.word	0x00000750
        /*10a0*/ 	.word	0x000000ff
        /*10a4*/ 	.word	0x0002d890
        /*10a8*/ 	.short	0x0100
        /*10aa*/ 	.byte	0x08
	.zero		1


	//   ....[15]....
        /*10ac*/ 	.word	0x00000760
        /*10b0*/ 	.word	0x000000ff
        /*10b4*/ 	.word	0x0002d8a0
        /*10b8*/ 	.short	0x0100
        /*10ba*/ 	.byte	0x08
	.zero		1


	//   ....[16]....
        /*10bc*/ 	.word	0x00000770
        /*10c0*/ 	.word	0x000000ff
        /*10c4*/ 	.word	0x0002d898
        /*10c8*/ 	.short	0x0100
        /*10ca*/ 	.byte	0x08
	.zero		1


	//   ....[17]....
        /*10cc*/ 	.word	0x00000780
        /*10d0*/ 	.word	0x000000ff
        /*10d4*/ 	.word	0x0002d8a8
        /*10d8*/ 	.short	0x0100
        /*10da*/ 	.byte	0x08
	.zero		1


	//   ....[18]....
        /*10dc*/ 	.word	0x000008b0
        /*10e0*/ 	.word	0x000000ff
        /*10e4*/ 	.word	0x0002d8b0
        /*10e8*/ 	.short	0x0100
        /*10ea*/ 	.byte	0x08
	.zero		1


	//   ....[19]....
        /*10ec*/ 	.word	0x000008c0
        /*10f0*/ 	.word	0x000000ff
        /*10f4*/ 	.word	0x0002d8c0
        /*10f8*/ 	.short	0x0100
        /*10fa*/ 	.byte	0x08
	.zero		1


	//   ....[20]....
        /*10fc*/ 	.word	0x000008d0
        /*1100*/ 	.word	0x000000ff
        /*1104*/ 	.word	0x0002d8b8
        /*1108*/ 	.short	0x0100
        /*110a*/ 	.byte	0x08
	.zero		1


	//   ....[21]....
        /*110c*/ 	.word	0x000008e0
        /*1110*/ 	.word	0x000000ff
        /*1114*/ 	.word	0x0002d8c8
        /*1118*/ 	.short	0x0100
        /*111a*/ 	.byte	0x08
	.zero		1


	//   ....[22]....
        /*111c*/ 	.word	0x00003510
        /*1120*/ 	.word	0x00000035
        /*1124*/ 	.word	0x0002d890
        /*1128*/ 	.short	0x010a
        /*112a*/ 	.byte	0x3f
	.zero		1


	//   ....[23]....
        /*112c*/ 	.word	0x000050f0
        /*1130*/ 	.word	0x00000035
        /*1134*/ 	.word	0x0002d890
        /*1138*/ 	.short	0x010a
        /*113a*/ 	.byte	0x3f
	.zero		1


	//   ....[24]....
        /*113c*/ 	.word	0x00006900
        /*1140*/ 	.word	0x00000035
        /*1144*/ 	.word	0x0002d890
        /*1148*/ 	.short	0x010a
        /*114a*/ 	.byte	0x3f
	.zero		1


	//   ....[25]....
        /*114c*/ 	.word	0x00006e00
        /*1150*/ 	.word	0x0000000b
        /*1154*/ 	.word	0x00000000
        /*1158*/ 	.short	0x0101
        /*115a*/ 	.byte	0x3f
	.zero		1


	//   ....[26]....
        /*115c*/ 	.word	0x00006e40
        /*1160*/ 	.word	0x00000035
        /*1164*/ 	.word	0x0002d8b0
        /*1168*/ 	.short	0x010a
        /*116a*/ 	.byte	0x3f
	.zero		1


	//   ....[27]....
        /*116c*/ 	.word	0x00007300
        /*1170*/ 	.word	0x00000035
        /*1174*/ 	.word	0x00000000
        /*1178*/ 	.short	0x0101
        /*117a*/ 	.byte	0x3f
	.zero		1


	//   ....[28]....
        /*117c*/ 	.word	0x00007ad0
        /*1180*/ 	.word	0x00000002
        /*1184*/ 	.word	0x0002d800
        /*1188*/ 	.short	0x010a
        /*118a*/ 	.byte	0x3f
	.zero		1


	//   ....[29]....
        /*118c*/ 	.word	0x00007b20
        /*1190*/ 	.word	0x00000002
        /*1194*/ 	.word	0x0002d800
        /*1198*/ 	.short	0x010a
        /*119a*/ 	.byte	0x3f
	.zero		1


	//   ....[30]....
        /*119c*/ 	.word	0x000085d0
        /*11a0*/ 	.word	0x00000002
        /*11a4*/ 	.word	0x0002d800
        /*11a8*/ 	.short	0x010a
        /*11aa*/ 	.byte	0x3f
	.zero		1


	//   ....[31]....
        /*11ac*/ 	.word	0x00009f80
        /*11b0*/ 	.word	0x00000002
        /*11b4*/ 	.word	0x0002d800
        /*11b8*/ 	.short	0x010a
        /*11ba*/ 	.byte	0x3f
	.zero		1


	//   ....[32]....
        /*11bc*/ 	.word	0x0000b650
        /*11c0*/ 	.word	0x00000000
        /*11c4*/ 	.word	0x0002d830
        /*11c8*/ 	.short	0x010a
        /*11ca*/ 	.byte	0x3f
	.zero		1


	//   ....[33]....
        /*11cc*/ 	.word	0x0000b720
        /*11d0*/ 	.word	0x00000000
        /*11d4*/ 	.word	0x0002d830
        /*11d8*/ 	.short	0x010a
        /*11da*/ 	.byte	0x3f
	.zero		1


	//   ....[34]....
        /*11dc*/ 	.word	0x0000d100
        /*11e0*/ 	.word	0x00000000
        /*11e4*/ 	.word	0x00000000
        /*11e8*/ 	.short	0x0101
        /*11ea*/ 	.byte	0x3f
	.zero		1


	//   ....[35]....
        /*11ec*/ 	.word	0x0000e440
        /*11f0*/ 	.word	0x00000009
        /*11f4*/ 	.word	0x0002d830
        /*11f8*/ 	.short	0x010a
        /*11fa*/ 	.byte	0x3f
	.zero		1


	//   ....[36]....
        /*11fc*/ 	.word	0x0000e490
        /*1200*/ 	.word	0x00000009
        /*1204*/ 	.word	0x0002d830
        /*1208*/ 	.short	0x010a
        /*120a*/ 	.byte	0x3f
	.zero		1


	//   ....[37]....
        /*120c*/ 	.word	0x0000e940
        /*1210*/ 	.word	0x00000009
        /*1214*/ 	.word	0x0002d850
        /*1218*/ 	.short	0x010a
        /*121a*/ 	.byte	0x3f
	.zero		1


	//   ....[38]....
        /*121c*/ 	.word	0x0000e980
        /*1220*/ 	.word	0x00000009
        /*1224*/ 	.word	0x0002d850
        /*1228*/ 	.short	0x010a
        /*122a*/ 	.byte	0x3f
	.zero		1


	//   ....[39]....
        /*122c*/ 	.word	0x0000f0a0
        /*1230*/ 	.word	0x00000006
        /*1234*/ 	.word	0x00000000
        /*1238*/ 	.short	0x0101
        /*123a*/ 	.byte	0x3f
	.zero		1


	//   ....[40]....
        /*123c*/ 	.word	0x00010a20
        /*1240*/ 	.word	0x00000005
        /*1244*/ 	.word	0x00000000
        /*1248*/ 	.short	0x0101
        /*124a*/ 	.byte	0x3f
	.zero		1


	//   ....[41]....
        /*124c*/ 	.word	0x00011110
        /*1250*/ 	.word	0x00000005
        /*1254*/ 	.word	0x0002d850
        /*1258*/ 	.short	0x010a
        /*125a*/ 	.byte	0x3f
	.zero		1


	//   ....[42]....
        /*125c*/ 	.word	0x000111c0
        /*1260*/ 	.word	0x00000005
        /*1264*/ 	.word	0x0002d850
        /*1268*/ 	.short	0x010a
        /*126a*/ 	.byte	0x3f
	.zero		1


	//   ....[43]....
        /*126c*/ 	.word	0x000119e0
        /*1270*/ 	.word	0x00000005
        /*1274*/ 	.word	0x00000000
        /*1278*/ 	.short	0x0101
        /*127a*/ 	.byte	0x3f
	.zero		1


	//   ....[44]....
        /*127c*/ 	.word	0x00012d50
        /*1280*/ 	.word	0x00000000
        /*1284*/ 	.word	0x00000000
        /*1288*/ 	.short	0x0101
        /*128a*/ 	.byte	0x3f
	.zero		1


	//   ....[45]....
        /*128c*/ 	.word	0x00013270
        /*1290*/ 	.word	0x00000006
        /*1294*/ 	.word	0x00000000
        /*1298*/ 	.short	0x0101
        /*129a*/ 	.byte	0x3f
	.zero		1


	//   ....[46]....
        /*129c*/ 	.word	0x00016100
        /*12a0*/ 	.word	0x00000010
        /*12a4*/ 	.word	0x0002d820
        /*12a8*/ 	.short	0x010a
        /*12aa*/ 	.byte	0x3f
	.zero		1


	//   ....[47]....
        /*12ac*/ 	.word	0x000161c0
        /*12b0*/ 	.word	0x00000009
        /*12b4*/ 	.word	0x0002d8a0
        /*12b8*/ 	.short	0x010a
        /*12ba*/ 	.byte	0x3f
	.zero		1


	//   ....[48]....
        /*12bc*/ 	.word	0x000165f0
        /*12c0*/ 	.word	0x00000009
        /*12c4*/ 	.word	0x0002d8c0
        /*12c8*/ 	.short	0x010a
        /*12ca*/ 	.byte	0x3f
	.zero		1


	//   ....[49]....
        /*12cc*/ 	.word	0x00016b50
        /*12d0*/ 	.word	0x00000009
        /*12d4*/ 	.word	0x0002d8a0
        /*12d8*/ 	.short	0x010a
        /*12da*/ 	.byte	0x3f
	.zero		1


	//   ....[50]....
        /*12dc*/ 	.word	0x00016f70
        /*12e0*/ 	.word	0x00000009
        /*12e4*/ 	.word	0x0002d8c0
        /*12e8*/ 	.short	0x010a
        /*12ea*/ 	.byte	0x3f
	.zero		1


	//   ....[51]....
        /*12ec*/ 	.word	0x000180f0
        /*12f0*/ 	.word	0x00000000
        /*12f4*/ 	.word	0x0002d840
        /*12f8*/ 	.short	0x010a
        /*12fa*/ 	.byte	0x3f
	.zero		1


	//   ....[52]....
        /*12fc*/ 	.word	0x00018640
        /*1300*/ 	.word	0x00000000
        /*1304*/ 	.word	0x0002d830
        /*1308*/ 	.short	0x0107
        /*130a*/ 	.byte	0x3f
	.zero		1


	//   ....[53]....
        /*130c*/ 	.word	0x00018710
        /*1310*/ 	.word	0x00000000
        /*1314*/ 	.word	0x0002d830
        /*1318*/ 	.short	0x0101
        /*131a*/ 	.byte	0x3f
	.zero		1


	//   ....[54]....
        /*131c*/ 	.word	0x00019330
        /*1320*/ 	.word	0x00000010
        /*1324*/ 	.word	0x0002d800
        /*1328*/ 	.short	0x0107
        /*132a*/ 	.byte	0x3f
	.zero		1


	//   ....[55]....
        /*132c*/ 	.word	0x00019420
        /*1330*/ 	.word	0x00000010
        /*1334*/ 	.word	0x0002d800
        /*1338*/ 	.short	0x0101
        /*133a*/ 	.byte	0x3f
	.zero		1


	//   ....[56]....
        /*133c*/ 	.word	0x00019440
        /*1340*/ 	.word	0x00000010
        /*1344*/ 	.word	0x0002d820
        /*1348*/ 	.short	0x010a
        /*134a*/ 	.byte	0x3f
	.zero		1


	//   ....[57]....
        /*134c*/ 	.word	0x00019860
        /*1350*/ 	.word	0x00000005
        /*1354*/ 	.word	0x0002d840
        /*1358*/ 	.short	0x010a
        /*135a*/ 	.byte	0x3f
	.zero		1


	//   ....[58]....
        /*135c*/ 	.word	0x00019c70
        /*1360*/ 	.word	0x00000005
        /*1364*/ 	.word	0x0002d830
        /*1368*/ 	.short	0x0107
        /*136a*/ 	.byte	0x3f
	.zero		1


	//   ....[59]....
        /*136c*/ 	.word	0x00019d30
        /*1370*/ 	.word	0x00000005
        /*1374*/ 	.word	0x0002d830
        /*1378*/ 	.short	0x0101
        /*137a*/ 	.byte	0x3f
	.zero		1


	//   ....[60]....
        /*137c*/ 	.word	0x00019d90
        /*1380*/ 	.word	0x00000005
        /*1384*/ 	.word	0x0002d860
        /*1388*/ 	.short	0x010a
        /*138a*/ 	.byte	0x3f
	.zero		1


	//   ....[61]....
        /*138c*/ 	.word	0x0001a240
        /*1390*/ 	.word	0x00000005
        /*1394*/ 	.word	0x0002d850
        /*1398*/ 	.short	0x0107
        /*139a*/ 	.byte	0x3f
	.zero		1


	//   ....[62]....
        /*139c*/ 	.word	0x0001a330
        /*13a0*/ 	.word	0x00000005
        /*13a4*/ 	.word	0x0002d850
        /*13a8*/ 	.short	0x0101
        /*13aa*/ 	.byte	0x3f
	.zero		1


	//   ....[63]....
        /*13ac*/ 	.word	0x0001a560
        /*13b0*/ 	.word	0x00000000
        /*13b4*/ 	.word	0x0002d860
        /*13b8*/ 	.short	0x010a
        /*13ba*/ 	.byte	0x3f
	.zero		1


	//   ....[64]....
        /*13bc*/ 	.word	0x0001a990
        /*13c0*/ 	.word	0x00000000
        /*13c4*/ 	.word	0x0002d850
        /*13c8*/ 	.short	0x0107
        /*13ca*/ 	.byte	0x3f
	.zero		1


	//   ....[65]....
        /*13cc*/ 	.word	0x0001aa70
        /*13d0*/ 	.word	0x00000000
        /*13d4*/ 	.word	0x0002d850
        /*13d8*/ 	.short	0x0101
        /*13da*/ 	.byte	0x3f
	.zero		1


	//   ....[66]....
        /*13dc*/ 	.word	0x0001b7b0
        /*13e0*/ 	.word	0x00000005
        /*13e4*/ 	.word	0x0002d820
        /*13e8*/ 	.short	0x010a
        /*13ea*/ 	.byte	0x3f
	.zero		1


	//   ....[67]....
        /*13ec*/ 	.word	0x0001b950
        /*13f0*/ 	.word	0x00000003
        /*13f4*/ 	.word	0x0002d840
        /*13f8*/ 	.short	0x010a
        /*13fa*/ 	.byte	0x3f
	.zero		1


	//   ....[68]....
        /*13fc*/ 	.word	0x0001b9e0
        /*1400*/ 	.word	0x00000005
        /*1404*/ 	.word	0x0002d840
        /*1408*/ 	.short	0x010a
        /*140a*/ 	.byte	0x3f
	.zero		1


	//   ....[69]....
        /*140c*/ 	.word	0x0001ba20
        /*1410*/ 	.word	0x00000003
        /*1414*/ 	.word	0x0002d860
        /*1418*/ 	.short	0x010a
        /*141a*/ 	.byte	0x3f
	.zero		1


	//   ....[70]....
        /*141c*/ 	.word	0x0001ba60
        /*1420*/ 	.word	0x00000005
        /*1424*/ 	.word	0x0002d860
        /*1428*/ 	.short	0x010a
        /*142a*/ 	.byte	0x3f
	.zero		1


	//   ....[71]....
        /*142c*/ 	.word	0x0001bac0
        /*1430*/ 	.word	0x00000035
        /*1434*/ 	.word	0x0002d890
        /*1438*/ 	.short	0x010a
        /*143a*/ 	.byte	0x3f
	.zero		1


	//   ....[72]....
        /*143c*/ 	.word	0x0001bc40
        /*1440*/ 	.word	0x00000035
        /*1444*/ 	.word	0x0002d890
        /*1448*/ 	.short	0x010a
        /*144a*/ 	.byte	0x3f
	.zero		1


	//   ....[73]....
        /*144c*/ 	.word	0x0001bdc0
        /*1450*/ 	.word	0x00000035
        /*1454*/ 	.word	0x0002d890
        /*1458*/ 	.short	0x010a
        /*145a*/ 	.byte	0x3f
	.zero		1


	//   ....[74]....
        /*145c*/ 	.word	0x0001bf30
        /*1460*/ 	.word	0x00000035
        /*1464*/ 	.word	0x0002d8b0
        /*1468*/ 	.short	0x010a
        /*146a*/ 	.byte	0x3f
	.zero		1


	//   ....[75]....
        /*146c*/ 	.word	0x0001c1f0
        /*1470*/ 	.word	0x00000002
        /*1474*/ 	.word	0x0002d800
        /*1478*/ 	.short	0x010a
        /*147a*/ 	.byte	0x3f
	.zero		1


	//   ....[76]....
        /*147c*/ 	.word	0x0001c410
        /*1480*/ 	.word	0x00000002
        /*1484*/ 	.word	0x0002d800
        /*1488*/ 	.short	0x010a
        /*148a*/ 	.byte	0x3f
	.zero		1


	//   ....[77]....
        /*148c*/ 	.word	0x0001c460
        /*1490*/ 	.word	0x00000000
        /*1494*/ 	.word	0x0002d830
        /*1498*/ 	.short	0x010a
        /*149a*/ 	.byte	0x3f
	.zero		1


	//   ....[78]....
        /*149c*/ 	.word	0x0001c4b0
        /*14a0*/ 	.word	0x00000009
        /*14a4*/ 	.word	0x0002d830
        /*14a8*/ 	.short	0x010a
        /*14aa*/ 	.byte	0x3f
	.zero		1


	//   ....[79]....
        /*14ac*/ 	.word	0x0001c500
        /*14b0*/ 	.word	0x00000009
        /*14b4*/ 	.word	0x0002d850
        /*14b8*/ 	.short	0x010a
        /*14ba*/ 	.byte	0x3f
	.zero		1


	//   ....[80]....
        /*14bc*/ 	.word	0x0001c550
        /*14c0*/ 	.word	0x00000005
        /*14c4*/ 	.word	0x0002d850
        /*14c8*/ 	.short	0x010a
        /*14ca*/ 	.byte	0x3f
	.zero		1


	//   ....[81]....
        /*14cc*/ 	.word	0x0001ccc0
        /*14d0*/ 	.word	0x00000010
        /*14d4*/ 	.word	0x0002d820
        /*14d8*/ 	.short	0x010a
        /*14da*/ 	.byte	0x3f
	.zero		1


	//   ....[82]....
        /*14dc*/ 	.word	0x0001cd10
        /*14e0*/ 	.word	0x00000009
        /*14e4*/ 	.word	0x0002d8a0
        /*14e8*/ 	.short	0x010a
        /*14ea*/ 	.byte	0x3f
	.zero		1


	//   ....[83]....
        /*14ec*/ 	.word	0x0001cd60
        /*14f0*/ 	.word	0x00000009
        /*14f4*/ 	.word	0x0002d8c0
        /*14f8*/ 	.short	0x010a
        /*14fa*/ 	.byte	0x3f
	.zero		1


	//   ....[84]....
        /*14fc*/ 	.word	0x0001cdb0
        /*1500*/ 	.word	0x00000009
        /*1504*/ 	.word	0x0002d8a0
        /*1508*/ 	.short	0x010a
        /*150a*/ 	.byte	0x3f
	.zero		1


	//   ....[85]....
        /*150c*/ 	.word	0x0001ce00
        /*1510*/ 	.word	0x00000009
        /*1514*/ 	.word	0x0002d8c0
        /*1518*/ 	.short	0x010a
        /*151a*/ 	.byte	0x3f
	.zero		1


	//   ....[86]....
        /*151c*/ 	.word	0x0001cf20
        /*1520*/ 	.word	0x00000000
        /*1524*/ 	.word	0x0002d840
        /*1528*/ 	.short	0x010a
        /*152a*/ 	.byte	0x3f
	.zero		1


	//   ....[87]....
        /*152c*/ 	.word	0x0001ddb0
        /*1530*/ 	.word	0x00000010
        /*1534*/ 	.word	0x0002d820
        /*1538*/ 	.short	0x010a
        /*153a*/ 	.byte	0x3f
	.zero		1


	//   ....[88]....
        /*153c*/ 	.word	0x0001de00
        /*1540*/ 	.word	0x00000005
        /*1544*/ 	.word	0x0002d840
        /*1548*/ 	.short	0x010a
        /*154a*/ 	.byte	0x3f
	.zero		1


	//   ....[89]....
        /*154c*/ 	.word	0x0001e3a0
        /*1550*/ 	.word	0x00000005
        /*1554*/ 	.word	0x0002d860
        /*1558*/ 	.short	0x010a
        /*155a*/ 	.byte	0x3f
	.zero		1


	//   ....[90]....
        /*155c*/ 	.word	0x0001e980
        /*1560*/ 	.word	0x00000000
        /*1564*/ 	.word	0x0002d860
        /*1568*/ 	.short	0x010a
        /*156a*/ 	.byte	0x3f
	.zero		1


	//   ....[91]....
        /*156c*/ 	.word	0x0001f970
        /*1570*/ 	.word	0x00000005
        /*1574*/ 	.word	0x0002d820
        /*1578*/ 	.short	0x010a
        /*157a*/ 	.byte	0x3f
	.zero		1


	//   ....[92]....
        /*157c*/ 	.word	0x0001fb10
        /*1580*/ 	.word	0x00000003
        /*1584*/ 	.word	0x0002d840
        /*1588*/ 	.short	0x010a
        /*158a*/ 	.byte	0x3f
	.zero		1


	//   ....[93]....
        /*158c*/ 	.word	0x0001fb60
        /*1590*/ 	.word	0x00000005
        /*1594*/ 	.word	0x0002d840
        /*1598*/ 	.short	0x010a
        /*159a*/ 	.byte	0x3f
	.zero		1


	//   ....[94]....
        /*159c*/ 	.word	0x0001fbb0
        /*15a0*/ 	.word	0x00000003
        /*15a4*/ 	.word	0x0002d860
        /*15a8*/ 	.short	0x010a
        /*15aa*/ 	.byte	0x3f
	.zero		1


	//----- nvinfo : EIATTR_NUM_MBARRIERS
	.align		4
.L_149:
        /*15ac*/ 	.byte	0x03, 0x38
        /*15ae*/ 	.short	0x0016


	//----- nvinfo : EIATTR_EXIT_INSTR_OFFSETS
	.align		4
        /*15b0*/ 	.byte	0x04, 0x1c
        /*15b2*/ 	.short	(.L_151 - .L_150)


	//   ....[0]....
.L_150:
        /*15b4*/ 	.word	0x0001bab0


	//----- nvinfo : EIATTR_MAX_THREADS
	.align		4
.L_151:
        /*15b8*/ 	.byte	0x04, 0x05
        /*15ba*/ 	.short	(.L_153 - .L_152)
.L_152:
        /*15bc*/ 	.word	0x00000200
        /*15c0*/ 	.word	0x00000001
        /*15c4*/ 	.word	0x00000001


	//----- nvinfo : EIATTR_CRS_STACK_SIZE
	.align		4
.L_153:
        /*15c8*/ 	.byte	0x04, 0x1e
        /*15ca*/ 	.short	(.L_155 - .L_154)
.L_154:
        /*15cc*/ 	.word	0x00000000


	//----- nvinfo : EIATTR_CBANK_PARAM_SIZE
	.align		4
.L_155:
        /*15d0*/ 	.byte	0x03, 0x19
        /*15d2*/ 	.short	0x0af0


	//----- nvinfo : EIATTR_PARAM_CBANK
	.align		4
        /*15d4*/ 	.byte	0x04, 0x0a
        /*15d6*/ 	.short	(.L_157 - .L_156)
	.align		4
.L_156:
        /*15d8*/ 	.word	index@(.nv.constant0._ZN7cutlass13device_kernelIN5flash11enable_sm90INS1_16FlashAttnFwdSm90INS1_25CollectiveMainloopFwdSm90ILi2EN4cute5tupleIJNS5_1CILi1EEES8_S8_EEENS6_IJNS7_ILi192EEENS7_ILi128EEENS7_ILi96EEEEEELi96ENS_6half_tEfNS_4arch4Sm90ELb0ELb0ELb1ELb1ELb1ELb1ELb0ELb0ELb1ELb1ELb1ELb0EEENS1_21CollectiveEpilogueFwdINS6_IJSA_SC_SB_EEES9_SE_SG_Li384ELb1ELb1ELb1ELb0EEENS1_36VarlenDynamicPersistentTileSchedulerILi192ELi128ELi384ELi128ELb1ELb1ELb1ELb0ELb1ELb1EEEEEEEEEvNT_6ParamsE)
        /*15dc*/ 	.short	0x0210
        /*15de*/ 	.short	0x0af0


	//----- nvinfo : EIATTR_SW_WAR
	.align		4
.L_157:
        /*15e0*/ 	.byte	0x04, 0x36
        /*15e2*/ 	.short	(.L_159 - .L_158)
.L_158:
        /*15e4*/ 	.word	0x00000008
.L_159:


//--------------------- .nv.info._ZN7cutlass13device_kernelIN5flash11enable_sm90INS1_16FlashAttnFwdSm90INS1_25CollectiveMainloopFwdSm90ILi2EN4cute5tupleIJNS5_1CILi1EEES8_S8_EEENS6_IJNS7_ILi192EEENS7_ILi128EEENS7_ILi96EEEEEELi96ENS_6half_tEfNS_4arch4Sm90ELb0ELb1ELb1ELb0ELb1ELb0ELb0ELb0ELb1ELb1ELb1ELb0EEENS1_21CollectiveEpilogueFwdINS6_IJSA_SC_SB_EEES9_SE_SG_Li384ELb0ELb1ELb1ELb0EEENS1_19SingleTileSchedulerILb0ELb1ELb1ELi192EEEEEEEEEvNT_6ParamsE --------------------------
	.section	.nv.info._ZN7cutlass13device_kernelIN5flash11enable_sm90INS1_16FlashAttnFwdSm90INS1_25CollectiveMainloopFwdSm90ILi2EN4cute5tupleIJNS5_1CILi1EEES8_S8_EEENS6_IJNS7_ILi192EEENS7_ILi128EEENS7_ILi96EEEEEELi96ENS_6half_tEfNS_4arch4Sm90ELb0ELb1ELb1ELb0ELb1ELb0ELb0ELb0ELb1ELb1ELb1ELb0EEENS1_21CollectiveEpilogueFwdINS6_IJSA_SC_SB_EEES9_SE_SG_Li384ELb0ELb1ELb1ELb0EEENS1_19SingleTileSchedulerILb0ELb1ELb1ELi192EEEEEEEEEvNT_6ParamsE,"",@"SHT_CUDA_INFO"
	.sectionflags	@""
	.align	4


	//----- nvinfo : EIATTR_CUDA_API_VERSION
	.align		4
        /*0000*/ 	.byte	0x04, 0x37
        /*0002*/ 	.short	(.L_161 - .L_160)
.L_160:
        /*0004*/ 	.word	0x00000082


	//----- nvinfo : EIATTR_KPARAM_INFO
	.align		4
.L_161:
        /*0008*/ 	.byte	0x04, 0x17
        /*000a*/ 	.short	(.L_163 - .L_162)
.L_162:
        /*000c*/ 	.word	0x00000000
        /*0010*/ 	.short	0x0000
        /*0012*/ 	.short	0x0070
        /*0014*/ 	.byte	0x00, 0xf0, 0x01, 0x28


	//----- nvinfo : EIATTR_SPARSE_MMA_MASK
	.align		4
.L_163:
        /*0018*/ 	.byte	0x03, 0x50
        /*001a*/ 	.short	0x0000


	//----- nvinfo : EIATTR_MAXREG_COUNT
	.align		4
        /*001c*/ 	.byte	0x03, 0x1b
        /*001e*/ 	.short	0x0080


	//----- nvinfo : EIATTR_NUM_BARRIERS
	.align		4
        /*0020*/ 	.byte	0x02, 0x4c
        /*0022*/ 	.byte	0x10
	.zero		1


	//----- nvinfo : EIATTR_EXTERNS
	.align		4
        /*0024*/ 	.byte	0x04, 0x0f
        /*0026*/ 	.short	(.L_165 - .L_164)


	//   ....[0]....
	.align		4
.L_164:
        /*0028*/ 	.word	index@(__assertfail)


	//----- nvinfo : EIATTR_ANNOTATIONS
	.align		4
.L_165:
        /*002c*/ 	.byte	0x04, 0x55
        /*002e*/ 	.short	(.L_167 - .L_166)


	//   ....[0]....
.L_166:
        /*0030*/ 	.word	0x00000001
        /*0034*/ 	.byte	0xb0, 0x08, 0x00, 0x00, 0x01, 0x00, 0x00, 0x00, 0x10, 0x0a, 0x00, 0x00, 0x01, 0x00, 0x00, 0x00
        /*0044*/ 	.byte	0xd0, 0x17, 0x00, 0x00, 0x01, 0x00, 0x00, 0x00, 0x90, 0x04, 0x01, 0x00, 0x01, 0x00, 0x00, 0x00
        /*0054*/ 	.byte	0xa0, 0x17, 0x01, 0x00, 0x01, 0x00, 0x00, 0x00, 0x20, 0x2b, 0x01, 0x00, 0x01, 0x00, 0x00, 0x00
        /*0064*/ 	.byte	0x40, 0x2b, 0x01, 0x00, 0x01, 0x00, 0x00, 0x00, 0xa0, 0x2c, 0x01, 0x00, 0x01, 0x00, 0x00, 0x00
        /*0074*/ 	.byte	0xf0, 0x42, 0x01, 0x00, 0x01, 0x00, 0x00, 0x00, 0x10, 0x43, 0x01, 0x00, 0x01, 0x00, 0x00, 0x00
        /*0084*/ 	.byte	0x30, 0x57, 0x01, 0x00


	//----- nvinfo : EIATTR_MERCURY_ISA_VERSION
	.align		4
.L_167:
        /*0088*/ 	.byte	0x03, 0x5f
        /*008a*/ 	.short	0x0101


	//----- nvinfo : EIATTR_INT_WARP_WIDE_INSTR_OFFSETS
	.align		4
        /*008c*/ 	.byte	0x04, 0x31
        /*008e*/ 	.short	(.L_169 - .L_168)


	//   ....[0]....
.L_168:
        /*0090*/ 	.word	0x000000c0


	//   ....[1]....
        /*0094*/ 	.word	0x000000d0


	//   ....[2]....
        /*0098*/ 	.word	0x00000170


	//----- nvinfo : EIATTR_COOP_GROUP_MASK_REGIDS
	.align		4
.L_169:
        /*009c*/ 	.byte	0x04, 0x29
        /*009e*/ 	.short	(.L_171 - .L_170)


	//   ....[0]....
.L_170:
        /*00a0*/ 	.word	0xffffffff


	//   ....[1]....
        /*00a4*/ 	.word	0xffffffff


	//   ....[2]....
        /*00a8*/ 	.word	0xffffffff


	//   ....[3]....
        /*00ac*/ 	.word	0xffffffff


	//   ....[4]....
        /*00b0*/ 	.word	0xffffffff


	//   ....[5]....
        /*00b4*/ 	.word	0xffffffff


	//   ....[6]....
        /*00b8*/ 	.word	0xffffffff


	//   ....[7]....
        /*00bc*/ 	.word	0xffffffff


	//   ....[8]....
        /*00c0*/ 	.word	0xffffffff


	//   ....[9]....
        /*00c4*/ 	.word	0xffffffff


	//   ....[10]....
        /*00c8*/ 	.word	0xffffffff


	//   ....[11]....
        /*00cc*/ 	.word	0xffffffff


	//   ....[12]....
        /*00d0*/ 	.word	0xffffffff


	//   ....[13]....
        /*00d4*/ 	.word	0xffffffff


	//   ....[14]....
        /*00d8*/ 	.word	0xffffffff


	//   ....[15]....
        /*00dc*/ 	.word	0xffffffff


	//   ....[16]....
        /*00e0*/ 	.word	0xffffffff


	//   ....[17]....
        /*00e4*/ 	.word	0xffffffff


	//   ....[18]....
        /*00e8*/ 	.word	0xffffffff


	//   ....[19]....
        /*00ec*/ 	.word	0xffffffff


	//   ....[20]....
        /*00f0*/ 	.word	0xffffffff


	//   ....[21]....
        /*00f4*/ 	.word	0xffffffff


	//   ....[22]....
        /*00f8*/ 	.word	0xffffffff


	//   ....[23]....
        /*00fc*/ 	.word	0xffffffff


	//   ....[24]....
        /*0100*/ 	.word	0xffffffff


	//   ....[25]....
        /*0104*/ 	.word	0xffffffff


	//   ....[26]....
        /*0108*/ 	.word	0xffffffff


	//   ....[27]....
        /*010c*/ 	.word	0xffffffff


	//   ....[28]....
        /*0110*/ 	.word	0xffffffff


	//   ....[29]....
        /*0114*/ 	.word	0xffffffff


	//   ....[30]....
        /*0118*/ 	.word	0xffffffff


	//   ....[31]....
        /*011c*/ 	.word	0xffffffff


	//   ....[32]....
        /*0120*/ 	.word	0xffffffff


	//   ....[33]....
        /*0124*/ 	.word	0xffffffff


	//   ....[34]....
        /*0128*/ 	.word	0xffffffff


	//   ....[35]....
        /*012c*/ 	.word	0xffffffff


	//   ....[36]....
        /*0130*/ 	.word	0xffffffff


	//   ....[37]....
        /*0134*/ 	.word	0xffffffff


	//   ....[38]....
        /*0138*/ 	.word	0xffffffff


	//   ....[39]....
        /*013c*/ 	.word	0xffffffff


	//   ....[40]....
        /*0140*/ 	.word	0xffffffff


	//   ....[41]....
        /*0144*/ 	.word	0xffffffff


	//   ....[42]....
        /*0148*/ 	.word	0xffffffff


	//   ....[43]....
        /*014c*/ 	.word	0xffffffff


	//   ....[44]....
        /*0150*/ 	.word	0xffffffff


	//   ....[45]....
        /*0154*/ 	.word	0xffffffff


	//   ....[46]....
        /*0158*/ 	.word	0xffffffff


	//   ....[47]....
        /*015c*/ 	.word	0xffffffff


	//   ....[48]....
        /*0160*/ 	.word	0xffffffff


	//   ....[49]....
        /*0164*/ 	.word	0xffffffff


	//   ....[50]....
        /*0168*/ 	.word	0xffffffff


	//   ....[51]....
        /*016c*/ 	.word	0xffffffff


	//   ....[52]....
        /*0170*/ 	.word	0xffffffff


	//   ....[53]....
        /*0174*/ 	.word	0xffffffff


	//   ....[54]....
        /*0178*/ 	.word	0xffffffff


	//   ....[55]....
        /*017c*/ 	.word	0xffffffff


	//   ....[56]....
        /*0180*/ 	.word	0xffffffff


	//   ....[57]....
        /*0184*/ 	.word	0xffffffff


	//   ....[58]....
        /*0188*/ 	.word	0xffffffff


	//   ....[59]....
        /*018c*/ 	.word	0xffffffff


	//   ....[60]....
        /*0190*/ 	.word	0xffffffff


	//   ....[61]....
        /*0194*/ 	.word	0xffffffff


	//   ....[62]....
        /*0198*/ 	.word	0xffffffff


	//   ....[63]....
        /*019c*/ 	.word	0xffffffff


	//   ....[64]....
        /*01a0*/ 	.word	0xffffffff


	//   ....[65]....
        /*01a4*/ 	.word	0xffffffff


	//   ....[66]....
        /*01a8*/ 	.word	0xffffffff


	//   ....[67]....
        /*01ac*/ 	.word	0xffffffff


	//   ....[68]....
        /*01b0*/ 	.word	0xffffffff


	//   ....[69]....
        /*01b4*/ 	.word	0xffffffff


	//   ....[70]....
        /*01b8*/ 	.word	0xffffffff


	//   ....[71]....
        /*01bc*/ 	.word	0xffffffff


	//   ....[72]....
        /*01c0*/ 	.word	0xffffffff


	//   ....[73]....
        /*01c4*/ 	.word	0xffffffff


	//   ....[74]....
        /*01c8*/ 	.word	0xffffffff


	//   ....[75]....
        /*01cc*/ 	.word	0xffffffff


	//   ....[76]....
        /*01d0*/ 	.word	0xffffffff


	//   ....[77]....
        /*01d4*/ 	.word	0xffffffff


	//   ....[78]....
        /*01d8*/ 	.word	0xffffffff


	//   ....[79]....
        /*01dc*/ 	.word	0xffffffff


	//   ....[80]....
        /*01e0*/ 	.word	0xffffffff


	//   ....[81]....
        /*01e4*/ 	.word	0xffffffff


	//   ....[82]....
        /*01e8*/ 	.word	0xffffffff


	//   ....[83]....
        /*01ec*/ 	.word	0xffffffff


	//   ....[84]....
        /*01f0*/ 	.word	0xffffffff


	//   ....[85]....
        /*01f4*/ 	.word	0xffffffff


	//   ....[86]....
        /*01f8*/ 	.word	0xffffffff


	//   ....[87]....
        /*01fc*/ 	.word	0xffffffff


	//   ....[88]....
        /*0200*/ 	.word	0xffffffff


	//   ....[89]....
        /*0204*/ 	.word	0xffffffff


	//   ....[90]....
        /*0208*/ 	.word	0xffffffff


	//   ....[91]....
        /*020c*/ 	.word	0x0500000f


	//   ....[92]....
        /*0210*/ 	.word	0x0500000f


	//   ....[93]....
        /*0214*/ 	.word	0x0500000f


	//   ....[94]....
        /*0218*/ 	.word	0x0500000f


	//   ....[95]....
        /*021c*/ 	.word	0x0500000f


	//   ....[96]....
        /*0220*/ 	.word	0x0500000f


	//   ....[97]....
        /*0224*/ 	.word	0x0500000f


	//   ....[98]....
        /*0228*/ 	.word	0x0500000f


	//   ....[99]....
        /*022c*/ 	.word	0x0500000f


	//   ....[100]....
        /*0230*/ 	.word	0x0500000f


	//   ....[101]....
        /*0234*/ 	.word	0x0500000f


	//   ....[102]....
        /*0238*/ 	.word	0x0500000f


	//   ....[103]....
        /*023c*/ 	.word	0x0500000f


	//   ....[104]....
        /*0240*/ 	.word	0x0500000f


	//   ....[105]....
        /*0244*/ 	.word	0x0500000f


	//   ....[106]....
        /*0248*/ 	.word	0x0500000f


	//   ....[107]....
        /*024c*/ 	.word	0x0500000f


	//   ....[108]....
        /*0250*/ 	.word	0x0500000f


	//   ....[109]....
        /*0254*/ 	.word	0x0500000f


	//   ....[110]....
        /*0258*/ 	.word	0x0500000f


	//   ....[111]....
        /*025c*/ 	.word	0x0500000f


	//   ....[112]....
        /*0260*/ 	.word	0x0500000f


	//   ....[113]....
        /*0264*/ 	.word	0x0500000f


	//   ....[114]....
        /*0268*/ 	.word	0x0500000f


	//   ....[115]....
        /*026c*/ 	.word	0x0500000f


	//   ....[116]....
        /*0270*/ 	.word	0x0500000f


	//   ....[117]....
        /*0274*/ 	.word	0x0500000f


	//   ....[118]....
        /*0278*/ 	.word	0x0500000f


	//   ....[119]....
        /*027c*/ 	.word	0x0500000f


	//   ....[120]....
        /*0280*/ 	.word	0x0500000f


	//   ....[121]....
        /*0284*/ 	.word	0x0500000f


	//   ....[122]....
        /*0288*/ 	.word	0x0500000f


	//   ....[123]....
        /*028c*/ 	.word	0x0500000f


	//   ....[124]....
        /*0290*/ 	.word	0x0500000f


	//   ....[125]....
        /*0294*/ 	.word	0x0500000f


	//   ....[126]....
        /*0298*/ 	.word	0x0500000f


	//   ....[127]....
        /*029c*/ 	.word	0x0500000f


	//   ....[128]....
        /*02a0*/ 	.word	0x0500000f


	//   ....[129]....
        /*02a4*/ 	.word	0x0500000f


	//   ....[130]....
        /*02a8*/ 	.word	0x0500000f


	//   ....[131]....
        /*02ac*/ 	.word	0x0500000f


	//   ....[132]....
        /*02b0*/ 	.word	0x0500000f


	//   ....[133]....
        /*02b4*/ 	.word	0x0500000f


	//   ....[134]....
        /*02b8*/ 	.word	0x0500000f


	//   ....[135]....
        /*02bc*/ 	.word	0x0500000f


	//   ....[136]....
        /*02c0*/ 	.word	0x0500000f


	//----- nvinfo : EIATTR_COOP_GROUP_INSTR_OFFSETS
	.align		4
.L_171:
        /*02c4*/ 	.byte	0x04, 0x28
        /*02c6*/ 	.short	(.L_173 - .L_172)


	//   ....[0]....
.L_172:
        /*02c8*/ 	.word	0x00000080


	//   ....[1]....
        /*02cc*/ 	.word	0x00000090


	//   ....[2]....
        /*02d0*/ 	.word	0x000002d0


	//   ....[3]....
        /*02d4*/ 	.word	0x00000430


	//   ....[4]....
        /*02d8*/ 	.word	0x00000550


	//   ....[5]....
        /*02dc*/ 	.word	0x000006b0


	//   ....[6]....
        /*02e0*/ 	.word	0x00001520


	//   ....[7]....
        /*02e4*/ 	.word	0x000023d0


	//   ....[8]....
        /*02e8*/ 	.word	0x00002b10


	//   ....[9]....
        /*02ec*/ 	.word	0x00003e00


	//   ....[10]....
        /*02f0*/ 	.word	0x00003f10


	//   ....[11]....
        /*02f4*/ 	.word	0x000047d0


	//   ....[12]....
        /*02f8*/ 	.word	0x00004850


	//   ....[13]....
        /*02fc*/ 	.word	0x00005480


	//   ....[14]....
        /*0300*/ 	.word	0x00006410


	//   ....[15]....
        /*0304*/ 	.word	0x00006cc0


	//   ....[16]....
        /*0308*/ 	.word	0x000078b0


	//   ....[17]....
        /*030c*/ 	.word	0x000079b0


	//   ....[18]....
        /*0310*/ 	.word	0x00008170


	//   ....[19]....
        /*0314*/ 	.word	0x00008200


	//   ....[20]....
        /*0318*/ 	.word	0x000092b0


	//   ....[21]....
        /*031c*/ 	.word	0x0000ab60


	//   ....[22]....
        /*0320*/ 	.word	0x0000ab80


	//   ....[23]....
        /*0324*/ 	.word	0x0000abb0


	//   ....[24]....
        /*0328*/ 	.word	0x0000abc0


	//   ....[25]....
        /*032c*/ 	.word	0x0000bf20


	//   ....[26]....
        /*0330*/ 	.word	0x0000cb40


	//   ....[27]....
        /*0334*/ 	.word	0x0000d450


	//   ....[28]....
        /*0338*/ 	.word	0x0000e090


	//   ....[29]....
        /*033c*/ 	.word	0x0000e190


	//   ....[30]....
        /*0340*/ 	.word	0x0000ea00


	//   ....[31]....
        /*0344*/ 	.word	0x0000ea80


	//   ....[32]....
        /*0348*/ 	.word	0x0000faa0


	//   ....[33]....
        /*034c*/ 	.word	0x0000fbd0


	//   ....[34]....
        /*0350*/ 	.word	0x0000fc10


	//   ....[35]....
        /*0354*/ 	.word	0x0000fd00


	//   ....[36]....
        /*0358*/ 	.word	0x0000fd10


	//   ....[37]....
        /*035c*/ 	.word	0x00010c60


	//   ....[38]....
        /*0360*/ 	.word	0x00010ca0


	//   ....[39]....
        /*0364*/ 	.word	0x00010ce0


	//   ....[40]....
        /*0368*/ 	.word	0x00010d20


	//   ....[41]....
        /*036c*/ 	.word	0x00010d40


	//   ....[42]....
        /*0370*/ 	.word	0x00010d70


	//   ....[43]....
        /*0374*/ 	.word	0x00011230


	//   ....[44]....
        /*0378*/ 	.word	0x00011240


	//   ....[45]....
        /*037c*/ 	.word	0x00011b10


	//   ....[46]....
        /*0380*/ 	.word	0x000131d0


	//   ....[47]....
        /*0384*/ 	.word	0x000131e0


	//   ....[48]....
        /*0388*/ 	.word	0x000131f0


	//   ....[49]....
        /*038c*/ 	.word	0x00013200


	//   ....[50]....
        /*0390*/ 	.word	0x00013220


	//   ....[51]....
        /*0394*/ 	.word	0x00013250


	//   ....[52]....
        /*0398*/ 	.word	0x00013280


	//   ....[53]....
        /*039c*/ 	.word	0x000132b0


	//   ....[54]....
        /*03a0*/ 	.word	0x00013bc0


	//   ....[55]....
        /*03a4*/ 	.word	0x00013be0


	//   ....[56]....
        /*03a8*/ 	.word	0x00013bf0


	//   ....[57]....
        /*03ac*/ 	.word	0x00013c70


	//   ....[58]....
        /*03b0*/ 	.word	0x00013d10


	//   ....[59]....
        /*03b4*/ 	.word	0x00013d20


	//   ....[60]....
        /*03b8*/ 	.word	0x00013dc0


	//   ....[61]....
        /*03bc*/ 	.word	0x00013df0


	//   ....[62]....
        /*03c0*/ 	.word	0x00013e50


	//   ....[63]....
        /*03c4*/ 	.word	0x00013e60


	//   ....[64]....
        /*03c8*/ 	.word	0x00013e90


	//   ....[65]....
        /*03cc*/ 	.word	0x00013ee0


	//   ....[66]....
        /*03d0*/ 	.word	0x00014720


	//   ....[67]....
        /*03d4*/ 	.word	0x00014730


	//   ....[68]....
        /*03d8*/ 	.word	0x00014750


	//   ....[69]....
        /*03dc*/ 	.word	0x000147d0


	//   ....[70]....
        /*03e0*/ 	.word	0x000147e0


	//   ....[71]....
        /*03e4*/ 	.word	0x00014840


	//   ....[72]....
        /*03e8*/ 	.word	0x00014870


	//   ....[73]....
        /*03ec*/ 	.word	0x000148b0


	//   ....[74]....
        /*03f0*/ 	.word	0x00014ad0


	//   ....[75]....
        /*03f4*/ 	.word	0x00014af0


	//   ....[76]....
        /*03f8*/ 	.word	0x00014b10


	//   ....[77]....
        /*03fc*/ 	.word	0x00014b90


	//   ....[78]....
        /*0400*/ 	.word	0x00014bb0


	//   ....[79]....
        /*0404*/ 	.word	0x00014c30


	//   ....[80]....
        /*0408*/ 	.word	0x00014c50


	//   ....[81]....
        /*040c*/ 	.word	0x00014c60


	//   ....[82]....
        /*0410*/ 	.word	0x00015190


	//   ....[83]....
        /*0414*/ 	.word	0x000151c0


	//   ....[84]....
        /*0418*/ 	.word	0x000151f0


	//   ....[85]....
        /*041c*/ 	.word	0x00015220


	//   ....[86]....
        /*0420*/ 	.word	0x00015250


	//   ....[87]....
        /*0424*/ 	.word	0x00015280


	//   ....[88]....
        /*0428*/ 	.word	0x000152a0


	//   ....[89]....
        /*042c*/ 	.word	0x00015340


	//   ....[90]....
        /*0430*/ 	.word	0x000156c0


	//   ....[91]....
        /*0434*/ 	.word	0x00015d00


	//   ....[92]....
        /*0438*/ 	.word	0x00015df0


	//   ....[93]....
        /*043c*/ 	.word	0x00015e90


	//   ....[94]....
        /*0440*/ 	.word	0x00015f20


	//   ....[95]....
        /*0444*/ 	.word	0x00016000


	//   ....[96]....
        /*0448*/ 	.word	0x00016070


	//   ....[97]....
        /*044c*/ 	.word	0x00016150


	//   ....[98]....
        /*0450*/ 	.word	0x00016200


	//   ....[99]....
        /*0454*/ 	.word	0x00016300


	//   ....[100]....
        /*0458*/ 	.word	0x000163a0


	//   ....[101]....
        /*045c*/ 	.word	0x00016400


	//   ....[102]....
        /*0460*/ 	.word	0x000164b0


	//   ....[103]....
        /*0464*/ 	.word	0x00016580


	//   ....[104]....
        /*0468*/ 	.word	0x00016610


	//   ....[105]....
        /*046c*/ 	.word	0x000166e0


	//   ....[106]....
        /*0470*/ 	.word	0x00016760


	//   ....[107]....
        /*0474*/ 	.word	0x00016820


	//   ....[108]....
        /*0478*/ 	.word	0x000168c0


	//   ....[109]....
        /*047c*/ 	.word	0x00016990


	//   ....[110]....
        /*0480*/ 	.word	0x00016a00


	//   ....[111]....
        /*0484*/ 	.word	0x00016ac0


	//   ....[112]....
        /*0488*/ 	.word	0x00016c00


	//   ....[113]....
        /*048c*/ 	.word	0x00016ce0


	//   ....[114]....
        /*0490*/ 	.word	0x00016d60


	//   ....[115]....
        /*0494*/ 	.word	0x00016e40


	//   ....[116]....
        /*0498*/ 	.word	0x00016ea0


	//   ....[117]....
        /*049c*/ 	.word	0x00016f70


	//   ....[118]....
        /*04a0*/ 	.word	0x00016fd0


	//   ....[119]....
        /*04a4*/ 	.word	0x000170b0


	//   ....[120]....
        /*04a8*/ 	.word	0x000171a0


	//   ....[121]....
        /*04ac*/ 	.word	0x00017240


	//   ....[122]....
        /*04b0*/ 	.word	0x000172a0


	//   ....[123]....
        /*04b4*/ 	.word	0x00017390


	//   ....[124]....
        /*04b8*/ 	.word	0x000173f0


	//   ....[125]....
        /*04bc*/ 	.word	0x000174e0


	//   ....[126]....
        /*04c0*/ 	.word	0x00017540


	//   ....[127]....
        /*04c4*/ 	.word	0x00017600


	//   ....[128]....
        /*04c8*/ 	.word	0x00017740


	//   ....[129]....
        /*04cc*/ 	.word	0x000177f0


	//   ....[130]....
        /*04d0*/ 	.word	0x000178e0


	//   ....[131]....
        /*04d4*/ 	.word	0x000179f0


	//   ....[132]....
        /*04d8*/ 	.word	0x00017a70


	//   ....[133]....
        /*04dc*/ 	.word	0x00017b60


	//   ....[134]....
        /*04e0*/ 	.word	0x00017bd0


	//   ....[135]....
        /*04e4*/ 	.word	0x00017ca0


	//   ....[136]....
        /*04e8*/ 	.word	0x00017db0


	//----- nvinfo : EIATTR_REG_RECONFIG
	.align		4
.L_173:
        /*04ec*/ 	.byte	0x01, 0x54
	.zero		2


	//----- nvinfo : EIATTR_SYSCALL_OFFSETS
	.align		4
        /*04f0*/ 	.byte	0x04, 0x46
        /*04f2*/ 	.short	(.L_175 - .L_174)


	//   ....[0]....
.L_174:
        /*04f4*/ 	.word	0x00001740


	//   ....[1]....
        /*04f8*/ 	.word	0x000126d0


	//   ....[2]....
        /*04fc*/ 	.word	0x00012810


	//   ....[3]....
        /*0500*/ 	.word	0x00012900


	//   ....[4]....
        /*0504*/ 	.word	0x000136f0


	//----- nvinfo : EIATTR_MBARRIER_INSTR_OFFSETS
	.align		4
.L_175:
        /*0508*/ 	.byte	0x04, 0x39
        /*050a*/ 	.short	(.L_177 - .L_176)


	//   ....[0]....
.L_176:
        /*050c*/ 	.word	0x00000180
        /*0510*/ 	.word	0x000000ff
        /*0514*/ 	.word	0x0002d800
        /*0518*/ 	.short	0x0100
        /*051a*/ 	.byte	0x08
	.zero		1


	//   ....[1]....
        /*051c*/ 	.word	0x00000190
        /*0520*/ 	.word	0x000000ff
        /*0524*/ 	.word	0x0002d820
        /*0528*/ 	.short	0x0100
        /*052a*/ 	.byte	0x08
	.zero		1


	//   ....[2]....
        /*052c*/ 	.word	0x00000280
        /*0530*/ 	.word	0x000000ff
        /*0534*/ 	.word	0x0002d830
        /*0538*/ 	.short	0x0100
        /*053a*/ 	.byte	0x08
	.zero		1


	//   ....[3]....
        /*053c*/ 	.word	0x00000290
        /*0540*/ 	.word	0x000000ff
        /*0544*/ 	.word	0x0002d840
        /*0548*/ 	.short	0x0100
        /*054a*/ 	.byte	0x08
	.zero		1


	//   ....[4]....
        /*054c*/ 	.word	0x000002a0
        /*0550*/ 	.word	0x000000ff
        /*0554*/ 	.word	0x0002d838
        /*0558*/ 	.short	0x0100
        /*055a*/ 	.byte	0x08
	.zero		1


	//   ....[5]....
        /*055c*/ 	.word	0x000002b0
        /*0560*/ 	.word	0x000000ff
        /*0564*/ 	.word	0x0002d848
        /*0568*/ 	.short	0x0100
        /*056a*/ 	.byte	0x08
	.zero		1


	//   ....[6]....
        /*056c*/ 	.word	0x000003e0
        /*0570*/ 	.word	0x000000ff
        /*0574*/ 	.word	0x0002d850
        /*0578*/ 	.short	0x0100
        /*057a*/ 	.byte	0x08
	.zero		1


	//   ....[7]....
        /*057c*/ 	.word	0x000003f0
        /*0580*/ 	.word	0x000000ff
        /*0584*/ 	.word	0x0002d860
        /*0588*/ 	.short	0x0100
        /*058a*/ 	.byte	0x08
	.zero		1


	//   ....[8]....
        /*058c*/ 	.word	0x00000400
        /*0590*/ 	.word	0x000000ff
        /*0594*/ 	.word	0x0002d858
        /*0598*/ 	.short	0x0100
        /*059a*/ 	.byte	0x08
	.zero		1


	//   ....[9]....
        /*059c*/ 	.word	0x00000410
        /*05a0*/ 	.word	0x000000ff
        /*05a4*/ 	.word	0x0002d868
        /*05a8*/ 	.short	0x0100
        /*05aa*/ 	.byte	0x08
	.zero		1


	//   ....[10]....
        /*05ac*/ 	.word	0x00000500
        /*05b0*/ 	.word	0x000000ff
        /*05b4*/ 	.word	0x0002d870
        /*05b8*/ 	.short	0x0100
        /*05ba*/ 	.byte	0x06
	.zero		1


	//   ....[11]....
        /*05bc*/ 	.word	0x00000510
        /*05c0*/ 	.word	0x000000ff
        /*05c4*/ 	.word	0x0002d880
        /*05c8*/ 	.short	0x0100
        /*05ca*/ 	.byte	0x06
	.zero		1


	//   ....[12]....
        /*05cc*/ 	.word	0x00000520
        /*05d0*/ 	.word	0x000000ff
        /*05d4*/ 	.word	0x0002d878
        /*05d8*/ 	.short	0x0100
        /*05da*/ 	.byte	0x06
	.zero		1


	//   ....[13]....
        /*05dc*/ 	.word	0x00000530
        /*05e0*/ 	.word	0x000000ff
        /*05e4*/ 	.word	0x0002d888
        /*05e8*/ 	.short	0x0100
        /*05ea*/ 	.byte	0x06
	.zero		1


	//   ....[14]....
        /*05ec*/ 	.word	0x00000660
        /*05f0*/ 	.word	0x000000ff
        /*05f4*/ 	.word	0x0002d890
        /*05f8*/ 	.short	0x0100
        /*05fa*/ 	.byte	0x08
	.zero		1


	//   ....[15]....
        /*05fc*/ 	.word	0x00000670
        /*0600*/ 	.word	0x000000ff
        /*0604*/ 	.word	0x0002d8a0
        /*0608*/ 	.short	0x0100
        /*060a*/ 	.byte	0x08
	.zero		1


	//   ....[16]....
        /*060c*/ 	.word	0x00000680
        /*0610*/ 	.word	0x000000ff
        /*0614*/ 	.word	0x0002d898
        /*0618*/ 	.short	0x0100
        /*061a*/ 	.byte	0x08
	.zero		1


	//   ....[17]....
        /*061c*/ 	.word	0x00000690
        /*0620*/ 	.word	0x000000ff
        /*0624*/ 	.word	0x0002d8a8
        /*0628*/ 	.short	0x0100
        /*062a*/ 	.byte	0x08
	.zero		1


	//   ....[18]....
        /*062c*/ 	.word	0x000007d0
        /*0630*/ 	.word	0x000000ff
        /*0634*/ 	.word	0x0002d8b0
        /*0638*/ 	.short	0x0100
        /*063a*/ 	.byte	0x08
	.zero		1


	//   ....[19]....
        /*063c*/ 	.word	0x000007e0
        /*0640*/ 	.word	0x000000ff
        /*0644*/ 	.word	0x0002d8c0
        /*0648*/ 	.short	0x0100
        /*064a*/ 	.byte	0x08
	.zero		1


	//   ....[20]....
        /*064c*/ 	.word	0x000007f0
        /*0650*/ 	.word	0x000000ff
        /*0654*/ 	.word	0x0002d8b8
        /*0658*/ 	.short	0x0100
        /*065a*/ 	.byte	0x08
	.zero		1


	//   ....[21]....
        /*065c*/ 	.word	0x00000800
        /*0660*/ 	.word	0x000000ff
        /*0664*/ 	.word	0x0002d8c8
        /*0668*/ 	.short	0x0100
        /*066a*/ 	.byte	0x08
	.zero		1


	//   ....[22]....
        /*066c*/ 	.word	0x00001770
        /*0670*/ 	.word	0x000000ff
        /*0674*/ 	.word	0x0002d800
        /*0678*/ 	.short	0x010a
        /*067a*/ 	.byte	0x26
	.zero		1


	//   ....[23]....
        /*067c*/ 	.word	0x00001890
        /*0680*/ 	.word	0x000000ff
        /*0684*/ 	.word	0x0002d830
        /*0688*/ 	.short	0x010a
        /*068a*/ 	.byte	0x26
	.zero		1


	//   ....[24]....
        /*068c*/ 	.word	0x000018f0
        /*0690*/ 	.word	0x000000ff
        /*0694*/ 	.word	0x0002d830
        /*0698*/ 	.short	0x010a
        /*069a*/ 	.byte	0x26
	.zero		1


	//   ....[25]....
        /*069c*/ 	.word	0x00002460
        /*06a0*/ 	.word	0x000000ff
        /*06a4*/ 	.word	0x00000000
        /*06a8*/ 	.short	0x0101
        /*06aa*/ 	.byte	0x04
	.zero		1


	//   ....[26]....
        /*06ac*/ 	.word	0x00005970
        /*06b0*/ 	.word	0x000000ff
        /*06b4*/ 	.word	0x0002d830
        /*06b8*/ 	.short	0x010a
        /*06ba*/ 	.byte	0x04
	.zero		1


	//   ....[27]....
        /*06bc*/ 	.word	0x000059b0
        /*06c0*/ 	.word	0x000000ff
        /*06c4*/ 	.word	0x0002d830
        /*06c8*/ 	.short	0x010a
        /*06ca*/ 	.byte	0x04
	.zero		1


	//   ....[28]....
        /*06cc*/ 	.word	0x00005ca0
        /*06d0*/ 	.word	0x000000ff
        /*06d4*/ 	.word	0x0002d850
        /*06d8*/ 	.short	0x010a
        /*06da*/ 	.byte	0x0a
	.zero		1


	//   ....[29]....
        /*06dc*/ 	.word	0x00005ce0
        /*06e0*/ 	.word	0x000000ff
        /*06e4*/ 	.word	0x0002d850
        /*06e8*/ 	.short	0x010a
        /*06ea*/ 	.byte	0x0a
	.zero		1


	//   ....[30]....
        /*06ec*/ 	.word	0x00006710
        /*06f0*/ 	.word	0x000000ff
        /*06f4*/ 	.word	0x00000000
        /*06f8*/ 	.short	0x0101
        /*06fa*/ 	.byte	0x0a
	.zero		1


	//   ....[31]....
        /*06fc*/ 	.word	0x00008e30
        /*0700*/ 	.word	0x000000ff
        /*0704*/ 	.word	0x00000000
        /*0708*/ 	.short	0x0101
        /*070a*/ 	.byte	0x06
	.zero		1


	//   ....[32]....
        /*070c*/ 	.word	0x000096f0
        /*0710*/ 	.word	0x000000ff
        /*0714*/ 	.word	0x0002d830
        /*0718*/ 	.short	0x010a
        /*071a*/ 	.byte	0x04
	.zero		1


	//   ....[33]....
        /*071c*/ 	.word	0x00009730
        /*0720*/ 	.word	0x000000ff
        /*0724*/ 	.word	0x0002d830
        /*0728*/ 	.short	0x010a
        /*072a*/ 	.byte	0x04
	.zero		1


	//   ....[34]....
        /*072c*/ 	.word	0x00009a50
        /*0730*/ 	.word	0x000000ff
        /*0734*/ 	.word	0x0002d850
        /*0738*/ 	.short	0x010a
        /*073a*/ 	.byte	0x0e
	.zero		1


	//   ....[35]....
        /*073c*/ 	.word	0x00009a90
        /*0740*/ 	.word	0x000000ff
        /*0744*/ 	.word	0x0002d850
        /*0748*/ 	.short	0x010a
        /*074a*/ 	.byte	0x0e
	.zero		1


	//   ....[36]....
        /*074c*/ 	.word	0x0000a420
        /*0750*/ 	.word	0x000000ff
        /*0754*/ 	.word	0x00000000
        /*0758*/ 	.short	0x0101
        /*075a*/ 	.byte	0x0e
	.zero		1


	//   ....[37]....
        /*075c*/ 	.word	0x0000bab0
        /*0760*/ 	.word	0x000000ff
        /*0764*/ 	.word	0x00000000
        /*0768*/ 	.short	0x0101
        /*076a*/ 	.byte	0x07
	.zero		1


	//   ....[38]....
        /*076c*/ 	.word	0x0000c210
        /*0770*/ 	.word	0x000000ff
        /*0774*/ 	.word	0x0002d830
        /*0778*/ 	.short	0x010a
        /*077a*/ 	.byte	0x0a
	.zero		1


	//   ....[39]....
        /*077c*/ 	.word	0x0000c250
        /*0780*/ 	.word	0x000000ff
        /*0784*/ 	.word	0x0002d830
        /*0788*/ 	.short	0x010a
        /*078a*/ 	.byte	0x0a
	.zero		1


	//   ....[40]....
        /*078c*/ 	.word	0x0000c4f0
        /*0790*/ 	.word	0x000000ff
        /*0794*/ 	.word	0x0002d850
        /*0798*/ 	.short	0x010a
        /*079a*/ 	.byte	0x0a
	.zero		1


	//   ....[41]....
        /*079c*/ 	.word	0x0000c530
        /*07a0*/ 	.word	0x000000ff
        /*07a4*/ 	.word	0x0002d850
        /*07a8*/ 	.short	0x010a
        /*07aa*/ 	.byte	0x0a
	.zero		1


	//   ....[42]....
        /*07ac*/ 	.word	0x0000ce50
        /*07b0*/ 	.word	0x000000ff
        /*07b4*/ 	.word	0x00000000
        /*07b8*/ 	.short	0x0101
        /*07ba*/ 	.byte	0x0a
	.zero		1


	//   ....[43]....
        /*07bc*/ 	.word	0x0000f620
        /*07c0*/ 	.word	0x000000ff
        /*07c4*/ 	.word	0x00000000
        /*07c8*/ 	.short	0x0101
        /*07ca*/ 	.byte	0x07
	.zero		1


	//   ....[44]....
        /*07cc*/ 	.word	0x0000fb20
        /*07d0*/ 	.word	0x000000ff
        /*07d4*/ 	.word	0x0002d850
        /*07d8*/ 	.short	0x010a
        /*07da*/ 	.byte	0x06
	.zero		1


	//   ....[45]....
        /*07dc*/ 	.word	0x0000fb60
        /*07e0*/ 	.word	0x000000ff
        /*07e4*/ 	.word	0x0002d850
        /*07e8*/ 	.short	0x010a
        /*07ea*/ 	.byte	0x06
	.zero		1


	//   ....[46]....
        /*07ec*/ 	.word	0x00010340
        /*07f0*/ 	.word	0x000000ff
        /*07f4*/ 	.word	0x00000000
        /*07f8*/ 	.short	0x0101
        /*07fa*/ 	.byte	0x06
	.zero		1


	//   ....[47]....
        /*07fc*/ 	.word	0x00010d60
        /*0800*/ 	.word	0x000000ff
        /*0804*/ 	.word	0x00000000
        /*0808*/ 	.short	0x0101
        /*080a*/ 	.byte	0x04
	.zero		1


	//   ....[48]....
        /*080c*/ 	.word	0x00012df0
        /*0810*/ 	.word	0x000000ff
        /*0814*/ 	.word	0x0002d840
        /*0818*/ 	.short	0x010a
        /*081a*/ 	.byte	0x2f
	.zero		1


	//   ....[49]....
        /*081c*/ 	.word	0x000134b0
        /*0820*/ 	.word	0x000000ff
        /*0824*/ 	.word	0x0002d830
        /*0828*/ 	.short	0x0107
        /*082a*/ 	.byte	0x2f
	.zero		1


	//   ....[50]....
        /*082c*/ 	.word	0x00013520
        /*0830*/ 	.word	0x000000ff
        /*0834*/ 	.word	0x0002d830
        /*0838*/ 	.short	0x0101
        /*083a*/ 	.byte	0x2f
	.zero		1


	//   ....[51]....
        /*083c*/ 	.word	0x00014030
        /*0840*/ 	.word	0x000000ff
        /*0844*/ 	.word	0x0002d800
        /*0848*/ 	.short	0x0107
        /*084a*/ 	.byte	0x2f
	.zero		1


	//   ....[52]....
        /*084c*/ 	.word	0x00014090
        /*0850*/ 	.word	0x000000ff
        /*0854*/ 	.word	0x0002d800
        /*0858*/ 	.short	0x0101
        /*085a*/ 	.byte	0x2f
	.zero		1


	//   ....[53]....
        /*085c*/ 	.word	0x000140c0
        /*0860*/ 	.word	0x000000ff
        /*0864*/ 	.word	0x0002d820
        /*0868*/ 	.short	0x010a
        /*086a*/ 	.byte	0x2f
	.zero		1


	//   ....[54]....
        /*086c*/ 	.word	0x000144f0
        /*0870*/ 	.word	0x00000007
        /*0874*/ 	.word	0x0002d840
        /*0878*/ 	.short	0x010a
        /*087a*/ 	.byte	0x3f
	.zero		1


	//   ....[55]....
        /*087c*/ 	.word	0x00014960
        /*0880*/ 	.word	0x00000007
        /*0884*/ 	.word	0x0002d830
        /*0888*/ 	.short	0x0107
        /*088a*/ 	.byte	0x3f
	.zero		1


	//   ....[56]....
        /*088c*/ 	.word	0x00014a10
        /*0890*/ 	.word	0x00000007
        /*0894*/ 	.word	0x0002d830
        /*0898*/ 	.short	0x0101
        /*089a*/ 	.byte	0x3f
	.zero		1


	//   ....[57]....
        /*089c*/ 	.word	0x00014a70
        /*08a0*/ 	.word	0x00000007
        /*08a4*/ 	.word	0x0002d860
        /*08a8*/ 	.short	0x010a
        /*08aa*/ 	.byte	0x3f
	.zero		1


	//   ....[58]....
        /*08ac*/ 	.word	0x00014dd0
        /*08b0*/ 	.word	0x00000007
        /*08b4*/ 	.word	0x0002d850
        /*08b8*/ 	.short	0x0107
        /*08ba*/ 	.byte	0x3f
	.zero		1


	//   ....[59]....
        /*08bc*/ 	.word	0x00014f20
        /*08c0*/ 	.word	0x00000007
        /*08c4*/ 	.word	0x0002d850
        /*08c8*/ 	.short	0x0101
        /*08ca*/ 	.byte	0x3f
	.zero		1


	//   ....[60]....
        /*08cc*/ 	.word	0x000150c0
        /*08d0*/ 	.word	0x00000000
        /*08d4*/ 	.word	0x0002d860
        /*08d8*/ 	.short	0x010a
        /*08da*/ 	.byte	0x3f
	.zero		1


	//   ....[61]....
        /*08dc*/ 	.word	0x00015500
        /*08e0*/ 	.word	0x00000000
        /*08e4*/ 	.word	0x0002d850
        /*08e8*/ 	.short	0x0107
        /*08ea*/ 	.byte	0x3f
	.zero		1


	//   ....[62]....
        /*08ec*/ 	.word	0x000155c0
        /*08f0*/ 	.word	0x00000000
        /*08f4*/ 	.word	0x0002d850
        /*08f8*/ 	.short	0x0101
        /*08fa*/ 	.byte	0x3f
	.zero		1


	//   ....[63]....
        /*08fc*/ 	.word	0x00015650
        /*0900*/ 	.word	0x00000007
        /*0904*/ 	.word	0x0002d820
        /*0908*/ 	.short	0x010a
        /*090a*/ 	.byte	0x3f
	.zero		1


	//   ....[64]....
        /*090c*/ 	.word	0x000157d0
        /*0910*/ 	.word	0x00000005
        /*0914*/ 	.word	0x0002d840
        /*0918*/ 	.short	0x010a
        /*091a*/ 	.byte	0x3f
	.zero		1


	//   ....[65]....
        /*091c*/ 	.word	0x00015870
        /*0920*/ 	.word	0x00000003
        /*0924*/ 	.word	0x0002d840
        /*0928*/ 	.short	0x010a
        /*092a*/ 	.byte	0x3f
	.zero		1


	//   ....[66]....
        /*092c*/ 	.word	0x000158b0
        /*0930*/ 	.word	0x00000005
        /*0934*/ 	.word	0x0002d860
        /*0938*/ 	.short	0x010a
        /*093a*/ 	.byte	0x3f
	.zero		1


	//   ....[67]....
        /*093c*/ 	.word	0x000158f0
        /*0940*/ 	.word	0x00000003
        /*0944*/ 	.word	0x0002d860
        /*0948*/ 	.short	0x010a
        /*094a*/ 	.byte	0x3f
	.zero		1


	//   ....[68]....
        /*094c*/ 	.word	0x00015960
        /*0950*/ 	.word	0x00000005
        /*0954*/ 	.word	0x0002d800
        /*0958*/ 	.short	0x010a
        /*095a*/ 	.byte	0x3f
	.zero		1


	//   ....[69]....
        /*095c*/ 	.word	0x000159c0
        /*0960*/ 	.word	0x00000003
        /*0964*/ 	.word	0x0002d830
        /*0968*/ 	.short	0x010a
        /*096a*/ 	.byte	0x3f
	.zero		1


	//   ....[70]....
        /*096c*/ 	.word	0x00015a20
        /*0970*/ 	.word	0x0000000e
        /*0974*/ 	.word	0x0002d830
        /*0978*/ 	.short	0x010a
        /*097a*/ 	.byte	0x3f
	.zero		1


	//   ....[71]....
        /*097c*/ 	.word	0x00015a80
        /*0980*/ 	.word	0x0000000e
        /*0984*/ 	.word	0x0002d850
        /*0988*/ 	.short	0x010a
        /*098a*/ 	.byte	0x3f
	.zero		1


	//   ....[72]....
        /*098c*/ 	.word	0x00015ae0
        /*0990*/ 	.word	0x0000000e
        /*0994*/ 	.word	0x0002d830
        /*0998*/ 	.short	0x010a
        /*099a*/ 	.byte	0x3f
	.zero		1


	//   ....[73]....
        /*099c*/ 	.word	0x00015b40
        /*09a0*/ 	.word	0x0000000e
        /*09a4*/ 	.word	0x0002d850
        /*09a8*/ 	.short	0x010a
        /*09aa*/ 	.byte	0x3f
	.zero		1


	//   ....[74]....
        /*09ac*/ 	.word	0x00015ba0
        /*09b0*/ 	.word	0x0000000e
        /*09b4*/ 	.word	0x0002d830
        /*09b8*/ 	.short	0x010a
        /*09ba*/ 	.byte	0x3f
	.zero		1


	//   ....[75]....
        /*09bc*/ 	.word	0x00015c00
        /*09c0*/ 	.word	0x0000000e
        /*09c4*/ 	.word	0x0002d850
        /*09c8*/ 	.short	0x010a
        /*09ca*/ 	.byte	0x3f
	.zero		1


	//   ....[76]....
        /*09cc*/ 	.word	0x00015c60
        /*09d0*/ 	.word	0x00000005
        /*09d4*/ 	.word	0x0002d850
        /*09d8*/ 	.short	0x010a
        /*09da*/ 	.byte	0x3f
	.zero		1


	//   ....[77]....
        /*09dc*/ 	.word	0x00015d40
        /*09e0*/ 	.word	0x00000003
        /*09e4*/ 	.word	0x0002d840
        /*09e8*/ 	.short	0x010a
        /*09ea*/ 	.byte	0x3f
	.zero		1


	//   ....[78]....
        /*09ec*/ 	.word	0x00016b00
        /*09f0*/ 	.word	0x00000003
        /*09f4*/ 	.word	0x0002d820
        /*09f8*/ 	.short	0x010a
        /*09fa*/ 	.byte	0x3f
	.zero		1


	//   ....[79]....
        /*09fc*/ 	.word	0x00016b50
        /*0a00*/ 	.word	0x00000007
        /*0a04*/ 	.word	0x0002d840
        /*0a08*/ 	.short	0x010a
        /*0a0a*/ 	.byte	0x3f
	.zero		1


	//   ....[80]....
        /*0a0c*/ 	.word	0x000170f0
        /*0a10*/ 	.word	0x00000007
        /*0a14*/ 	.word	0x0002d860
        /*0a18*/ 	.short	0x010a
        /*0a1a*/ 	.byte	0x3f
	.zero		1


	//   ....[81]....
        /*0a1c*/ 	.word	0x00017690
        /*0a20*/ 	.word	0x00000000
        /*0a24*/ 	.word	0x0002d860
        /*0a28*/ 	.short	0x010a
        /*0a2a*/ 	.byte	0x3f
	.zero		1


	//   ....[82]....
        /*0a2c*/ 	.word	0x00017cd0
        /*0a30*/ 	.word	0x00000007
        /*0a34*/ 	.word	0x0002d820
        /*0a38*/ 	.short	0x010a
        /*0a3a*/ 	.byte	0x3f
	.zero		1


	//   ....[83]....
        /*0a3c*/ 	.word	0x00017e70
        /*0a40*/ 	.word	0x00000005
        /*0a44*/ 	.word	0x0002d840
        /*0a48*/ 	.short	0x010a
        /*0a4a*/ 	.byte	0x3f
	.zero		1


	//   ....[84]....
        /*0a4c*/ 	.word	0x00017ec0
        /*0a50*/ 	.word	0x00000003
        /*0a54*/ 	.word	0x0002d840
        /*0a58*/ 	.short	0x010a
        /*0a5a*/ 	.byte	0x3f
	.zero		1


	//   ....[85]....
        /*0a5c*/ 	.word	0x00017f10
        /*0a60*/ 	.word	0x00000005
        /*0a64*/ 	.word	0x0002d860
        /*0a68*/ 	.short	0x010a
        /*0a6a*/ 	.byte	0x3f
	.zero		1


	//----- nvinfo : EIATTR_NUM_MBARRIERS
	.align		4
.L_177:
        /*0a6c*/ 	.byte	0x03, 0x38
        /*0a6e*/ 	.short	0x0016


	//----- nvinfo : EIATTR_EXIT_INSTR_OFFSETS
	.align		4
        /*0a70*/ 	.byte	0x04, 0x1c
        /*0a72*/ 	.short	(.L_179 - .L_178)


	//   ....[0]....
.L_178:
        /*0a74*/ 	.word	0x00015940


	//----- nvinfo : EIATTR_MAX_THREADS
	.align		4
.L_179:
        /*0a78*/ 	.byte	0x04, 0x05
        /*0a7a*/ 	.short	(.L_181 - .L_180)
.L_180:
        /*0a7c*/ 	.word	0x00000200
        /*0a80*/ 	.word	0x00000001
        /*0a84*/ 	.word	0x00000001


	//----- nvinfo : EIATTR_CRS_STACK_SIZE
	.align		4
.L_181:
        /*0a88*/ 	.byte	0x04, 0x1e
        /*0a8a*/ 	.short	(.L_183 - .L_182)
.L_182:
        /*0a8c*/ 	.word	0x00000000


	//----- nvinfo : EIATTR_CBANK_PARAM_SIZE
	.align		4
.L_183:
        /*0a90*/ 	.byte	0x03, 0x19
        /*0a92*/ 	.short	0x0a70


	//----- nvinfo : EIATTR_PARAM_CBANK
	.align		4
        /*0a94*/ 	.byte	0x04, 0x0a
        /*0a96*/ 	.short	(.L_185 - .L_184)
	.align		4
.L_184:
        /*0a98*/ 	.word	index@(.nv.constant0._ZN7cutlass13device_kernelIN5flash11enable_sm90INS1_16FlashAttnFwdSm90INS1_25CollectiveMainloopFwdSm90ILi2EN4cute5tupleIJNS5_1CILi1EEES8_S8_EEENS6_IJNS7_ILi192EEENS7_ILi128EEENS7_ILi96EEEEEELi96ENS_6half_tEfNS_4arch4Sm90ELb0ELb1ELb1ELb0ELb1ELb0ELb0ELb0ELb1ELb1ELb1ELb0EEENS1_21CollectiveEpilogueFwdINS6_IJSA_SC_SB_EEES9_SE_SG_Li384ELb0ELb1ELb1ELb0EEENS1_19SingleTileSchedulerILb0ELb1ELb1ELi192EEEEEEEEEvNT_6ParamsE)
        /*0a9c*/ 	.short	0x0210
        /*0a9e*/ 	.short	0x0a70


	//----- nvinfo : EIATTR_SW_WAR
	.align		4
.L_185:
        /*0aa0*/ 	.byte	0x04, 0x36
        /*0aa2*/ 	.short	(.L_187 - .L_186)
.L_186:
        /*0aa4*/ 	.word	0x00000008
.L_187:


//--------------------- .nv.info._ZN7cutlass13device_kernelIN5flash11enable_sm90INS1_16FlashAttnFwdSm90INS1_25CollectiveMainloopFwdSm90ILi2EN4cute5tupleIJNS5_1CILi1EEES8_S8_EEENS6_IJNS7_ILi192EEENS7_ILi128EEENS7_ILi96EEEEEELi96ENS_6half_tEfNS_4arch4Sm90ELb0ELb1ELb1ELb1ELb1ELb0ELb0ELb0ELb1ELb1ELb1ELb0EEENS1_21CollectiveEpilogueFwdINS6_IJSA_SC_SB_EEES9_SE_SG_Li384ELb1ELb1ELb1ELb0EEENS1_36VarlenDynamicPersistentTileSchedulerILi192ELi128ELi384ELi128ELb1ELb1ELb1ELb1ELb0ELb1EEEEEEEEEvNT_6ParamsE --------------------------
	.section	.nv.info._ZN7cutlass13device_kernelIN5flash11enable_sm90INS1_16FlashAttnFwdSm90INS1_25CollectiveMainloopFwdSm90ILi2EN4cute5tupleIJNS5_1CILi1EEES8_S8_EEENS6_IJNS7_ILi192EEENS7_ILi128EEENS7_ILi96EEEEEELi96ENS_6half_tEfNS_4arch4Sm90ELb0ELb1ELb1ELb1ELb1ELb0ELb0ELb0ELb1ELb1ELb1ELb0EEENS1_21CollectiveEpilogueFwdINS6_IJSA_SC_SB_EEES9_SE_SG_Li384ELb1ELb1ELb1ELb0EEENS1_36VarlenDynamicPersistentTileSchedulerILi192ELi128ELi384ELi128ELb1ELb1ELb1ELb1ELb0ELb1EEEEEEEEEvNT_6ParamsE,"",@"SHT_CUDA_INFO"
	.sectionflags	@""
	.align	4


	//----- nvinfo : EIATTR_CUDA_API_VERSION
	.align		4
        /*0000*/ 	.byte	0x04, 0x37
        /*0002*/ 	.short	(.L_189 - .L_188)
.L_188:
        /*0004*/ 	.word	0x00000082


	//----- nvinfo : EIATTR_KPARAM_INFO
	.align		4
.L_189:
        /*0008*/ 	.byte	0x04, 0x17
        /*000a*/ 	.short	(.L_191 - .L_190)
.L_190:
        /*000c*/ 	.word	0x00000000
        /*0010*/ 	.short	0x0000
        /*0012*/ 	.short	0x0070
        /*0014*/ 	.byte	0x00, 0xf0, 0x01, 0x2a


	//----- nvinfo : EIATTR_SPARSE_MMA_MASK
	.align		4
.L_191:
        /*0018*/ 	.byte	0x03, 0x50
        /*001a*/ 	.short	0x0000


	//----- nvinfo : EIATTR_MAXREG_COUNT
	.align		4
        /*001c*/ 	.byte	0x03, 0x1b
        /*001e*/ 	.short	0x0080


	//----- nvinfo : EIATTR_NUM_BARRIERS
	.align		4
        /*0020*/ 	.byte	0x02, 0x4c
        /*0022*/ 	.byte	0x10
	.zero		1


	//----- nvinfo : EIATTR_EXTERNS
	.align		4
        /*0024*/ 	.byte	0x04, 0x0f
        /*0026*/ 	.short	(.L_193 - .L_192)


	//   ....[0]....
	.align		4
.L_192:
        /*0028*/ 	.word	index@(__assertfail)


	//----- nvinfo : EIATTR_ANNOTATIONS
	.align		4
.L_193:
        /*002c*/ 	.byte	0x04, 0x55
        /*002e*/ 	.short	(.L_195 - .L_194)


	//   ....[0]....
.L_194:
        /* <DEDUP_REMOVED lines=19> */
        /*0154*/ 	.byte	0xd0, 0x95, 0x01, 0x00, 0x01, 0x00, 0x00, 0x00, 0x80, 0xa3, 0x01, 0x00


	//----- nvinfo : EIATTR_MERCURY_ISA_VERSION
	.align		4
.L_195:
        /*0160*/ 	.byte	0x03, 0x5f
        /*0162*/ 	.short	0x0101


	//----- nvinfo : EIATTR_UNUSED_LOAD_BYTE_OFFSET
	.align		4
        /*0164*/ 	.byte	0x04, 0x44
        /*0166*/ 	.short	(.L_197 - .L_196)


	//   ....[0]....
.L_196:
        /*0168*/ 	.word	0x00000980
        /*016c*/ 	.word	0x0000fff0


	//   ....[1]....
        /*0170*/ 	.word	0x00010c30
        /*0174*/ 	.word	0x0000fff0


	//----- nvinfo : EIATTR_INT_WARP_WIDE_INSTR_OFFSETS
	.align		4
.L_197:
        /*0178*/ 	.byte	0x04, 0x31
        /*017a*/ 	.short	(.L_199 - .L_198)


	//   ....[0]....
.L_198:
        /*017c*/ 	.word	0x000000c0


	//   ....[1]....
        /*0180*/ 	.word	0x000000d0


	//   ....[2]....
        /*0184*/ 	.word	0x00000170


	//   ....[3]....
        /*0188*/ 	.word	0x00015160


	//   ....[4]....
        /*018c*/ 	.word	0x000151f0


	//   ....[5]....
        /*0190*/ 	.word	0x00017e90


	//   ....[6]....
        /*0194*/ 	.word	0x00017f20


	//----- nvinfo : EIATTR_COOP_GROUP_MASK_REGIDS
	.align		4
.L_199:
        /*0198*/ 	.byte	0x04, 0x29
        /*019a*/ 	.short	(.L_201 - .L_200)


	//   ....[0]....
.L_200:
        /*019c*/ 	.word	0xffffffff


	//   ....[1]....
        /*01a0*/ 	.word	0xffffffff


	//   ....[2]....
        /*01a4*/ 	.word	0xffffffff


	//   ....[3]....
        /*01a8*/ 	.word	0xffffffff


	//   ....[4]....
        /*01ac*/ 	.word	0xffffffff


	//   ....[5]....
        /*01b0*/ 	.word	0xffffffff


	//   ....[6]....
        /*01b4*/ 	.word	0xffffffff


	//   ....[7]....
        /*01b8*/ 	.word	0xffffffff


	//   ....[8]....
        /*01bc*/ 	.word	0xffffffff


	//   ....[9]....
        /*01c0*/ 	.word	0xffffffff


	//   ....[10]....
        /*01c4*/ 	.word	0xffffffff


	//   ....[11]....
        /*01c8*/ 	.word	0xffffffff


	//   ....[12]....
        /*01cc*/ 	.word	0xffffffff


	//   ....[13]....
        /*01d0*/ 	.word	0xffffffff


	//   ....[14]....
        /*01d4*/ 	.word	0xffffffff


	//   ....[15]....
        /*01d8*/ 	.word	0xffffffff


	//   ....[16]....
        /*01dc*/ 	.word	0xffffffff


	//   ....[17]....
        /*01e0*/ 	.word	0xffffffff


	//   ....[18]....
        /*01e4*/ 	.word	0xffffffff


	//   ....[19]....
        /*01e8*/ 	.word	0xffffffff


	//   ....[20]....
        /*01ec*/ 	.word	0xffffffff


	//   ....[21]....
        /*01f0*/ 	.word	0xffffffff


	//   ....[22]....
        /*01f4*/ 	.word	0xffffffff


	//   ....[23]....
        /*01f8*/ 	.word	0xffffffff


	//   ....[24]....
        /*01fc*/ 	.word	0xffffffff


	//   ....[25]....
        /*0200*/ 	.word	0xffffffff


	//   ....[26]....
        /*0204*/ 	.word	0xffffffff


	//   ....[27]....
        /*0208*/ 	.word	0xffffffff


	//   ....[28]....
        /*020c*/ 	.word	0xffffffff


	//   ....[29]....
        /*0210*/ 	.word	0xffffffff


	//   ....[30]....
        /*0214*/ 	.word	0xffffffff


	//   ....[31]....
        /*0218*/ 	.word	0xffffffff


	//   ....[32]....
        /*021c*/ 	.word	0xffffffff


	//   ....[33]....
        /*0220*/ 	.word	0xffffffff


	//   ....[34]....
        /*0224*/ 	.word	0xffffffff


	//   ....[35]....
        /*0228*/ 	.word	0xffffffff


	//   ....[36]....
        /*022c*/ 	.word	0xffffffff


	//   ....[37]....
        /*0230*/ 	.word	0xffffffff


	//   ....[38]....
        /*0234*/ 	.word	0xffffffff


	//   ....[39]....
        /*0238*/ 	.word	0xffffffff


	//   ....[40]....
        /*023c*/ 	.word	0xffffffff


	//   ....[41]....
        /*0240*/ 	.word	0xffffffff


	//   ....[42]....
        /*0244*/ 	.word	0xffffffff


	//   ....[43]....
        /*0248*/ 	.word	0xffffffff


	//   ....[44]....
        /*024c*/ 	.word	0xffffffff


	//   ....[45]....
        /*0250*/ 	.word	0xffffffff


	//   ....[46]....
        /*0254*/ 	.word	0xffffffff


	//   ....[47]....
        /*0258*/ 	.word	0xffffffff


	//   ....[48]....
        /*025c*/ 	.word	0xffffffff


	//   ....[49]....
        /*0260*/ 	.word	0xffffffff


	//   ....[50]....
        /*0264*/ 	.word	0xffffffff


	//   ....[51]....
        /*0268*/ 	.word	0xffffffff


	//   ....[52]....
        /*026c*/ 	.word	0xffffffff


	//   ....[53]....
        /*0270*/ 	.word	0xffffffff


	//   ....[54]....
        /*0274*/ 	.word	0xffffffff


	//   ....[55]....
        /*0278*/ 	.word	0xffffffff


	//   ....[56]....
        /*027c*/ 	.word	0xffffffff


	//   ....[57]....
        /*0280*/ 	.word	0xffffffff


	//   ....[58]....
        /*0284*/ 	.word	0xffffffff


	//   ....[59]....
        /*0288*/ 	.word	0xffffffff


	//   ....[60]....
        /*028c*/ 	.word	0xffffffff


	//   ....[61]....
        /*0290*/ 	.word	0xffffffff


	//   ....[62]....
        /*0294*/ 	.word	0xffffffff


	//   ....[63]....
        /*0298*/ 	.word	0xffffffff


	//   ....[64]....
        /*029c*/ 	.word	0xffffffff


	//   ....[65]....
        /*02a0*/ 	.word	0xffffffff


	//   ....[66]....
        /*02a4*/ 	.word	0xffffffff


	//   ....[67]....
        /*02a8*/ 	.word	0xffffffff


	//   ....[68]....
        /*02ac*/ 	.word	0xffffffff


	//   ....[69]....
        /*02b0*/ 	.word	0xffffffff


	//   ....[70]....
        /*02b4*/ 	.word	0xffffffff


	//   ....[71]....
        /*02b8*/ 	.word	0xffffffff


	//   ....[72]....
        /*02bc*/ 	.word	0xffffffff


	//   ....[73]....
        /*02c0*/ 	.word	0xffffffff


	//   ....[74]....
        /*02c4*/ 	.word	0xffffffff


	//   ....[75]....
        /*02c8*/ 	.word	0xffffffff


	//   ....[76]....
        /*02cc*/ 	.word	0xffffffff


	//   ....[77]....
        /*02d0*/ 	.word	0xffffffff


	//   ....[78]....
        /*02d4*/ 	.word	0xffffffff


	//   ....[79]....
        /*02d8*/ 	.word	0xffffffff


	//   ....[80]....
        /*02dc*/ 	.word	0xffffffff


	//   ....[81]....
        /*02e0*/ 	.word	0xffffffff


	//   ....[82]....
        /*02e4*/ 	.word	0xffffffff


	//   ....[83]....
        /*02e8*/ 	.word	0xffffffff


	//   ....[84]....
        /*02ec*/ 	.word	0xffffffff


	//   ....[85]....
        /*02f0*/ 	.word	0xffffffff


	//   ....[86]....
        /*02f4*/ 	.word	0xffffffff


	//   ....[87]....
        /*02f8*/ 	.word	0xffffffff


	//   ....[88]....
        /*02fc*/ 	.word	0xffffffff


	//   ....[89]....
        /*0300*/ 	.word	0xffffffff


	//   ....[90]....
        /*0304*/ 	.word	0xffffffff


	//   ....[91]....
        /*0308*/ 	.word	0xffffffff


	//   ....[92]....
        /*030c*/ 	.word	0xffffffff


	//   ....[93]....
        /*0310*/ 	.word	0xffffffff


	//   ....[94]....
        /*0314*/ 	.word	0xffffffff


	//   ....[95]....
        /*0318*/ 	.word	0xffffffff


	//   ....[96]....
        /*031c*/ 	.word	0xffffffff


	//   ....[97]....
        /*0320*/ 	.word	0xffffffff


	//   ....[98]....
        /*0324*/ 	.word	0xffffffff


	//   ....[99]....
        /*0328*/ 	.word	0xffffffff


	//   ....[100]....
        /*032c*/ 	.word	0xffffffff


	//   ....[101]....
        /*0330*/ 	.word	0xffffffff


	//   ....[102]....
        /*0334*/ 	.word	0xffffffff


	//   ....[103]....
        /*0338*/ 	.word	0xffffffff


	//   ....[104]....
        /*033c*/ 	.word	0xffffffff


	//   ....[105]....
        /*0340*/ 	.word	0xffffffff


	//   ....[106]....
        /*0344*/ 	.word	0xffffffff


	//   ....[107]....
        /*0348*/ 	.word	0xffffffff


	//   ....[108]....
        /*034c*/ 	.word	0xffffffff


	//   ....[109]....
        /*0350*/ 	.word	0xffffffff


	//   ....[110]....
        /*0354*/ 	.word	0xffffffff


	//   ....[111]....
        /*0358*/ 	.word	0xffffffff


	//   ....[112]....
        /*035c*/ 	.word	0xffffffff


	//   ....[113]....
        /*0360*/ 	.word	0xffffffff


	//   ....[114]....
        /*0364*/ 	.word	0xffffffff


	//   ....[115]....
        /*0368*/ 	.word	0xffffffff


	//   ....[116]....
        /*036c*/ 	.word	0xffffffff


	//   ....[117]....
        /*0370*/ 	.word	0xffffffff


	//   ....[118]....
        /*0374*/ 	.word	0xffffffff


	//   ....[119]....
        /*0378*/ 	.word	0xffffffff


	//   ....[120]....
        /*037c*/ 	.word	0xffffffff


	//   ....[121]....
        /*0380*/ 	.word	0xffffffff


	//   ....[122]....
        /*0384*/ 	.word	0xffffffff


	//   ....[123]....
        /*0388*/ 	.word	0xffffffff


	//   ....[124]....
        /*038c*/ 	.word	0xffffffff


	//   ....[125]....
        /*0390*/ 	.word	0xffffffff


	//   ....[126]....
        /*0394*/ 	.word	0xffffffff


	//   ....[127]....
        /*0398*/ 	.word	0xffffffff


	//   ....[128]....
        /*039c*/ 	.word	0xffffffff


	//   ....[129]....
        /*03a0*/ 	.word	0xffffffff


	//   ....[130]....
        /*03a4*/ 	.word	0xffffffff


	//   ....[131]....
        /*03a8*/ 	.word	0xffffffff


	//   ....[132]....
        /*03ac*/ 	.word	0xffffffff


	//   ....[133]....
        /*03b0*/ 	.word	0x0500000f


	//   ....[134]....
        /*03b4*/ 	.word	0x0500000f


	//   ....[135]....
        /*03b8*/ 	.word	0x0500000f


	//   ....[136]....
        /*03bc*/ 	.word	0x0500000f


	//   ....[137]....
        /*03c0*/ 	.word	0x0500000f


	//   ....[138]....
        /*03c4*/ 	.word	0x0500000f


	//   ....[139]....
        /*03c8*/ 	.word	0x0500000f


	//   ....[140]....
        /*03cc*/ 	.word	0x0500000f


	//   ....[141]....
        /*03d0*/ 	.word	0x0500000f


	//   ....[142]....
        /*03d4*/ 	.word	0x0500000f


	//   ....[143]....
        /*03d8*/ 	.word	0x0500000f


	//   ....[144]....
        /*03dc*/ 	.word	0x0500000f


	//   ....[145]....
        /*03e0*/ 	.word	0x0500000f


	//   ....[146]....
        /*03e4*/ 	.word	0x0500000f


	//   ....[147]....
        /*03e8*/ 	.word	0x0500000f


	//   ....[148]....
        /*03ec*/ 	.word	0x0500000f


	//   ....[149]....
        /*03f0*/ 	.word	0x0500000f


	//   ....[150]....
        /*03f4*/ 	.word	0x0500000f


	//   ....[151]....
        /*03f8*/ 	.word	0x0500000f


	//   ....[152]....
        /*03fc*/ 	.word	0x0500000f


	//   ....[153]....
        /*0400*/ 	.word	0x0500000f


	//   ....[154]....
        /*0404*/ 	.word	0x0500000f


	//   ....[155]....
        /*0408*/ 	.word	0x0500000f


	//   ....[156]....
        /*040c*/ 	.word	0x0500000f


	//   ....[157]....
        /*0410*/ 	.word	0x0500000f


	//   ....[158]....
        /*0414*/ 	.word	0x0500000f


	//   ....[159]....
        /*0418*/ 	.word	0x0500000f


	//   ....[160]....
        /*041c*/ 	.word	0x0500000f


	//   ....[161]....
        /*0420*/ 	.word	0x0500000f


	//   ....[162]....
        /*0424*/ 	.word	0x0500000f


	//   ....[163]....
        /*0428*/ 	.word	0x0500000f


	//   ....[164]....
        /*042c*/ 	.word	0x0500000f


	//   ....[165]....
        /*0430*/ 	.word	0x0500000f


	//   ....[166]....
        /*0434*/ 	.word	0x0500000f


	//   ....[167]....
        /*0438*/ 	.word	0x0500000f


	//   ....[168]....
        /*043c*/ 	.word	0x0500000f


	//   ....[169]....
        /*0440*/ 	.word	0x0500000f


	//   ....[170]....
        /*0444*/ 	.word	0x0500000f


	//   ....[171]....
        /*0448*/ 	.word	0x0500000f


	//   ....[172]....
        /*044c*/ 	.word	0x0500000f


	//   ....[173]....
        /*0450*/ 	.word	0x0500000f


	//   ....[174]....
        /*0454*/ 	.word	0x0500000f


	//   ....[175]....
        /*0458*/ 	.word	0x0500000f


	//   ....[176]....
        /*045c*/ 	.word	0x0500000f


	//   ....[177]....
        /*0460*/ 	.word	0x0500000f


	//   ....[178]....
        /*0464*/ 	.word	0x0500000f


	//   ....[179]....
        /*0468*/ 	.word	0x0500000f


	//   ....[180]....
        /*046c*/ 	.word	0x0500000f


	//   ....[181]....
        /*0470*/ 	.word	0x0500000f


	//   ....[182]....
        /*0474*/ 	.word	0x0500000f


	//   ....[183]....
        /*0478*/ 	.word	0x0500000f


	//   ....[184]....
        /*047c*/ 	.word	0x0500000f


	//   ....[185]....
        /*0480*/ 	.word	0x0500000f


	//   ....[186]....
        /*0484*/ 	.word	0x0500000f


	//   ....[187]....
        /*0488*/ 	.word	0x0500000f


	//   ....[188]....
        /*048c*/ 	.word	0x0500000f


	//   ....[189]....
        /*0490*/ 	.word	0x0500000f


	//   ....[190]....
        /*0494*/ 	.word	0x0500000f


	//   ....[191]....
        /*0498*/ 	.word	0x0500000f


	//   ....[192]....
        /*049c*/ 	.word	0x0500000f


	//   ....[193]....
        /*04a0*/ 	.word	0x0500000f


	//   ....[194]....
        /*04a4*/ 	.word	0x0500000f


	//   ....[195]....
        /*04a8*/ 	.word	0x0500000f


	//   ....[196]....
        /*04ac*/ 	.word	0x0500000f


	//----- nvinfo : EIATTR_COOP_GROUP_INSTR_OFFSETS
	.align		4
.L_201:
        /*04b0*/ 	.byte	0x04, 0x28
        /*04b2*/ 	.short	(.L_203 - .L_202)


	//   ....[0]....
.L_202:
        /*04b4*/ 	.word	0x00000080


	//   ....[1]....
        /*04b8*/ 	.word	0x00000090


	//   ....[2]....
        /*04bc*/ 	.word	0x000002d0


	//   ....[3]....
        /*04c0*/ 	.word	0x00000430


	//   ....[4]....
        /*04c4*/ 	.word	0x00000550


	//   ....[5]....
        /*04c8*/ 	.word	0x000006b0


	//   ....[6]....
        /*04cc*/ 	.word	0x00001e90


	//   ....[7]....
        /*04d0*/ 	.word	0x000026c0


	//   ....[8]....
        /*04d4*/ 	.word	0x00003080


	//   ....[9]....
        /*04d8*/ 	.word	0x00004660


	//   ....[10]....
        /*04dc*/ 	.word	0x00004750


	//   ....[11]....
        /*04e0*/ 	.word	0x00004d30


	//   ....[12]....
        /*04e4*/ 	.word	0x00004da0


	//   ....[13]....
        /*04e8*/ 	.word	0x00005970


	//   ....[14]....
        /*04ec*/ 	.word	0x00006830


	//   ....[15]....
        /*04f0*/ 	.word	0x00007160


	//   ....[16]....
        /*04f4*/ 	.word	0x000080b0


	//   ....[17]....
        /*04f8*/ 	.word	0x000081a0


	//   ....[18]....
        /*04fc*/ 	.word	0x00008890


	//   ....[19]....
        /*0500*/ 	.word	0x000088f0


	//   ....[20]....
        /*0504*/ 	.word	0x00009970


	//   ....[21]....
        /*0508*/ 	.word	0x0000ad90


	//   ....[22]....
        /*050c*/ 	.word	0x0000adf0


	//   ....[23]....
        /*0510*/ 	.word	0x0000b1b0


	//   ....[24]....
        /*0514*/ 	.word	0x0000b1d0


	//   ....[25]....
        /*0518*/ 	.word	0x0000c510


	//   ....[26]....
        /*051c*/ 	.word	0x0000d080


	//   ....[27]....
        /*0520*/ 	.word	0x0000d9b0


	//   ....[28]....
        /*0524*/ 	.word	0x0000e900


	//   ....[29]....
        /*0528*/ 	.word	0x0000e9f0


	//   ....[30]....
        /*052c*/ 	.word	0x0000f190


	//   ....[31]....
        /*0530*/ 	.word	0x0000f1f0


	//   ....[32]....
        /*0534*/ 	.word	0x000101c0


	//   ....[33]....
        /*0538*/ 	.word	0x000102d0


	//   ....[34]....
        /*053c*/ 	.word	0x00010330


	//   ....[35]....
        /*0540*/ 	.word	0x000103f0


	//   ....[36]....
        /*0544*/ 	.word	0x00010420


	//   ....[37]....
        /*0548*/ 	.word	0x00011660


	//   ....[38]....
        /*054c*/ 	.word	0x00011680


	//   ....[39]....
        /*0550*/ 	.word	0x00011690


	//   ....[40]....
        /*0554*/ 	.word	0x000116a0


	//   ....[41]....
        /*0558*/ 	.word	0x00011cc0


	//   ....[42]....
        /*055c*/ 	.word	0x00011ce0


	//   ....[43]....
        /*0560*/ 	.word	0x00011e10


	//   ....[44]....
        /*0564*/ 	.word	0x00011e30


	//   ....[45]....
        /*0568*/ 	.word	0x000122a0


	//   ....[46]....
        /*056c*/ 	.word	0x000122b0


	//   ....[47]....
        /*0570*/ 	.word	0x000125f0


	//   ....[48]....
        /*0574*/ 	.word	0x00012600


	//   ....[49]....
        /*0578*/ 	.word	0x00013240


	//   ....[50]....
        /*057c*/ 	.word	0x00013250


	//   ....[51]....
        /*0580*/ 	.word	0x00013350


	//   ....[52]....
        /*0584*/ 	.word	0x00013370


	//   ....[53]....
        /*0588*/ 	.word	0x00013500


	//   ....[54]....
        /*058c*/ 	.word	0x00013700


	//   ....[55]....
        /*0590*/ 	.word	0x00013730


	//   ....[56]....
        /*0594*/ 	.word	0x00013760


	//   ....[57]....
        /*0598*/ 	.word	0x00013790


	//   ....[58]....
        /*059c*/ 	.word	0x000137c0


	//   ....[59]....
        /*05a0*/ 	.word	0x000137f0


	//   ....[60]....
        /*05a4*/ 	.word	0x00013950


	//   ....[61]....
        /*05a8*/ 	.word	0x00013980


	//   ....[62]....
        /*05ac*/ 	.word	0x000139b0


	//   ....[63]....
        /*05b0*/ 	.word	0x000139e0


	//   ....[64]....
        /*05b4*/ 	.word	0x00013a10


	//   ....[65]....
        /*05b8*/ 	.word	0x00013a40


	//   ....[66]....
        /*05bc*/ 	.word	0x00013ad0


	//   ....[67]....
        /*05c0*/ 	.word	0x00013b00


	//   ....[68]....
        /*05c4*/ 	.word	0x00013b10


	//   ....[69]....
        /*05c8*/ 	.word	0x00013b50


	//   ....[70]....
        /*05cc*/ 	.word	0x00015dc0


	//   ....[71]....
        /*05d0*/ 	.word	0x00015de0


	//   ....[72]....
        /*05d4*/ 	.word	0x00015e90


	//   ....[73]....
        /*05d8*/ 	.word	0x00015eb0


	//   ....[74]....
        /*05dc*/ 	.word	0x00015f50


	//   ....[75]....
        /*05e0*/ 	.word	0x00015f70


	//   ....[76]....
        /*05e4*/ 	.word	0x00015f80


	//   ....[77]....
        /*05e8*/ 	.word	0x00015f90


	//   ....[78]....
        /*05ec*/ 	.word	0x00016910


	//   ....[79]....
        /*05f0*/ 	.word	0x00016920


	//   ....[80]....
        /*05f4*/ 	.word	0x00016980


	//   ....[81]....
        /*05f8*/ 	.word	0x000169c0


	//   ....[82]....
        /*05fc*/ 	.word	0x00016a20


	//   ....[83]....
        /*0600*/ 	.word	0x00016a60


	//   ....[84]....
        /*0604*/ 	.word	0x00016a70


	//   ....[85]....
        /*0608*/ 	.word	0x00016a90


	//   ....[86]....
        /*060c*/ 	.word	0x00016b70


	//   ....[87]....
        /*0610*/ 	.word	0x00016bb0


	//   ....[88]....
        /*0614*/ 	.word	0x00016bc0


	//   ....[89]....
        /*0618*/ 	.word	0x00016be0


	//   ....[90]....
        /*061c*/ 	.word	0x00017470


	//   ....[91]....
        /*0620*/ 	.word	0x00017480


	//   ....[92]....
        /*0624*/ 	.word	0x000174a0


	//   ....[93]....
        /*0628*/ 	.word	0x00017520


	//   ....[94]....
        /*062c*/ 	.word	0x00017530


	//   ....[95]....
        /*0630*/ 	.word	0x00017590


	//   ....[96]....
        /*0634*/ 	.word	0x000175c0


	//   ....[97]....
        /*0638*/ 	.word	0x00017600


	//   ....[98]....
        /*063c*/ 	.word	0x000178f0


	//   ....[99]....
        /*0640*/ 	.word	0x00017910


	//   ....[100]....
        /*0644*/ 	.word	0x000179b0


	//   ....[101]....
        /*0648*/ 	.word	0x000179c0


	//   ....[102]....
        /*064c*/ 	.word	0x00017a50


	//   ....[103]....
        /*0650*/ 	.word	0x00017a60


	//   ....[104]....
        /*0654*/ 	.word	0x00017a70


	//   ....[105]....
        /*0658*/ 	.word	0x00017b00


	//   ....[106]....
        /*065c*/ 	.word	0x00018110


	//   ....[107]....
        /*0660*/ 	.word	0x00018120


	//   ....[108]....
        /*0664*/ 	.word	0x000181b0


	//   ....[109]....
        /*0668*/ 	.word	0x00018250


	//   ....[110]....
        /*066c*/ 	.word	0x00018270


	//   ....[111]....
        /*0670*/ 	.word	0x000182f0


	//   ....[112]....
        /*0674*/ 	.word	0x00018310


	//   ....[113]....
        /*0678*/ 	.word	0x00018320


	//   ....[114]....
        /*067c*/ 	.word	0x00018750


	//   ....[115]....
        /*0680*/ 	.word	0x00018780


	//   ....[116]....
        /*0684*/ 	.word	0x000187e0


	//   ....[117]....
        /*0688*/ 	.word	0x00018810


	//   ....[118]....
        /*068c*/ 	.word	0x00018840


	//   ....[119]....
        /*0690*/ 	.word	0x00018870


	//   ....[120]....
        /*0694*/ 	.word	0x000188a0


	//   ....[121]....
        /*0698*/ 	.word	0x000188d0


	//   ....[122]....
        /*069c*/ 	.word	0x00018a70


	//   ....[123]....
        /*06a0*/ 	.word	0x00018aa0


	//   ....[124]....
        /*06a4*/ 	.word	0x00018ad0


	//   ....[125]....
        /*06a8*/ 	.word	0x00018b00


	//   ....[126]....
        /*06ac*/ 	.word	0x00018b30


	//   ....[127]....
        /*06b0*/ 	.word	0x00018b60


	//   ....[128]....
        /*06b4*/ 	.word	0x00018c20


	//   ....[129]....
        /*06b8*/ 	.word	0x00018c40


	//   ....[130]....
        /*06bc*/ 	.word	0x00018c60


	//   ....[131]....
        /*06c0*/ 	.word	0x00018cc0


	//   ....[132]....
        /*06c4*/ 	.word	0x000196f0


	//   ....[133]....
        /*06c8*/ 	.word	0x00019d50


	//   ....[134]....
        /*06cc*/ 	.word	0x00019e40


	//   ....[135]....
        /*06d0*/ 	.word	0x00019ee0


	//   ....[136]....
        /*06d4*/ 	.word	0x00019f40


	//   ....[137]....
        /*06d8*/ 	.word	0x0001a050


	//   ....[138]....
        /*06dc*/ 	.word	0x0001a0c0


	//   ....[139]....
        /*06e0*/ 	.word	0x0001a1d0


	//   ....[140]....
        /*06e4*/ 	.word	0x0001a240


	//   ....[141]....
        /*06e8*/ 	.word	0x0001a2e0


	//   ....[142]....
        /*06ec*/ 	.word	0x0001a400


	//   ....[143]....
        /*06f0*/ 	.word	0x0001a460


	//   ....[144]....
        /*06f4*/ 	.word	0x0001a4c0


	//   ....[145]....
        /*06f8*/ 	.word	0x0001a5d0


	//   ....[146]....
        /*06fc*/ 	.word	0x0001a630


	//   ....[147]....
        /*0700*/ 	.word	0x0001a730


	//   ....[148]....
        /*0704*/ 	.word	0x0001a790


	//   ....[149]....
        /*0708*/ 	.word	0x0001a890


	//   ....[150]....
        /*070c*/ 	.word	0x0001a8f0


	//   ....[151]....
        /*0710*/ 	.word	0x0001aa00


	//   ....[152]....
        /*0714*/ 	.word	0x0001aa60


	//   ....[153]....
        /*0718*/ 	.word	0x0001ab40


	//   ....[154]....
        /*071c*/ 	.word	0x0001ac80


	//   ....[155]....
        /*0720*/ 	.word	0x0001ad60


	//   ....[156]....
        /*0724*/ 	.word	0x0001ade0


	//   ....[157]....
        /*0728*/ 	.word	0x0001aec0


	//   ....[158]....
        /*072c*/ 	.word	0x0001af20


	//   ....[159]....
        /*0730*/ 	.word	0x0001aff0


	//   ....[160]....
        /*0734*/ 	.word	0x0001b050


	//   ....[161]....
        /*0738*/ 	.word	0x0001b130


	//   ....[162]....
        /*073c*/ 	.word	0x0001b220


	//   ....[163]....
        /*0740*/ 	.word	0x0001b2c0


	//   ....[164]....
        /*0744*/ 	.word	0x0001b320


	//   ....[165]....
        /*0748*/ 	.word	0x0001b420


	//   ....[166]....
        /*074c*/ 	.word	0x0001b480


	//   ....[167]....
        /*0750*/ 	.word	0x0001b580


	//   ....[168]....
        /*0754*/ 	.word	0x0001b5e0


	//   ....[169]....
        /*0758*/ 	.word	0x0001b6b0


	//   ....[170]....
        /*075c*/ 	.word	0x0001b800


	//   ....[171]....
        /*0760*/ 	.word	0x0001b8b0


	//   ....[172]....
        /*0764*/ 	.word	0x0001b9c0


	//   ....[173]....
        /*0768*/ 	.word	0x0001baa0


	//   ....[174]....
        /*076c*/ 	.word	0x0001bb00


	//   ....[175]....
        /*0770*/ 	.word	0x0001bbf0


	//   ....[176]....
        /*0774*/ 	.word	0x0001bc50


	//   ....[177]....
        /*0778*/ 	.word	0x0001bd30


	//   ....[178]....
        /*077c*/ 	.word	0x0001bdc0


	//   ....[179]....
        /*0780*/ 	.word	0x0001be60


	//   ....[180]....
        /*0784*/ 	.word	0x0001bfd0


	//   ....[181]....
        /*0788*/ 	.word	0x0001c040


	//   ....[182]....
        /*078c*/ 	.word	0x0001c0b0


	//   ....[183]....
        /*0790*/ 	.word	0x0001c120


	//   ....[184]....
        /*0794*/ 	.word	0x0001c190


	//   ....[185]....
        /*0798*/ 	.word	0x0001c210


	//   ....[186]....
        /*079c*/ 	.word	0x0001c290


	//   ....[187]....
        /*07a0*/ 	.word	0x0001c320


	//   ....[188]....
        /*07a4*/ 	.word	0x0001c390


	//   ....[189]....
        /*07a8*/ 	.word	0x0001c400


	//   ....[190]....
        /*07ac*/ 	.word	0x0001c470


	//   ....[191]....
        /*07b0*/ 	.word	0x0001c4f0


	//   ....[192]....
        /*07b4*/ 	.word	0x0001c560


	//   ....[193]....
        /*07b8*/ 	.word	0x0001c610


	//   ....[194]....
        /*07bc*/ 	.word	0x0001c660


	//   ....[195]....
        /*07c0*/ 	.word	0x0001c6f0


	//   ....[196]....
        /*07c4*/ 	.word	0x0001c820


	//----- nvinfo : EIATTR_REG_RECONFIG
	.align		4
.L_203:
        /*07c8*/ 	.byte	0x01, 0x54
	.zero		2


	//----- nvinfo : EIATTR_SYSCALL_OFFSETS
	.align		4
        /*07cc*/ 	.byte	0x04, 0x46
        /*07ce*/ 	.short	(.L_205 - .L_204)


	//   ....[0]....
.L_204:
        /*07d0*/ 	.word	0x00002080


	//   ....[1]....
        /*07d4*/ 	.word	0x00015350


	//   ....[2]....
        /*07d8*/ 	.word	0x000154a0


	//   ....[3]....
        /*07dc*/ 	.word	0x00015590


	//   ....[4]....
        /*07e0*/ 	.word	0x00016380


	//----- nvinfo : EIATTR_MBARRIER_INSTR_OFFSETS
	.align		4
.L_205:
        /*07e4*/ 	.byte	0x04, 0x39
        /*07e6*/ 	.short	(.L_207 - .L_206)


	//   ....[0]....
.L_206:
        /*07e8*/ 	.word	0x00000180
        /*07ec*/ 	.word	0x000000ff
        /*07f0*/ 	.word	0x0002d800
        /*07f4*/ 	.short	0x0100
        /*07f6*/ 	.byte	0x08
	.zero		1


	//   ....[1]....
        /*07f8*/ 	.word	0x00000190
        /*07fc*/ 	.word	0x000000ff
        /*0800*/ 	.word	0x0002d820
        /*0804*/ 	.short	0x0100
        /*0806*/ 	.byte	0x08
	.zero		1


	//   ....[2]....
        /*0808*/ 	.word	0x00000280
        /*080c*/ 	.word	0x000000ff
        /*0810*/ 	.word	0x0002d830
        /*0814*/ 	.short	0x0100
        /*0816*/ 	.byte	0x08
	.zero		1


	//   ....[3]....
        /*0818*/ 	.word	0x00000290
        /*081c*/ 	.word	0x000000ff
        /*0820*/ 	.word	0x0002d840
        /*0824*/ 	.short	0x0100
        /*0826*/ 	.byte	0x08
	.zero		1


	//   ....[4]....
        /*0828*/ 	.word	0x000002a0
        /*082c*/ 	.word	0x000000ff
        /*0830*/ 	.word	0x0002d838
        /*0834*/ 	.short	0x0100
        /*0836*/ 	.byte	0x08
	.zero		1


	//   ....[5]....
        /*0838*/ 	.word	0x000002b0
        /*083c*/ 	.word	0x000000ff
        /*0840*/ 	.word	0x0002d848
        /*0844*/ 	.short	0x0100
        /*0846*/ 	.byte	0x08
	.zero		1


	//   ....[6]....
        /*0848*/ 	.word	0x000003e0
        /*084c*/ 	.word	0x000000ff
        /*0850*/ 	.word	0x0002d850
        /*0854*/ 	.short	0x0100
        /*0856*/ 	.byte	0x08
	.zero		1


	//   ....[7]....
        /*0858*/ 	.word	0x000003f0
        /*085c*/ 	.word	0x000000ff
        /*0860*/ 	.word	0x0002d860
        /*0864*/ 	.short	0x0100
        /*0866*/ 	.byte	0x08
	.zero		1


	//   ....[8]....
        /*0868*/ 	.word	0x00000400
        /*086c*/ 	.word	0x000000ff
        /*0870*/ 	.word	0x0002d858
        /*0874*/ 	.short	0x0100
        /*0876*/ 	.byte	0x08
	.zero		1


	//   ....[9]....
        /*0878*/ 	.word	0x00000410
        /*087c*/ 	.word	0x000000ff
        /*0880*/ 	.word	0x0002d868
        /*0884*/ 	.short	0x0100
        /*0886*/ 	.byte	0x08
	.zero		1


	//   ....[10]....
        /*0888*/ 	.word	0x00000500
        /*088c*/ 	.word	0x000000ff
        /*0890*/ 	.word	0x0002d870
        /*0894*/ 	.short	0x0100
        /*0896*/ 	.byte	0x06
	.zero		1


	//   ....[11]....
        /*0898*/ 	.word	0x00000510
        /*089c*/ 	.word	0x000000ff
        /*08a0*/ 	.word	0x0002d880
        /*08a4*/ 	.short	0x0100
        /*08a6*/ 	.byte	0x06
	.zero		1


	//   ....[12]....
        /*08a8*/ 	.word	0x00000520
        /*08ac*/ 	.word	0x000000ff
        /*08b0*/ 	.word	0x0002d878
        /*08b4*/ 	.short	0x0100
        /*08b6*/ 	.byte	0x06
	.zero		1


	//   ....[13]....
        /*08b8*/ 	.word	0x00000530
        /*08bc*/ 	.word	0x000000ff
        /*08c0*/ 	.word	0x0002d888
        /*08c4*/ 	.short	0x0100
        /*08c6*/ 	.byte	0x06
	.zero		1


	//   ....[14]....
        /*08c8*/ 	.word	0x00000660
        /*08cc*/ 	.word	0x000000ff
        /*08d0*/ 	.word	0x0002d890
        /*08d4*/ 	.short	0x0100
        /*08d6*/ 	.byte	0x08
	.zero		1


	//   ....[15]....
        /*08d8*/ 	.word	0x00000670
        /*08dc*/ 	.word	0x000000ff
        /*08e0*/ 	.word	0x0002d8a0
        /*08e4*/ 	.short	0x0100
        /*08e6*/ 	.byte	0x08
	.zero		1


	//   ....[16]....
        /*08e8*/ 	.word	0x00000680
        /*08ec*/ 	.word	0x000000ff
        /*08f0*/ 	.word	0x0002d898
        /*08f4*/ 	.short	0x0100
        /*08f6*/ 	.byte	0x08
	.zero		1


	//   ....[17]....
        /*08f8*/ 	.word	0x00000690
        /*08fc*/ 	.word	0x000000ff
        /*0900*/ 	.word	0x0002d8a8
        /*0904*/ 	.short	0x0100
        /*0906*/ 	.byte	0x08
	.zero		1


	//   ....[18]....
        /*0908*/ 	.word	0x000007d0
        /*090c*/ 	.word	0x000000ff
        /*0910*/ 	.word	0x0002d8b0
        /*0914*/ 	.short	0x0100
        /*0916*/ 	.byte	0x08
	.zero		1


	//   ....[19]....
        /*0918*/ 	.word	0x000007e0
        /*091c*/ 	.word	0x000000ff
        /*0920*/ 	.word	0x0002d8c0
        /*0924*/ 	.short	0x0100
        /*0926*/ 	.byte	0x08
	.zero		1


	//   ....[20]....
        /*0928*/ 	.word	0x000007f0
        /*092c*/ 	.word	0x000000ff
        /*0930*/ 	.word	0x0002d8b8
        /*0934*/ 	.short	0x0100
        /*0936*/ 	.byte	0x08
	.zero		1


	//   ....[21]....
        /*0938*/ 	.word	0x00000800
        /*093c*/ 	.word	0x000000ff
        /*0940*/ 	.word	0x0002d8c8
        /*0944*/ 	.short	0x0100
        /*0946*/ 	.byte	0x08
	.zero		1


	//   ....[22]....
        /*0948*/ 	.word	0x00002100
        /*094c*/ 	.word	0x000000ff
        /*0950*/ 	.word	0x0002d800
        /*0954*/ 	.short	0x010a
        /*0956*/ 	.byte	0x29
	.zero		1


	//   ....[23]....
        /*0958*/ 	.word	0x00002180
        /*095c*/ 	.word	0x00000002
        /*0960*/ 	.word	0x0002d830
        /*0964*/ 	.short	0x010a
        /*0966*/ 	.byte	0x3f
	.zero		1


	//   ....[24]....
        /*0968*/ 	.word	0x000021c0
        /*096c*/ 	.word	0x00000002
        /*0970*/ 	.word	0x0002d830
        /*0974*/ 	.short	0x010a
        /*0976*/ 	.byte	0x3f
	.zero		1


	//   ....[25]....
        /*0978*/ 	.word	0x00002a40
        /*097c*/ 	.word	0x000000ff
        /*0980*/ 	.word	0x00000000
        /*0984*/ 	.short	0x0101
        /*0986*/ 	.byte	0x06
	.zero		1


	//   ....[26]....
        /*0988*/ 	.word	0x00005e30
        /*098c*/ 	.word	0x000000ff
        /*0990*/ 	.word	0x0002d830
        /*0994*/ 	.short	0x010a
        /*0996*/ 	.byte	0x06
	.zero		1


	//   ....[27]....
        /*0998*/ 	.word	0x00005e70
        /*099c*/ 	.word	0x000000ff
        /*09a0*/ 	.word	0x0002d830
        /*09a4*/ 	.short	0x010a
        /*09a6*/ 	.byte	0x06
	.zero		1


	//   ....[28]....
        /*09a8*/ 	.word	0x00006140
        /*09ac*/ 	.word	0x000000ff
        /*09b0*/ 	.word	0x0002d850
        /*09b4*/ 	.short	0x010a
        /*09b6*/ 	.byte	0x06
	.zero		1


	//   ....[29]....
        /*09b8*/ 	.word	0x00006180
        /*09bc*/ 	.word	0x000000ff
        /*09c0*/ 	.word	0x0002d850
        /*09c4*/ 	.short	0x010a
        /*09c6*/ 	.byte	0x06
	.zero		1


	//   ....[30]....
        /*09c8*/ 	.word	0x00006b70
        /*09cc*/ 	.word	0x000000ff
        /*09d0*/ 	.word	0x00000000
        /*09d4*/ 	.short	0x0101
        /*09d6*/ 	.byte	0x06
	.zero		1


	//   ....[31]....
        /*09d8*/ 	.word	0x00009410
        /*09dc*/ 	.word	0x000000ff
        /*09e0*/ 	.word	0x00000000
        /*09e4*/ 	.short	0x0101
        /*09e6*/ 	.byte	0x06
	.zero		1


	//   ....[32]....
        /*09e8*/ 	.word	0x00009d60
        /*09ec*/ 	.word	0x000000ff
        /*09f0*/ 	.word	0x0002d830
        /*09f4*/ 	.short	0x010a
        /*09f6*/ 	.byte	0x06
	.zero		1


	//   ....[33]....
        /*09f8*/ 	.word	0x00009da0
        /*09fc*/ 	.word	0x000000ff
        /*0a00*/ 	.word	0x0002d830
        /*0a04*/ 	.short	0x010a
        /*0a06*/ 	.byte	0x06
	.zero		1


	//   ....[34]....
        /*0a08*/ 	.word	0x0000a070
        /*0a0c*/ 	.word	0x000000ff
        /*0a10*/ 	.word	0x0002d850
        /*0a14*/ 	.short	0x010a
        /*0a16*/ 	.byte	0x06
	.zero		1


	//   ....[35]....
        /*0a18*/ 	.word	0x0000a0b0
        /*0a1c*/ 	.word	0x000000ff
        /*0a20*/ 	.word	0x0002d850
        /*0a24*/ 	.short	0x010a
        /*0a26*/ 	.byte	0x06
	.zero		1


	//   ....[36]....
        /*0a28*/ 	.word	0x0000aac0
        /*0a2c*/ 	.word	0x000000ff
        /*0a30*/ 	.word	0x00000000
        /*0a34*/ 	.short	0x0101
        /*0a36*/ 	.byte	0x06
	.zero		1


	//   ....[37]....
        /*0a38*/ 	.word	0x0000bfb0
        /*0a3c*/ 	.word	0x000000ff
        /*0a40*/ 	.word	0x00000000
        /*0a44*/ 	.short	0x0101
        /*0a46*/ 	.byte	0x06
	.zero		1


	//   ....[38]....
        /*0a48*/ 	.word	0x0000c6c0
        /*0a4c*/ 	.word	0x000000ff
        /*0a50*/ 	.word	0x0002d830
        /*0a54*/ 	.short	0x010a
        /*0a56*/ 	.byte	0x06
	.zero		1


	//   ....[39]....
        /*0a58*/ 	.word	0x0000c700
        /*0a5c*/ 	.word	0x000000ff
        /*0a60*/ 	.word	0x0002d830
        /*0a64*/ 	.short	0x010a
        /*0a66*/ 	.byte	0x06
	.zero		1


	//   ....[40]....
        /*0a68*/ 	.word	0x0000c9d0
        /*0a6c*/ 	.word	0x000000ff
        /*0a70*/ 	.word	0x0002d850
        /*0a74*/ 	.short	0x010a
        /*0a76*/ 	.byte	0x06
	.zero		1


	//   ....[41]....
        /*0a78*/ 	.word	0x0000ca10
        /*0a7c*/ 	.word	0x000000ff
        /*0a80*/ 	.word	0x0002d850
        /*0a84*/ 	.short	0x010a
        /*0a86*/ 	.byte	0x06
	.zero		1


	//   ....[42]....
        /*0a88*/ 	.word	0x0000d3c0
        /*0a8c*/ 	.word	0x000000ff
        /*0a90*/ 	.word	0x00000000
        /*0a94*/ 	.short	0x0101
        /*0a96*/ 	.byte	0x06
	.zero		1


	//   ....[43]....
        /*0a98*/ 	.word	0x0000fc60
        /*0a9c*/ 	.word	0x000000ff
        /*0aa0*/ 	.word	0x00000000
        /*0aa4*/ 	.short	0x0101
        /*0aa6*/ 	.byte	0x06
	.zero		1


	//   ....[44]....
        /*0aa8*/ 	.word	0x00010240
        /*0aac*/ 	.word	0x000000ff
        /*0ab0*/ 	.word	0x0002d850
        /*0ab4*/ 	.short	0x010a
        /*0ab6*/ 	.byte	0x08
	.zero		1


	//   ....[45]....
        /*0ab8*/ 	.word	0x00010280
        /*0abc*/ 	.word	0x000000ff
        /*0ac0*/ 	.word	0x0002d850
        /*0ac4*/ 	.short	0x010a
        /*0ac6*/ 	.byte	0x08
	.zero		1


	//   ....[46]....
        /*0ac8*/ 	.word	0x00010910
        /*0acc*/ 	.word	0x000000ff
        /*0ad0*/ 	.word	0x00000000
        /*0ad4*/ 	.short	0x0101
        /*0ad6*/ 	.byte	0x08
	.zero		1


	//   ....[47]....
        /*0ad8*/ 	.word	0x00011cf0
        /*0adc*/ 	.word	0x000000ff
        /*0ae0*/ 	.word	0x00000000
        /*0ae4*/ 	.short	0x0101
        /*0ae6*/ 	.byte	0x04
	.zero		1


	//   ....[48]....
        /*0ae8*/ 	.word	0x000121b0
        /*0aec*/ 	.word	0x000000ff
        /*0af0*/ 	.word	0x00000000
        /*0af4*/ 	.short	0x0101
        /*0af6*/ 	.byte	0x04
	.zero		1


	//   ....[49]....
        /*0af8*/ 	.word	0x00015b40
        /*0afc*/ 	.word	0x00000004
        /*0b00*/ 	.word	0x0002d840
        /*0b04*/ 	.short	0x010a
        /*0b06*/ 	.byte	0x3f
	.zero		1


	//   ....[50]....
        /*0b08*/ 	.word	0x000160d0
        /*0b0c*/ 	.word	0x00000004
        /*0b10*/ 	.word	0x0002d830
        /*0b14*/ 	.short	0x0107
        /*0b16*/ 	.byte	0x3f
	.zero		1


	//   ....[51]....
        /*0b18*/ 	.word	0x000161a0
        /*0b1c*/ 	.word	0x00000004
        /*0b20*/ 	.word	0x0002d830
        /*0b24*/ 	.short	0x0101
        /*0b26*/ 	.byte	0x3f
	.zero		1


	//   ....[52]....
        /*0b28*/ 	.word	0x00016d20
        /*0b2c*/ 	.word	0x00000011
        /*0b30*/ 	.word	0x0002d800
        /*0b34*/ 	.short	0x0107
        /*0b36*/ 	.byte	0x3f
	.zero		1


	//   ....[53]....
        /*0b38*/ 	.word	0x00016e10
        /*0b3c*/ 	.word	0x00000011
        /*0b40*/ 	.word	0x0002d800
        /*0b44*/ 	.short	0x0101
        /*0b46*/ 	.byte	0x3f
	.zero		1


	//   ....[54]....
        /*0b48*/ 	.word	0x00016e30
        /*0b4c*/ 	.word	0x00000011
        /*0b50*/ 	.word	0x0002d820
        /*0b54*/ 	.short	0x010a
        /*0b56*/ 	.byte	0x3f
	.zero		1


	//   ....[55]....
        /*0b58*/ 	.word	0x00017250
        /*0b5c*/ 	.word	0x00000005
        /*0b60*/ 	.word	0x0002d840
        /*0b64*/ 	.short	0x010a
        /*0b66*/ 	.byte	0x3f
	.zero		1


	//   ....[56]....
        /*0b68*/ 	.word	0x000176b0
        /*0b6c*/ 	.word	0x00000005
        /*0b70*/ 	.word	0x0002d830
        /*0b74*/ 	.short	0x0107
        /*0b76*/ 	.byte	0x3f
	.zero		1


	//   ....[57]....
        /*0b78*/ 	.word	0x00017770
        /*0b7c*/ 	.word	0x00000005
        /*0b80*/ 	.word	0x0002d830
        /*0b84*/ 	.short	0x0101
        /*0b86*/ 	.byte	0x3f
	.zero		1


	//   ....[58]....
        /*0b88*/ 	.word	0x000177d0
        /*0b8c*/ 	.word	0x00000005
        /*0b90*/ 	.word	0x0002d860
        /*0b94*/ 	.short	0x010a
        /*0b96*/ 	.byte	0x3f
	.zero		1


	//   ....[59]....
        /*0b98*/ 	.word	0x00017cc0
        /*0b9c*/ 	.word	0x00000005
        /*0ba0*/ 	.word	0x0002d850
        /*0ba4*/ 	.short	0x0107
        /*0ba6*/ 	.byte	0x3f
	.zero		1


	//   ....[60]....
        /*0ba8*/ 	.word	0x00017db0
        /*0bac*/ 	.word	0x00000005
        /*0bb0*/ 	.word	0x0002d850
        /*0bb4*/ 	.short	0x0101
        /*0bb6*/ 	.byte	0x3f
	.zero		1


	//   ....[61]....
        /*0bb8*/ 	.word	0x00017fd0
        /*0bbc*/ 	.word	0x00000000
        /*0bc0*/ 	.word	0x0002d860
        /*0bc4*/ 	.short	0x010a
        /*0bc6*/ 	.byte	0x3f
	.zero		1


	//   ....[62]....
        /*0bc8*/ 	.word	0x00018450
        /*0bcc*/ 	.word	0x00000000
        /*0bd0*/ 	.word	0x0002d850
        /*0bd4*/ 	.short	0x0107
        /*0bd6*/ 	.byte	0x3f
	.zero		1


	//   ....[63]....
        /*0bd8*/ 	.word	0x00018520
        /*0bdc*/ 	.word	0x00000000
        /*0be0*/ 	.word	0x0002d850
        /*0be4*/ 	.short	0x0101
        /*0be6*/ 	.byte	0x3f
	.zero		1


	//   ....[64]....
        /*0be8*/ 	.word	0x00019670
        /*0bec*/ 	.word	0x00000005
        /*0bf0*/ 	.word	0x0002d820
        /*0bf4*/ 	.short	0x010a
        /*0bf6*/ 	.byte	0x3f
	.zero		1


	//   ....[65]....
        /*0bf8*/ 	.word	0x000197f0
        /*0bfc*/ 	.word	0x00000003
        /*0c00*/ 	.word	0x0002d840
        /*0c04*/ 	.short	0x010a
        /*0c06*/ 	.byte	0x3f
	.zero		1


	//   ....[66]....
        /*0c08*/ 	.word	0x00019890
        /*0c0c*/ 	.word	0x00000017
        /*0c10*/ 	.word	0x0002d840
        /*0c14*/ 	.short	0x010a
        /*0c16*/ 	.byte	0x3f
	.zero		1


	//   ....[67]....
        /*0c18*/ 	.word	0x000198d0
        /*0c1c*/ 	.word	0x00000003
        /*0c20*/ 	.word	0x0002d860
        /*0c24*/ 	.short	0x010a
        /*0c26*/ 	.byte	0x3f
	.zero		1


	//   ....[68]....
        /*0c28*/ 	.word	0x00019910
        /*0c2c*/ 	.word	0x00000017
        /*0c30*/ 	.word	0x0002d860
        /*0c34*/ 	.short	0x010a
        /*0c36*/ 	.byte	0x3f
	.zero		1


	//   ....[69]....
        /*0c38*/ 	.word	0x00019980
        /*0c3c*/ 	.word	0x00000003
        /*0c40*/ 	.word	0x0002d800
        /*0c44*/ 	.short	0x010a
        /*0c46*/ 	.byte	0x3f
	.zero		1


	//   ....[70]....
        /*0c48*/ 	.word	0x000199d0
        /*0c4c*/ 	.word	0x00000002
        /*0c50*/ 	.word	0x0002d830
        /*0c54*/ 	.short	0x010a
        /*0c56*/ 	.byte	0x3f
	.zero		1


	//   ....[71]....
        /*0c58*/ 	.word	0x00019a30
        /*0c5c*/ 	.word	0x00000007
        /*0c60*/ 	.word	0x0002d830
        /*0c64*/ 	.short	0x010a
        /*0c66*/ 	.byte	0x3f
	.zero		1


	//   ....[72]....
        /*0c68*/ 	.word	0x00019a90
        /*0c6c*/ 	.word	0x00000007
        /*0c70*/ 	.word	0x0002d850
        /*0c74*/ 	.short	0x010a
        /*0c76*/ 	.byte	0x3f
	.zero		1


	//   ....[73]....
        /*0c78*/ 	.word	0x00019af0
        /*0c7c*/ 	.word	0x00000007
        /*0c80*/ 	.word	0x0002d830
        /*0c84*/ 	.short	0x010a
        /*0c86*/ 	.byte	0x3f
	.zero		1


	//   ....[74]....
        /*0c88*/ 	.word	0x00019b50
        /*0c8c*/ 	.word	0x00000007
        /*0c90*/ 	.word	0x0002d850
        /*0c94*/ 	.short	0x010a
        /*0c96*/ 	.byte	0x3f
	.zero		1


	//   ....[75]....
        /*0c98*/ 	.word	0x00019bb0
        /*0c9c*/ 	.word	0x00000008
        /*0ca0*/ 	.word	0x0002d830
        /*0ca4*/ 	.short	0x010a
        /*0ca6*/ 	.byte	0x3f
	.zero		1


	//   ....[76]....
        /*0ca8*/ 	.word	0x00019c10
        /*0cac*/ 	.word	0x00000007
        /*0cb0*/ 	.word	0x0002d850
        /*0cb4*/ 	.short	0x010a
        /*0cb6*/ 	.byte	0x3f
	.zero		1


	//   ....[77]....
        /*0cb8*/ 	.word	0x00019c70
        /*0cbc*/ 	.word	0x00000004
        /*0cc0*/ 	.word	0x0002d850
        /*0cc4*/ 	.short	0x010a
        /*0cc6*/ 	.byte	0x3f
	.zero		1


	//   ....[78]....
        /*0cc8*/ 	.word	0x00019d90
        /*0ccc*/ 	.word	0x00000004
        /*0cd0*/ 	.word	0x0002d840
        /*0cd4*/ 	.short	0x010a
        /*0cd6*/ 	.byte	0x3f
	.zero		1


	//   ....[79]....
        /*0cd8*/ 	.word	0x0001ab80
        /*0cdc*/ 	.word	0x00000011
        /*0ce0*/ 	.word	0x0002d820
        /*0ce4*/ 	.short	0x010a
        /*0ce6*/ 	.byte	0x3f
	.zero		1


	//   ....[80]....
        /*0ce8*/ 	.word	0x0001abd0
        /*0cec*/ 	.word	0x00000005
        /*0cf0*/ 	.word	0x0002d840
        /*0cf4*/ 	.short	0x010a
        /*0cf6*/ 	.byte	0x3f
	.zero		1


	//   ....[81]....
        /*0cf8*/ 	.word	0x0001b170
        /*0cfc*/ 	.word	0x00000005
        /*0d00*/ 	.word	0x0002d860
        /*0d04*/ 	.short	0x010a
        /*0d06*/ 	.byte	0x3f
	.zero		1


	//   ....[82]....
        /*0d08*/ 	.word	0x0001b750
        /*0d0c*/ 	.word	0x00000000
        /*0d10*/ 	.word	0x0002d860
        /*0d14*/ 	.short	0x010a
        /*0d16*/ 	.byte	0x3f
	.zero		1


	//   ....[83]....
        /*0d18*/ 	.word	0x0001c740
        /*0d1c*/ 	.word	0x00000005
        /*0d20*/ 	.word	0x0002d820
        /*0d24*/ 	.short	0x010a
        /*0d26*/ 	.byte	0x3f
	.zero		1


	//   ....[84]....
        /*0d28*/ 	.word	0x0001c8e0
        /*0d2c*/ 	.word	0x00000003
        /*0d30*/ 	.word	0x0002d840
        /*0d34*/ 	.short	0x010a
        /*0d36*/ 	.byte	0x3f
	.zero		1


	//   ....[85]....
        /*0d38*/ 	.word	0x0001c930
        /*0d3c*/ 	.word	0x00000017
        /*0d40*/ 	.word	0x0002d840
        /*0d44*/ 	.short	0x010a
        /*0d46*/ 	.byte	0x3f
	.zero		1


	//   ....[86]....
        /*0d48*/ 	.word	0x0001c980
        /*0d4c*/ 	.word	0x00000003
        /*0d50*/ 	.word	0x0002d860
        /*0d54*/ 	.short	0x010a
        /*0d56*/ 	.byte	0x3f
	.zero		1


	//----- nvinfo : EIATTR_NUM_MBARRIERS
	.align		4
.L_207:
        /*0d58*/ 	.byte	0x03, 0x38
        /*0d5a*/ 	.short	0x0016


	//----- nvinfo : EIATTR_EXIT_INSTR_OFFSETS
	.align		4
        /*0d5c*/ 	.byte	0x04, 0x1c
        /*0d5e*/ 	.short	(.L_209 - .L_208)


	//   ....[0]....
.L_208:
        /*0d60*/ 	.word	0x000009b0


	//   ....[1]....
        /*0d64*/ 	.word	0x000134a0


	//   ....[2]....
        /*0d68*/ 	.word	0x00019960


	//----- nvinfo : EIATTR_MAX_THREADS
	.align		4
.L_209:
        /*0d6c*/ 	.byte	0x04, 0x05
        /*0d6e*/ 	.short	(.L_211 - .L_210)
.L_210:
        /*0d70*/ 	.word	0x00000200
        /*0d74*/ 	.word	0x00000001
        /*0d78*/ 	.word	0x00000001


	//----- nvinfo : EIATTR_CRS_STACK_SIZE
	.align		4
.L_211:
        /*0d7c*/ 	.byte	0x04, 0x1e
        /*0d7e*/ 	.short	(.L_213 - .L_212)
.L_212:
        /*0d80*/ 	.word	0x00000000


	//----- nvinfo : EIATTR_CBANK_PARAM_SIZE
	.align		4
.L_213:
        /*0d84*/ 	.byte	0x03, 0x19
        /*0d86*/ 	.short	0x0af0


	//----- nvinfo : EIATTR_PARAM_CBANK
	.align		4
        /*0d88*/ 	.byte	0x04, 0x0a
        /*0d8a*/ 	.short	(.L_215 - .L_214)
	.align		4
.L_214:
        /*0d8c*/ 	.word	index@(.nv.constant0._ZN7cutlass13device_kernelIN5flash11enable_sm90INS1_16FlashAttnFwdSm90INS1_25CollectiveMainloopFwdSm90ILi2EN4cute5tupleIJNS5_1CILi1EEES8_S8_EEENS6_IJNS7_ILi192EEENS7_ILi128EEENS7_ILi96EEEEEELi96ENS_6half_tEfNS_4arch4Sm90ELb0ELb1ELb1ELb1ELb1ELb0ELb0ELb0ELb1ELb1ELb1ELb0EEENS1_21CollectiveEpilogueFwdINS6_IJSA_SC_SB_EEES9_SE_SG_Li384ELb1ELb1ELb1ELb0EEENS1_36VarlenDynamicPersistentTileSchedulerILi192ELi128ELi384ELi128ELb1ELb1ELb1ELb1ELb0ELb1EEEEEEEEEvNT_6ParamsE)
        /*0d90*/ 	.short	0x0210
        /*0d92*/ 	.short	0x0af0


	//----- nvinfo : EIATTR_SW_WAR
	.align		4
.L_215:
        /*0d94*/ 	.byte	0x04, 0x36
        /*0d96*/ 	.short	(.L_217 - .L_216)
.L_216:
        /*0d98*/ 	.word	0x00000008
.L_217:


//--------------------- .nv.info._ZN7cutlass13device_kernelIN5flash11enable_sm90INS1_16FlashAttnFwdSm90INS1_25CollectiveMainloopFwdSm90ILi2EN4cute5tupleIJNS5_1CILi1EEES8_S8_EEENS6_IJNS7_ILi192EEENS7_ILi128EEENS7_ILi96EEEEEELi96ENS_6half_tEfNS_4arch4Sm90ELb0ELb1ELb1ELb1ELb1ELb1ELb0ELb0ELb1ELb1ELb1ELb0EEENS1_21CollectiveEpilogueFwdINS6_IJSA_SC_SB_EEES9_SE_SG_Li384ELb1ELb1ELb1ELb0EEENS1_36VarlenDynamicPersistentTileSchedulerILi192ELi128ELi384ELi128ELb1ELb1ELb1ELb1ELb0ELb1EEEEEEEEEvNT_6ParamsE --------------------------
	.section	.nv.info._ZN7cutlass13device_kernelIN5flash11enable_sm90INS1_16FlashAttnFwdSm90INS1_25CollectiveMainloopFwdSm90ILi2EN4cute5tupleIJNS5_1CILi1EEES8_S8_EEENS6_IJNS7_ILi192EEENS7_ILi128EEENS7_ILi96EEEEEELi96ENS_6half_tEfNS_4arch4Sm90ELb0ELb1ELb1ELb1ELb1ELb1ELb0ELb0ELb1ELb1ELb1ELb0EEENS1_21CollectiveEpilogueFwdINS6_IJSA_SC_SB_EEES9_SE_SG_Li384ELb1ELb1ELb1ELb0EEENS1_36VarlenDynamicPersistentTileSchedulerILi192ELi128ELi384ELi128ELb1ELb1ELb1ELb1ELb0ELb1EEEEEEEEEvNT_6ParamsE,"",@"SHT_CUDA_INFO"
	.sectionflags	@""
	.align	4


	//----- nvinfo : EIATTR_CUDA_API_VERSION
	.align		4
        /*0000*/ 	.byte	0x04, 0x37
        /*0002*/ 	.short	(.L_219 - .L_218)
.L_218:
        /*0004*/ 	.word	0x00000082


	//----- nvinfo : EIATTR_KPARAM_INFO
	.align		4
.L_219:
        /*0008*/ 	.byte	0x04, 0x17
        /*000a*/ 	.short	(.L_221 - .L_220)
.L_220:
        /*000c*/ 	.word	0x00000000
        /*0010*/ 	.short	0x0000
        /*0012*/ 	.short	0x0070
        /*0014*/ 	.byte	0x00, 0xf0, 0x01, 0x2a


	//----- nvinfo : EIATTR_SPARSE_MMA_MASK
	.align		4
.L_221:
        /*0018*/ 	.byte	0x03, 0x50
        /*001a*/ 	.short	0x0000


	//----- nvinfo : EIATTR_MAXREG_COUNT
	.align		4
        /*001c*/ 	.byte	0x03, 0x1b
        /*001e*/ 	.short	0x0080


	//----- nvinfo : EIATTR_NUM_BARRIERS
	.align		4
        /*0020*/ 	.byte	0x02, 0x4c
        /*0022*/ 	.byte	0x10
	.zero		1


	//----- nvinfo : EIATTR_EXTERNS
	.align		4
        /*0024*/ 	.byte	0x04, 0x0f
        /*0026*/ 	.short	(.L_223 - .L_222)


	//   ....[0]....
	.align		4
.L_222:
        /*0028*/ 	.word	index@(__assertfail)


	//----- nvinfo : EIATTR_ANNOTATIONS
	.align		4
.L_223:
        /*002c*/ 	.byte	0x04, 0x55
        /*002e*/ 	.short	(.L_225 - .L_224)


	//   ....[0]....
.L_224:
        /* <DEDUP_REMOVED lines=131> */


	//----- nvinfo : EIATTR_MERCURY_ISA_VERSION
	.align		4
.L_225:
        /*0850*/ 	.byte	0x03, 0x5f
        /*0852*/ 	.short	0x0101


	//----- nvinfo : EIATTR_UNUSED_LOAD_BYTE_OFFSET
	.align		4
        /*0854*/ 	.byte	0x04, 0x44
        /*0856*/ 	.short	(.L_227 - .L_226)


	//   ....[0]....
.L_226:
        /*0858*/ 	.word	0x00000a90
        /*085c*/ 	.word	0x0000fff0


	//   ....[1]....
        /*0860*/ 	.word	0x0001bc20
        /*0864*/ 	.word	0x0000fff0


	//----- nvinfo : EIATTR_INT_WARP_WIDE_INSTR_OFFSETS
	.align		4
.L_227:
        /*0868*/ 	.byte	0x04, 0x31
        /*086a*/ 	.short	(.L_229 - .L_228)


	//   ....[0]....
.L_228:
        /*086c*/ 	.word	0x00000130


	//   ....[1]....
        /*0870*/ 	.word	0x00000170


	//   ....[2]....
        /*0874*/ 	.word	0x000001e0


	//   ....[3]....
        /*0878*/ 	.word	0x000222d0


	//   ....[4]....
        /*087c*/ 	.word	0x00022360


	//   ....[5]....
        /*0880*/ 	.word	0x00024fa0


	//   ....[6]....
        /*0884*/ 	.word	0x00025030


	//----- nvinfo : EIATTR_COOP_GROUP_MASK_REGIDS
	.align		4
.L_229:
        /*0888*/ 	.byte	0x04, 0x29
        /*088a*/ 	.short	(.L_231 - .L_230)


	//   ....[0]....
.L_230:
        /*088c*/ 	.word	0xffffffff


	//   ....[1]....
        /*0890*/ 	.word	0xffffffff


	//   ....[2]....
        /*0894*/ 	.word	0xffffffff


	//   ....[3]....
        /*0898*/ 	.word	0xffffffff


	//   ....[4]....
        /*089c*/ 	.word	0xffffffff


	//   ....[5]....
        /*08a0*/ 	.word	0xffffffff


	//   ....[6]....
        /*08a4*/ 	.word	0xffffffff


	//   ....[7]....
        /*08a8*/ 	.word	0xffffffff


	//   ....[8]....
        /*08ac*/ 	.word	0xffffffff


	//   ....[9]....
        /*08b0*/ 	.word	0xffffffff


	//   ....[10]....
        /*08b4*/ 	.word	0xffffffff


	//   ....[11]....
        /*08b8*/ 	.word	0xffffffff


	//   ....[12]....
        /*08bc*/ 	.word	0xffffffff


	//   ....[13]....
        /*08c0*/ 	.word	0xffffffff


	//   ....[14]....
        /*08c4*/ 	.word	0xffffffff


	//   ....[15]....
        /*08c8*/ 	.word	0xffffffff


	//   ....[16]....
        /*08cc*/ 	.word	0xffffffff


	//   ....[17]....
        /*08d0*/ 	.word	0xffffffff


	//   ....[18]....
        /*08d4*/ 	.word	0xffffffff


	//   ....[19]....
        /*08d8*/ 	.word	0xffffffff


	//   ....[20]....
        /*08dc*/ 	.word	0xffffffff


	//   ....[21]....
        /*08e0*/ 	.word	0xffffffff


	//   ....[22]....
        /*08e4*/ 	.word	0xffffffff


	//   ....[23]....
        /*08e8*/ 	.word	0xffffffff


	//   ....[24]....
        /*08ec*/ 	.word	0xffffffff


	//   ....[25]....
        /*08f0*/ 	.word	0xffffffff


	//   ....[26]....
        /*08f4*/ 	.word	0xffffffff


	//   ....[27]....
        /*08f8*/ 	.word	0xffffffff


	//   ....[28]....
        /*08fc*/ 	.word	0xffffffff


	//   ....[29]....
        /*0900*/ 	.word	0xffffffff


	//   ....[30]....
        /*0904*/ 	.word	0xffffffff


	//   ....[31]....
        /*0908*/ 	.word	0xffffffff


	//   ....[32]....
        /*090c*/ 	.word	0xffffffff


	//   ....[33]....
        /*0910*/ 	.word	0xffffffff


	//   ....[34]....
        /*0914*/ 	.word	0xffffffff


	//   ....[35]....
        /*0918*/ 	.word	0xffffffff


	//   ....[36]....
        /*091c*/ 	.word	0xffffffff


	//   ....[37]....
        /*0920*/ 	.word	0xffffffff


	//   ....[38]....
        /*0924*/ 	.word	0xffffffff


	//   ....[39]....
        /*0928*/ 	.word	0xffffffff


	//   ....[40]....
        /*092c*/ 	.word	0xffffffff


	//   ....[41]....
        /*0930*/ 	.word	0xffffffff


	//   ....[42]....
        /*0934*/ 	.word	0xffffffff


	//   ....[43]....
        /*0938*/ 	.word	0xffffffff


	//   ....[44]....
        /*093c*/ 	.word	0xffffffff


	//   ....[45]....
        /*0940*/ 	.word	0xffffffff


	//   ....[46]....
        /*0944*/ 	.word	0xffffffff


	//   ....[47]....
        /*0948*/ 	.word	0xffffffff


	//   ....[48]....
        /*094c*/ 	.word	0xffffffff


	//   ....[49]....
        /*0950*/ 	.word	0xffffffff


	//   ....[50]....
        /*0954*/ 	.word	0xffffffff


	//   ....[51]....
        /*0958*/ 	.word	0xffffffff


	//   ....[52]....
        /*095c*/ 	.word	0xffffffff


	//   ....[53]....
        /*0960*/ 	.word	0xffffffff


	//   ....[54]....
        /*0964*/ 	.word	0xffffffff


	//   ....[55]....
        /*0968*/ 	.word	0xffffffff


	//   ....[56]....
        /*096c*/ 	.word	0xffffffff


	//   ....[57]....
        /*0970*/ 	.word	0xffffffff


	//   ....[58]....
        /*0974*/ 	.word	0xffffffff


	//   ....[59]....
        /*0978*/ 	.word	0xffffffff


	//   ....[60]....
        /*097c*/ 	.word	0xffffffff


	//   ....[61]....
        /*0980*/ 	.word	0xffffffff


	//   ....[62]....
        /*0984*/ 	.word	0xffffffff


	//   ....[63]....
        /*0988*/ 	.word	0xffffffff


	//   ....[64]....
        /*098c*/ 	.word	0xffffffff


	//   ....[65]....
        /*0990*/ 	.word	0xffffffff


	//   ....[66]....
        /*0994*/ 	.word	0xffffffff


	//   ....[67]....
        /*0998*/ 	.word	0xffffffff


	//   ....[68]....
        /*099c*/ 	.word	0xffffffff


	//   ....[69]....
        /*09a0*/ 	.word	0xffffffff


	//   ....[70]....
        /*09a4*/ 	.word	0xffffffff


	//   ....[71]....
        /*09a8*/ 	.word	0xffffffff


	//   ....[72]....
        /*09ac*/ 	.word	0xffffffff


	//   ....[73]....
        /*09b0*/ 	.word	0xffffffff


	//   ....[74]....
        /*09b4*/ 	.word	0xffffffff


	//   ....[75]....
        /*09b8*/ 	.word	0xffffffff


	//   ....[76]....
        /*09bc*/ 	.word	0xffffffff


	//   ....[77]....
        /*09c0*/ 	.word	0xffffffff


	//   ....[78]....
        /*09c4*/ 	.word	0xffffffff


	//   ....[79]....
        /*09c8*/ 	.word	0xffffffff


	//   ....[80]....
        /*09cc*/ 	.word	0xffffffff


	//   ....[81]....
        /*09d0*/ 	.word	0xffffffff


	//   ....[82]....
        /*09d4*/ 	.word	0xffffffff


	//   ....[83]....
        /*09d8*/ 	.word	0xffffffff


	//   ....[84]....
        /*09dc*/ 	.word	0xffffffff


	//   ....[85]....
        /*09e0*/ 	.word	0xffffffff


	//   ....[86]....
        /*09e4*/ 	.word	0xffffffff


	//   ....[87]....
        /*09e8*/ 	.word	0xffffffff


	//   ....[88]....
        /*09ec*/ 	.word	0xffffffff


	//   ....[89]....
        /*09f0*/ 	.word	0xffffffff


	//   ....[90]....
        /*09f4*/ 	.word	0xffffffff


	//   ....[91]....
        /*09f8*/ 	.word	0xffffffff


	//   ....[92]....
        /*09fc*/ 	.word	0xffffffff


	//   ....[93]....
        /*0a00*/ 	.word	0xffffffff


	//   ....[94]....
        /*0a04*/ 	.word	0xffffffff


	//   ....[95]....
        /*0a08*/ 	.word	0xffffffff


	//   ....[96]....
        /*0a0c*/ 	.word	0xffffffff


	//   ....[97]....
        /*0a10*/ 	.word	0xffffffff


	//   ....[98]....
        /*0a14*/ 	.word	0xffffffff


	//   ....[99]....
        /*0a18*/ 	.word	0xffffffff


	//   ....[100]....
        /*0a1c*/ 	.word	0xffffffff


	//   ....[101]....
        /*0a20*/ 	.word	0xffffffff


	//   ....[102]....
        /*0a24*/ 	.word	0xffffffff


	//   ....[103]....
        /*0a28*/ 	.word	0xffffffff


	//   ....[104]....
        /*0a2c*/ 	.word	0xffffffff


	//   ....[105]....
        /*0a30*/ 	.word	0xffffffff


	//   ....[106]....
        /*0a34*/ 	.word	0xffffffff


	//   ....[107]....
        /*0a38*/ 	.word	0xffffffff


	//   ....[108]....
        /*0a3c*/ 	.word	0xffffffff


	//   ....[109]....
        /*0a40*/ 	.word	0xffffffff


	//   ....[110]....
        /*0a44*/ 	.word	0xffffffff


	//   ....[111]....
        /*0a48*/ 	.word	0xffffffff


	//   ....[112]....
        /*0a4c*/ 	.word	0xffffffff


	//   ....[113]....
        /*0a50*/ 	.word	0xffffffff


	//   ....[114]....
        /*0a54*/ 	.word	0xffffffff


	//   ....[115]....
        /*0a58*/ 	.word	0xffffffff


	//   ....[116]....
        /*0a5c*/ 	.word	0xffffffff


	//   ....[117]....
        /*0a60*/ 	.word	0xffffffff


	//   ....[118]....
        /*0a64*/ 	.word	0xffffffff


	//   ....[119]....
        /*0a68*/ 	.word	0xffffffff


	//   ....[120]....
        /*0a6c*/ 	.word	0xffffffff


	//   ....[121]....
        /*0a70*/ 	.word	0xffffffff


	//   ....[122]....
        /*0a74*/ 	.word	0xffffffff


	//   ....[123]....
        /*0a78*/ 	.word	0xffffffff


	//   ....[124]....
        /*0a7c*/ 	.word	0xffffffff


	//   ....[125]....
        /*0a80*/ 	.word	0xffffffff


	//   ....[126]....
        /*0a84*/ 	.word	0xffffffff


	//   ....[127]....
        /*0a88*/ 	.word	0xffffffff


	//   ....[128]....
        /*0a8c*/ 	.word	0xffffffff


	//   ....[129]....
        /*0a90*/ 	.word	0xffffffff


	//   ....[130]....
        /*0a94*/ 	.word	0xffffffff


	//   ....[131]....
        /*0a98*/ 	.word	0xffffffff


	//   ....[132]....
        /*0a9c*/ 	.word	0xffffffff


	//   ....[133]....
        /*0aa0*/ 	.word	0xffffffff


	//   ....[134]....
        /*0aa4*/ 	.word	0xffffffff


	//   ....[135]....
        /*0aa8*/ 	.word	0xffffffff


	//   ....[136]....
        /*0aac*/ 	.word	0xffffffff


	//   ....[137]....
        /*0ab0*/ 	.word	0xffffffff


	//   ....[138]....
        /*0ab4*/ 	.word	0xffffffff


	//   ....[139]....
        /*0ab8*/ 	.word	0xffffffff


	//   ....[140]....
        /*0abc*/ 	.word	0xffffffff


	//   ....[141]....
        /*0ac0*/ 	.word	0xffffffff


	//   ....[142]....
        /*0ac4*/ 	.word	0xffffffff


	//   ....[143]....
        /*0ac8*/ 	.word	0xffffffff


	//   ....[144]....
        /*0acc*/ 	.word	0xffffffff


	//   ....[145]....
        /*0ad0*/ 	.word	0xffffffff


	//   ....[146]....
        /*0ad4*/ 	.word	0xffffffff


	//   ....[147]....
        /*0ad8*/ 	.word	0xffffffff


	//   ....[148]....
        /*0adc*/ 	.word	0xffffffff


	//   ....[149]....
        /*0ae0*/ 	.word	0xffffffff


	//   ....[150]....
        /*0ae4*/ 	.word	0xffffffff


	//   ....[151]....
        /*0ae8*/ 	.word	0x0500000f


	//   ....[152]....
        /*0aec*/ 	.word	0x0500000f


	//   ....[153]....
        /*0af0*/ 	.word	0x0500000f


	//   ....[154]....
        /*0af4*/ 	.word	0x0500000f


	//   ....[155]....
        /*0af8*/ 	.word	0x0500000f


	//   ....[156]....
        /*0afc*/ 	.word	0x0500000f


	//   ....[157]....
        /*0b00*/ 	.word	0x0500000f


	//   ....[158]....
        /*0b04*/ 	.word	0x0500000f


	//   ....[159]....
        /*0b08*/ 	.word	0x0500000f


	//   ....[160]....
        /*0b0c*/ 	.word	0x0500000f


	//   ....[161]....
        /*0b10*/ 	.word	0x0500000f


	//   ....[162]....
        /*0b14*/ 	.word	0x0500000f


	//   ....[163]....
        /*0b18*/ 	.word	0x0500000f


	//   ....[164]....
        /*0b1c*/ 	.word	0x0500000f


	//   ....[165]....
        /*0b20*/ 	.word	0x0500000f


	//   ....[166]....
        /*0b24*/ 	.word	0x0500000f


	//   ....[167]....
        /*0b28*/ 	.word	0x0500000f


	//   ....[168]....
        /*0b2c*/ 	.word	0x0500000f


	//   ....[169]....
        /*0b30*/ 	.word	0x0500000f


	//   ....[170]....
        /*0b34*/ 	.word	0x0500000f


	//   ....[171]....
        /*0b38*/ 	.word	0x0500000f


	//   ....[172]....
        /*0b3c*/ 	.word	0x0500000f


	//   ....[173]....
        /*0b40*/ 	.word	0x0500000f


	//   ....[174]....
        /*0b44*/ 	.word	0x0500000f


	//   ....[175]....
        /*0b48*/ 	.word	0x0500000f


	//   ....[176]....
        /*0b4c*/ 	.word	0x0500000f


	//   ....[177]....
        /*0b50*/ 	.word	0x0500000f


	//   ....[178]....
        /*0b54*/ 	.word	0x0500000f


	//   ....[179]....
        /*0b58*/ 	.word	0x0500000f


	//   ....[180]....
        /*0b5c*/ 	.word	0x0500000f


	//   ....[181]....
        /*0b60*/ 	.word	0x0500000f


	//   ....[182]....
        /*0b64*/ 	.word	0x0500000f


	//   ....[183]....
        /*0b68*/ 	.word	0x0500000f


	//   ....[184]....
        /*0b6c*/ 	.word	0x0500000f


	//   ....[185]....
        /*0b70*/ 	.word	0x0500000f


	//   ....[186]....
        /*0b74*/ 	.word	0x0500000f


	//   ....[187]....
        /*0b78*/ 	.word	0x0500000f


	//   ....[188]....
        /*0b7c*/ 	.word	0x0500000f


	//   ....[189]....
        /*0b80*/ 	.word	0x0500000f


	//   ....[190]....
        /*0b84*/ 	.word	0x0500000f


	//   ....[191]....
        /*0b88*/ 	.word	0x0500000f


	//   ....[192]....
        /*0b8c*/ 	.word	0x0500000f


	//   ....[193]....
        /*0b90*/ 	.word	0x0500000f


	//   ....[194]....
        /*0b94*/ 	.word	0x0500000f


	//   ....[195]....
        /*0b98*/ 	.word	0x0500000f


	//   ....[196]....
        /*0b9c*/ 	.word	0x0500000f


	//   ....[197]....
        /*0ba0*/ 	.word	0x0500000f


	//   ....[198]....
        /*0ba4*/ 	.word	0x0500000f


	//   ....[199]....
        /*0ba8*/ 	.word	0x0500000f


	//   ....[200]....
        /*0bac*/ 	.word	0x0500000f


	//   ....[201]....
        /*0bb0*/ 	.word	0x0500000f


	//   ....[202]....
        /*0bb4*/ 	.word	0x0500000f


	//   ....[203]....
        /*0bb8*/ 	.word	0x0500000f


	//   ....[204]....
        /*0bbc*/ 	.word	0x0500000f


	//   ....[205]....
        /*0bc0*/ 	.word	0x0500000f


	//   ....[206]....
        /*0bc4*/ 	.word	0x0500000f


	//   ....[207]....
        /*0bc8*/ 	.word	0x0500000f


	//   ....[208]....
        /*0bcc*/ 	.word	0x0500000f


	//   ....[209]....
        /*0bd0*/ 	.word	0x0500000f


	//   ....[210]....
        /*0bd4*/ 	.word	0x0500000f


	//   ....[211]....
        /*0bd8*/ 	.word	0x0500000f


	//   ....[212]....
        /*0bdc*/ 	.word	0x0500000f


	//   ....[213]....
        /*0be0*/ 	.word	0x0500000f


	//   ....[214]....
        /*0be4*/ 	.word	0x0500000f


	//   ....[215]....
        /*0be8*/ 	.word	0x0500000f


	//   ....[216]....
        /*0bec*/ 	.word	0x0500000f


	//   ....[217]....
        /*0bf0*/ 	.word	0x0500000f


	//   ....[218]....
        /*0bf4*/ 	.word	0x0500000f


	//   ....[219]....
        /*0bf8*/ 	.word	0x0500000f


	//   ....[220]....
        /*0bfc*/ 	.word	0x0500000f


	//   ....[221]....
        /*0c00*/ 	.word	0x0500000f


	//   ....[222]....
        /*0c04*/ 	.word	0x0500000f


	//   ....[223]....
        /*0c08*/ 	.word	0x0500000f


	//   ....[224]....
        /*0c0c*/ 	.word	0x0500000f


	//   ....[225]....
        /*0c10*/ 	.word	0x0500000f


	//   ....[226]....
        /*0c14*/ 	.word	0x0500000f


	//   ....[227]....
        /*0c18*/ 	.word	0x0500000f


	//   ....[228]....
        /*0c1c*/ 	.word	0x0500000f


	//   ....[229]....
        /*0c20*/ 	.word	0x0500000f


	//   ....[230]....
        /*0c24*/ 	.word	0x0500000f


	//   ....[231]....
        /*0c28*/ 	.word	0x0500000f


	//   ....[232]....
        /*0c2c*/ 	.word	0x0500000f


	//   ....[233]....
        /*0c30*/ 	.word	0x0500000f


	//   ....[234]....
        /*0c34*/ 	.word	0x0500000f


	//   ....[235]....
        /*0c38*/ 	.word	0x0500000f


	//   ....[236]....
        /*0c3c*/ 	.word	0x0500000f


	//   ....[237]....
        /*0c40*/ 	.word	0x0500000f


	//   ....[238]....
        /*0c44*/ 	.word	0x0500000f


	//   ....[239]....
        /*0c48*/ 	.word	0x0500000f


	//   ....[240]....
        /*0c4c*/ 	.word	0x0500000f


	//   ....[241]....
        /*0c50*/ 	.word	0x0500000f


	//   ....[242]....
        /*0c54*/ 	.word	0x0500000f


	//----- nvinfo : EIATTR_COOP_GROUP_INSTR_OFFSETS
	.align		4
.L_231:
        /*0c58*/ 	.byte	0x04, 0x28
        /*0c5a*/ 	.short	(.L_233 - .L_232)


	//   ....[0]....
.L_232:
        /*0c5c*/ 	.word	0x00000070


	//   ....[1]....
        /*0c60*/ 	.word	0x00000140


	//   ....[2]....
        /*0c64*/ 	.word	0x00000190


	//   ....[3]....
        /*0c68*/ 	.word	0x000003c0


	//   ....[4]....
        /*0c6c*/ 	.word	0x00000520


	//   ....[5]....
        /*0c70*/ 	.word	0x00000640


	//   ....[6]....
        /*0c74*/ 	.word	0x000007a0


	//   ....[7]....
        /*0c78*/ 	.word	0x00003980


	//   ....[8]....
        /*0c7c*/ 	.word	0x00003990


	//   ....[9]....
        /*0c80*/ 	.word	0x000055e0


	//   ....[10]....
        /*0c84*/ 	.word	0x000055f0


	//   ....[11]....
        /*0c88*/ 	.word	0x00007000


	//   ....[12]....
        /*0c8c*/ 	.word	0x00007010


	//   ....[13]....
        /*0c90*/ 	.word	0x00007550


	//   ....[14]....
        /*0c94*/ 	.word	0x00007570


	//   ....[15]....
        /*0c98*/ 	.word	0x000082d0


	//   ....[16]....
        /*0c9c*/ 	.word	0x00008a80


	//   ....[17]....
        /*0ca0*/ 	.word	0x00008a90


	//   ....[18]....
        /*0ca4*/ 	.word	0x00008aa0


	//   ....[19]....
        /*0ca8*/ 	.word	0x00008ab0


	//   ....[20]....
        /*0cac*/ 	.word	0x0000a820


	//   ....[21]....
        /*0cb0*/ 	.word	0x0000a830


	//   ....[22]....
        /*0cb4*/ 	.word	0x0000a840


	//   ....[23]....
        /*0cb8*/ 	.word	0x0000a850


	//   ....[24]....
        /*0cbc*/ 	.word	0x0000d200


	//   ....[25]....
        /*0cc0*/ 	.word	0x0000d660


	//   ....[26]....
        /*0cc4*/ 	.word	0x0000eb00


	//   ....[27]....
        /*0cc8*/ 	.word	0x0000eba0


	//   ....[28]....
        /*0ccc*/ 	.word	0x0000f1d0


	//   ....[29]....
        /*0cd0*/ 	.word	0x0000f250


	//   ....[30]....
        /*0cd4*/ 	.word	0x0000ff70


	//   ....[31]....
        /*0cd8*/ 	.word	0x000114e0


	//   ....[32]....
        /*0cdc*/ 	.word	0x000119a0


	//   ....[33]....
        /*0ce0*/ 	.word	0x00012990


	//   ....[34]....
        /*0ce4*/ 	.word	0x00012a90


	//   ....[35]....
        /*0ce8*/ 	.word	0x00012f60


	//   ....[36]....
        /*0cec*/ 	.word	0x00012fe0


	//   ....[37]....
        /*0cf0*/ 	.word	0x00014110


	//   ....[38]....
        /*0cf4*/ 	.word	0x00015940


	//   ....[39]....
        /*0cf8*/ 	.word	0x000159a0


	//   ....[40]....
        /*0cfc*/ 	.word	0x00015d70


	//   ....[41]....
        /*0d00*/ 	.word	0x00015d90


	//   ....[42]....
        /*0d04*/ 	.word	0x00017130


	//   ....[43]....
        /*0d08*/ 	.word	0x00018430


	//   ....[44]....
        /*0d0c*/ 	.word	0x00018900


	//   ....[45]....
        /*0d10*/ 	.word	0x000194c0


	//   ....[46]....
        /*0d14*/ 	.word	0x000195c0


	//   ....[47]....
        /*0d18*/ 	.word	0x00019ef0


	//   ....[48]....
        /*0d1c*/ 	.word	0x00019f50


	//   ....[49]....
        /*0d20*/ 	.word	0x0001af80


	//   ....[50]....
        /*0d24*/ 	.word	0x0001b1a0


	//   ....[51]....
        /*0d28*/ 	.word	0x0001b640


	//   ....[52]....
        /*0d2c*/ 	.word	0x0001b660


	//   ....[53]....
        /*0d30*/ 	.word	0x0001b6a0


	//   ....[54]....
        /*0d34*/ 	.word	0x0001c5c0


	//   ....[55]....
        /*0d38*/ 	.word	0x0001c5e0


	//   ....[56]....
        /*0d3c*/ 	.word	0x0001c5f0


	//   ....[57]....
        /*0d40*/ 	.word	0x0001c600


	//   ....[58]....
        /*0d44*/ 	.word	0x0001cca0


	//   ....[59]....
        /*0d48*/ 	.word	0x0001ccb0


	//   ....[60]....
        /*0d4c*/ 	.word	0x0001ce00


	//   ....[61]....
        /*0d50*/ 	.word	0x0001ce10


	//   ....[62]....
        /*0d54*/ 	.word	0x0001d200


	//   ....[63]....
        /*0d58*/ 	.word	0x0001d210


	//   ....[64]....
        /*0d5c*/ 	.word	0x0001d7a0


	//   ....[65]....
        /*0d60*/ 	.word	0x0001d7b0


	//   ....[66]....
        /*0d64*/ 	.word	0x0001e5d0


	//   ....[67]....
        /*0d68*/ 	.word	0x0001e5e0


	//   ....[68]....
        /*0d6c*/ 	.word	0x0001e740


	//   ....[69]....
        /*0d70*/ 	.word	0x0001e750


	//   ....[70]....
        /*0d74*/ 	.word	0x0001e900


	//   ....[71]....
        /*0d78*/ 	.word	0x0001eb00


	//   ....[72]....
        /*0d7c*/ 	.word	0x0001eb30


	//   ....[73]....
        /*0d80*/ 	.word	0x0001eb60


	//   ....[74]....
        /*0d84*/ 	.word	0x0001eb90


	//   ....[75]....
        /*0d88*/ 	.word	0x0001ebc0


	//   ....[76]....
        /*0d8c*/ 	.word	0x0001ebf0


	//   ....[77]....
        /*0d90*/ 	.word	0x0001ed80


	//   ....[78]....
        /*0d94*/ 	.word	0x0001edb0


	//   ....[79]....
        /*0d98*/ 	.word	0x0001ede0


	//   ....[80]....
        /*0d9c*/ 	.word	0x0001ee10


	//   ....[81]....
        /*0da0*/ 	.word	0x0001ee40


	//   ....[82]....
        /*0da4*/ 	.word	0x0001ee70


	//   ....[83]....
        /*0da8*/ 	.word	0x0001ef00


	//   ....[84]....
        /*0dac*/ 	.word	0x0001ef30


	//   ....[85]....
        /*0db0*/ 	.word	0x0001ef40


	//   ....[86]....
        /*0db4*/ 	.word	0x0001ef80


	//   ....[87]....
        /*0db8*/ 	.word	0x000207b0


	//   ....[88]....
        /*0dbc*/ 	.word	0x00022ed0


	//   ....[89]....
        /*0dc0*/ 	.word	0x00022ef0


	//   ....[90]....
        /*0dc4*/ 	.word	0x00022fa0


	//   ....[91]....
        /*0dc8*/ 	.word	0x00022fc0


	//   ....[92]....
        /*0dcc*/ 	.word	0x00023060


	//   ....[93]....
        /*0dd0*/ 	.word	0x00023080


	//   ....[94]....
        /*0dd4*/ 	.word	0x00023090


	//   ....[95]....
        /*0dd8*/ 	.word	0x000230a0


	//   ....[96]....
        /*0ddc*/ 	.word	0x00023a40


	//   ....[97]....
        /*0de0*/ 	.word	0x00023a70


	//   ....[98]....
        /*0de4*/ 	.word	0x00023b30


	//   ....[99]....
        /*0de8*/ 	.word	0x00023b50


	//   ....[100]....
        /*0dec*/ 	.word	0x00023bf0


	//   ....[101]....
        /*0df0*/ 	.word	0x00023c10


	//   ....[102]....
        /*0df4*/ 	.word	0x00023c20


	//   ....[103]....
        /*0df8*/ 	.word	0x00023c30


	//   ....[104]....
        /*0dfc*/ 	.word	0x00023d50


	//   ....[105]....
        /*0e00*/ 	.word	0x00023d60


	//   ....[106]....
        /*0e04*/ 	.word	0x00023d70


	//   ....[107]....
        /*0e08*/ 	.word	0x00023e00


	//   ....[108]....
        /*0e0c*/ 	.word	0x000245c0


	//   ....[109]....
        /*0e10*/ 	.word	0x000245d0


	//   ....[110]....
        /*0e14*/ 	.word	0x000245f0


	//   ....[111]....
        /*0e18*/ 	.word	0x00024670


	//   ....[112]....
        /*0e1c*/ 	.word	0x00024680


	//   ....[113]....
        /*0e20*/ 	.word	0x000246e0


	//   ....[114]....
        /*0e24*/ 	.word	0x00024710


	//   ....[115]....
        /*0e28*/ 	.word	0x00024750


	//   ....[116]....
        /*0e2c*/ 	.word	0x00024a00


	//   ....[117]....
        /*0e30*/ 	.word	0x00024a20


	//   ....[118]....
        /*0e34*/ 	.word	0x00024ac0


	//   ....[119]....
        /*0e38*/ 	.word	0x00024ad0


	//   ....[120]....
        /*0e3c*/ 	.word	0x00024b60


	//   ....[121]....
        /*0e40*/ 	.word	0x00024b70


	//   ....[122]....
        /*0e44*/ 	.word	0x00024b80


	//   ....[123]....
        /*0e48*/ 	.word	0x00024c10


	//   ....[124]....
        /*0e4c*/ 	.word	0x000251e0


	//   ....[125]....
        /*0e50*/ 	.word	0x000251f0


	//   ....[126]....
        /*0e54*/ 	.word	0x00025280


	//   ....[127]....
        /*0e58*/ 	.word	0x00025320


	//   ....[128]....
        /*0e5c*/ 	.word	0x00025340


	//   ....[129]....
        /*0e60*/ 	.word	0x000253c0


	//   ....[130]....
        /*0e64*/ 	.word	0x000253e0


	//   ....[131]....
        /*0e68*/ 	.word	0x000253f0


	//   ....[132]....
        /*0e6c*/ 	.word	0x00025840


	//   ....[133]....
        /*0e70*/ 	.word	0x00025870


	//   ....[134]....
        /*0e74*/ 	.word	0x000258d0


	//   ....[135]....
        /*0e78*/ 	.word	0x00025900


	//   ....[136]....
        /*0e7c*/ 	.word	0x00025930


	//   ....[137]....
        /*0e80*/ 	.word	0x00025960


	//   ....[138]....
        /*0e84*/ 	.word	0x00025990


	//   ....[139]....
        /*0e88*/ 	.word	0x000259c0


	//   ....[140]....
        /*0e8c*/ 	.word	0x00025b60


	//   ....[141]....
        /*0e90*/ 	.word	0x00025b90


	//   ....[142]....
        /*0e94*/ 	.word	0x00025bc0


	//   ....[143]....
        /*0e98*/ 	.word	0x00025bf0


	//   ....[144]....
        /*0e9c*/ 	.word	0x00025c20


	//   ....[145]....
        /*0ea0*/ 	.word	0x00025c50


	//   ....[146]....
        /*0ea4*/ 	.word	0x00025d10


	//   ....[147]....
        /*0ea8*/ 	.word	0x00025d30


	//   ....[148]....
        /*0eac*/ 	.word	0x00025d50


	//   ....[149]....
        /*0eb0*/ 	.word	0x00025db0


	//   ....[150]....
        /*0eb4*/ 	.word	0x000267e0


	//   ....[151]....
        /*0eb8*/ 	.word	0x00026b20


	//   ....[152]....
        /*0ebc*/ 	.word	0x00026bb0


	//   ....[153]....
        /*0ec0*/ 	.word	0x00026ca0


	//   ....[154]....
        /*0ec4*/ 	.word	0x00026d30


	//   ....[155]....
        /*0ec8*/ 	.word	0x00026e10


	//   ....[156]....
        /*0ecc*/ 	.word	0x00026ea0


	//   ....[157]....
        /*0ed0*/ 	.word	0x00026f80


	//   ....[158]....
        /*0ed4*/ 	.word	0x00027020


	//   ....[159]....
        /*0ed8*/ 	.word	0x000270b0


	//   ....[160]....
        /*0edc*/ 	.word	0x00027100


	//   ....[161]....
        /*0ee0*/ 	.word	0x00027150


	//   ....[162]....
        /*0ee4*/ 	.word	0x00027230


	//   ....[163]....
        /*0ee8*/ 	.word	0x000272c0


	//   ....[164]....
        /*0eec*/ 	.word	0x00027310


	//   ....[165]....
        /*0ef0*/ 	.word	0x00027360


	//   ....[166]....
        /*0ef4*/ 	.word	0x000276c0


	//   ....[167]....
        /*0ef8*/ 	.word	0x00027710


	//   ....[168]....
        /*0efc*/ 	.word	0x000277a0


	//   ....[169]....
        /*0f00*/ 	.word	0x00027830


	//   ....[170]....
        /*0f04*/ 	.word	0x000278b0


	//   ....[171]....
        /*0f08*/ 	.word	0x00027900


	//   ....[172]....
        /*0f0c*/ 	.word	0x00027990


	//   ....[173]....
        /*0f10*/ 	.word	0x00027a20


	//   ....[174]....
        /*0f14*/ 	.word	0x00027aa0


	//   ....[175]....
        /*0f18*/ 	.word	0x00027af0


	//   ....[176]....
        /*0f1c*/ 	.word	0x00027b80


	//   ....[177]....
        /*0f20*/ 	.word	0x00027c10


	//   ....[178]....
        /*0f24*/ 	.word	0x00027cd0


	//   ....[179]....
        /*0f28*/ 	.word	0x00027fb0


	//   ....[180]....
        /*0f2c*/ 	.word	0x000280a0


	//   ....[181]....
        /*0f30*/ 	.word	0x00028140


	//   ....[182]....
        /*0f34*/ 	.word	0x000281a0


	//   ....[183]....
        /*0f38*/ 	.word	0x000282b0


	//   ....[184]....
        /*0f3c*/ 	.word	0x00028320


	//   ....[185]....
        /*0f40*/ 	.word	0x00028430


	//   ....[186]....
        /*0f44*/ 	.word	0x000284a0


	//   ....[187]....
        /*0f48*/ 	.word	0x00028540


	//   ....[188]....
        /*0f4c*/ 	.word	0x00028650


	//   ....[189]....
        /*0f50*/ 	.word	0x000286c0


	//   ....[190]....
        /*0f54*/ 	.word	0x00028720


	//   ....[191]....
        /*0f58*/ 	.word	0x00028830


	//   ....[192]....
        /*0f5c*/ 	.word	0x00028890


	//   ....[193]....
        /*0f60*/ 	.word	0x000289b0


	//   ....[194]....
        /*0f64*/ 	.word	0x00028a10


	//   ....[195]....
        /*0f68*/ 	.word	0x00028ab0


	//   ....[196]....
        /*0f6c*/ 	.word	0x00028b80


	//   ....[197]....
        /*0f70*/ 	.word	0x00028c80


	//   ....[198]....
        /*0f74*/ 	.word	0x00028ce0


	//   ....[199]....
        /*0f78*/ 	.word	0x00028d80


	//   ....[200]....
        /*0f7c*/ 	.word	0x00028f20


	//   ....[201]....
        /*0f80*/ 	.word	0x00029000


	//   ....[202]....
        /*0f84*/ 	.word	0x00029080


	//   ....[203]....
        /*0f88*/ 	.word	0x00029160


	//   ....[204]....
        /*0f8c*/ 	.word	0x000291c0


	//   ....[205]....
        /*0f90*/ 	.word	0x00029290


	//   ....[206]....
        /*0f94*/ 	.word	0x000292f0


	//   ....[207]....
        /*0f98*/ 	.word	0x000293d0


	//   ....[208]....
        /*0f9c*/ 	.word	0x000294c0


	//   ....[209]....
        /*0fa0*/ 	.word	0x00029560


	//   ....[210]....
        /*0fa4*/ 	.word	0x000295c0


	//   ....[211]....
        /*0fa8*/ 	.word	0x000296c0


	//   ....[212]....
        /*0fac*/ 	.word	0x00029720


	//   ....[213]....
        /*0fb0*/ 	.word	0x00029820


	//   ....[214]....
        /*0fb4*/ 	.word	0x00029880


	//   ....[215]....
        /*0fb8*/ 	.word	0x00029950


	//   ....[216]....
        /*0fbc*/ 	.word	0x00029aa0


	//   ....[217]....
        /*0fc0*/ 	.word	0x00029b50


	//   ....[218]....
        /*0fc4*/ 	.word	0x00029c60


	//   ....[219]....
        /*0fc8*/ 	.word	0x00029d40


	//   ....[220]....
        /*0fcc*/ 	.word	0x00029da0


	//   ....[221]....
        /*0fd0*/ 	.word	0x00029e90


	//   ....[222]....
        /*0fd4*/ 	.word	0x00029ef0


	//   ....[223]....
        /*0fd8*/ 	.word	0x00029fd0


	//   ....[224]....
        /*0fdc*/ 	.word	0x0002a060


	//   ....[225]....
        /*0fe0*/ 	.word	0x0002a100


	//   ....[226]....
        /*0fe4*/ 	.word	0x0002a270


	//   ....[227]....
        /*0fe8*/ 	.word	0x0002a2e0


	//   ....[228]....
        /*0fec*/ 	.word	0x0002a350


	//   ....[229]....
        /*0ff0*/ 	.word	0x0002a3c0


	//   ....[230]....
        /*0ff4*/ 	.word	0x0002a430


	//   ....[231]....
        /*0ff8*/ 	.word	0x0002a4b0


	//   ....[232]....
        /*0ffc*/ 	.word	0x0002a530


	//   ....[233]....
        /*1000*/ 	.word	0x0002a5c0


	//   ....[234]....
        /*1004*/ 	.word	0x0002a630


	//   ....[235]....
        /*1008*/ 	.word	0x0002a6a0


	//   ....[236]....
        /*100c*/ 	.word	0x0002a710


	//   ....[237]....
        /*1010*/ 	.word	0x0002a790


	//   ....[238]....
        /*1014*/ 	.word	0x0002a800


	//   ....[239]....
        /*1018*/ 	.word	0x0002a8b0


	//   ....[240]....
        /*101c*/ 	.word	0x0002a900


	//   ....[241]....
        /*1020*/ 	.word	0x0002a990


	//   ....[242]....
        /*1024*/ 	.word	0x0002aac0


	//----- nvinfo : EIATTR_REG_RECONFIG
	.align		4
.L_233:
        /*1028*/ 	.byte	0x01, 0x54
	.zero		2


	//----- nvinfo : EIATTR_SYSCALL_OFFSETS
	.align		4
        /*102c*/ 	.byte	0x04, 0x46
        /*102e*/ 	.short	(.L_235 - .L_234)


	//   ....[0]....
.L_234:
        /*1030*/ 	.word	0x00002370


	//   ....[1]....
        /*1034*/ 	.word	0x000024c0


	//   ....[2]....
        /*1038*/ 	.word	0x000084e0


	//   ....[3]....
        /*103c*/ 	.word	0x00008800


	//   ....[4]....
        /*1040*/ 	.word	0x000224c0


	//   ....[5]....
        /*1044*/ 	.word	0x00022610


	//   ....[6]....
        /*1048*/ 	.word	0x00022700


	//   ....[7]....
        /*104c*/ 	.word	0x00023500


	//----- nvinfo : EIATTR_MBARRIER_INSTR_OFFSETS
	.align		4
.L_235:
        /*1050*/ 	.byte	0x04, 0x39
        /*1052*/ 	.short	(.L_237 - .L_236)


	//   ....[0]....
.L_236:
        /*1054*/ 	.word	0x00000270
        /*1058*/ 	.word	0x000000ff
        /*105c*/ 	.word	0x0002d800
        /*1060*/ 	.short	0x0100
        /*1062*/ 	.byte	0x08
	.zero		1


	//   ....[1]....
        /*1064*/ 	.word	0x00000280
        /*1068*/ 	.word	0x000000ff
        /*106c*/ 	.word	0x0002d820
        /*1070*/ 	.short	0x0100
        /*1072*/ 	.byte	0x08
	.zero		1


	//   ....[2]....
        /*1074*/ 	.word	0x00000370
        /*1078*/ 	.word	0x000000ff
        /*107c*/ 	.word	0x0002d830
        /*1080*/ 	.short	0x0100
        /*1082*/ 	.byte	0x08
	.zero		1


	//   ....[3]....
        /*1084*/ 	.word	0x00000380
        /*1088*/ 	.word	0x000000ff
        /*108c*/ 	.word	0x0002d840
        /*1090*/ 	.short	0x0100
        /*1092*/ 	.byte	0x08
	.zero		1


	//   ....[4]....
        /*1094*/ 	.word	0x00000390
        /*1098*/ 	.word	0x000000ff
        /*109c*/ 	.word	0x0002d838
        /*10a0*/ 	.short	0x0100
        /*10a2*/ 	.byte	0x08
	.zero		1


	//   ....[5]....
        /*10a4*/ 	.word	0x000003a0
        /*10a8*/ 	.word	0x000000ff
        /*10ac*/ 	.word	0x0002d848
        /*10b0*/ 	.short	0x0100
        /*10b2*/ 	.byte	0x08
	.zero		1


	//   ....[6]....
        /*10b4*/ 	.word	0x000004d0
        /*10b8*/ 	.word	0x000000ff
        /*10bc*/ 	.word	0x0002d850
        /*10c0*/ 	.short	0x0100
        /*10c2*/ 	.byte	0x08
	.zero		1


	//   ....[7]....
        /*10c4*/ 	.word	0x000004e0
        /*10c8*/ 	.word	0x000000ff
        /*10cc*/ 	.word	0x0002d860
        /*10d0*/ 	.short	0x0100
        /*10d2*/ 	.byte	0x08
	.zero		1


	//   ....[8]....
        /*10d4*/ 	.word	0x000004f0
        /*10d8*/ 	.word	0x000000ff
        /*10dc*/ 	.word	0x0002d858
        /*10e0*/ 	.short	0x0100
        /*10e2*/ 	.byte	0x08
	.zero		1


	//   ....[9]....
        /*10e4*/ 	.word	0x00000500
        /*10e8*/ 	.word	0x000000ff
        /*10ec*/ 	.word	0x0002d868
        /*10f0*/ 	.short	0x0100
        /*10f2*/ 	.byte	0x08
	.zero		1


	//   ....[10]....
        /*10f4*/ 	.word	0x000005f0
        /*10f8*/ 	.word	0x000000ff
        /*10fc*/ 	.word	0x0002d870
        /*1100*/ 	.short	0x0100
        /*1102*/ 	.byte	0x06
	.zero		1


	//   ....[11]....
        /*1104*/ 	.word	0x00000600
        /*1108*/ 	.word	0x000000ff
        /*110c*/ 	.word	0x0002d880
        /*1110*/ 	.short	0x0100
        /*1112*/ 	.byte	0x06
	.zero		1


	//   ....[12]....
        /*1114*/ 	.word	0x00000610
        /*1118*/ 	.word	0x000000ff
        /*111c*/ 	.word	0x0002d878
        /*1120*/ 	.short	0x0100
        /*1122*/ 	.byte	0x06
	.zero		1


	//   ....[13]....
        /*1124*/ 	.word	0x00000620
        /*1128*/ 	.word	0x000000ff
        /*112c*/ 	.word	0x0002d888
        /*1130*/ 	.short	0x0100
        /*1132*/ 	.byte	0x06
	.zero		1


	//   ....[14]....
        /*1134*/ 	.word	0x00000750
        /*1138*/ 	.word	0x000000ff
        /*113c*/ 	.word	0x0002d890
        /*1140*/ 	.short	0x0100
        /*1142*/ 	.byte	0x08
	.zero		1


	//   ....[15]....
        /*1144*/ 	.word	0x00000760
        /*1148*/ 	.word	0x000000ff
        /*114c*/ 	.word	0x0002d8a0
        /*1150*/ 	.short	0x0100
        /*1152*/ 	.byte	0x08
	.zero		1


	//   ....[16]....
        /*1154*/ 	.word	0x00000770
        /*1158*/ 	.word	0x000000ff
        /*115c*/ 	.word	0x0002d898
        /*1160*/ 	.short	0x0100
        /*1162*/ 	.byte	0x08
	.zero		1


	//   ....[17]....
        /*1164*/ 	.word	0x00000780
        /*1168*/ 	.word	0x000000ff
        /*116c*/ 	.word	0x0002d8a8
        /*1170*/ 	.short	0x0100
        /*1172*/ 	.byte	0x08
	.zero		1


	//   ....[18]....
        /*1174*/ 	.word	0x000008b0
        /*1178*/ 	.word	0x000000ff
        /*117c*/ 	.word	0x0002d8b0
        /*1180*/ 	.short	0x0100
        /*1182*/ 	.byte	0x08
	.zero		1


	//   ....[19]....
        /*1184*/ 	.word	0x000008c0
        /*1188*/ 	.word	0x000000ff
        /*118c*/ 	.word	0x0002d8c0
        /*1190*/ 	.short	0x0100
        /*1192*/ 	.byte	0x08
	.zero		1


	//   ....[20]....
        /*1194*/ 	.word	0x000008d0
        /*1198*/ 	.word	0x000000ff
        /*119c*/ 	.word	0x0002d8b8
        /*11a0*/ 	.short	0x0100
        /*11a2*/ 	.byte	0x08
	.zero		1


	//   ....[21]....
        /*11a4*/ 	.word	0x000008e0
        /*11a8*/ 	.word	0x000000ff
        /*11ac*/ 	.word	0x0002d8c8
        /*11b0*/ 	.short	0x0100
        /*11b2*/ 	.byte	0x08
	.zero		1


	//   ....[22]....
        /*11b4*/ 	.word	0x00003930
        /*11b8*/ 	.word	0x00000022
        /*11bc*/ 	.word	0x0002d890
        /*11c0*/ 	.short	0x010a
        /*11c2*/ 	.byte	0x3f
	.zero		1


	//   ....[23]....
        /*11c4*/ 	.word	0x00005590
        /*11c8*/ 	.word	0x00000022
        /*11cc*/ 	.word	0x0002d890
        /*11d0*/ 	.short	0x010a
        /*11d2*/ 	.byte	0x3f
	.zero		1


	//   ....[24]....
        /*11d4*/ 	.word	0x00006e20
        /*11d8*/ 	.word	0x00000022
        /*11dc*/ 	.word	0x0002d890
        /*11e0*/ 	.short	0x010a
        /*11e2*/ 	.byte	0x3f
	.zero		1


	//   ....[25]....
        /*11e4*/ 	.word	0x00007390
        /*11e8*/ 	.word	0x0000000b
        /*11ec*/ 	.word	0x00000000
        /*11f0*/ 	.short	0x0101
        /*11f2*/ 	.byte	0x3f
	.zero		1


	//   ....[26]....
        /*11f4*/ 	.word	0x000073d0
        /*11f8*/ 	.word	0x00000022
        /*11fc*/ 	.word	0x0002d8b0
        /*1200*/ 	.short	0x010a
        /*1202*/ 	.byte	0x3f
	.zero		1


	//   ....[27]....
        /*1204*/ 	.word	0x00007900
        /*1208*/ 	.word	0x00000022
        /*120c*/ 	.word	0x00000000
        /*1210*/ 	.short	0x0101
        /*1212*/ 	.byte	0x3f
	.zero		1


	//   ....[28]....
        /*1214*/ 	.word	0x00008580
        /*1218*/ 	.word	0x00000002
        /*121c*/ 	.word	0x0002d800
        /*1220*/ 	.short	0x010a
        /*1222*/ 	.byte	0x3f
	.zero		1


	//   ....[29]....
        /*1224*/ 	.word	0x000085d0
        /*1228*/ 	.word	0x00000002
        /*122c*/ 	.word	0x0002d800
        /*1230*/ 	.short	0x010a
        /*1232*/ 	.byte	0x3f
	.zero		1


	//   ....[30]....
        /*1234*/ 	.word	0x00009230
        /*1238*/ 	.word	0x00000002
        /*123c*/ 	.word	0x0002d800
        /*1240*/ 	.short	0x010a
        /*1242*/ 	.byte	0x3f
	.zero		1


	//   ....[31]....
        /*1244*/ 	.word	0x0000ae90
        /*1248*/ 	.word	0x00000002
        /*124c*/ 	.word	0x0002d800
        /*1250*/ 	.short	0x010a
        /*1252*/ 	.byte	0x3f
	.zero		1


	//   ....[32]....
        /*1254*/ 	.word	0x0000c560
        /*1258*/ 	.word	0x00000000
        /*125c*/ 	.word	0x0002d830
        /*1260*/ 	.short	0x010a
        /*1262*/ 	.byte	0x3f
	.zero		1


	//   ....[33]....
        /*1264*/ 	.word	0x0000c620
        /*1268*/ 	.word	0x00000000
        /*126c*/ 	.word	0x0002d830
        /*1270*/ 	.short	0x010a
        /*1272*/ 	.byte	0x3f
	.zero		1


	//   ....[34]....
        /*1274*/ 	.word	0x0000ce80
        /*1278*/ 	.word	0x00000000
        /*127c*/ 	.word	0x00000000
        /*1280*/ 	.short	0x0101
        /*1282*/ 	.byte	0x3f
	.zero		1


	//   ....[35]....
        /*1284*/ 	.word	0x00010450
        /*1288*/ 	.word	0x00000009
        /*128c*/ 	.word	0x0002d830
        /*1290*/ 	.short	0x010a
        /*1292*/ 	.byte	0x3f
	.zero		1


	//   ....[36]....
        /*1294*/ 	.word	0x000104a0
        /*1298*/ 	.word	0x00000009
        /*129c*/ 	.word	0x0002d830
        /*12a0*/ 	.short	0x010a
        /*12a2*/ 	.byte	0x3f
	.zero		1


	//   ....[37]....
        /*12a4*/ 	.word	0x00010920
        /*12a8*/ 	.word	0x00000009
        /*12ac*/ 	.word	0x0002d850
        /*12b0*/ 	.short	0x010a
        /*12b2*/ 	.byte	0x3f
	.zero		1


	//   ....[38]....
        /*12b4*/ 	.word	0x00010960
        /*12b8*/ 	.word	0x00000009
        /*12bc*/ 	.word	0x0002d850
        /*12c0*/ 	.short	0x010a
        /*12c2*/ 	.byte	0x3f
	.zero		1


	//   ....[39]....
        /*12c4*/ 	.word	0x00011200
        /*12c8*/ 	.word	0x00000034
        /*12cc*/ 	.word	0x00000000
        /*12d0*/ 	.short	0x0101
        /*12d2*/ 	.byte	0x3f
	.zero		1


	//   ....[40]....
        /*12d4*/ 	.word	0x00013b00
        /*12d8*/ 	.word	0x00000011
        /*12dc*/ 	.word	0x00000000
        /*12e0*/ 	.short	0x0101
        /*12e2*/ 	.byte	0x3f
	.zero		1


	//   ....[41]....
        /*12e4*/ 	.word	0x00014560
        /*12e8*/ 	.word	0x00000005
        /*12ec*/ 	.word	0x0002d830
        /*12f0*/ 	.short	0x010a
        /*12f2*/ 	.byte	0x3f
	.zero		1


	//   ....[42]....
        /*12f4*/ 	.word	0x000145b0
        /*12f8*/ 	.word	0x00000005
        /*12fc*/ 	.word	0x0002d830
        /*1300*/ 	.short	0x010a
        /*1302*/ 	.byte	0x3f
	.zero		1


	//   ....[43]....
        /*1304*/ 	.word	0x00014a60
        /*1308*/ 	.word	0x00000006
        /*130c*/ 	.word	0x0002d850
        /*1310*/ 	.short	0x010a
        /*1312*/ 	.byte	0x3f
	.zero		1


	//   ....[44]....
        /*1314*/ 	.word	0x00014aa0
        /*1318*/ 	.word	0x00000006
        /*131c*/ 	.word	0x0002d850
        /*1320*/ 	.short	0x010a
        /*1322*/ 	.byte	0x3f
	.zero		1


	//   ....[45]....
        /*1324*/ 	.word	0x000151f0
        /*1328*/ 	.word	0x00000005
        /*132c*/ 	.word	0x00000000
        /*1330*/ 	.short	0x0101
        /*1332*/ 	.byte	0x3f
	.zero		1


	//   ....[46]....
        /*1334*/ 	.word	0x00016ad0
        /*1338*/ 	.word	0x00000009
        /*133c*/ 	.word	0x00000000
        /*1340*/ 	.short	0x0101
        /*1342*/ 	.byte	0x3f
	.zero		1


	//   ....[47]....
        /*1344*/ 	.word	0x000172a0
        /*1348*/ 	.word	0x00000005
        /*134c*/ 	.word	0x0002d830
        /*1350*/ 	.short	0x010a
        /*1352*/ 	.byte	0x3f
	.zero		1


	//   ....[48]....
        /*1354*/ 	.word	0x000172f0
        /*1358*/ 	.word	0x00000005
        /*135c*/ 	.word	0x0002d830
        /*1360*/ 	.short	0x010a
        /*1362*/ 	.byte	0x3f
	.zero		1


	//   ....[49]....
        /*1364*/ 	.word	0x000177a0
        /*1368*/ 	.word	0x00000006
        /*136c*/ 	.word	0x0002d850
        /*1370*/ 	.short	0x010a
        /*1372*/ 	.byte	0x3f
	.zero		1


	//   ....[50]....
        /*1374*/ 	.word	0x000177e0
        /*1378*/ 	.word	0x00000006
        /*137c*/ 	.word	0x0002d850
        /*1380*/ 	.short	0x010a
        /*1382*/ 	.byte	0x3f
	.zero		1


	//   ....[51]....
        /*1384*/ 	.word	0x000186c0
        /*1388*/ 	.word	0x00000026
        /*138c*/ 	.word	0x00000000
        /*1390*/ 	.short	0x0101
        /*1392*/ 	.byte	0x3f
	.zero		1


	//   ....[52]....
        /*1394*/ 	.word	0x0001a920
        /*1398*/ 	.word	0x00000007
        /*139c*/ 	.word	0x00000000
        /*13a0*/ 	.short	0x0101
        /*13a2*/ 	.byte	0x3f
	.zero		1


	//   ....[53]....
        /*13a4*/ 	.word	0x0001b000
        /*13a8*/ 	.word	0x00000007
        /*13ac*/ 	.word	0x0002d850
        /*13b0*/ 	.short	0x010a
        /*13b2*/ 	.byte	0x3f
	.zero		1


	//   ....[54]....
        /*13b4*/ 	.word	0x0001b0b0
        /*13b8*/ 	.word	0x00000007
        /*13bc*/ 	.word	0x0002d850
        /*13c0*/ 	.short	0x010a
        /*13c2*/ 	.byte	0x3f
	.zero		1


	//   ....[55]....
        /*13c4*/ 	.word	0x0001b8b0
        /*13c8*/ 	.word	0x00000007
        /*13cc*/ 	.word	0x00000000
        /*13d0*/ 	.short	0x0101
        /*13d2*/ 	.byte	0x3f
	.zero		1


	//   ....[56]....
        /*13d4*/ 	.word	0x0001cc50
        /*13d8*/ 	.word	0x00000000
        /*13dc*/ 	.word	0x00000000
        /*13e0*/ 	.short	0x0101
        /*13e2*/ 	.byte	0x3f
	.zero		1


	//   ....[57]....
        /*13e4*/ 	.word	0x0001d100
        /*13e8*/ 	.word	0x00000006
        /*13ec*/ 	.word	0x00000000
        /*13f0*/ 	.short	0x0101
        /*13f2*/ 	.byte	0x3f
	.zero		1


	//   ....[58]....
        /*13f4*/ 	.word	0x00020890
        /*13f8*/ 	.word	0x00000012
        /*13fc*/ 	.word	0x0002d820
        /*1400*/ 	.short	0x010a
        /*1402*/ 	.byte	0x3f
	.zero		1


	//   ....[59]....
        /*1404*/ 	.word	0x00020950
        /*1408*/ 	.word	0x0000000a
        /*140c*/ 	.word	0x0002d8a0
        /*1410*/ 	.short	0x010a
        /*1412*/ 	.byte	0x3f
	.zero		1


	//   ....[60]....
        /*1414*/ 	.word	0x00020d80
        /*1418*/ 	.word	0x0000000a
        /*141c*/ 	.word	0x0002d8c0
        /*1420*/ 	.short	0x010a
        /*1422*/ 	.byte	0x3f
	.zero		1


	//   ....[61]....
        /*1424*/ 	.word	0x000212e0
        /*1428*/ 	.word	0x00000009
        /*142c*/ 	.word	0x0002d8a0
        /*1430*/ 	.short	0x010a
        /*1432*/ 	.byte	0x3f
	.zero		1


	//   ....[62]....
        /*1434*/ 	.word	0x00021700
        /*1438*/ 	.word	0x00000009
        /*143c*/ 	.word	0x0002d8c0
        /*1440*/ 	.short	0x010a
        /*1442*/ 	.byte	0x3f
	.zero		1


	//   ....[63]....
        /*1444*/ 	.word	0x00022ca0
        /*1448*/ 	.word	0x00000002
        /*144c*/ 	.word	0x0002d840
        /*1450*/ 	.short	0x010a
        /*1452*/ 	.byte	0x3f
	.zero		1


	//   ....[64]....
        /*1454*/ 	.word	0x000231e0
        /*1458*/ 	.word	0x00000002
        /*145c*/ 	.word	0x0002d830
        /*1460*/ 	.short	0x0107
        /*1462*/ 	.byte	0x3f
	.zero		1


	//   ....[65]....
        /*1464*/ 	.word	0x000232b0
        /*1468*/ 	.word	0x00000002
        /*146c*/ 	.word	0x0002d830
        /*1470*/ 	.short	0x0101
        /*1472*/ 	.byte	0x3f
	.zero		1


	//   ....[66]....
        /*1474*/ 	.word	0x00023ec0
        /*1478*/ 	.word	0x00000012
        /*147c*/ 	.word	0x0002d800
        /*1480*/ 	.short	0x0107
        /*1482*/ 	.byte	0x3f
	.zero		1


	//   ....[67]....
        /*1484*/ 	.word	0x00023fb0
        /*1488*/ 	.word	0x00000012
        /*148c*/ 	.word	0x0002d800
        /*1490*/ 	.short	0x0101
        /*1492*/ 	.byte	0x3f
	.zero		1


	//   ....[68]....
        /*1494*/ 	.word	0x00023fd0
        /*1498*/ 	.word	0x00000012
        /*149c*/ 	.word	0x0002d820
        /*14a0*/ 	.short	0x010a
        /*14a2*/ 	.byte	0x3f
	.zero		1


	//   ....[69]....
        /*14a4*/ 	.word	0x000243f0
        /*14a8*/ 	.word	0x00000005
        /*14ac*/ 	.word	0x0002d840
        /*14b0*/ 	.short	0x010a
        /*14b2*/ 	.byte	0x3f
	.zero		1


	//   ....[70]....
        /*14b4*/ 	.word	0x00024800
        /*14b8*/ 	.word	0x00000005
        /*14bc*/ 	.word	0x0002d830
        /*14c0*/ 	.short	0x0107
        /*14c2*/ 	.byte	0x3f
	.zero		1


	//   ....[71]....
        /*14c4*/ 	.word	0x000248c0
        /*14c8*/ 	.word	0x00000005
        /*14cc*/ 	.word	0x0002d830
        /*14d0*/ 	.short	0x0101
        /*14d2*/ 	.byte	0x3f
	.zero		1


	//   ....[72]....
        /*14d4*/ 	.word	0x00024920
        /*14d8*/ 	.word	0x00000005
        /*14dc*/ 	.word	0x0002d860
        /*14e0*/ 	.short	0x010a
        /*14e2*/ 	.byte	0x3f
	.zero		1


	//   ....[73]....
        /*14e4*/ 	.word	0x00024dd0
        /*14e8*/ 	.word	0x00000005
        /*14ec*/ 	.word	0x0002d850
        /*14f0*/ 	.short	0x0107
        /*14f2*/ 	.byte	0x3f
	.zero		1


	//   ....[74]....
        /*14f4*/ 	.word	0x00024ec0
        /*14f8*/ 	.word	0x00000005
        /*14fc*/ 	.word	0x0002d850
        /*1500*/ 	.short	0x0101
        /*1502*/ 	.byte	0x3f
	.zero		1


	//   ....[75]....
        /*1504*/ 	.word	0x000250f0
        /*1508*/ 	.word	0x00000000
        /*150c*/ 	.word	0x0002d860
        /*1510*/ 	.short	0x010a
        /*1512*/ 	.byte	0x3f
	.zero		1


	//   ....[76]....
        /*1514*/ 	.word	0x00025520
        /*1518*/ 	.word	0x00000000
        /*151c*/ 	.word	0x0002d850
        /*1520*/ 	.short	0x0107
        /*1522*/ 	.byte	0x3f
	.zero		1


	//   ....[77]....
        /*1524*/ 	.word	0x00025600
        /*1528*/ 	.word	0x00000000
        /*152c*/ 	.word	0x0002d850
        /*1530*/ 	.short	0x0101
        /*1532*/ 	.byte	0x3f
	.zero		1


	//   ....[78]....
        /*1534*/ 	.word	0x00026760
        /*1538*/ 	.word	0x00000005
        /*153c*/ 	.word	0x0002d820
        /*1540*/ 	.short	0x010a
        /*1542*/ 	.byte	0x3f
	.zero		1


	//   ....[79]....
        /*1544*/ 	.word	0x00026900
        /*1548*/ 	.word	0x00000003
        /*154c*/ 	.word	0x0002d840
        /*1550*/ 	.short	0x010a
        /*1552*/ 	.byte	0x3f
	.zero		1


	//   ....[80]....
        /*1554*/ 	.word	0x00026990
        /*1558*/ 	.word	0x00000005
        /*155c*/ 	.word	0x0002d840
        /*1560*/ 	.short	0x010a
        /*1562*/ 	.byte	0x3f
	.zero		1


	//   ....[81]....
        /*1564*/ 	.word	0x000269d0
        /*1568*/ 	.word	0x00000003
        /*156c*/ 	.word	0x0002d860
        /*1570*/ 	.short	0x010a
        /*1572*/ 	.byte	0x3f
	.zero		1


	//   ....[82]....
        /*1574*/ 	.word	0x00026a10
        /*1578*/ 	.word	0x00000005
        /*157c*/ 	.word	0x0002d860
        /*1580*/ 	.short	0x010a
        /*1582*/ 	.byte	0x3f
	.zero		1


	//   ....[83]....
        /*1584*/ 	.word	0x00026a70
        /*1588*/ 	.word	0x00000022
        /*158c*/ 	.word	0x0002d890
        /*1590*/ 	.short	0x010a
        /*1592*/ 	.byte	0x3f
	.zero		1


	//   ....[84]....
        /*1594*/ 	.word	0x00026bf0
        /*1598*/ 	.word	0x00000022
        /*159c*/ 	.word	0x0002d890
        /*15a0*/ 	.short	0x010a
        /*15a2*/ 	.byte	0x3f
	.zero		1


	//   ....[85]....
        /*15a4*/ 	.word	0x00026d70
        /*15a8*/ 	.word	0x00000022
        /*15ac*/ 	.word	0x0002d890
        /*15b0*/ 	.short	0x010a
        /*15b2*/ 	.byte	0x3f
	.zero		1


	//   ....[86]....
        /*15b4*/ 	.word	0x00026ee0
        /*15b8*/ 	.word	0x00000022
        /*15bc*/ 	.word	0x0002d8b0
        /*15c0*/ 	.short	0x010a
        /*15c2*/ 	.byte	0x3f
	.zero		1


	//   ....[87]....
        /*15c4*/ 	.word	0x00027190
        /*15c8*/ 	.word	0x00000002
        /*15cc*/ 	.word	0x0002d800
        /*15d0*/ 	.short	0x010a
        /*15d2*/ 	.byte	0x3f
	.zero		1


	//   ....[88]....
        /*15d4*/ 	.word	0x000273a0
        /*15d8*/ 	.word	0x00000002
        /*15dc*/ 	.word	0x0002d800
        /*15e0*/ 	.short	0x010a
        /*15e2*/ 	.byte	0x3f
	.zero		1


	//   ....[89]....
        /*15e4*/ 	.word	0x000273f0
        /*15e8*/ 	.word	0x00000000
        /*15ec*/ 	.word	0x0002d830
        /*15f0*/ 	.short	0x010a
        /*15f2*/ 	.byte	0x3f
	.zero		1


	//   ....[90]....
        /*15f4*/ 	.word	0x00027440
        /*15f8*/ 	.word	0x00000009
        /*15fc*/ 	.word	0x0002d830
        /*1600*/ 	.short	0x010a
        /*1602*/ 	.byte	0x3f
	.zero		1


	//   ....[91]....
        /*1604*/ 	.word	0x00027490
        /*1608*/ 	.word	0x00000009
        /*160c*/ 	.word	0x0002d850
        /*1610*/ 	.short	0x010a
        /*1612*/ 	.byte	0x3f
	.zero		1


	//   ....[92]....
        /*1614*/ 	.word	0x000274e0
        /*1618*/ 	.word	0x00000005
        /*161c*/ 	.word	0x0002d830
        /*1620*/ 	.short	0x010a
        /*1622*/ 	.byte	0x3f
	.zero		1


	//   ....[93]....
        /*1624*/ 	.word	0x00027530
        /*1628*/ 	.word	0x00000006
        /*162c*/ 	.word	0x0002d850
        /*1630*/ 	.short	0x010a
        /*1632*/ 	.byte	0x3f
	.zero		1


	//   ....[94]....
        /*1634*/ 	.word	0x00027580
        /*1638*/ 	.word	0x00000005
        /*163c*/ 	.word	0x0002d830
        /*1640*/ 	.short	0x010a
        /*1642*/ 	.byte	0x3f
	.zero		1


	//   ....[95]....
        /*1644*/ 	.word	0x000275d0
        /*1648*/ 	.word	0x00000006
        /*164c*/ 	.word	0x0002d850
        /*1650*/ 	.short	0x010a
        /*1652*/ 	.byte	0x3f
	.zero		1


	//   ....[96]....
        /*1654*/ 	.word	0x00027620
        /*1658*/ 	.word	0x00000007
        /*165c*/ 	.word	0x0002d850
        /*1660*/ 	.short	0x010a
        /*1662*/ 	.byte	0x3f
	.zero		1


	//   ....[97]....
        /*1664*/ 	.word	0x00027d90
        /*1668*/ 	.word	0x00000012
        /*166c*/ 	.word	0x0002d820
        /*1670*/ 	.short	0x010a
        /*1672*/ 	.byte	0x3f
	.zero		1


	//   ....[98]....
        /*1674*/ 	.word	0x00027de0
        /*1678*/ 	.word	0x0000000a
        /*167c*/ 	.word	0x0002d8a0
        /*1680*/ 	.short	0x010a
        /*1682*/ 	.byte	0x3f
	.zero		1


	//   ....[99]....
        /*1684*/ 	.word	0x00027e30
        /*1688*/ 	.word	0x0000000a
        /*168c*/ 	.word	0x0002d8c0
        /*1690*/ 	.short	0x010a
        /*1692*/ 	.byte	0x3f
	.zero		1


	//   ....[100]....
        /*1694*/ 	.word	0x00027e80
        /*1698*/ 	.word	0x00000009
        /*169c*/ 	.word	0x0002d8a0
        /*16a0*/ 	.short	0x010a
        /*16a2*/ 	.byte	0x3f
	.zero		1


	//   ....[101]....
        /*16a4*/ 	.word	0x00027ed0
        /*16a8*/ 	.word	0x00000009
        /*16ac*/ 	.word	0x0002d8c0
        /*16b0*/ 	.short	0x010a
        /*16b2*/ 	.byte	0x3f
	.zero		1


	//   ....[102]....
        /*16b4*/ 	.word	0x00027ff0
        /*16b8*/ 	.word	0x00000002
        /*16bc*/ 	.word	0x0002d840
        /*16c0*/ 	.short	0x010a
        /*16c2*/ 	.byte	0x3f
	.zero		1


	//   ....[103]....
        /*16c4*/ 	.word	0x00028e20
        /*16c8*/ 	.word	0x00000012
        /*16cc*/ 	.word	0x0002d820
        /*16d0*/ 	.short	0x010a
        /*16d2*/ 	.byte	0x3f
	.zero		1


	//   ....[104]....
        /*16d4*/ 	.word	0x00028e70
        /*16d8*/ 	.word	0x00000005
        /*16dc*/ 	.word	0x0002d840
        /*16e0*/ 	.short	0x010a
        /*16e2*/ 	.byte	0x3f
	.zero		1


	//   ....[105]....
        /*16e4*/ 	.word	0x00029410
        /*16e8*/ 	.word	0x00000005
        /*16ec*/ 	.word	0x0002d860
        /*16f0*/ 	.short	0x010a
        /*16f2*/ 	.byte	0x3f
	.zero		1


	//   ....[106]....
        /*16f4*/ 	.word	0x000299f0
        /*16f8*/ 	.word	0x00000000
        /*16fc*/ 	.word	0x0002d860
        /*1700*/ 	.short	0x010a
        /*1702*/ 	.byte	0x3f
	.zero		1


	//   ....[107]....
        /*1704*/ 	.word	0x0002a9e0
        /*1708*/ 	.word	0x00000005
        /*170c*/ 	.word	0x0002d820
        /*1710*/ 	.short	0x010a
        /*1712*/ 	.byte	0x3f
	.zero		1


	//   ....[108]....
        /*1714*/ 	.word	0x0002ab80
        /*1718*/ 	.word	0x00000003
        /*171c*/ 	.word	0x0002d840
        /*1720*/ 	.short	0x010a
        /*1722*/ 	.byte	0x3f
	.zero		1


	//   ....[109]....
        /*1724*/ 	.word	0x0002abd0
        /*1728*/ 	.word	0x00000005
        /*172c*/ 	.word	0x0002d840
        /*1730*/ 	.short	0x010a
        /*1732*/ 	.byte	0x3f
	.zero		1


	//   ....[110]....
        /*1734*/ 	.word	0x0002ac20
        /*1738*/ 	.word	0x00000003
        /*173c*/ 	.word	0x0002d860
        /*1740*/ 	.short	0x010a
        /*1742*/ 	.byte	0x3f
	.zero		1


	//----- nvinfo : EIATTR_NUM_MBARRIERS
	.align		4
.L_237:
        /*1744*/ 	.byte	0x03, 0x38
        /*1746*/ 	.short	0x0016


	//----- nvinfo : EIATTR_EXIT_INSTR_OFFSETS
	.align		4
        /*1748*/ 	.byte	0x04, 0x1c
        /*174a*/ 	.short	(.L_239 - .L_238)


	//   ....[0]....
.L_238:
        /*174c*/ 	.word	0x00026a60


	//----- nvinfo : EIATTR_MAX_THREADS
	.align		4
.L_239:
        /*1750*/ 	.byte	0x04, 0x05
        /*1752*/ 	.short	(.L_241 - .L_240)
.L_240:
        /*1754*/ 	.word	0x00000200
        /*1758*/ 	.word	0x00000001
        /*175c*/ 	.word	0x00000001


	//----- nvinfo : EIATTR_CRS_STACK_SIZE
	.align		4
.L_241:
        /*1760*/ 	.byte	0x04, 0x1e
        /*1762*/ 	.short	(.L_243 - .L_242)
.L_242:
        /*1764*/ 	.word	0x00000000


	//----- nvinfo : EIATTR_CBANK_PARAM_SIZE
	.align		4
.L_243:
        /*1768*/ 	.byte	0x03, 0x19
        /*176a*/ 	.short	0x0af0


	//----- nvinfo : EIATTR_PARAM_CBANK
	.align		4
        /*176c*/ 	.byte	0x04, 0x0a
        /*176e*/ 	.short	(.L_245 - .L_244)
	.align		4
.L_244:
        /*1770*/ 	.word	index@(.nv.constant0._ZN7cutlass13device_kernelIN5flash11enable_sm90INS1_16FlashAttnFwdSm90INS1_25CollectiveMainloopFwdSm90ILi2EN4cute5tupleIJNS5_1CILi1EEES8_S8_EEENS6_IJNS7_ILi192EEENS7_ILi128EEENS7_ILi96EEEEEELi96ENS_6half_tEfNS_4arch4Sm90ELb0ELb1ELb1ELb1ELb1ELb1ELb0ELb0ELb1ELb1ELb1ELb0EEENS1_21CollectiveEpilogueFwdINS6_IJSA_SC_SB_EEES9_SE_SG_Li384ELb1ELb1ELb1ELb0EEENS1_36VarlenDynamicPersistentTileSchedulerILi192ELi128ELi384ELi128ELb1ELb1ELb1ELb1ELb0ELb1EEEEEEEEEvNT_6ParamsE)
        /*1774*/ 	.short	0x0210
        /*1776*/ 	.short	0x0af0


	//----- nvinfo : EIATTR_SW_WAR
	.align		4
.L_245:
        /*1778*/ 	.byte	0x04, 0x36
        /*177a*/ 	.short	(.L_247 - .L_246)
.L_246:
        /*177c*/ 	.word	0x00000008
.L_247:


//--------------------- .nv.info._ZN7cutlass13device_kernelIN5flash11enable_sm90INS1_16FlashAttnFwdSm90INS1_25CollectiveMainloopFwdSm90ILi2EN4cute5tupleIJNS5_1CILi1EEES8_S8_EEENS6_IJNS7_ILi192EEENS7_ILi128EEENS7_ILi96EEEEEELi96ENS_6half_tEfNS_4arch4Sm90ELb1ELb0ELb1ELb0ELb1ELb0ELb0ELb0ELb1ELb1ELb1ELb0EEENS1_21CollectiveEpilogueFwdINS6_IJSA_SC_SB_EEES9_SE_SG_Li384ELb0ELb1ELb1ELb0EEENS1_19SingleTileSchedulerILb0ELb1ELb1ELi192EEEEEEEEEvNT_6ParamsE --------------------------
	.section	.nv.info._ZN7cutlass13device_kernelIN5flash11enable_sm90INS1_16FlashAttnFwdSm90INS1_25CollectiveMainloopFwdSm90ILi2EN4cute5tupleIJNS5_1CILi1EEES8_S8_EEENS6_IJNS7_ILi192EEENS7_ILi128EEENS7_ILi96EEEEEELi96ENS_6half_tEfNS_4arch4Sm90ELb1ELb0ELb1ELb0ELb1ELb0ELb0ELb0ELb1ELb1ELb1ELb0EEENS1_21CollectiveEpilogueFwdINS6_IJSA_SC_SB_EEES9_SE_SG_Li384ELb0ELb1ELb1ELb0EEENS1_19SingleTileSchedulerILb0ELb1ELb1ELi192EEEEEEEEEvNT_6ParamsE,"",@"SHT_CUDA_INFO"
	.sectionflags	@""
	.align	4


	//----- nvinfo : EIATTR_CUDA_API_VERSION
	.align		4
        /*0000*/ 	.byte	0x04, 0x37
        /*0002*/ 	.short	(.L_249 - .L_248)
.L_248:
        /*0004*/ 	.word	0x00000082


	//----- nvinfo : EIATTR_KPARAM_INFO
	.align		4
.L_249:
        /*0008*/ 	.byte	0x04, 0x17
        /*000a*/ 	.short	(.L_251 - .L_250)
.L_250:
        /*000c*/ 	.word	0x00000000
        /*0010*/ 	.short	0x0000
        /*0012*/ 	.short	0x0070
        /*0014*/ 	.byte	0x00, 0xf0, 0x01, 0x28


	//----- nvinfo : EIATTR_SPARSE_MMA_MASK
	.align		4
.L_251:
        /*0018*/ 	.byte	0x03, 0x50
        /*001a*/ 	.short	0x0000


	//----- nvinfo : EIATTR_MAXREG_COUNT
	.align		4
        /*001c*/ 	.byte	0x03, 0x1b
        /*001e*/ 	.short	0x0080


	//----- nvinfo : EIATTR_NUM_BARRIERS
	.align		4
        /*0020*/ 	.byte	0x02, 0x4c
        /*0022*/ 	.byte	0x10
	.zero		1


	//----- nvinfo : EIATTR_EXTERNS
	.align		4
        /*0024*/ 	.byte	0x04, 0x0f
        /*0026*/ 	.short	(.L_253 - .L_252)


	//   ....[0]....
	.align		4
.L_252:
        /*0028*/ 	.word	index@(__assertfail)


	//----- nvinfo : EIATTR_ANNOTATIONS
	.align		4
.L_253:
        /*002c*/ 	.byte	0x04, 0x55
        /*002e*/ 	.short	(.L_255 - .L_254)


	//   ....[0]....
.L_254:
        /*0030*/ 	.word	0x00000001
        /*0034*/ 	.byte	0xb0, 0x08, 0x00, 0x00, 0x01, 0x00, 0x00, 0x00, 0x10, 0x0a, 0x00, 0x00, 0x01, 0x00, 0x00, 0x00
        /*0044*/ 	.byte	0x10, 0x14, 0x00, 0x00, 0x01, 0x00, 0x00, 0x00, 0xe0, 0xaa, 0x00, 0x00, 0x01, 0x00, 0x00, 0x00
        /*0054*/ 	.byte	0xf0, 0xbd, 0x00, 0x00, 0x01, 0x00, 0x00, 0x00, 0xe0, 0xcd, 0x00, 0x00, 0x01, 0x00, 0x00, 0x00
        /*0064*/ 	.byte	0x00, 0xce, 0x00, 0x00, 0x01, 0x00, 0x00, 0x00, 0x60, 0xcf, 0x00, 0x00, 0x01, 0x00, 0x00, 0x00
        /*0074*/ 	.byte	0xd0, 0xe5, 0x00, 0x00, 0x01, 0x00, 0x00, 0x00, 0xf0, 0xe5, 0x00, 0x00, 0x01, 0x00, 0x00, 0x00
        /*0084*/ 	.byte	0x10, 0xfa, 0x00, 0x00


	//----- nvinfo : EIATTR_MERCURY_ISA_VERSION
	.align		4
.L_255:
        /*0088*/ 	.byte	0x03, 0x5f
        /*008a*/ 	.short	0x0101


	//----- nvinfo : EIATTR_INT_WARP_WIDE_INSTR_OFFSETS
	.align		4
        /*008c*/ 	.byte	0x04, 0x31
        /*008e*/ 	.short	(.L_257 - .L_256)


	//   ....[0]....
.L_256:
        /*0090*/ 	.word	0x000000c0


	//   ....[1]....
        /*0094*/ 	.word	0x000000d0


	//   ....[2]....
        /*0098*/ 	.word	0x00000170


	//----- nvinfo : EIATTR_COOP_GROUP_MASK_REGIDS
	.align		4
.L_257:
        /*009c*/ 	.byte	0x04, 0x29
        /*009e*/ 	.short	(.L_259 - .L_258)


	//   ....[0]....
.L_258:
        /*00a0*/ 	.word	0xffffffff


	//   ....[1]....
        /*00a4*/ 	.word	0xffffffff


	//   ....[2]....
        /*00a8*/ 	.word	0xffffffff


	//   ....[3]....
        /*00ac*/ 	.word	0xffffffff


	//   ....[4]....
        /*00b0*/ 	.word	0xffffffff


	//   ....[5]....
        /*00b4*/ 	.word	0xffffffff


	//   ....[6]....
        /*00b8*/ 	.word	0xffffffff


	//   ....[7]....
        /*00bc*/ 	.word	0xffffffff


	//   ....[8]....
        /*00c0*/ 	.word	0xffffffff


	//   ....[9]....
        /*00c4*/ 	.word	0xffffffff


	//   ....[10]....
        /*00c8*/ 	.word	0xffffffff


	//   ....[11]....
        /*00cc*/ 	.word	0xffffffff


	//   ....[12]....
        /*00d0*/ 	.word	0xffffffff


	//   ....[13]....
        /*00d4*/ 	.word	0xffffffff


	//   ....[14]....
        /*00d8*/ 	.word	0xffffffff


	//   ....[15]....
        /*00dc*/ 	.word	0xffffffff


	//   ....[16]....
        /*00e0*/ 	.word	0xffffffff


	//   ....[17]....
        /*00e4*/ 	.word	0xffffffff


	//   ....[18]....
        /*00e8*/ 	.word	0xffffffff


	//   ....[19]....
        /*00ec*/ 	.word	0xffffffff


	//   ....[20]....
        /*00f0*/ 	.word	0xffffffff


	//   ....[21]....
        /*00f4*/ 	.word	0xffffffff


	//   ....[22]....
        /*00f8*/ 	.word	0xffffffff


	//   ....[23]....
        /*00fc*/ 	.word	0xffffffff


	//   ....[24]....
        /*0100*/ 	.word	0xffffffff


	//   ....[25]....
        /*0104*/ 	.word	0xffffffff


	//   ....[26]....
        /*0108*/ 	.word	0xffffffff


	//   ....[27]....
        /*010c*/ 	.word	0xffffffff


	//   ....[28]....
        /*0110*/ 	.word	0xffffffff


	//   ....[29]....
        /*0114*/ 	.word	0xffffffff


	//   ....[30]....
        /*0118*/ 	.word	0xffffffff


	//   ....[31]....
        /*011c*/ 	.word	0xffffffff


	//   ....[32]....
        /*0120*/ 	.word	0xffffffff


	//   ....[33]....
        /*0124*/ 	.word	0xffffffff


	//   ....[34]....
        /*0128*/ 	.word	0xffffffff


	//   ....[35]....
        /*012c*/ 	.word	0xffffffff


	//   ....[36]....
        /*0130*/ 	.word	0xffffffff


	//   ....[37]....
        /*0134*/ 	.word	0xffffffff


	//   ....[38]....
        /*0138*/ 	.word	0xffffffff


	//   ....[39]....
        /*013c*/ 	.word	0xffffffff


	//   ....[40]....
        /*0140*/ 	.word	0xffffffff


	//   ....[41]....
        /*0144*/ 	.word	0xffffffff


	//   ....[42]....
        /*0148*/ 	.word	0xffffffff


	//   ....[43]....
        /*014c*/ 	.word	0xffffffff


	//   ....[44]....
        /*0150*/ 	.word	0xffffffff


	//   ....[45]....
        /*0154*/ 	.word	0xffffffff


	//   ....[46]....
        /*0158*/ 	.word	0xffffffff


	//   ....[47]....
        /*015c*/ 	.word	0xffffffff


	//   ....[48]....
        /*0160*/ 	.word	0xffffffff


	//   ....[49]....
        /*0164*/ 	.word	0xffffffff


	//   ....[50]....
        /*0168*/ 	.word	0xffffffff


	//   ....[51]....
        /*016c*/ 	.word	0xffffffff


	//   ....[52]....
        /*0170*/ 	.word	0xffffffff


	//   ....[53]....
        /*0174*/ 	.word	0xffffffff


	//   ....[54]....
        /*0178*/ 	.word	0xffffffff


	//   ....[55]....
        /*017c*/ 	.word	0xffffffff


	//   ....[56]....
        /*0180*/ 	.word	0xffffffff


	//   ....[57]....
        /*0184*/ 	.word	0xffffffff


	//   ....[58]....
        /*0188*/ 	.word	0xffffffff


	//   ....[59]....
        /*018c*/ 	.word	0xffffffff


	//   ....[60]....
        /*0190*/ 	.word	0xffffffff


	//   ....[61]....
        /*0194*/ 	.word	0xffffffff


	//   ....[62]....
        /*0198*/ 	.word	0xffffffff


	//   ....[63]....
        /*019c*/ 	.word	0xffffffff


	//   ....[64]....
        /*01a0*/ 	.word	0xffffffff


	//   ....[65]....
        /*01a4*/ 	.word	0xffffffff


	//   ....[66]....
        /*01a8*/ 	.word	0xffffffff


	//   ....[67]....
        /*01ac*/ 	.word	0xffffffff


	//   ....[68]....
        /*01b0*/ 	.word	0xffffffff


	//   ....[69]....
        /*01b4*/ 	.word	0xffffffff


	//   ....[70]....
        /*01b8*/ 	.word	0xffffffff


	//   ....[71]....
        /*01bc*/ 	.word	0xffffffff


	//   ....[72]....
        /*01c0*/ 	.word	0xffffffff


	//   ....[73]....
        /*01c4*/ 	.word	0xffffffff


	//   ....[74]....
        /*01c8*/ 	.word	0xffffffff


	//   ....[75]....
        /*01cc*/ 	.word	0xffffffff


	//   ....[76]....
        /*01d0*/ 	.word	0xffffffff


	//   ....[77]....
        /*01d4*/ 	.word	0xffffffff


	//   ....[78]....
        /*01d8*/ 	.word	0xffffffff


	//   ....[79]....
        /*01dc*/ 	.word	0xffffffff


	//   ....[80]....
        /*01e0*/ 	.word	0xffffffff


	//   ....[81]....
        /*01e4*/ 	.word	0xffffffff


	//   ....[82]....
        /*01e8*/ 	.word	0xffffffff


	//   ....[83]....
        /*01ec*/ 	.word	0xffffffff


	//   ....[84]....
        /*01f0*/ 	.word	0x0500000f


	//   ....[85]....
        /*01f4*/ 	.word	0x0500000f


	//   ....[86]....
        /*01f8*/ 	.word	0x0500000f


	//   ....[87]....
        /*01fc*/ 	.word	0x0500000f


	//   ....[88]....
        /*0200*/ 	.word	0x0500000f


	//   ....[89]....
        /*0204*/ 	.word	0x0500000f


	//   ....[90]....
        /*0208*/ 	.word	0x0500000f


	//   ....[91]....
        /*020c*/ 	.word	0x0500000f


	//   ....[92]....
        /*0210*/ 	.word	0x0500000f


	//   ....[93]....
        /*0214*/ 	.word	0x0500000f


	//   ....[94]....
        /*0218*/ 	.word	0x0500000f


	//   ....[95]....
        /*021c*/ 	.word	0x0500000f


	//   ....[96]....
        /*0220*/ 	.word	0x0500000f


	//   ....[97]....
        /*0224*/ 	.word	0x0500000f


	//   ....[98]....
        /*0228*/ 	.word	0x0500000f


	//   ....[99]....
        /*022c*/ 	.word	0x0500000f


	//   ....[100]....
        /*0230*/ 	.word	0x0500000f


	//   ....[101]....
        /*0234*/ 	.word	0x0500000f


	//   ....[102]....
        /*0238*/ 	.word	0x0500000f


	//   ....[103]....
        /*023c*/ 	.word	0x0500000f


	//   ....[104]....
        /*0240*/ 	.word	0x0500000f


	//   ....[105]....
        /*0244*/ 	.word	0x0500000f


	//   ....[106]....
        /*0248*/ 	.word	0x0500000f


	//   ....[107]....
        /*024c*/ 	.word	0x0500000f


	//   ....[108]....
        /*0250*/ 	.word	0x0500000f


	//   ....[109]....
        /*0254*/ 	.word	0x0500000f


	//   ....[110]....
        /*0258*/ 	.word	0x0500000f


	//   ....[111]....
        /*025c*/ 	.word	0x0500000f


	//   ....[112]....
        /*0260*/ 	.word	0x0500000f


	//   ....[113]....
        /*0264*/ 	.word	0x0500000f


	//   ....[114]....
        /*0268*/ 	.word	0x0500000f


	//   ....[115]....
        /*026c*/ 	.word	0x0500000f


	//   ....[116]....
        /*0270*/ 	.word	0x0500000f


	//   ....[117]....
        /*0274*/ 	.word	0x0500000f


	//   ....[118]....
        /*0278*/ 	.word	0x0500000f


	//   ....[119]....
        /*027c*/ 	.word	0x0500000f


	//   ....[120]....
        /*0280*/ 	.word	0x0500000f


	//   ....[121]....
        /*0284*/ 	.word	0x0500000f


	//   ....[122]....
        /*0288*/ 	.word	0x0500000f


	//   ....[123]....
        /*028c*/ 	.word	0x0500000f


	//   ....[124]....
        /*0290*/ 	.word	0x0500000f


	//   ....[125]....
        /*0294*/ 	.word	0x0500000f


	//   ....[126]....
        /*0298*/ 	.word	0x0500000f


	//   ....[127]....
        /*029c*/ 	.word	0x0500000f


	//   ....[128]....
        /*02a0*/ 	.word	0x0500000f


	//   ....[129]....
        /*02a4*/ 	.word	0x0500000f


	//----- nvinfo : EIATTR_COOP_GROUP_INSTR_OFFSETS
	.align		4
.L_259:
        /*02a8*/ 	.byte	0x04, 0x28
        /*02aa*/ 	.short	(.L_261 - .L_260)


	//   ....[0]....
.L_260:
        /*02ac*/ 	.word	0x00000080


	//   ....[1]....
        /*02b0*/ 	.word	0x00000090


	//   ....[2]....
        /*02b4*/ 	.word	0x000002d0


	//   ....[3]....
        /*02b8*/ 	.word	0x00000430


	//   ....[4]....
        /*02bc*/ 	.word	0x00000550


	//   ....[5]....
        /*02c0*/ 	.word	0x000006b0


	//   ....[6]....
        /*02c4*/ 	.word	0x00001160


	//   ....[7]....
        /*02c8*/ 	.word	0x00001cd0


	//   ....[8]....
        /*02cc*/ 	.word	0x00002790


	//   ....[9]....
        /*02d0*/ 	.word	0x00002ad0


	//   ....[10]....
        /*02d4*/ 	.word	0x00002b90


	//   ....[11]....
        /*02d8*/ 	.word	0x00003550


	//   ....[12]....
        /*02dc*/ 	.word	0x000035e0


	//   ....[13]....
        /*02e0*/ 	.word	0x00004390


	//   ....[14]....
        /*02e4*/ 	.word	0x00004ef0


	//   ....[15]....
        /*02e8*/ 	.word	0x00005380


	//   ....[16]....
        /*02ec*/ 	.word	0x00005ad0


	//   ....[17]....
        /*02f0*/ 	.word	0x00005bc0


	//   ....[18]....
        /*02f4*/ 	.word	0x00006590


	//   ....[19]....
        /*02f8*/ 	.word	0x000065e0


	//   ....[20]....
        /*02fc*/ 	.word	0x000076c0


	//   ....[21]....
        /*0300*/ 	.word	0x00008cf0


	//   ....[22]....
        /*0304*/ 	.word	0x00008d20


	//   ....[23]....
        /*0308*/ 	.word	0x00008d50


	//   ....[24]....
        /*030c*/ 	.word	0x00008d60


	//   ....[25]....
        /*0310*/ 	.word	0x0000a0f0


	//   ....[26]....
        /*0314*/ 	.word	0x0000a220


	//   ....[27]....
        /*0318*/ 	.word	0x0000a260


	//   ....[28]....
        /*031c*/ 	.word	0x0000a350


	//   ....[29]....
        /*0320*/ 	.word	0x0000a360


	//   ....[30]....
        /*0324*/ 	.word	0x0000b290


	//   ....[31]....
        /*0328*/ 	.word	0x0000b2e0


	//   ....[32]....
        /*032c*/ 	.word	0x0000b320


	//   ....[33]....
        /*0330*/ 	.word	0x0000b360


	//   ....[34]....
        /*0334*/ 	.word	0x0000b3a0


	//   ....[35]....
        /*0338*/ 	.word	0x0000b3b0


	//   ....[36]....
        /*033c*/ 	.word	0x0000b880


	//   ....[37]....
        /*0340*/ 	.word	0x0000b890


	//   ....[38]....
        /*0344*/ 	.word	0x0000c160


	//   ....[39]....
        /*0348*/ 	.word	0x0000d490


	//   ....[40]....
        /*034c*/ 	.word	0x0000d4a0


	//   ....[41]....
        /*0350*/ 	.word	0x0000d4b0


	//   ....[42]....
        /*0354*/ 	.word	0x0000d4c0


	//   ....[43]....
        /*0358*/ 	.word	0x0000d4e0


	//   ....[44]....
        /*035c*/ 	.word	0x0000d510


	//   ....[45]....
        /*0360*/ 	.word	0x0000d540


	//   ....[46]....
        /*0364*/ 	.word	0x0000d570


	//   ....[47]....
        /*0368*/ 	.word	0x0000deb0


	//   ....[48]....
        /*036c*/ 	.word	0x0000ded0


	//   ....[49]....
        /*0370*/ 	.word	0x0000dee0


	//   ....[50]....
        /*0374*/ 	.word	0x0000df60


	//   ....[51]....
        /*0378*/ 	.word	0x0000e000


	//   ....[52]....
        /*037c*/ 	.word	0x0000e010


	//   ....[53]....
        /*0380*/ 	.word	0x0000e0b0


	//   ....[54]....
        /*0384*/ 	.word	0x0000e0e0


	//   ....[55]....
        /*0388*/ 	.word	0x0000e140


	//   ....[56]....
        /*038c*/ 	.word	0x0000e150


	//   ....[57]....
        /*0390*/ 	.word	0x0000e180


	//   ....[58]....
        /*0394*/ 	.word	0x0000e1d0


	//   ....[59]....
        /*0398*/ 	.word	0x0000ea00


	//   ....[60]....
        /*039c*/ 	.word	0x0000ea10


	//   ....[61]....
        /*03a0*/ 	.word	0x0000ea30


	//   ....[62]....
        /*03a4*/ 	.word	0x0000eab0


	//   ....[63]....
        /*03a8*/ 	.word	0x0000eac0


	//   ....[64]....
        /*03ac*/ 	.word	0x0000eb20


	//   ....[65]....
        /*03b0*/ 	.word	0x0000eb50


	//   ....[66]....
        /*03b4*/ 	.word	0x0000eb90


	//   ....[67]....
        /*03b8*/ 	.word	0x0000edb0


	//   ....[68]....
        /*03bc*/ 	.word	0x0000edd0


	//   ....[69]....
        /*03c0*/ 	.word	0x0000edf0


	//   ....[70]....
        /*03c4*/ 	.word	0x0000ee70


	//   ....[71]....
        /*03c8*/ 	.word	0x0000ee90


	//   ....[72]....
        /*03cc*/ 	.word	0x0000ef10


	//   ....[73]....
        /*03d0*/ 	.word	0x0000ef30


	//   ....[74]....
        /*03d4*/ 	.word	0x0000ef40


	//   ....[75]....
        /*03d8*/ 	.word	0x0000f470


	//   ....[76]....
        /*03dc*/ 	.word	0x0000f4a0


	//   ....[77]....
        /*03e0*/ 	.word	0x0000f4d0


	//   ....[78]....
        /*03e4*/ 	.word	0x0000f500


	//   ....[79]....
        /*03e8*/ 	.word	0x0000f530


	//   ....[80]....
        /*03ec*/ 	.word	0x0000f560


	//   ....[81]....
        /*03f0*/ 	.word	0x0000f580


	//   ....[82]....
        /*03f4*/ 	.word	0x0000f620


	//   ....[83]....
        /*03f8*/ 	.word	0x0000f9a0


	//   ....[84]....
        /*03fc*/ 	.word	0x0000ff20


	//   ....[85]....
        /*0400*/ 	.word	0x00010010


	//   ....[86]....
        /*0404*/ 	.word	0x000100c0


	//   ....[87]....
        /*0408*/ 	.word	0x00010120


	//   ....[88]....
        /*040c*/ 	.word	0x00010220


	//   ....[89]....
        /*0410*/ 	.word	0x00010290


	//   ....[90]....
        /*0414*/ 	.word	0x00010370


	//   ....[91]....
        /*0418*/ 	.word	0x00010420


	//   ....[92]....
        /*041c*/ 	.word	0x00010520


	//   ....[93]....
        /*0420*/ 	.word	0x000105d0


	//   ....[94]....
        /*0424*/ 	.word	0x00010630


	//   ....[95]....
        /*0428*/ 	.word	0x000106e0


	//   ....[96]....
        /*042c*/ 	.word	0x000107b0


	//   ....[97]....
        /*0430*/ 	.word	0x00010840


	//   ....[98]....
        /*0434*/ 	.word	0x00010910


	//   ....[99]....
        /*0438*/ 	.word	0x00010990


	//   ....[100]....
        /*043c*/ 	.word	0x00010a50


	//   ....[101]....
        /*0440*/ 	.word	0x00010af0


	//   ....[102]....
        /*0444*/ 	.word	0x00010bc0


	//   ....[103]....
        /*0448*/ 	.word	0x00010c30


	//   ....[104]....
        /*044c*/ 	.word	0x00010cf0


	//   ....[105]....
        /*0450*/ 	.word	0x00010e30


	//   ....[106]....
        /*0454*/ 	.word	0x00010ef0


	//   ....[107]....
        /*0458*/ 	.word	0x00010f80


	//   ....[108]....
        /*045c*/ 	.word	0x00011070


	//   ....[109]....
        /*0460*/ 	.word	0x000110d0


	//   ....[110]....
        /*0464*/ 	.word	0x000111a0


	//   ....[111]....
        /*0468*/ 	.word	0x00011200


	//   ....[112]....
        /*046c*/ 	.word	0x000112e0


	//   ....[113]....
        /*0470*/ 	.word	0x000113d0


	//   ....[114]....
        /*0474*/ 	.word	0x00011470


	//   ....[115]....
        /*0478*/ 	.word	0x000114d0


	//   ....[116]....
        /*047c*/ 	.word	0x000115c0


	//   ....[117]....
        /*0480*/ 	.word	0x00011620


	//   ....[118]....
        /*0484*/ 	.word	0x00011710


	//   ....[119]....
        /*0488*/ 	.word	0x00011770


	//   ....[120]....
        /*048c*/ 	.word	0x00011830


	//   ....[121]....
        /*0490*/ 	.word	0x00011970


	//   ....[122]....
        /*0494*/ 	.word	0x00011a20


	//   ....[123]....
        /*0498*/ 	.word	0x00011b10


	//   ....[124]....
        /*049c*/ 	.word	0x00011c20


	//   ....[125]....
        /*04a0*/ 	.word	0x00011ca0


	//   ....[126]....
        /*04a4*/ 	.word	0x00011d90


	//   ....[127]....
        /*04a8*/ 	.word	0x00011e00


	//   ....[128]....
        /*04ac*/ 	.word	0x00011ed0


	//   ....[129]....
        /*04b0*/ 	.word	0x00011fe0


	//----- nvinfo : EIATTR_REG_RECONFIG
	.align		4
.L_261:
        /*04b4*/ 	.byte	0x01, 0x54
	.zero		2


	//----- nvinfo : EIATTR_SYSCALL_OFFSETS
	.align		4
        /*04b8*/ 	.byte	0x04, 0x46
        /*04ba*/ 	.short	(.L_263 - .L_262)


	//   ....[0]....
.L_262:
        /*04bc*/ 	.word	0x00001380


	//   ....[1]....
        /*04c0*/ 	.word	0x0000c990


	//   ....[2]....
        /*04c4*/ 	.word	0x0000cad0


	//   ....[3]....
        /*04c8*/ 	.word	0x0000cbc0


	//   ....[4]....
        /*04cc*/ 	.word	0x0000d9b0


	//----- nvinfo : EIATTR_MBARRIER_INSTR_OFFSETS
	.align		4
.L_263:
        /*04d0*/ 	.byte	0x04, 0x39
        /*04d2*/ 	.short	(.L_265 - .L_264)


	//   ....[0]....
.L_264:
        /*04d4*/ 	.word	0x00000180
        /*04d8*/ 	.word	0x000000ff
        /*04dc*/ 	.word	0x0002d800
        /*04e0*/ 	.short	0x0100
        /*04e2*/ 	.byte	0x08
	.zero		1


	//   ....[1]....
        /*04e4*/ 	.word	0x00000190
        /*04e8*/ 	.word	0x000000ff
        /*04ec*/ 	.word	0x0002d820
        /*04f0*/ 	.short	0x0100
        /*04f2*/ 	.byte	0x08
	.zero		1


	//   ....[2]....
        /*04f4*/ 	.word	0x00000280
        /*04f8*/ 	.word	0x000000ff
        /*04fc*/ 	.word	0x0002d830
        /*0500*/ 	.short	0x0100
        /*0502*/ 	.byte	0x08
	.zero		1


	//   ....[3]....
        /*0504*/ 	.word	0x00000290
        /*0508*/ 	.word	0x000000ff
        /*050c*/ 	.word	0x0002d840
        /*0510*/ 	.short	0x0100
        /*0512*/ 	.byte	0x08
	.zero		1


	//   ....[4]....
        /*0514*/ 	.word	0x000002a0
        /*0518*/ 	.word	0x000000ff
        /*051c*/ 	.word	0x0002d838
        /*0520*/ 	.short	0x0100
        /*0522*/ 	.byte	0x08
	.zero		1


	//   ....[5]....
        /*0524*/ 	.word	0x000002b0
        /*0528*/ 	.word	0x000000ff
        /*052c*/ 	.word	0x0002d848
        /*0530*/ 	.short	0x0100
        /*0532*/ 	.byte	0x08
	.zero		1


	//   ....[6]....
        /*0534*/ 	.word	0x000003e0
        /*0538*/ 	.word	0x000000ff
        /*053c*/ 	.word	0x0002d850
        /*0540*/ 	.short	0x0100
        /*0542*/ 	.byte	0x08
	.zero		1


	//   ....[7]....
        /*0544*/ 	.word	0x000003f0
        /*0548*/ 	.word	0x000000ff
        /*054c*/ 	.word	0x0002d860
        /*0550*/ 	.short	0x0100
        /*0552*/ 	.byte	0x08
	.zero		1


	//   ....[8]....
        /*0554*/ 	.word	0x00000400
        /*0558*/ 	.word	0x000000ff
        /*055c*/ 	.word	0x0002d858
        /*0560*/ 	.short	0x0100
        /*0562*/ 	.byte	0x08
	.zero		1


	//   ....[9]....
        /*0564*/ 	.word	0x00000410
        /*0568*/ 	.word	0x000000ff
        /*056c*/ 	.word	0x0002d868
        /*0570*/ 	.short	0x0100
        /*0572*/ 	.byte	0x08
	.zero		1


	//   ....[10]....
        /*0574*/ 	.word	0x00000500
        /*0578*/ 	.word	0x000000ff
        /*057c*/ 	.word	0x0002d870
        /*0580*/ 	.short	0x0100
        /*0582*/ 	.byte	0x06
	.zero		1


	//   ....[11]....
        /*0584*/ 	.word	0x00000510
        /*0588*/ 	.word	0x000000ff
        /*058c*/ 	.word	0x0002d880
        /*0590*/ 	.short	0x0100
        /*0592*/ 	.byte	0x06
	.zero		1


	//   ....[12]....
        /*0594*/ 	.word	0x00000520
        /*0598*/ 	.word	0x000000ff
        /*059c*/ 	.word	0x0002d878
        /*05a0*/ 	.short	0x0100
        /*05a2*/ 	.byte	0x06
	.zero		1


	//   ....[13]....
        /*05a4*/ 	.word	0x00000530
        /*05a8*/ 	.word	0x000000ff
        /*05ac*/ 	.word	0x0002d888
        /*05b0*/ 	.short	0x0100
        /*05b2*/ 	.byte	0x06
	.zero		1


	//   ....[14]....
        /*05b4*/ 	.word	0x00000660
        /*05b8*/ 	.word	0x000000ff
        /*05bc*/ 	.word	0x0002d890
        /*05c0*/ 	.short	0x0100
        /*05c2*/ 	.byte	0x08
	.zero		1


	//   ....[15]....
        /*05c4*/ 	.word	0x00000670
        /*05c8*/ 	.word	0x000000ff
        /*05cc*/ 	.word	0x0002d8a0
        /*05d0*/ 	.short	0x0100
        /*05d2*/ 	.byte	0x08
	.zero		1


	//   ....[16]....
        /*05d4*/ 	.word	0x00000680
        /*05d8*/ 	.word	0x000000ff
        /*05dc*/ 	.word	0x0002d898
        /*05e0*/ 	.short	0x0100
        /*05e2*/ 	.byte	0x08
	.zero		1


	//   ....[17]....
        /*05e4*/ 	.word	0x00000690
        /*05e8*/ 	.word	0x000000ff
        /*05ec*/ 	.word	0x0002d8a8
        /*05f0*/ 	.short	0x0100
        /*05f2*/ 	.byte	0x08
	.zero		1


	//   ....[18]....
        /*05f4*/ 	.word	0x000007d0
        /*05f8*/ 	.word	0x000000ff
        /*05fc*/ 	.word	0x0002d8b0
        /*0600*/ 	.short	0x0100
        /*0602*/ 	.byte	0x08
	.zero		1


	//   ....[19]....
        /*0604*/ 	.word	0x000007e0
        /*0608*/ 	.word	0x000000ff
        /*060c*/ 	.word	0x0002d8c0
        /*0610*/ 	.short	0x0100
        /*0612*/ 	.byte	0x08
	.zero		1


	//   ....[20]....
        /*0614*/ 	.word	0x000007f0
        /*0618*/ 	.word	0x000000ff
        /*061c*/ 	.word	0x0002d8b8
        /*0620*/ 	.short	0x0100
        /*0622*/ 	.byte	0x08
	.zero		1


	//   ....[21]....
        /*0624*/ 	.word	0x00000800
        /*0628*/ 	.word	0x000000ff
        /*062c*/ 	.word	0x0002d8c8
        /*0630*/ 	.short	0x0100
        /*0632*/ 	.byte	0x08
	.zero		1


	//   ....[22]....
        /*0634*/ 	.word	0x000013b0
        /*0638*/ 	.word	0x000000ff
        /*063c*/ 	.word	0x0002d800
        /*0640*/ 	.short	0x010a
        /*0642*/ 	.byte	0x26
	.zero		1


	//   ....[23]....
        /*0644*/ 	.word	0x000014d0
        /*0648*/ 	.word	0x000000ff
        /*064c*/ 	.word	0x0002d830
        /*0650*/ 	.short	0x010a
        /*0652*/ 	.byte	0x26
	.zero		1


	//   ....[24]....
        /*0654*/ 	.word	0x00001530
        /*0658*/ 	.word	0x000000ff
        /*065c*/ 	.word	0x0002d830
        /*0660*/ 	.short	0x010a
        /*0662*/ 	.byte	0x26
	.zero		1


	//   ....[25]....
        /*0664*/ 	.word	0x00002320
        /*0668*/ 	.word	0x000000ff
        /*066c*/ 	.word	0x00000000
        /*0670*/ 	.short	0x0101
        /*0672*/ 	.byte	0x04
	.zero		1


	//   ....[26]....
        /*0674*/ 	.word	0x00004520
        /*0678*/ 	.word	0x000000ff
        /*067c*/ 	.word	0x0002d830
        /*0680*/ 	.short	0x010a
        /*0682*/ 	.byte	0x04
	.zero		1


	//   ....[27]....
        /*0684*/ 	.word	0x00004560
        /*0688*/ 	.word	0x000000ff
        /*068c*/ 	.word	0x0002d830
        /*0690*/ 	.short	0x010a
        /*0692*/ 	.byte	0x04
	.zero		1


	//   ....[28]....
        /*0694*/ 	.word	0x00004850
        /*0698*/ 	.word	0x000000ff
        /*069c*/ 	.word	0x0002d850
        /*06a0*/ 	.short	0x010a
        /*06a2*/ 	.byte	0x0a
	.zero		1


	//   ....[29]....
        /*06a4*/ 	.word	0x00004890
        /*06a8*/ 	.word	0x000000ff
        /*06ac*/ 	.word	0x0002d850
        /*06b0*/ 	.short	0x010a
        /*06b2*/ 	.byte	0x0a
	.zero		1


	//   ....[30]....
        /*06b4*/ 	.word	0x00005450
        /*06b8*/ 	.word	0x000000ff
        /*06bc*/ 	.word	0x00000000
        /*06c0*/ 	.short	0x0101
        /*06c2*/ 	.byte	0x0a
	.zero		1


	//   ....[31]....
        /*06c4*/ 	.word	0x00007220
        /*06c8*/ 	.word	0x000000ff
        /*06cc*/ 	.word	0x00000000
        /*06d0*/ 	.short	0x0101
        /*06d2*/ 	.byte	0x05
	.zero		1


	//   ....[32]....
        /*06d4*/ 	.word	0x000079e0
        /*06d8*/ 	.word	0x000000ff
        /*06dc*/ 	.word	0x0002d830
        /*06e0*/ 	.short	0x010a
        /*06e2*/ 	.byte	0x0a
	.zero		1


	//   ....[33]....
        /*06e4*/ 	.word	0x00007a20
        /*06e8*/ 	.word	0x000000ff
        /*06ec*/ 	.word	0x0002d830
        /*06f0*/ 	.short	0x010a
        /*06f2*/ 	.byte	0x0a
	.zero		1


	//   ....[34]....
        /*06f4*/ 	.word	0x00007cc0
        /*06f8*/ 	.word	0x000000ff
        /*06fc*/ 	.word	0x0002d850
        /*0700*/ 	.short	0x010a
        /*0702*/ 	.byte	0x0a
	.zero		1


	//   ....[35]....
        /*0704*/ 	.word	0x00007d00
        /*0708*/ 	.word	0x000000ff
        /*070c*/ 	.word	0x0002d850
        /*0710*/ 	.short	0x010a
        /*0712*/ 	.byte	0x0a
	.zero		1


	//   ....[36]....
        /*0714*/ 	.word	0x000085b0
        /*0718*/ 	.word	0x000000ff
        /*071c*/ 	.word	0x00000000
        /*0720*/ 	.short	0x0101
        /*0722*/ 	.byte	0x0a
	.zero		1


	//   ....[37]....
        /*0724*/ 	.word	0x00009c40
        /*0728*/ 	.word	0x000000ff
        /*072c*/ 	.word	0x00000000
        /*0730*/ 	.short	0x0101
        /*0732*/ 	.byte	0x07
	.zero		1


	//   ....[38]....
        /*0734*/ 	.word	0x0000a170
        /*0738*/ 	.word	0x000000ff
        /*073c*/ 	.word	0x0002d850
        /*0740*/ 	.short	0x010a
        /*0742*/ 	.byte	0x05
	.zero		1


	//   ....[39]....
        /*0744*/ 	.word	0x0000a1b0
        /*0748*/ 	.word	0x000000ff
        /*074c*/ 	.word	0x0002d850
        /*0750*/ 	.short	0x010a
        /*0752*/ 	.byte	0x05
	.zero		1


	//   ....[40]....
        /*0754*/ 	.word	0x0000a990
        /*0758*/ 	.word	0x000000ff
        /*075c*/ 	.word	0x00000000
        /*0760*/ 	.short	0x0101
        /*0762*/ 	.byte	0x05
	.zero		1


	//   ....[41]....
        /*0764*/ 	.word	0x0000b3c0
        /*0768*/ 	.word	0x000000ff
        /*076c*/ 	.word	0x00000000
        /*0770*/ 	.short	0x0101
        /*0772*/ 	.byte	0x04
	.zero		1


	//   ....[42]....
        /*0774*/ 	.word	0x0000d0a0
        /*0778*/ 	.word	0x000000ff
        /*077c*/ 	.word	0x0002d840
        /*0780*/ 	.short	0x010a
        /*0782*/ 	.byte	0x2e
	.zero		1


	//   ....[43]....
        /*0784*/ 	.word	0x0000d770
        /*0788*/ 	.word	0x000000ff
        /*078c*/ 	.word	0x0002d830
        /*0790*/ 	.short	0x0107
        /*0792*/ 	.byte	0x2e
	.zero		1


	//   ....[44]....
        /*0794*/ 	.word	0x0000d7e0
        /*0798*/ 	.word	0x000000ff
        /*079c*/ 	.word	0x0002d830
        /*07a0*/ 	.short	0x0101
        /*07a2*/ 	.byte	0x2e
	.zero		1


	//   ....[45]....
        /*07a4*/ 	.word	0x0000e320
        /*07a8*/ 	.word	0x000000ff
        /*07ac*/ 	.word	0x0002d800
        /*07b0*/ 	.short	0x0107
        /*07b2*/ 	.byte	0x2e
	.zero		1


	//   ....[46]....
        /*07b4*/ 	.word	0x0000e380
        /*07b8*/ 	.word	0x000000ff
        /*07bc*/ 	.word	0x0002d800
        /*07c0*/ 	.short	0x0101
        /*07c2*/ 	.byte	0x2e
	.zero		1


	//   ....[47]....
        /*07c4*/ 	.word	0x0000e3b0
        /*07c8*/ 	.word	0x000000ff
        /*07cc*/ 	.word	0x0002d820
        /*07d0*/ 	.short	0x010a
        /*07d2*/ 	.byte	0x2e
	.zero		1


	//   ....[48]....
        /*07d4*/ 	.word	0x0000e7d0
        /*07d8*/ 	.word	0x00000007
        /*07dc*/ 	.word	0x0002d840
        /*07e0*/ 	.short	0x010a
        /*07e2*/ 	.byte	0x3f
	.zero		1


	//   ....[49]....
        /*07e4*/ 	.word	0x0000ec40
        /*07e8*/ 	.word	0x00000007
        /*07ec*/ 	.word	0x0002d830
        /*07f0*/ 	.short	0x0107
        /*07f2*/ 	.byte	0x3f
	.zero		1


	//   ....[50]....
        /*07f4*/ 	.word	0x0000ecf0
        /*07f8*/ 	.word	0x00000007
        /*07fc*/ 	.word	0x0002d830
        /*0800*/ 	.short	0x0101
        /*0802*/ 	.byte	0x3f
	.zero		1


	//   ....[51]....
        /*0804*/ 	.word	0x0000ed50
        /*0808*/ 	.word	0x00000007
        /*080c*/ 	.word	0x0002d860
        /*0810*/ 	.short	0x010a
        /*0812*/ 	.byte	0x3f
	.zero		1


	//   ....[52]....
        /*0814*/ 	.word	0x0000f0b0
        /*0818*/ 	.word	0x00000007
        /*081c*/ 	.word	0x0002d850
        /*0820*/ 	.short	0x0107
        /*0822*/ 	.byte	0x3f
	.zero		1


	//   ....[53]....
        /*0824*/ 	.word	0x0000f220
        /*0828*/ 	.word	0x00000007
        /*082c*/ 	.word	0x0002d850
        /*0830*/ 	.short	0x0101
        /*0832*/ 	.byte	0x3f
	.zero		1


	//   ....[54]....
        /*0834*/ 	.word	0x0000f3a0
        /*0838*/ 	.word	0x00000000
        /*083c*/ 	.word	0x0002d860
        /*0840*/ 	.short	0x010a
        /*0842*/ 	.byte	0x3f
	.zero		1


	//   ....[55]....
        /*0844*/ 	.word	0x0000f7e0
        /*0848*/ 	.word	0x00000000
        /*084c*/ 	.word	0x0002d850
        /*0850*/ 	.short	0x0107
        /*0852*/ 	.byte	0x3f
	.zero		1


	//   ....[56]....
        /*0854*/ 	.word	0x0000f8a0
        /*0858*/ 	.word	0x00000000
        /*085c*/ 	.word	0x0002d850
        /*0860*/ 	.short	0x0101
        /*0862*/ 	.byte	0x3f
	.zero		1


	//   ....[57]....
        /*0864*/ 	.word	0x0000f930
        /*0868*/ 	.word	0x00000007
        /*086c*/ 	.word	0x0002d820
        /*0870*/ 	.short	0x010a
        /*0872*/ 	.byte	0x3f
	.zero		1


	//   ....[58]....
        /*0874*/ 	.word	0x0000fab0
        /*0878*/ 	.word	0x00000005
        /*087c*/ 	.word	0x0002d840
        /*0880*/ 	.short	0x010a
        /*0882*/ 	.byte	0x3f
	.zero		1


	//   ....[59]....
        /*0884*/ 	.word	0x0000fb50
        /*0888*/ 	.word	0x00000003
        /*088c*/ 	.word	0x0002d840
        /*0890*/ 	.short	0x010a
        /*0892*/ 	.byte	0x3f
	.zero		1


	//   ....[60]....
        /*0894*/ 	.word	0x0000fb90
        /*0898*/ 	.word	0x00000005
        /*089c*/ 	.word	0x0002d860
        /*08a0*/ 	.short	0x010a
        /*08a2*/ 	.byte	0x3f
	.zero		1


	//   ....[61]....
        /*08a4*/ 	.word	0x0000fbd0
        /*08a8*/ 	.word	0x00000003
        /*08ac*/ 	.word	0x0002d860
        /*08b0*/ 	.short	0x010a
        /*08b2*/ 	.byte	0x3f
	.zero		1


	//   ....[62]....
        /*08b4*/ 	.word	0x0000fc40
        /*08b8*/ 	.word	0x00000005
        /*08bc*/ 	.word	0x0002d800
        /*08c0*/ 	.short	0x010a
        /*08c2*/ 	.byte	0x3f
	.zero		1


	//   ....[63]....
        /*08c4*/ 	.word	0x0000fca0
        /*08c8*/ 	.word	0x00000007
        /*08cc*/ 	.word	0x0002d830
        /*08d0*/ 	.short	0x010a
        /*08d2*/ 	.byte	0x3f
	.zero		1


	//   ....[64]....
        /*08d4*/ 	.word	0x0000fd00
        /*08d8*/ 	.word	0x0000000e
        /*08dc*/ 	.word	0x0002d830
        /*08e0*/ 	.short	0x010a
        /*08e2*/ 	.byte	0x3f
	.zero		1


	//   ....[65]....
        /*08e4*/ 	.word	0x0000fd60
        /*08e8*/ 	.word	0x0000000e
        /*08ec*/ 	.word	0x0002d850
        /*08f0*/ 	.short	0x010a
        /*08f2*/ 	.byte	0x3f
	.zero		1


	//   ....[66]....
        /*08f4*/ 	.word	0x0000fdc0
        /*08f8*/ 	.word	0x0000000d
        /*08fc*/ 	.word	0x0002d830
        /*0900*/ 	.short	0x010a
        /*0902*/ 	.byte	0x3f
	.zero		1


	//   ....[67]....
        /*0904*/ 	.word	0x0000fe20
        /*0908*/ 	.word	0x0000000d
        /*090c*/ 	.word	0x0002d850
        /*0910*/ 	.short	0x010a
        /*0912*/ 	.byte	0x3f
	.zero		1


	//   ....[68]....
        /*0914*/ 	.word	0x0000fe80
        /*0918*/ 	.word	0x00000005
        /*091c*/ 	.word	0x0002d850
        /*0920*/ 	.short	0x010a
        /*0922*/ 	.byte	0x3f
	.zero		1


	//   ....[69]....
        /*0924*/ 	.word	0x0000ff60
        /*0928*/ 	.word	0x00000003
        /*092c*/ 	.word	0x0002d840
        /*0930*/ 	.short	0x010a
        /*0932*/ 	.byte	0x3f
	.zero		1


	//   ....[70]....
        /*0934*/ 	.word	0x00010d30
        /*0938*/ 	.word	0x00000003
        /*093c*/ 	.word	0x0002d820
        /*0940*/ 	.short	0x010a
        /*0942*/ 	.byte	0x3f
	.zero		1


	//   ....[71]....
        /*0944*/ 	.word	0x00010d80
        /*0948*/ 	.word	0x00000007
        /*094c*/ 	.word	0x0002d840
        /*0950*/ 	.short	0x010a
        /*0952*/ 	.byte	0x3f
	.zero		1


	//   ....[72]....
        /*0954*/ 	.word	0x00011320
        /*0958*/ 	.word	0x00000007
        /*095c*/ 	.word	0x0002d860
        /*0960*/ 	.short	0x010a
        /*0962*/ 	.byte	0x3f
	.zero		1


	//   ....[73]....
        /*0964*/ 	.word	0x000118c0
        /*0968*/ 	.word	0x00000000
        /*096c*/ 	.word	0x0002d860
        /*0970*/ 	.short	0x010a
        /*0972*/ 	.byte	0x3f
	.zero		1


	//   ....[74]....
        /*0974*/ 	.word	0x00011f00
        /*0978*/ 	.word	0x00000007
        /*097c*/ 	.word	0x0002d820
        /*0980*/ 	.short	0x010a
        /*0982*/ 	.byte	0x3f
	.zero		1


	//   ....[75]....
        /*0984*/ 	.word	0x000120a0
        /*0988*/ 	.word	0x00000005
        /*098c*/ 	.word	0x0002d840
        /*0990*/ 	.short	0x010a
        /*0992*/ 	.byte	0x3f
	.zero		1


	//   ....[76]....
        /*0994*/ 	.word	0x000120f0
        /*0998*/ 	.word	0x00000003
        /*099c*/ 	.word	0x0002d840
        /*09a0*/ 	.short	0x010a
        /*09a2*/ 	.byte	0x3f
	.zero		1


	//   ....[77]....
        /*09a4*/ 	.word	0x00012140
        /*09a8*/ 	.word	0x00000005
        /*09ac*/ 	.word	0x0002d860
        /*09b0*/ 	.short	0x010a
        /*09b2*/ 	.byte	0x3f
	.zero		1


	//----- nvinfo : EIATTR_NUM_MBARRIERS
	.align		4
.L_265:
        /*09b4*/ 	.byte	0x03, 0x38
        /*09b6*/ 	.short	0x0016


	//----- nvinfo : EIATTR_EXIT_INSTR_OFFSETS
	.align		4
        /*09b8*/ 	.byte	0x04, 0x1c
        /*09ba*/ 	.short	(.L_267 - .L_266)


	//   ....[0]....
.L_266:
        /*09bc*/ 	.word	0x0000fc20


	//----- nvinfo : EIATTR_MAX_THREADS
	.align		4
.L_267:
        /*09c0*/ 	.byte	0x04, 0x05
        /*09c2*/ 	.short	(.L_269 - .L_268)
.L_268:
        /*09c4*/ 	.word	0x00000200
        /*09c8*/ 	.word	0x00000001
        /*09cc*/ 	.word	0x00000001


	//----- nvinfo : EIATTR_CRS_STACK_SIZE
	.align		4
.L_269:
        /*09d0*/ 	.byte	0x04, 0x1e
        /*09d2*/ 	.short	(.L_271 - .L_270)
.L_270:
        /*09d4*/ 	.word	0x00000000


	//----- nvinfo : EIATTR_CBANK_PARAM_SIZE
	.align		4
.L_271:
        /*09d8*/ 	.byte	0x03, 0x19
        /*09da*/ 	.short	0x0a70


	//----- nvinfo : EIATTR_PARAM_CBANK
	.align		4
        /*09dc*/ 	.byte	0x04, 0x0a
        /*09de*/ 	.short	(.L_273 - .L_272)
	.align		4
.L_272:
        /*09e0*/ 	.word	index@(.nv.constant0._ZN7cutlass13device_kernelIN5flash11enable_sm90INS1_16FlashAttnFwdSm90INS1_25CollectiveMainloopFwdSm90ILi2EN4cute5tupleIJNS5_1CILi1EEES8_S8_EEENS6_IJNS7_ILi192EEENS7_ILi128EEENS7_ILi96EEEEEELi96ENS_6half_tEfNS_4arch4Sm90ELb1ELb0ELb1ELb0ELb1ELb0ELb0ELb0ELb1ELb1ELb1ELb0EEENS1_21CollectiveEpilogueFwdINS6_IJSA_SC_SB_EEES9_SE_SG_Li384ELb0ELb1ELb1ELb0EEENS1_19SingleTileSchedulerILb0ELb1ELb1ELi192EEEEEEEEEvNT_6ParamsE)
        /*09e4*/ 	.short	0x0210
        /*09e6*/ 	.short	0x0a70


	//----- nvinfo : EIATTR_SW_WAR
	.align		4
.L_273:
        /*09e8*/ 	.byte	0x04, 0x36
        /*09ea*/ 	.short	(.L_275 - .L_274)
.L_274:
        /*09ec*/ 	.word	0x00000008
.L_275:


//--------------------- .nv.info._ZN7cutlass13device_kernelIN5flash11enable_sm90INS1_16FlashAttnFwdSm90INS1_25CollectiveMainloopFwdSm90ILi2EN4cute5tupleIJNS5_1CILi1EEES8_S8_EEENS6_IJNS7_ILi192EEENS7_ILi128EEENS7_ILi96EEEEEELi96ENS_6half_tEfNS_4arch4Sm90ELb1ELb0ELb1ELb1ELb1ELb0ELb0ELb0ELb1ELb1ELb1ELb0EEENS1_21CollectiveEpilogueFwdINS6_IJSA_SC_SB_EEES9_SE_SG_Li384ELb1ELb1ELb1ELb0EEENS1_36VarlenDynamicPersistentTileSchedulerILi192ELi128ELi384ELi128ELb1ELb1ELb1ELb1ELb1ELb1EEEEEEEEEvNT_6ParamsE --------------------------
	.section	.nv.info._ZN7cutlass13device_kernelIN5flash11enable_sm90INS1_16FlashAttnFwdSm90INS1_25CollectiveMainloopFwdSm90ILi2EN4cute5tupleIJNS5_1CILi1EEES8_S8_EEENS6_IJNS7_ILi192EEENS7_ILi128EEENS7_ILi96EEEEEELi96ENS_6half_tEfNS_4arch4Sm90ELb1ELb0ELb1ELb1ELb1ELb0ELb0ELb0ELb1ELb1ELb1ELb0EEENS1_21CollectiveEpilogueFwdINS6_IJSA_SC_SB_EEES9_SE_SG_Li384ELb1ELb1ELb1ELb0EEENS1_36VarlenDynamicPersistentTileSchedulerILi192ELi128ELi384ELi128ELb1ELb1ELb1ELb1ELb1ELb1EEEEEEEEEvNT_6ParamsE,"",@"SHT_CUDA_INFO"
	.sectionflags	@""
	.align	4


	//----- nvinfo : EIATTR_CUDA_API_VERSION
	.align		4
        /*0000*/ 	.byte	0x04, 0x37
        /*0002*/ 	.short	(.L_277 - .L_276)
.L_276:
        /*0004*/ 	.word	0x00000082


	//----- nvinfo : EIATTR_KPARAM_INFO
	.align		4
.L_277:
        /*0008*/ 	.byte	0x04, 0x17
        /*000a*/ 	.short	(.L_279 - .L_278)
.L_278:
        /*000c*/ 	.word	0x00000000
        /*0010*/ 	.short	0x0000
        /*0012*/ 	.short	0x0070
        /*0014*/ 	.byte	0x00, 0xf0, 0x01, 0x2a


	//----- nvinfo : EIATTR_SPARSE_MMA_MASK
	.align		4
.L_279:
        /*0018*/ 	.byte	0x03, 0x50
        /*001a*/ 	.short	0x0000


	//----- nvinfo : EIATTR_MAXREG_COUNT
	.align		4
        /*001c*/ 	.byte	0x03, 0x1b
        /*001e*/ 	.short	0x0080


	//----- nvinfo : EIATTR_NUM_BARRIERS
	.align		4
        /*0020*/ 	.byte	0x02, 0x4c
        /*0022*/ 	.byte	0x10
	.zero		1


	//----- nvinfo : EIATTR_EXTERNS
	.align		4
        /*0024*/ 	.byte	0x04, 0x0f
        /*0026*/ 	.short	(.L_281 - .L_280)


	//   ....[0]....
	.align		4
.L_280:
        /*0028*/ 	.word	index@(__assertfail)


	//----- nvinfo : EIATTR_ANNOTATIONS
	.align		4
.L_281:
        /*002c*/ 	.byte	0x04, 0x55
        /*002e*/ 	.short	(.L_283 - .L_282)


	//   ....[0]....
.L_282:
        /* <DEDUP_REMOVED lines=43> */


	//----- nvinfo : EIATTR_MERCURY_ISA_VERSION
	.align		4
.L_283:
        /*02c8*/ 	.byte	0x03, 0x5f
        /*02ca*/ 	.short	0x0101


	//----- nvinfo : EIATTR_UNUSED_LOAD_BYTE_OFFSET
	.align		4
        /*02cc*/ 	.byte	0x04, 0x44
        /*02ce*/ 	.short	(.L_285 - .L_284)


	//   ....[0]....
.L_284:
        /*02d0*/ 	.word	0x00000970
        /*02d4*/ 	.word	0x0000fff0


	//   ....[1]....
        /*02d8*/ 	.word	0x0000ac50
        /*02dc*/ 	.word	0x0000fff0


	//----- nvinfo : EIATTR_INT_WARP_WIDE_INSTR_OFFSETS
	.align		4
.L_285:
        /*02e0*/ 	.byte	0x04, 0x31
        /*02e2*/ 	.short	(.L_287 - .L_286)


	//   ....[0]....
.L_286:
        /*02e4*/ 	.word	0x000000c0


	//   ....[1]....
        /*02e8*/ 	.word	0x000000d0


	//   ....[2]....
        /*02ec*/ 	.word	0x00000170


	//   ....[3]....
        /*02f0*/ 	.word	0x0000efb0


	//   ....[4]....
        /*02f4*/ 	.word	0x0000f040


	//   ....[5]....
        /*02f8*/ 	.word	0x00011d70


	//   ....[6]....
        /*02fc*/ 	.word	0x00011e00


	//----- nvinfo : EIATTR_COOP_GROUP_MASK_REGIDS
	.align		4
.L_287:
        /*0300*/ 	.byte	0x04, 0x29
        /*0302*/ 	.short	(.L_289 - .L_288)


	//   ....[0]....
.L_288:
        /*0304*/ 	.word	0xffffffff


	//   ....[1]....
        /*0308*/ 	.word	0xffffffff


	//   ....[2]....
        /*030c*/ 	.word	0xffffffff


	//   ....[3]....
        /*0310*/ 	.word	0xffffffff


	//   ....[4]....
        /*0314*/ 	.word	0xffffffff


	//   ....[5]....
        /*0318*/ 	.word	0xffffffff


	//   ....[6]....
        /*031c*/ 	.word	0xffffffff


	//   ....[7]....
        /*0320*/ 	.word	0xffffffff


	//   ....[8]....
        /*0324*/ 	.word	0xffffffff


	//   ....[9]....
        /*0328*/ 	.word	0xffffffff


	//   ....[10]....
        /*032c*/ 	.word	0xffffffff


	//   ....[11]....
        /*0330*/ 	.word	0xffffffff


	//   ....[12]....
        /*0334*/ 	.word	0xffffffff


	//   ....[13]....
        /*0338*/ 	.word	0xffffffff


	//   ....[14]....
        /*033c*/ 	.word	0xffffffff


	//   ....[15]....
        /*0340*/ 	.word	0xffffffff


	//   ....[16]....
        /*0344*/ 	.word	0xffffffff


	//   ....[17]....
        /*0348*/ 	.word	0xffffffff


	//   ....[18]....
        /*034c*/ 	.word	0xffffffff


	//   ....[19]....
        /*0350*/ 	.word	0xffffffff


	//   ....[20]....
        /*0354*/ 	.word	0xffffffff


	//   ....[21]....
        /*0358*/ 	.word	0xffffffff


	//   ....[22]....
        /*035c*/ 	.word	0xffffffff


	//   ....[23]....
        /*0360*/ 	.word	0xffffffff


	//   ....[24]....
        /*0364*/ 	.word	0xffffffff


	//   ....[25]....
        /*0368*/ 	.word	0xffffffff


	//   ....[26]....
        /*036c*/ 	.word	0xffffffff


	//   ....[27]....
        /*0370*/ 	.word	0xffffffff


	//   ....[28]....
        /*0374*/ 	.word	0xffffffff


	//   ....[29]....
        /*0378*/ 	.word	0xffffffff


	//   ....[30]....
        /*037c*/ 	.word	0xffffffff


	//   ....[31]....
        /*0380*/ 	.word	0xffffffff


	//   ....[32]....
        /*0384*/ 	.word	0xffffffff


	//   ....[33]....
        /*0388*/ 	.word	0xffffffff


	//   ....[34]....
        /*038c*/ 	.word	0xffffffff


	//   ....[35]....
        /*0390*/ 	.word	0xffffffff


	//   ....[36]....
        /*0394*/ 	.word	0xffffffff


	//   ....[37]....
        /*0398*/ 	.word	0xffffffff


	//   ....[38]....
        /*039c*/ 	.word	0xffffffff


	//   ....[39]....
        /*03a0*/ 	.word	0xffffffff


	//   ....[40]....
        /*03a4*/ 	.word	0xffffffff


	//   ....[41]....
        /*03a8*/ 	.word	0xffffffff


	//   ....[42]....
        /*03ac*/ 	.word	0xffffffff


	//   ....[43]....
        /*03b0*/ 	.word	0xffffffff


	//   ....[44]....
        /*03b4*/ 	.word	0xffffffff


	//   ....[45]....
        /*03b8*/ 	.word	0xffffffff


	//   ....[46]....
        /*03bc*/ 	.word	0xffffffff


	//   ....[47]....
        /*03c0*/ 	.word	0xffffffff


	//   ....[48]....
        /*03c4*/ 	.word	0xffffffff


	//   ....[49]....
        /*03c8*/ 	.word	0xffffffff


	//   ....[50]....
        /*03cc*/ 	.word	0xffffffff


	//   ....[51]....
        /*03d0*/ 	.word	0xffffffff


	//   ....[52]....
        /*03d4*/ 	.word	0xffffffff


	//   ....[53]....
        /*03d8*/ 	.word	0xffffffff


	//   ....[54]....
        /*03dc*/ 	.word	0xffffffff


	//   ....[55]....
        /*03e0*/ 	.word	0xffffffff


	//   ....[56]....
        /*03e4*/ 	.word	0xffffffff


	//   ....[57]....
        /*03e8*/ 	.word	0xffffffff


	//   ....[58]....
        /*03ec*/ 	.word	0xffffffff


	//   ....[59]....
        /*03f0*/ 	.word	0xffffffff


	//   ....[60]....
        /*03f4*/ 	.word	0xffffffff


	//   ....[61]....
        /*03f8*/ 	.word	0xffffffff


	//   ....[62]....
        /*03fc*/ 	.word	0xffffffff


	//   ....[63]....
        /*0400*/ 	.word	0xffffffff


	//   ....[64]....
        /*0404*/ 	.word	0xffffffff


	//   ....[65]....
        /*0408*/ 	.word	0xffffffff


	//   ....[66]....
        /*040c*/ 	.word	0xffffffff


	//   ....[67]....
        /*0410*/ 	.word	0xffffffff


	//   ....[68]....
        /*0414*/ 	.word	0xffffffff


	//   ....[69]....
        /*0418*/ 	.word	0xffffffff


	//   ....[70]....
        /*041c*/ 	.word	0xffffffff


	//   ....[71]....
        /*0420*/ 	.word	0xffffffff


	//   ....[72]....
        /*0424*/ 	.word	0xffffffff


	//   ....[73]....
        /*0428*/ 	.word	0xffffffff


	//   ....[74]....
        /*042c*/ 	.word	0xffffffff


	//   ....[75]....
        /*0430*/ 	.word	0xffffffff


	//   ....[76]....
        /*0434*/ 	.word	0xffffffff


	//   ....[77]....
        /*0438*/ 	.word	0xffffffff


	//   ....[78]....
        /*043c*/ 	.word	0xffffffff


	//   ....[79]....
        /*0440*/ 	.word	0xffffffff


	//   ....[80]....
        /*0444*/ 	.word	0xffffffff


	//   ....[81]....
        /*0448*/ 	.word	0xffffffff


	//   ....[82]....
        /*044c*/ 	.word	0xffffffff


	//   ....[83]....
        /*0450*/ 	.word	0xffffffff


	//   ....[84]....
        /*0454*/ 	.word	0xffffffff


	//   ....[85]....
        /*0458*/ 	.word	0xffffffff


	//   ....[86]....
        /*045c*/ 	.word	0xffffffff


	//   ....[87]....
        /*0460*/ 	.word	0xffffffff


	//   ....[88]....
        /*0464*/ 	.word	0xffffffff


	//   ....[89]....
        /*0468*/ 	.word	0xffffffff


	//   ....[90]....
        /*046c*/ 	.word	0xffffffff


	//   ....[91]....
        /*0470*/ 	.word	0xffffffff


	//   ....[92]....
        /*0474*/ 	.word	0xffffffff


	//   ....[93]....
        /*0478*/ 	.word	0xffffffff


	//   ....[94]....
        /*047c*/ 	.word	0xffffffff


	//   ....[95]....
        /*0480*/ 	.word	0xffffffff


	//   ....[96]....
        /*0484*/ 	.word	0xffffffff


	//   ....[97]....
        /*0488*/ 	.word	0xffffffff


	//   ....[98]....
        /*048c*/ 	.word	0xffffffff


	//   ....[99]....
        /*0490*/ 	.word	0xffffffff


	//   ....[100]....
        /*0494*/ 	.word	0xffffffff


	//   ....[101]....
        /*0498*/ 	.word	0xffffffff


	//   ....[102]....
        /*049c*/ 	.word	0xffffffff


	//   ....[103]....
        /*04a0*/ 	.word	0xffffffff


	//   ....[104]....
        /*04a4*/ 	.word	0xffffffff


	//   ....[105]....
        /*04a8*/ 	.word	0xffffffff


	//   ....[106]....
        /*04ac*/ 	.word	0xffffffff


	//   ....[107]....
        /*04b0*/ 	.word	0xffffffff


	//   ....[108]....
        /*04b4*/ 	.word	0xffffffff


	//   ....[109]....
        /*04b8*/ 	.word	0xffffffff


	//   ....[110]....
        /*04bc*/ 	.word	0xffffffff


	//   ....[111]....
        /*04c0*/ 	.word	0xffffffff


	//   ....[112]....
        /*04c4*/ 	.word	0xffffffff


	//   ....[113]....
        /*04c8*/ 	.word	0xffffffff


	//   ....[114]....
        /*04cc*/ 	.word	0xffffffff


	//   ....[115]....
        /*04d0*/ 	.word	0xffffffff


	//   ....[116]....
        /*04d4*/ 	.word	0xffffffff


	//   ....[117]....
        /*04d8*/ 	.word	0xffffffff


	//   ....[118]....
        /*04dc*/ 	.word	0xffffffff


	//   ....[119]....
        /*04e0*/ 	.word	0xffffffff


	//   ....[120]....
        /*04e4*/ 	.word	0xffffffff


	//   ....[121]....
        /*04e8*/ 	.word	0xffffffff


	//   ....[122]....
        /*04ec*/ 	.word	0xffffffff


	//   ....[123]....
        /*04f0*/ 	.word	0xffffffff


	//   ....[124]....
        /*04f4*/ 	.word	0xffffffff


	//   ....[125]....
        /*04f8*/ 	.word	0xffffffff


	//   ....[126]....
        /*04fc*/ 	.word	0x0500000f


	//   ....[127]....
        /*0500*/ 	.word	0x0500000f


	//   ....[128]....
        /*0504*/ 	.word	0x0500000f


	//   ....[129]....
        /*0508*/ 	.word	0x0500000f


	//   ....[130]....
        /*050c*/ 	.word	0x0500000f


	//   ....[131]....
        /*0510*/ 	.word	0x0500000f


	//   ....[132]....
        /*0514*/ 	.word	0x0500000f


	//   ....[133]....
        /*0518*/ 	.word	0x0500000f


	//   ....[134]....
        /*051c*/ 	.word	0x0500000f


	//   ....[135]....
        /*0520*/ 	.word	0x0500000f


	//   ....[136]....
        /*0524*/ 	.word	0x0500000f


	//   ....[137]....
        /*0528*/ 	.word	0x0500000f


	//   ....[138]....
        /*052c*/ 	.word	0x0500000f


	//   ....[139]....
        /*0530*/ 	.word	0x0500000f


	//   ....[140]....
        /*0534*/ 	.word	0x0500000f


	//   ....[141]....
        /*0538*/ 	.word	0x0500000f


	//   ....[142]....
        /*053c*/ 	.word	0x0500000f


	//   ....[143]....
        /*0540*/ 	.word	0x0500000f


	//   ....[144]....
        /*0544*/ 	.word	0x0500000f


	//   ....[145]....
        /*0548*/ 	.word	0x0500000f


	//   ....[146]....
        /*054c*/ 	.word	0x0500000f


	//   ....[147]....
        /*0550*/ 	.word	0x0500000f


	//   ....[148]....
        /*0554*/ 	.word	0x0500000f


	//   ....[149]....
        /*0558*/ 	.word	0x0500000f


	//   ....[150]....
        /*055c*/ 	.word	0x0500000f


	//   ....[151]....
        /*0560*/ 	.word	0x0500000f


	//   ....[152]....
        /*0564*/ 	.word	0x0500000f


	//   ....[153]....
        /*0568*/ 	.word	0x0500000f


	//   ....[154]....
        /*056c*/ 	.word	0x0500000f


	//   ....[155]....
        /*0570*/ 	.word	0x0500000f


	//   ....[156]....
        /*0574*/ 	.word	0x0500000f


	//   ....[157]....
        /*0578*/ 	.word	0x0500000f


	//   ....[158]....
        /*057c*/ 	.word	0x0500000f


	//   ....[159]....
        /*0580*/ 	.word	0x0500000f


	//   ....[160]....
        /*0584*/ 	.word	0x0500000f


	//   ....[161]....
        /*0588*/ 	.word	0x0500000f


	//   ....[162]....
        /*058c*/ 	.word	0x0500000f


	//   ....[163]....
        /*0590*/ 	.word	0x0500000f


	//   ....[164]....
        /*0594*/ 	.word	0x0500000f


	//   ....[165]....
        /*0598*/ 	.word	0x0500000f


	//   ....[166]....
        /*059c*/ 	.word	0x0500000f


	//   ....[167]....
        /*05a0*/ 	.word	0x0500000f


	//   ....[168]....
        /*05a4*/ 	.word	0x0500000f


	//   ....[169]....
        /*05a8*/ 	.word	0x0500000f


	//   ....[170]....
        /*05ac*/ 	.word	0x0500000f


	//   ....[171]....
        /*05b0*/ 	.word	0x0500000f


	//   ....[172]....
        /*05b4*/ 	.word	0x0500000f


	//   ....[173]....
        /*05b8*/ 	.word	0x0500000f


	//   ....[174]....
        /*05bc*/ 	.word	0x0500000f


	//   ....[175]....
        /*05c0*/ 	.word	0x0500000f


	//   ....[176]....
        /*05c4*/ 	.word	0x0500000f


	//   ....[177]....
        /*05c8*/ 	.word	0x0500000f


	//   ....[178]....
        /*05cc*/ 	.word	0x0500000f


	//   ....[179]....
        /*05d0*/ 	.word	0x0500000f


	//   ....[180]....
        /*05d4*/ 	.word	0x0500000f


	//   ....[181]....
        /*05d8*/ 	.word	0x0500000f


	//   ....[182]....
        /*05dc*/ 	.word	0x0500000f


	//   ....[183]....
        /*05e0*/ 	.word	0x0500000f


	//   ....[184]....
        /*05e4*/ 	.word	0x0500000f


	//   ....[185]....
        /*05e8*/ 	.word	0x0500000f


	//   ....[186]....
        /*05ec*/ 	.word	0x0500000f


	//   ....[187]....
        /*05f0*/ 	.word	0x0500000f


	//   ....[188]....
        /*05f4*/ 	.word	0x0500000f


	//   ....[189]....
        /*05f8*/ 	.word	0x0500000f


	//----- nvinfo : EIATTR_COOP_GROUP_INSTR_OFFSETS
	.align		4
.L_289:
        /*05fc*/ 	.byte	0x04, 0x28
        /*05fe*/ 	.short	(.L_291 - .L_290)


	//   ....[0]....
.L_290:
        /*0600*/ 	.word	0x00000080


	//   ....[1]....
        /*0604*/ 	.word	0x000000b0


	//   ....[2]....
        /*0608*/ 	.word	0x000002d0


	//   ....[3]....
        /*060c*/ 	.word	0x00000430


	//   ....[4]....
        /*0610*/ 	.word	0x00000550


	//   ....[5]....
        /*0614*/ 	.word	0x000006b0


	//   ....[6]....
        /*0618*/ 	.word	0x000019b0


	//   ....[7]....
        /*061c*/ 	.word	0x00002400


	//   ....[8]....
        /*0620*/ 	.word	0x00002450


	//   ....[9]....
        /*0624*/ 	.word	0x00002d30


	//   ....[10]....
        /*0628*/ 	.word	0x00002df0


	//   ....[11]....
        /*062c*/ 	.word	0x00003850


	//   ....[12]....
        /*0630*/ 	.word	0x000038a0


	//   ....[13]....
        /*0634*/ 	.word	0x000046b0


	//   ....[14]....
        /*0638*/ 	.word	0x00005420


	//   ....[15]....
        /*063c*/ 	.word	0x000054b0


	//   ....[16]....
        /*0640*/ 	.word	0x00005d20


	//   ....[17]....
        /*0644*/ 	.word	0x00005e50


	//   ....[18]....
        /*0648*/ 	.word	0x00006870


	//   ....[19]....
        /*064c*/ 	.word	0x000068d0


	//   ....[20]....
        /*0650*/ 	.word	0x000078f0


	//   ....[21]....
        /*0654*/ 	.word	0x00008a60


	//   ....[22]....
        /*0658*/ 	.word	0x00008ac0


	//   ....[23]....
        /*065c*/ 	.word	0x00008e90


	//   ....[24]....
        /*0660*/ 	.word	0x00008eb0


	//   ....[25]....
        /*0664*/ 	.word	0x0000a1f0


	//   ....[26]....
        /*0668*/ 	.word	0x0000a2f0


	//   ....[27]....
        /*066c*/ 	.word	0x0000a340


	//   ....[28]....
        /*0670*/ 	.word	0x0000a400


	//   ....[29]....
        /*0674*/ 	.word	0x0000a430


	//   ....[30]....
        /*0678*/ 	.word	0x0000b5d0


	//   ....[31]....
        /*067c*/ 	.word	0x0000b5e0


	//   ....[32]....
        /*0680*/ 	.word	0x0000b5f0


	//   ....[33]....
        /*0684*/ 	.word	0x0000b630


	//   ....[34]....
        /*0688*/ 	.word	0x0000bcf0


	//   ....[35]....
        /*068c*/ 	.word	0x0000bd20


	//   ....[36]....
        /*0690*/ 	.word	0x0000be40


	//   ....[37]....
        /*0694*/ 	.word	0x0000be60


	//   ....[38]....
        /*0698*/ 	.word	0x0000c330


	//   ....[39]....
        /*069c*/ 	.word	0x0000c370


	//   ....[40]....
        /*06a0*/ 	.word	0x0000c700


	//   ....[41]....
        /*06a4*/ 	.word	0x0000c710


	//   ....[42]....
        /*06a8*/ 	.word	0x0000d2b0


	//   ....[43]....
        /*06ac*/ 	.word	0x0000d2c0


	//   ....[44]....
        /*06b0*/ 	.word	0x0000d3c0


	//   ....[45]....
        /*06b4*/ 	.word	0x0000d3e0


	//   ....[46]....
        /*06b8*/ 	.word	0x0000d560


	//   ....[47]....
        /*06bc*/ 	.word	0x0000d780


	//   ....[48]....
        /*06c0*/ 	.word	0x0000d7b0


	//   ....[49]....
        /*06c4*/ 	.word	0x0000d7e0


	//   ....[50]....
        /*06c8*/ 	.word	0x0000d810


	//   ....[51]....
        /*06cc*/ 	.word	0x0000d840


	//   ....[52]....
        /*06d0*/ 	.word	0x0000d870


	//   ....[53]....
        /*06d4*/ 	.word	0x0000d9e0


	//   ....[54]....
        /*06d8*/ 	.word	0x0000da10


	//   ....[55]....
        /*06dc*/ 	.word	0x0000da40


	//   ....[56]....
        /*06e0*/ 	.word	0x0000da70


	//   ....[57]....
        /*06e4*/ 	.word	0x0000daa0


	//   ....[58]....
        /*06e8*/ 	.word	0x0000dad0


	//   ....[59]....
        /*06ec*/ 	.word	0x0000db60


	//   ....[60]....
        /*06f0*/ 	.word	0x0000db90


	//   ....[61]....
        /*06f4*/ 	.word	0x0000dba0


	//   ....[62]....
        /*06f8*/ 	.word	0x0000dbe0


	//   ....[63]....
        /*06fc*/ 	.word	0x0000fc80


	//   ....[64]....
        /*0700*/ 	.word	0x0000fca0


	//   ....[65]....
        /*0704*/ 	.word	0x0000fd50


	//   ....[66]....
        /*0708*/ 	.word	0x0000fd70


	//   ....[67]....
        /*070c*/ 	.word	0x0000fe10


	//   ....[68]....
        /*0710*/ 	.word	0x0000fe30


	//   ....[69]....
        /*0714*/ 	.word	0x0000fe40


	//   ....[70]....
        /*0718*/ 	.word	0x0000fe50


	//   ....[71]....
        /*071c*/ 	.word	0x000107e0


	//   ....[72]....
        /*0720*/ 	.word	0x000107f0


	//   ....[73]....
        /*0724*/ 	.word	0x00010850


	//   ....[74]....
        /*0728*/ 	.word	0x00010890


	//   ....[75]....
        /*072c*/ 	.word	0x000108f0


	//   ....[76]....
        /*0730*/ 	.word	0x00010930


	//   ....[77]....
        /*0734*/ 	.word	0x00010940


	//   ....[78]....
        /*0738*/ 	.word	0x00010960


	//   ....[79]....
        /*073c*/ 	.word	0x00010a30


	//   ....[80]....
        /*0740*/ 	.word	0x00010a70


	//   ....[81]....
        /*0744*/ 	.word	0x00010a80


	//   ....[82]....
        /*0748*/ 	.word	0x00010aa0


	//   ....[83]....
        /*074c*/ 	.word	0x00011340


	//   ....[84]....
        /*0750*/ 	.word	0x00011350


	//   ....[85]....
        /*0754*/ 	.word	0x000113b0


	//   ....[86]....
        /*0758*/ 	.word	0x00011400


	//   ....[87]....
        /*075c*/ 	.word	0x00011410


	//   ....[88]....
        /*0760*/ 	.word	0x00011470


	//   ....[89]....
        /*0764*/ 	.word	0x000114a0


	//   ....[90]....
        /*0768*/ 	.word	0x000114e0


	//   ....[91]....
        /*076c*/ 	.word	0x000117d0


	//   ....[92]....
        /*0770*/ 	.word	0x000117f0


	//   ....[93]....
        /*0774*/ 	.word	0x00011890


	//   ....[94]....
        /*0778*/ 	.word	0x000118a0


	//   ....[95]....
        /*077c*/ 	.word	0x00011930


	//   ....[96]....
        /*0780*/ 	.word	0x00011940


	//   ....[97]....
        /*0784*/ 	.word	0x00011950


	//   ....[98]....
        /*0788*/ 	.word	0x000119e0


	//   ....[99]....
        /*078c*/ 	.word	0x00011ff0


	//   ....[100]....
        /*0790*/ 	.word	0x00012000


	//   ....[101]....
        /*0794*/ 	.word	0x00012090


	//   ....[102]....
        /*0798*/ 	.word	0x00012130


	//   ....[103]....
        /*079c*/ 	.word	0x00012150


	//   ....[104]....
        /*07a0*/ 	.word	0x000121d0


	//   ....[105]....
        /*07a4*/ 	.word	0x000121f0


	//   ....[106]....
        /*07a8*/ 	.word	0x00012200


	//   ....[107]....
        /*07ac*/ 	.word	0x00012640


	//   ....[108]....
        /*07b0*/ 	.word	0x00012670


	//   ....[109]....
        /*07b4*/ 	.word	0x000126d0


	//   ....[110]....
        /*07b8*/ 	.word	0x00012700


	//   ....[111]....
        /*07bc*/ 	.word	0x00012730


	//   ....[112]....
        /*07c0*/ 	.word	0x00012760


	//   ....[113]....
        /*07c4*/ 	.word	0x00012790


	//   ....[114]....
        /*07c8*/ 	.word	0x000127c0


	//   ....[115]....
        /*07cc*/ 	.word	0x00012960


	//   ....[116]....
        /*07d0*/ 	.word	0x00012990


	//   ....[117]....
        /*07d4*/ 	.word	0x000129c0


	//   ....[118]....
        /*07d8*/ 	.word	0x000129f0


	//   ....[119]....
        /*07dc*/ 	.word	0x00012a20


	//   ....[120]....
        /*07e0*/ 	.word	0x00012a50


	//   ....[121]....
        /*07e4*/ 	.word	0x00012b10


	//   ....[122]....
        /*07e8*/ 	.word	0x00012b30


	//   ....[123]....
        /*07ec*/ 	.word	0x00012b50


	//   ....[124]....
        /*07f0*/ 	.word	0x00012bb0


	//   ....[125]....
        /*07f4*/ 	.word	0x000135e0


	//   ....[126]....
        /*07f8*/ 	.word	0x00013b80


	//   ....[127]....
        /*07fc*/ 	.word	0x00013c70


	//   ....[128]....
        /*0800*/ 	.word	0x00013d10


	//   ....[129]....
        /*0804*/ 	.word	0x00013d70


	//   ....[130]....
        /*0808*/ 	.word	0x00013e80


	//   ....[131]....
        /*080c*/ 	.word	0x00013ef0


	//   ....[132]....
        /*0810*/ 	.word	0x00014000


	//   ....[133]....
        /*0814*/ 	.word	0x00014070


	//   ....[134]....
        /*0818*/ 	.word	0x00014110


	//   ....[135]....
        /*081c*/ 	.word	0x00014230


	//   ....[136]....
        /*0820*/ 	.word	0x00014290


	//   ....[137]....
        /*0824*/ 	.word	0x000142f0


	//   ....[138]....
        /*0828*/ 	.word	0x00014400


	//   ....[139]....
        /*082c*/ 	.word	0x00014460


	//   ....[140]....
        /*0830*/ 	.word	0x00014560


	//   ....[141]....
        /*0834*/ 	.word	0x000145c0


	//   ....[142]....
        /*0838*/ 	.word	0x000146c0


	//   ....[143]....
        /*083c*/ 	.word	0x00014720


	//   ....[144]....
        /*0840*/ 	.word	0x00014820


	//   ....[145]....
        /*0844*/ 	.word	0x00014880


	//   ....[146]....
        /*0848*/ 	.word	0x00014960


	//   ....[147]....
        /*084c*/ 	.word	0x00014aa0


	//   ....[148]....
        /*0850*/ 	.word	0x00014b70


	//   ....[149]....
        /*0854*/ 	.word	0x00014be0


	//   ....[150]....
        /*0858*/ 	.word	0x00014d10


	//   ....[151]....
        /*085c*/ 	.word	0x00014d70


	//   ....[152]....
        /*0860*/ 	.word	0x00014e40


	//   ....[153]....
        /*0864*/ 	.word	0x00014f30


	//   ....[154]....
        /*0868*/ 	.word	0x00014fc0


	//   ....[155]....
        /*086c*/ 	.word	0x000150b0


	//   ....[156]....
        /*0870*/ 	.word	0x00015150


	//   ....[157]....
        /*0874*/ 	.word	0x000151b0


	//   ....[158]....
        /*0878*/ 	.word	0x000152b0


	//   ....[159]....
        /*087c*/ 	.word	0x00015310


	//   ....[160]....
        /*0880*/ 	.word	0x00015410


	//   ....[161]....
        /*0884*/ 	.word	0x00015470


	//   ....[162]....
        /*0888*/ 	.word	0x00015540


	//   ....[163]....
        /*088c*/ 	.word	0x00015690


	//   ....[164]....
        /*0890*/ 	.word	0x00015740


	//   ....[165]....
        /*0894*/ 	.word	0x00015850


	//   ....[166]....
        /*0898*/ 	.word	0x00015930


	//   ....[167]....
        /*089c*/ 	.word	0x00015990


	//   ....[168]....
        /*08a0*/ 	.word	0x00015a80


	//   ....[169]....
        /*08a4*/ 	.word	0x00015ae0


	//   ....[170]....
        /*08a8*/ 	.word	0x00015bc0


	//   ....[171]....
        /*08ac*/ 	.word	0x00015c50


	//   ....[172]....
        /*08b0*/ 	.word	0x00015cf0


	//   ....[173]....
        /*08b4*/ 	.word	0x00015e60


	//   ....[174]....
        /*08b8*/ 	.word	0x00015ed0


	//   ....[175]....
        /*08bc*/ 	.word	0x00015f40


	//   ....[176]....
        /*08c0*/ 	.word	0x00015fb0


	//   ....[177]....
        /*08c4*/ 	.word	0x00016020


	//   ....[178]....
        /*08c8*/ 	.word	0x000160a0


	//   ....[179]....
        /*08cc*/ 	.word	0x00016120


	//   ....[180]....
        /*08d0*/ 	.word	0x000161b0


	//   ....[181]....
        /*08d4*/ 	.word	0x00016220


	//   ....[182]....
        /*08d8*/ 	.word	0x00016290


	//   ....[183]....
        /*08dc*/ 	.word	0x00016300


	//   ....[184]....
        /*08e0*/ 	.word	0x00016380


	//   ....[185]....
        /*08e4*/ 	.word	0x000163f0


	//   ....[186]....
        /*08e8*/ 	.word	0x000164a0


	//   ....[187]....
        /*08ec*/ 	.word	0x000164f0


	//   ....[188]....
        /*08f0*/ 	.word	0x00016580


	//   ....[189]....
        /*08f4*/ 	.word	0x000166b0


	//----- nvinfo : EIATTR_REG_RECONFIG
	.align		4
.L_291:
        /*08f8*/ 	.byte	0x01, 0x54
	.zero		2


	//----- nvinfo : EIATTR_SYSCALL_OFFSETS
	.align		4
        /*08fc*/ 	.byte	0x04, 0x46
        /*08fe*/ 	.short	(.L_293 - .L_292)


	//   ....[0]....
.L_292:
        /*0900*/ 	.word	0x00001b70


	//   ....[1]....
        /*0904*/ 	.word	0x0000f1a0


	//   ....[2]....
        /*0908*/ 	.word	0x0000f2f0


	//   ....[3]....
        /*090c*/ 	.word	0x0000f3e0


	//   ....[4]....
        /*0910*/ 	.word	0x00010280


	//----- nvinfo : EIATTR_MBARRIER_INSTR_OFFSETS
	.align		4
.L_293:
        /*0914*/ 	.byte	0x04, 0x39
        /*0916*/ 	.short	(.L_295 - .L_294)


	//   ....[0]....
.L_294:
        /*0918*/ 	.word	0x00000180
        /*091c*/ 	.word	0x000000ff
        /*0920*/ 	.word	0x0002d800
        /*0924*/ 	.short	0x0100
        /*0926*/ 	.byte	0x08
	.zero		1


	//   ....[1]....
        /*0928*/ 	.word	0x00000190
        /*092c*/ 	.word	0x000000ff
        /*0930*/ 	.word	0x0002d820
        /*0934*/ 	.short	0x0100
        /*0936*/ 	.byte	0x08
	.zero		1


	//   ....[2]....
        /*0938*/ 	.word	0x00000280
        /*093c*/ 	.word	0x000000ff
        /*0940*/ 	.word	0x0002d830
        /*0944*/ 	.short	0x0100
        /*0946*/ 	.byte	0x08
	.zero		1


	//   ....[3]....
        /*0948*/ 	.word	0x00000290
        /*094c*/ 	.word	0x000000ff
        /*0950*/ 	.word	0x0002d840
        /*0954*/ 	.short	0x0100
        /*0956*/ 	.byte	0x08
	.zero		1


	//   ....[4]....
        /*0958*/ 	.word	0x000002a0
        /*095c*/ 	.word	0x000000ff
        /*0960*/ 	.word	0x0002d838
        /*0964*/ 	.short	0x0100
        /*0966*/ 	.byte	0x08
	.zero		1


	//   ....[5]....
        /*0968*/ 	.word	0x000002b0
        /*096c*/ 	.word	0x000000ff
        /*0970*/ 	.word	0x0002d848
        /*0974*/ 	.short	0x0100
        /*0976*/ 	.byte	0x08
	.zero		1


	//   ....[6]....
        /*0978*/ 	.word	0x000003e0
        /*097c*/ 	.word	0x000000ff
        /*0980*/ 	.word	0x0002d850
        /*0984*/ 	.short	0x0100
        /*0986*/ 	.byte	0x08
	.zero		1


	//   ....[7]....
        /*0988*/ 	.word	0x000003f0
        /*098c*/ 	.word	0x000000ff
        /*0990*/ 	.word	0x0002d860
        /*0994*/ 	.short	0x0100
        /*0996*/ 	.byte	0x08
	.zero		1


	//   ....[8]....
        /*0998*/ 	.word	0x00000400
        /*099c*/ 	.word	0x000000ff
        /*09a0*/ 	.word	0x0002d858
        /*09a4*/ 	.short	0x0100
        /*09a6*/ 	.byte	0x08
	.zero		1


	//   ....[9]....
        /*09a8*/ 	.word	0x00000410
        /*09ac*/ 	.word	0x000000ff
        /*09b0*/ 	.word	0x0002d868
        /*09b4*/ 	.short	0x0100
        /*09b6*/ 	.byte	0x08
	.zero		1


	//   ....[10]....
        /*09b8*/ 	.word	0x00000500
        /*09bc*/ 	.word	0x000000ff
        /*09c0*/ 	.word	0x0002d870
        /*09c4*/ 	.short	0x0100
        /*09c6*/ 	.byte	0x06
	.zero		1


	//   ....[11]....
        /*09c8*/ 	.word	0x00000510
        /*09cc*/ 	.word	0x000000ff
        /*09d0*/ 	.word	0x0002d880
        /*09d4*/ 	.short	0x0100
        /*09d6*/ 	.byte	0x06
	.zero		1


	//   ....[12]....
        /*09d8*/ 	.word	0x00000520
        /*09dc*/ 	.word	0x000000ff
        /*09e0*/ 	.word	0x0002d878
        /*09e4*/ 	.short	0x0100
        /*09e6*/ 	.byte	0x06
	.zero		1


	//   ....[13]....
        /*09e8*/ 	.word	0x00000530
        /*09ec*/ 	.word	0x000000ff
        /*09f0*/ 	.word	0x0002d888
        /*09f4*/ 	.short	0x0100
        /*09f6*/ 	.byte	0x06
	.zero		1


	//   ....[14]....
        /*09f8*/ 	.word	0x00000660
        /*09fc*/ 	.word	0x000000ff
        /*0a00*/ 	.word	0x0002d890
        /*0a04*/ 	.short	0x0100
        /*0a06*/ 	.byte	0x08
	.zero		1


	//   ....[15]....
        /*0a08*/ 	.word	0x00000670
        /*0a0c*/ 	.word	0x000000ff
        /*0a10*/ 	.word	0x0002d8a0
        /*0a14*/ 	.short	0x0100
        /*0a16*/ 	.byte	0x08
	.zero		1


	//   ....[16]....
        /*0a18*/ 	.word	0x00000680
        /*0a1c*/ 	.word	0x000000ff
        /*0a20*/ 	.word	0x0002d898
        /*0a24*/ 	.short	0x0100
        /*0a26*/ 	.byte	0x08
	.zero		1


	//   ....[17]....
        /*0a28*/ 	.word	0x00000690
        /*0a2c*/ 	.word	0x000000ff
        /*0a30*/ 	.word	0x0002d8a8
        /*0a34*/ 	.short	0x0100
        /*0a36*/ 	.byte	0x08
	.zero		1


	//   ....[18]....
        /*0a38*/ 	.word	0x000007c0
        /*0a3c*/ 	.word	0x000000ff
        /*0a40*/ 	.word	0x0002d8b0
        /*0a44*/ 	.short	0x0100
        /*0a46*/ 	.byte	0x08
	.zero		1


	//   ....[19]....
        /*0a48*/ 	.word	0x000007d0
        /*0a4c*/ 	.word	0x000000ff
        /*0a50*/ 	.word	0x0002d8c0
        /*0a54*/ 	.short	0x0100
        /*0a56*/ 	.byte	0x08
	.zero		1


	//   ....[20]....
        /*0a58*/ 	.word	0x000007e0
        /*0a5c*/ 	.word	0x000000ff
        /*0a60*/ 	.word	0x0002d8b8
        /*0a64*/ 	.short	0x0100
        /*0a66*/ 	.byte	0x08
	.zero		1


	//   ....[21]....
        /*0a68*/ 	.word	0x000007f0
        /*0a6c*/ 	.word	0x000000ff
        /*0a70*/ 	.word	0x0002d8c8
        /*0a74*/ 	.short	0x0100
        /*0a76*/ 	.byte	0x08
	.zero		1


	//   ....[22]....
        /*0a78*/ 	.word	0x00001be0
        /*0a7c*/ 	.word	0x000000ff
        /*0a80*/ 	.word	0x0002d800
        /*0a84*/ 	.short	0x010a
        /*0a86*/ 	.byte	0x29
	.zero		1


	//   ....[23]....
        /*0a88*/ 	.word	0x00001c50
        /*0a8c*/ 	.word	0x00000000
        /*0a90*/ 	.word	0x0002d830
        /*0a94*/ 	.short	0x010a
        /*0a96*/ 	.byte	0x3f
	.zero		1


	//   ....[24]....
        /*0a98*/ 	.word	0x00001c90
        /*0a9c*/ 	.word	0x00000000
        /*0aa0*/ 	.word	0x0002d830
        /*0aa4*/ 	.short	0x010a
        /*0aa6*/ 	.byte	0x3f
	.zero		1


	//   ....[25]....
        /*0aa8*/ 	.word	0x000030b0
        /*0aac*/ 	.word	0x000000ff
        /*0ab0*/ 	.word	0x00000000
        /*0ab4*/ 	.short	0x0101
        /*0ab6*/ 	.byte	0x05
	.zero		1


	//   ....[26]....
        /*0ab8*/ 	.word	0x000047f0
        /*0abc*/ 	.word	0x000000ff
        /*0ac0*/ 	.word	0x0002d830
        /*0ac4*/ 	.short	0x010a
        /*0ac6*/ 	.byte	0x07
	.zero		1


	//   ....[27]....
        /*0ac8*/ 	.word	0x00004830
        /*0acc*/ 	.word	0x000000ff
        /*0ad0*/ 	.word	0x0002d830
        /*0ad4*/ 	.short	0x010a
        /*0ad6*/ 	.byte	0x07
	.zero		1


	//   ....[28]....
        /*0ad8*/ 	.word	0x00004af0
        /*0adc*/ 	.word	0x000000ff
        /*0ae0*/ 	.word	0x0002d850
        /*0ae4*/ 	.short	0x010a
        /*0ae6*/ 	.byte	0x07
	.zero		1


	//   ....[29]....
        /*0ae8*/ 	.word	0x00004b30
        /*0aec*/ 	.word	0x000000ff
        /*0af0*/ 	.word	0x0002d850
        /*0af4*/ 	.short	0x010a
        /*0af6*/ 	.byte	0x07
	.zero		1


	//   ....[30]....
        /*0af8*/ 	.word	0x00005500
        /*0afc*/ 	.word	0x000000ff
        /*0b00*/ 	.word	0x00000000
        /*0b04*/ 	.short	0x0101
        /*0b06*/ 	.byte	0x07
	.zero		1


	//   ....[31]....
        /*0b08*/ 	.word	0x00007390
        /*0b0c*/ 	.word	0x000000ff
        /*0b10*/ 	.word	0x00000000
        /*0b14*/ 	.short	0x0101
        /*0b16*/ 	.byte	0x06
	.zero		1


	//   ....[32]....
        /*0b18*/ 	.word	0x00007a40
        /*0b1c*/ 	.word	0x000000ff
        /*0b20*/ 	.word	0x0002d830
        /*0b24*/ 	.short	0x010a
        /*0b26*/ 	.byte	0x07
	.zero		1


	//   ....[33]....
        /*0b28*/ 	.word	0x00007a80
        /*0b2c*/ 	.word	0x000000ff
        /*0b30*/ 	.word	0x0002d830
        /*0b34*/ 	.short	0x010a
        /*0b36*/ 	.byte	0x07
	.zero		1


	//   ....[34]....
        /*0b38*/ 	.word	0x00007d40
        /*0b3c*/ 	.word	0x000000ff
        /*0b40*/ 	.word	0x0002d850
        /*0b44*/ 	.short	0x010a
        /*0b46*/ 	.byte	0x07
	.zero		1


	//   ....[35]....
        /*0b48*/ 	.word	0x00007d80
        /*0b4c*/ 	.word	0x000000ff
        /*0b50*/ 	.word	0x0002d850
        /*0b54*/ 	.short	0x010a
        /*0b56*/ 	.byte	0x07
	.zero		1


	//   ....[36]....
        /*0b58*/ 	.word	0x00008790
        /*0b5c*/ 	.word	0x000000ff
        /*0b60*/ 	.word	0x00000000
        /*0b64*/ 	.short	0x0101
        /*0b66*/ 	.byte	0x07
	.zero		1


	//   ....[37]....
        /*0b68*/ 	.word	0x00009c90
        /*0b6c*/ 	.word	0x000000ff
        /*0b70*/ 	.word	0x00000000
        /*0b74*/ 	.short	0x0101
        /*0b76*/ 	.byte	0x06
	.zero		1


	//   ....[38]....
        /*0b78*/ 	.word	0x0000a260
        /*0b7c*/ 	.word	0x000000ff
        /*0b80*/ 	.word	0x0002d850
        /*0b84*/ 	.short	0x010a
        /*0b86*/ 	.byte	0x04
	.zero		1


	//   ....[39]....
        /*0b88*/ 	.word	0x0000a2a0
        /*0b8c*/ 	.word	0x000000ff
        /*0b90*/ 	.word	0x0002d850
        /*0b94*/ 	.short	0x010a
        /*0b96*/ 	.byte	0x04
	.zero		1


	//   ....[40]....
        /*0b98*/ 	.word	0x0000a920
        /*0b9c*/ 	.word	0x000000ff
        /*0ba0*/ 	.word	0x00000000
        /*0ba4*/ 	.short	0x0101
        /*0ba6*/ 	.byte	0x04
	.zero		1


	//   ....[41]....
        /*0ba8*/ 	.word	0x0000bd10
        /*0bac*/ 	.word	0x000000ff
        /*0bb0*/ 	.word	0x00000000
        /*0bb4*/ 	.short	0x0101
        /*0bb6*/ 	.byte	0x04
	.zero		1


	//   ....[42]....
        /*0bb8*/ 	.word	0x0000c270
        /*0bbc*/ 	.word	0x000000ff
        /*0bc0*/ 	.word	0x00000000
        /*0bc4*/ 	.short	0x0101
        /*0bc6*/ 	.byte	0x04
	.zero		1


	//   ....[43]....
        /*0bc8*/ 	.word	0x0000fa00
        /*0bcc*/ 	.word	0x00000002
        /*0bd0*/ 	.word	0x0002d840
        /*0bd4*/ 	.short	0x010a
        /*0bd6*/ 	.byte	0x3f
	.zero		1


	//   ....[44]....
        /*0bd8*/ 	.word	0x0000ff90
        /*0bdc*/ 	.word	0x00000002
        /*0be0*/ 	.word	0x0002d830
        /*0be4*/ 	.short	0x0107
        /*0be6*/ 	.byte	0x3f
	.zero		1


	//   ....[45]....
        /*0be8*/ 	.word	0x00010060
        /*0bec*/ 	.word	0x00000002
        /*0bf0*/ 	.word	0x0002d830
        /*0bf4*/ 	.short	0x0101
        /*0bf6*/ 	.byte	0x3f
	.zero		1


	//   ....[46]....
        /*0bf8*/ 	.word	0x00010be0
        /*0bfc*/ 	.word	0x00000016
        /*0c00*/ 	.word	0x0002d800
        /*0c04*/ 	.short	0x0107
        /*0c06*/ 	.byte	0x3f
	.zero		1


	//   ....[47]....
        /*0c08*/ 	.word	0x00010cd0
        /*0c0c*/ 	.word	0x00000016
        /*0c10*/ 	.word	0x0002d800
        /*0c14*/ 	.short	0x0101
        /*0c16*/ 	.byte	0x3f
	.zero		1


	//   ....[48]....
        /*0c18*/ 	.word	0x00010cf0
        /*0c1c*/ 	.word	0x00000016
        /*0c20*/ 	.word	0x0002d820
        /*0c24*/ 	.short	0x010a
        /*0c26*/ 	.byte	0x3f
	.zero		1


	//   ....[49]....
        /*0c28*/ 	.word	0x00011110
        /*0c2c*/ 	.word	0x00000005
        /*0c30*/ 	.word	0x0002d840
        /*0c34*/ 	.short	0x010a
        /*0c36*/ 	.byte	0x3f
	.zero		1


	//   ....[50]....
        /*0c38*/ 	.word	0x000115a0
        /*0c3c*/ 	.word	0x00000005
        /*0c40*/ 	.word	0x0002d830
        /*0c44*/ 	.short	0x0107
        /*0c46*/ 	.byte	0x3f
	.zero		1


	//   ....[51]....
        /*0c48*/ 	.word	0x00011660
        /*0c4c*/ 	.word	0x00000005
        /*0c50*/ 	.word	0x0002d830
        /*0c54*/ 	.short	0x0101
        /*0c56*/ 	.byte	0x3f
	.zero		1


	//   ....[52]....
        /*0c58*/ 	.word	0x000116c0
        /*0c5c*/ 	.word	0x00000006
        /*0c60*/ 	.word	0x0002d860
        /*0c64*/ 	.short	0x010a
        /*0c66*/ 	.byte	0x3f
	.zero		1


	//   ....[53]....
        /*0c68*/ 	.word	0x00011ba0
        /*0c6c*/ 	.word	0x00000006
        /*0c70*/ 	.word	0x0002d850
        /*0c74*/ 	.short	0x0107
        /*0c76*/ 	.byte	0x3f
	.zero		1


	//   ....[54]....
        /*0c78*/ 	.word	0x00011c90
        /*0c7c*/ 	.word	0x00000006
        /*0c80*/ 	.word	0x0002d850
        /*0c84*/ 	.short	0x0101
        /*0c86*/ 	.byte	0x3f
	.zero		1


	//   ....[55]....
        /*0c88*/ 	.word	0x00011eb0
        /*0c8c*/ 	.word	0x00000000
        /*0c90*/ 	.word	0x0002d860
        /*0c94*/ 	.short	0x010a
        /*0c96*/ 	.byte	0x3f
	.zero		1


	//   ....[56]....
        /*0c98*/ 	.word	0x00012330
        /*0c9c*/ 	.word	0x00000000
        /*0ca0*/ 	.word	0x0002d850
        /*0ca4*/ 	.short	0x0107
        /*0ca6*/ 	.byte	0x3f
	.zero		1


	//   ....[57]....
        /*0ca8*/ 	.word	0x000123f0
        /*0cac*/ 	.word	0x00000000
        /*0cb0*/ 	.word	0x0002d850
        /*0cb4*/ 	.short	0x0101
        /*0cb6*/ 	.byte	0x3f
	.zero		1


	//   ....[58]....
        /*0cb8*/ 	.word	0x00013560
        /*0cbc*/ 	.word	0x00000007
        /*0cc0*/ 	.word	0x0002d820
        /*0cc4*/ 	.short	0x010a
        /*0cc6*/ 	.byte	0x3f
	.zero		1


	//   ....[59]....
        /*0cc8*/ 	.word	0x000136e0
        /*0ccc*/ 	.word	0x00000005
        /*0cd0*/ 	.word	0x0002d840
        /*0cd4*/ 	.short	0x010a
        /*0cd6*/ 	.byte	0x3f
	.zero		1


	//   ....[60]....
        /*0cd8*/ 	.word	0x00013780
        /*0cdc*/ 	.word	0x00000003
        /*0ce0*/ 	.word	0x0002d840
        /*0ce4*/ 	.short	0x010a
        /*0ce6*/ 	.byte	0x3f
	.zero		1


	//   ....[61]....
        /*0ce8*/ 	.word	0x000137c0
        /*0cec*/ 	.word	0x00000005
        /*0cf0*/ 	.word	0x0002d860
        /*0cf4*/ 	.short	0x010a
        /*0cf6*/ 	.byte	0x3f
	.zero		1


	//   ....[62]....
        /*0cf8*/ 	.word	0x00013800
        /*0cfc*/ 	.word	0x00000003
        /*0d00*/ 	.word	0x0002d860
        /*0d04*/ 	.short	0x010a
        /*0d06*/ 	.byte	0x3f
	.zero		1


	//   ....[63]....
        /*0d08*/ 	.word	0x00013870
        /*0d0c*/ 	.word	0x00000003
        /*0d10*/ 	.word	0x0002d800
        /*0d14*/ 	.short	0x010a
        /*0d16*/ 	.byte	0x3f
	.zero		1


	//   ....[64]....
        /*0d18*/ 	.word	0x000138c0
        /*0d1c*/ 	.word	0x00000000
        /*0d20*/ 	.word	0x0002d830
        /*0d24*/ 	.short	0x010a
        /*0d26*/ 	.byte	0x3f
	.zero		1


	//   ....[65]....
        /*0d28*/ 	.word	0x00013920
        /*0d2c*/ 	.word	0x00000007
        /*0d30*/ 	.word	0x0002d830
        /*0d34*/ 	.short	0x010a
        /*0d36*/ 	.byte	0x3f
	.zero		1


	//   ....[66]....
        /*0d38*/ 	.word	0x00013980
        /*0d3c*/ 	.word	0x00000007
        /*0d40*/ 	.word	0x0002d850
        /*0d44*/ 	.short	0x010a
        /*0d46*/ 	.byte	0x3f
	.zero		1


	//   ....[67]....
        /*0d48*/ 	.word	0x000139e0
        /*0d4c*/ 	.word	0x00000007
        /*0d50*/ 	.word	0x0002d830
        /*0d54*/ 	.short	0x010a
        /*0d56*/ 	.byte	0x3f
	.zero		1


	//   ....[68]....
        /*0d58*/ 	.word	0x00013a40
        /*0d5c*/ 	.word	0x00000007
        /*0d60*/ 	.word	0x0002d850
        /*0d64*/ 	.short	0x010a
        /*0d66*/ 	.byte	0x3f
	.zero		1


	//   ....[69]....
        /*0d68*/ 	.word	0x00013aa0
        /*0d6c*/ 	.word	0x00000005
        /*0d70*/ 	.word	0x0002d850
        /*0d74*/ 	.short	0x010a
        /*0d76*/ 	.byte	0x3f
	.zero		1


	//   ....[70]....
        /*0d78*/ 	.word	0x00013bc0
        /*0d7c*/ 	.word	0x00000002
        /*0d80*/ 	.word	0x0002d840
        /*0d84*/ 	.short	0x010a
        /*0d86*/ 	.byte	0x3f
	.zero		1


	//   ....[71]....
        /*0d88*/ 	.word	0x000149a0
        /*0d8c*/ 	.word	0x00000016
        /*0d90*/ 	.word	0x0002d820
        /*0d94*/ 	.short	0x010a
        /*0d96*/ 	.byte	0x3f
	.zero		1


	//   ....[72]....
        /*0d98*/ 	.word	0x000149f0
        /*0d9c*/ 	.word	0x00000005
        /*0da0*/ 	.word	0x0002d840
        /*0da4*/ 	.short	0x010a
        /*0da6*/ 	.byte	0x3f
	.zero		1


	//   ....[73]....
        /*0da8*/ 	.word	0x00015000
        /*0dac*/ 	.word	0x00000006
        /*0db0*/ 	.word	0x0002d860
        /*0db4*/ 	.short	0x010a
        /*0db6*/ 	.byte	0x3f
	.zero		1


	//   ....[74]....
        /*0db8*/ 	.word	0x000155e0
        /*0dbc*/ 	.word	0x00000000
        /*0dc0*/ 	.word	0x0002d860
        /*0dc4*/ 	.short	0x010a
        /*0dc6*/ 	.byte	0x3f
	.zero		1


	//   ....[75]....
        /*0dc8*/ 	.word	0x000165d0
        /*0dcc*/ 	.word	0x00000007
        /*0dd0*/ 	.word	0x0002d820
        /*0dd4*/ 	.short	0x010a
        /*0dd6*/ 	.byte	0x3f
	.zero		1


	//   ....[76]....
        /*0dd8*/ 	.word	0x00016770
        /*0ddc*/ 	.word	0x00000005
        /*0de0*/ 	.word	0x0002d840
        /*0de4*/ 	.short	0x010a
        /*0de6*/ 	.byte	0x3f
	.zero		1


	//   ....[77]....
        /*0de8*/ 	.word	0x000167c0
        /*0dec*/ 	.word	0x00000003
        /*0df0*/ 	.word	0x0002d840
        /*0df4*/ 	.short	0x010a
        /*0df6*/ 	.byte	0x3f
	.zero		1


	//   ....[78]....
        /*0df8*/ 	.word	0x00016810
        /*0dfc*/ 	.word	0x00000005
        /*0e00*/ 	.word	0x0002d860
        /*0e04*/ 	.short	0x010a
        /*0e06*/ 	.byte	0x3f
	.zero		1


	//----- nvinfo : EIATTR_NUM_MBARRIERS
	.align		4
.L_295:
        /*0e08*/ 	.byte	0x03, 0x38
        /*0e0a*/ 	.short	0x0016


	//----- nvinfo : EIATTR_EXIT_INSTR_OFFSETS
	.align		4
        /*0e0c*/ 	.byte	0x04, 0x1c
        /*0e0e*/ 	.short	(.L_297 - .L_296)


	//   ....[0]....
.L_296:
        /*0e10*/ 	.word	0x000009a0


	//   ....[1]....
        /*0e14*/ 	.word	0x0000d500


	//   ....[2]....
        /*0e18*/ 	.word	0x00013850


	//----- nvinfo : EIATTR_MAX_THREADS
	.align		4
.L_297:
        /*0e1c*/ 	.byte	0x04, 0x05
        /*0e1e*/ 	.short	(.L_299 - .L_298)
.L_298:
        /*0e20*/ 	.word	0x00000200
        /*0e24*/ 	.word	0x00000001
        /*0e28*/ 	.word	0x00000001


	//----- nvinfo : EIATTR_CRS_STACK_SIZE
	.align		4
.L_299:
        /*0e2c*/ 	.byte	0x04, 0x1e
        /*0e2e*/ 	.short	(.L_301 - .L_300)
.L_300:
        /*0e30*/ 	.word	0x00000000


	//----- nvinfo : EIATTR_CBANK_PARAM_SIZE
	.align		4
.L_301:
        /*0e34*/ 	.byte	0x03, 0x19
        /*0e36*/ 	.short	0x0af0


	//----- nvinfo : EIATTR_PARAM_CBANK
	.align		4
        /*0e38*/ 	.byte	0x04, 0x0a
        /*0e3a*/ 	.short	(.L_303 - .L_302)
	.align		4
.L_302:
        /*0e3c*/ 	.word	index@(.nv.constant0._ZN7cutlass13device_kernelIN5flash11enable_sm90INS1_16FlashAttnFwdSm90INS1_25CollectiveMainloopFwdSm90ILi2EN4cute5tupleIJNS5_1CILi1EEES8_S8_EEENS6_IJNS7_ILi192EEENS7_ILi128EEENS7_ILi96EEEEEELi96ENS_6half_tEfNS_4arch4Sm90ELb1ELb0ELb1ELb1ELb1ELb0ELb0ELb0ELb1ELb1ELb1ELb0EEENS1_21CollectiveEpilogueFwdINS6_IJSA_SC_SB_EEES9_SE_SG_Li384ELb1ELb1ELb1ELb0EEENS1_36VarlenDynamicPersistentTileSchedulerILi192ELi128ELi384ELi128ELb1ELb1ELb1ELb1ELb1ELb1EEEEEEEEEvNT_6ParamsE)
        /*0e40*/ 	.short	0x0210
        /*0e42*/ 	.short	0x0af0


	//----- nvinfo : EIATTR_SW_WAR
	.align		4
.L_303:
        /*0e44*/ 	.byte	0x04, 0x36
        /*0e46*/ 	.short	(.L_305 - .L_304)
.L_304:
        /*0e48*/ 	.word	0x00000008
.L_305:


//--------------------- .nv.info._ZN7cutlass13device_kernelIN5flash11enable_sm90INS1_16FlashAttnFwdSm90INS1_25CollectiveMainloopFwdSm90ILi2EN4cute5tupleIJNS5_1CILi1EEES8_S8_EEENS6_IJNS7_ILi192EEENS7_ILi128EEENS7_ILi96EEEEEELi96ENS_6half_tEfNS_4arch4Sm90ELb1ELb0ELb1ELb1ELb1ELb1ELb0ELb0ELb1ELb1ELb1ELb0EEENS1_21CollectiveEpilogueFwdINS6_IJSA_SC_SB_EEES9_SE_SG_Li384ELb1ELb1ELb1ELb0EEENS1_36VarlenDynamicPersistentTileSchedulerILi192ELi128ELi384ELi128ELb1ELb1ELb1ELb1ELb1ELb1EEEEEEEEEvNT_6ParamsE --------------------------
	.section	.nv.info._ZN7cutlass13device_kernelIN5flash11enable_sm90INS1_16FlashAttnFwdSm90INS1_25CollectiveMainloopFwdSm90ILi2EN4cute5tupleIJNS5_1CILi1EEES8_S8_EEENS6_IJNS7_ILi192EEENS7_ILi128EEENS7_ILi96EEEEEELi96ENS_6half_tEfNS_4arch4Sm90ELb1ELb0ELb1ELb1ELb1ELb1ELb0ELb0ELb1ELb1ELb1ELb0EEENS1_21CollectiveEpilogueFwdINS6_IJSA_SC_SB_EEES9_SE_SG_Li384ELb1ELb1ELb1ELb0EEENS1_36VarlenDynamicPersistentTileSchedulerILi192ELi128ELi384ELi128ELb1ELb1ELb1ELb1ELb1ELb1EEEEEEEEEvNT_6ParamsE,"",@"SHT_CUDA_INFO"
	.sectionflags	@""
	.align	4


	//----- nvinfo : EIATTR_CUDA_API_VERSION
	.align		4
        /*0000*/ 	.byte	0x04, 0x37
        /*0002*/ 	.short	(.L_307 - .L_306)
.L_306:
        /*0004*/ 	.word	0x00000082


	//----- nvinfo : EIATTR_KPARAM_INFO
	.align		4
.L_307:
        /*0008*/ 	.byte	0x04, 0x17
        /*000a*/ 	.short	(.L_309 - .L_308)
.L_308:
        /*000c*/ 	.word	0x00000000
        /*0010*/ 	.short	0x0000
        /*0012*/ 	.short	0x0070
        /*0014*/ 	.byte	0x00, 0xf0, 0x01, 0x2a


	//----- nvinfo : EIATTR_SPARSE_MMA_MASK
	.align		4
.L_309:
        /*0018*/ 	.byte	0x03, 0x50
        /*001a*/ 	.short	0x0000


	//----- nvinfo : EIATTR_MAXREG_COUNT
	.align		4
        /*001c*/ 	.byte	0x03, 0x1b
        /*001e*/ 	.short	0x0080


	//----- nvinfo : EIATTR_NUM_BARRIERS
	.align		4
        /*0020*/ 	.byte	0x02, 0x4c
        /*0022*/ 	.byte	0x10
	.zero		1


	//----- nvinfo : EIATTR_EXTERNS
	.align		4
        /*0024*/ 	.byte	0x04, 0x0f
        /*0026*/ 	.short	(.L_311 - .L_310)


	//   ....[0]....
	.align		4
.L_310:
        /*0028*/ 	.word	index@(__assertfail)


	//----- nvinfo : EIATTR_ANNOTATIONS
	.align		4
.L_311:
        /*002c*/ 	.byte	0x04, 0x55
        /*002e*/ 	.short	(.L_313 - .L_312)


	//   ....[0]....
.L_312:
        /* <DEDUP_REMOVED lines=155> */


	//----- nvinfo : EIATTR_MERCURY_ISA_VERSION
	.align		4
.L_313:
        /*09c8*/ 	.byte	0x03, 0x5f
        /*09ca*/ 	.short	0x0101


	//----- nvinfo : EIATTR_UNUSED_LOAD_BYTE_OFFSET
	.align		4
        /*09cc*/ 	.byte	0x04, 0x44
        /*09ce*/ 	.short	(.L_315 - .L_314)


	//   ....[0]....
.L_314:
        /*09d0*/ 	.word	0x00000a90
        /*09d4*/ 	.word	0x0000fff0


	//   ....[1]....
        /*09d8*/ 	.word	0x00015b00
        /*09dc*/ 	.word	0x0000fff0


	//----- nvinfo : EIATTR_INT_WARP_WIDE_INSTR_OFFSETS
	.align		4
.L_315:
        /*09e0*/ 	.byte	0x04, 0x31
        /*09e2*/ 	.short	(.L_317 - .L_316)


	//   ....[0]....
.L_316:
        /*09e4*/ 	.word	0x00000130


	//   ....[1]....
        /*09e8*/ 	.word	0x00000170


	//   ....[2]....
        /*09ec*/ 	.word	0x000001e0


	//   ....[3]....
        /*09f0*/ 	.word	0x0001ba90


	//   ....[4]....
        /*09f4*/ 	.word	0x0001bb20


	//   ....[5]....
        /*09f8*/ 	.word	0x0001e790


	//   ....[6]....
        /*09fc*/ 	.word	0x0001e820


	//----- nvinfo : EIATTR_COOP_GROUP_MASK_REGIDS
	.align		4
.L_317:
        /*0a00*/ 	.byte	0x04, 0x29
        /*0a02*/ 	.short	(.L_319 - .L_318)


	//   ....[0]....
.L_318:
        /*0a04*/ 	.word	0xffffffff


	//   ....[1]....
        /*0a08*/ 	.word	0xffffffff


	//   ....[2]....
        /*0a0c*/ 	.word	0xffffffff


	//   ....[3]....
        /*0a10*/ 	.word	0xffffffff


	//   ....[4]....
        /*0a14*/ 	.word	0xffffffff


	//   ....[5]....
        /*0a18*/ 	.word	0xffffffff


	//   ....[6]....
        /*0a1c*/ 	.word	0xffffffff


	//   ....[7]....
        /*0a20*/ 	.word	0xffffffff


	//   ....[8]....
        /*0a24*/ 	.word	0xffffffff


	//   ....[9]....
        /*0a28*/ 	.word	0xffffffff


	//   ....[10]....
        /*0a2c*/ 	.word	0xffffffff


	//   ....[11]....
        /*0a30*/ 	.word	0xffffffff


	//   ....[12]....
        /*0a34*/ 	.word	0xffffffff


	//   ....[13]....
        /*0a38*/ 	.word	0xffffffff


	//   ....[14]....
        /*0a3c*/ 	.word	0xffffffff


	//   ....[15]....
        /*0a40*/ 	.word	0xffffffff


	//   ....[16]....
        /*0a44*/ 	.word	0xffffffff


	//   ....[17]....
        /*0a48*/ 	.word	0xffffffff


	//   ....[18]....
        /*0a4c*/ 	.word	0xffffffff


	//   ....[19]....
        /*0a50*/ 	.word	0xffffffff


	//   ....[20]....
        /*0a54*/ 	.word	0xffffffff


	//   ....[21]....
        /*0a58*/ 	.word	0xffffffff


	//   ....[22]....
        /*0a5c*/ 	.word	0xffffffff


	//   ....[23]....
        /*0a60*/ 	.word	0xffffffff


	//   ....[24]....
        /*0a64*/ 	.word	0xffffffff


	//   ....[25]....
        /*0a68*/ 	.word	0xffffffff


	//   ....[26]....
        /*0a6c*/ 	.word	0xffffffff


	//   ....[27]....
        /*0a70*/ 	.word	0xffffffff


	//   ....[28]....
        /*0a74*/ 	.word	0xffffffff


	//   ....[29]....
        /*0a78*/ 	.word	0xffffffff


	//   ....[30]....
        /*0a7c*/ 	.word	0xffffffff


	//   ....[31]....
        /*0a80*/ 	.word	0xffffffff


	//   ....[32]....
        /*0a84*/ 	.word	0xffffffff


	//   ....[33]....
        /*0a88*/ 	.word	0xffffffff


	//   ....[34]....
        /*0a8c*/ 	.word	0xffffffff


	//   ....[35]....
        /*0a90*/ 	.word	0xffffffff


	//   ....[36]....
        /*0a94*/ 	.word	0xffffffff


	//   ....[37]....
        /*0a98*/ 	.word	0xffffffff


	//   ....[38]....
        /*0a9c*/ 	.word	0xffffffff


	//   ....[39]....
        /*0aa0*/ 	.word	0xffffffff


	//   ....[40]....
        /*0aa4*/ 	.word	0xffffffff


	//   ....[41]....
        /*0aa8*/ 	.word	0xffffffff


	//   ....[42]....
        /*0aac*/ 	.word	0xffffffff


	//   ....[43]....
        /*0ab0*/ 	.word	0xffffffff


	//   ....[44]....
        /*0ab4*/ 	.word	0xffffffff


	//   ....[45]....
        /*0ab8*/ 	.word	0xffffffff


	//   ....[46]....
        /*0abc*/ 	.word	0xffffffff


	//   ....[47]....
        /*0ac0*/ 	.word	0xffffffff


	//   ....[48]....
        /*0ac4*/ 	.word	0xffffffff


	//   ....[49]....
        /*0ac8*/ 	.word	0xffffffff


	//   ....[50]....
        /*0acc*/ 	.word	0xffffffff


	//   ....[51]....
        /*0ad0*/ 	.word	0xffffffff


	//   ....[52]....
        /*0ad4*/ 	.word	0xffffffff


	//   ....[53]....
        /*0ad8*/ 	.word	0xffffffff


	//   ....[54]....
        /*0adc*/ 	.word	0xffffffff


	//   ....[55]....
        /*0ae0*/ 	.word	0xffffffff


	//   ....[56]....
        /*0ae4*/ 	.word	0xffffffff


	//   ....[57]....
        /*0ae8*/ 	.word	0xffffffff


	//   ....[58]....
        /*0aec*/ 	.word	0xffffffff


	//   ....[59]....
        /*0af0*/ 	.word	0xffffffff


	//   ....[60]....
        /*0af4*/ 	.word	0xffffffff


	//   ....[61]....
        /*0af8*/ 	.word	0xffffffff


	//   ....[62]....
        /*0afc*/ 	.word	0xffffffff


	//   ....[63]....
        /*0b00*/ 	.word	0xffffffff


	//   ....[64]....
        /*0b04*/ 	.word	0xffffffff


	//   ....[65]....
        /*0b08*/ 	.word	0xffffffff


	//   ....[66]....
        /*0b0c*/ 	.word	0xffffffff


	//   ....[67]....
        /*0b10*/ 	.word	0xffffffff


	//   ....[68]....
        /*0b14*/ 	.word	0xffffffff


	//   ....[69]....
        /*0b18*/ 	.word	0xffffffff


	//   ....[70]....
        /*0b1c*/ 	.word	0xffffffff


	//   ....[71]....
        /*0b20*/ 	.word	0xffffffff


	//   ....[72]....
        /*0b24*/ 	.word	0xffffffff


	//   ....[73]....
        /*0b28*/ 	.word	0xffffffff


	//   ....[74]....
        /*0b2c*/ 	.word	0xffffffff


	//   ....[75]....
        /*0b30*/ 	.word	0xffffffff


	//   ....[76]....
        /*0b34*/ 	.word	0xffffffff


	//   ....[77]....
        /*0b38*/ 	.word	0xffffffff


	//   ....[78]....
        /*0b3c*/ 	.word	0xffffffff


	//   ....[79]....
        /*0b40*/ 	.word	0xffffffff


	//   ....[80]....
        /*0b44*/ 	.word	0xffffffff


	//   ....[81]....
        /*0b48*/ 	.word	0xffffffff


	//   ....[82]....
        /*0b4c*/ 	.word	0xffffffff


	//   ....[83]....
        /*0b50*/ 	.word	0xffffffff


	//   ....[84]....
        /*0b54*/ 	.word	0xffffffff


	//   ....[85]....
        /*0b58*/ 	.word	0xffffffff


	//   ....[86]....
        /*0b5c*/ 	.word	0xffffffff


	//   ....[87]....
        /*0b60*/ 	.word	0xffffffff


	//   ....[88]....
        /*0b64*/ 	.word	0xffffffff


	//   ....[89]....
        /*0b68*/ 	.word	0xffffffff


	//   ....[90]....
        /*0b6c*/ 	.word	0xffffffff


	//   ....[91]....
        /*0b70*/ 	.word	0xffffffff


	//   ....[92]....
        /*0b74*/ 	.word	0xffffffff


	//   ....[93]....
        /*0b78*/ 	.word	0xffffffff


	//   ....[94]....
        /*0b7c*/ 	.word	0xffffffff


	//   ....[95]....
        /*0b80*/ 	.word	0xffffffff


	//   ....[96]....
        /*0b84*/ 	.word	0xffffffff


	//   ....[97]....
        /*0b88*/ 	.word	0xffffffff


	//   ....[98]....
        /*0b8c*/ 	.word	0xffffffff


	//   ....[99]....
        /*0b90*/ 	.word	0xffffffff


	//   ....[100]....
        /*0b94*/ 	.word	0xffffffff


	//   ....[101]....
        /*0b98*/ 	.word	0xffffffff


	//   ....[102]....
        /*0b9c*/ 	.word	0xffffffff


	//   ....[103]....
        /*0ba0*/ 	.word	0xffffffff


	//   ....[104]....
        /*0ba4*/ 	.word	0xffffffff


	//   ....[105]....
        /*0ba8*/ 	.word	0xffffffff


	//   ....[106]....
        /*0bac*/ 	.word	0xffffffff


	//   ....[107]....
        /*0bb0*/ 	.word	0xffffffff


	//   ....[108]....
        /*0bb4*/ 	.word	0xffffffff


	//   ....[109]....
        /*0bb8*/ 	.word	0xffffffff


	//   ....[110]....
        /*0bbc*/ 	.word	0xffffffff


	//   ....[111]....
        /*0bc0*/ 	.word	0xffffffff


	//   ....[112]....
        /*0bc4*/ 	.word	0xffffffff


	//   ....[113]....
        /*0bc8*/ 	.word	0xffffffff


	//   ....[114]....
        /*0bcc*/ 	.word	0xffffffff


	//   ....[115]....
        /*0bd0*/ 	.word	0xffffffff


	//   ....[116]....
        /*0bd4*/ 	.word	0xffffffff


	//   ....[117]....
        /*0bd8*/ 	.word	0xffffffff


	//   ....[118]....
        /*0bdc*/ 	.word	0xffffffff


	//   ....[119]....
        /*0be0*/ 	.word	0xffffffff


	//   ....[120]....
        /*0be4*/ 	.word	0xffffffff


	//   ....[121]....
        /*0be8*/ 	.word	0xffffffff


	//   ....[122]....
        /*0bec*/ 	.word	0xffffffff


	//   ....[123]....
        /*0bf0*/ 	.word	0xffffffff


	//   ....[124]....
        /*0bf4*/ 	.word	0xffffffff


	//   ....[125]....
        /*0bf8*/ 	.word	0xffffffff


	//   ....[126]....
        /*0bfc*/ 	.word	0xffffffff


	//   ....[127]....
        /*0c00*/ 	.word	0xffffffff


	//   ....[128]....
        /*0c04*/ 	.word	0xffffffff


	//   ....[129]....
        /*0c08*/ 	.word	0xffffffff


	//   ....[130]....
        /*0c0c*/ 	.word	0xffffffff


	//   ....[131]....
        /*0c10*/ 	.word	0xffffffff


	//   ....[132]....
        /*0c14*/ 	.word	0xffffffff


	//   ....[133]....
        /*0c18*/ 	.word	0xffffffff


	//   ....[134]....
        /*0c1c*/ 	.word	0xffffffff


	//   ....[135]....
        /*0c20*/ 	.word	0xffffffff


	//   ....[136]....
        /*0c24*/ 	.word	0xffffffff


	//   ....[137]....
        /*0c28*/ 	.word	0xffffffff


	//   ....[138]....
        /*0c2c*/ 	.word	0xffffffff


	//   ....[139]....
        /*0c30*/ 	.word	0xffffffff


	//   ....[140]....
        /*0c34*/ 	.word	0xffffffff


	//   ....[141]....
        /*0c38*/ 	.word	0xffffffff


	//   ....[142]....
        /*0c3c*/ 	.word	0xffffffff


	//   ....[143]....
        /*0c40*/ 	.word	0xffffffff


	//   ....[144]....
        /*0c44*/ 	.word	0x0500000f


	//   ....[145]....
        /*0c48*/ 	.word	0x0500000f


	//   ....[146]....
        /*0c4c*/ 	.word	0x0500000f


	//   ....[147]....
        /*0c50*/ 	.word	0x0500000f


	//   ....[148]....
        /*0c54*/ 	.word	0x0500000f


	//   ....[149]....
        /*0c58*/ 	.word	0x0500000f


	//   ....[150]....
        /*0c5c*/ 	.word	0x0500000f


	//   ....[151]....
        /*0c60*/ 	.word	0x0500000f


	//   ....[152]....
        /*0c64*/ 	.word	0x0500000f


	//   ....[153]....
        /*0c68*/ 	.word	0x0500000f


	//   ....[154]....
        /*0c6c*/ 	.word	0x0500000f


	//   ....[155]....
        /*0c70*/ 	.word	0x0500000f


	//   ....[156]....
        /*0c74*/ 	.word	0x0500000f


	//   ....[157]....
        /*0c78*/ 	.word	0x0500000f


	//   ....[158]....
        /*0c7c*/ 	.word	0x0500000f


	//   ....[159]....
        /*0c80*/ 	.word	0x0500000f


	//   ....[160]....
        /*0c84*/ 	.word	0x0500000f


	//   ....[161]....
        /*0c88*/ 	.word	0x0500000f


	//   ....[162]....
        /*0c8c*/ 	.word	0x0500000f


	//   ....[163]....
        /*0c90*/ 	.word	0x0500000f


	//   ....[164]....
        /*0c94*/ 	.word	0x0500000f


	//   ....[165]....
        /*0c98*/ 	.word	0x0500000f


	//   ....[166]....
        /*0c9c*/ 	.word	0x0500000f


	//   ....[167]....
        /*0ca0*/ 	.word	0x0500000f


	//   ....[168]....
        /*0ca4*/ 	.word	0x0500000f


	//   ....[169]....
        /*0ca8*/ 	.word	0x0500000f


	//   ....[170]....
        /*0cac*/ 	.word	0x0500000f


	//   ....[171]....
        /*0cb0*/ 	.word	0x0500000f


	//   ....[172]....
        /*0cb4*/ 	.word	0x0500000f


	//   ....[173]....
        /*0cb8*/ 	.word	0x0500000f


	//   ....[174]....
        /*0cbc*/ 	.word	0x0500000f


	//   ....[175]....
        /*0cc0*/ 	.word	0x0500000f


	//   ....[176]....
        /*0cc4*/ 	.word	0x0500000f


	//   ....[177]....
        /*0cc8*/ 	.word	0x0500000f


	//   ....[178]....
        /*0ccc*/ 	.word	0x0500000f


	//   ....[179]....
        /*0cd0*/ 	.word	0x0500000f


	//   ....[180]....
        /*0cd4*/ 	.word	0x0500000f


	//   ....[181]....
        /*0cd8*/ 	.word	0x0500000f


	//   ....[182]....
        /*0cdc*/ 	.word	0x0500000f


	//   ....[183]....
        /*0ce0*/ 	.word	0x0500000f


	//   ....[184]....
        /*0ce4*/ 	.word	0x0500000f


	//   ....[185]....
        /*0ce8*/ 	.word	0x0500000f


	//   ....[186]....
        /*0cec*/ 	.word	0x0500000f


	//   ....[187]....
        /*0cf0*/ 	.word	0x0500000f


	//   ....[188]....
        /*0cf4*/ 	.word	0x0500000f


	//   ....[189]....
        /*0cf8*/ 	.word	0x0500000f


	//   ....[190]....
        /*0cfc*/ 	.word	0x0500000f


	//   ....[191]....
        /*0d00*/ 	.word	0x0500000f


	//   ....[192]....
        /*0d04*/ 	.word	0x0500000f


	//   ....[193]....
        /*0d08*/ 	.word	0x0500000f


	//   ....[194]....
        /*0d0c*/ 	.word	0x0500000f


	//   ....[195]....
        /*0d10*/ 	.word	0x0500000f


	//   ....[196]....
        /*0d14*/ 	.word	0x0500000f


	//   ....[197]....
        /*0d18*/ 	.word	0x0500000f


	//   ....[198]....
        /*0d1c*/ 	.word	0x0500000f


	//   ....[199]....
        /*0d20*/ 	.word	0x0500000f


	//   ....[200]....
        /*0d24*/ 	.word	0x0500000f


	//   ....[201]....
        /*0d28*/ 	.word	0x0500000f


	//   ....[202]....
        /*0d2c*/ 	.word	0x0500000f


	//   ....[203]....
        /*0d30*/ 	.word	0x0500000f


	//   ....[204]....
        /*0d34*/ 	.word	0x0500000f


	//   ....[205]....
        /*0d38*/ 	.word	0x0500000f


	//   ....[206]....
        /*0d3c*/ 	.word	0x0500000f


	//   ....[207]....
        /*0d40*/ 	.word	0x0500000f


	//   ....[208]....
        /*0d44*/ 	.word	0x0500000f


	//   ....[209]....
        /*0d48*/ 	.word	0x0500000f


	//   ....[210]....
        /*0d4c*/ 	.word	0x0500000f


	//   ....[211]....
        /*0d50*/ 	.word	0x0500000f


	//   ....[212]....
        /*0d54*/ 	.word	0x0500000f


	//   ....[213]....
        /*0d58*/ 	.word	0x0500000f


	//   ....[214]....
        /*0d5c*/ 	.word	0x0500000f


	//   ....[215]....
        /*0d60*/ 	.word	0x0500000f


	//   ....[216]....
        /*0d64*/ 	.word	0x0500000f


	//   ....[217]....
        /*0d68*/ 	.word	0x0500000f


	//   ....[218]....
        /*0d6c*/ 	.word	0x0500000f


	//   ....[219]....
        /*0d70*/ 	.word	0x0500000f


	//   ....[220]....
        /*0d74*/ 	.word	0x0500000f


	//   ....[221]....
        /*0d78*/ 	.word	0x0500000f


	//   ....[222]....
        /*0d7c*/ 	.word	0x0500000f


	//   ....[223]....
        /*0d80*/ 	.word	0x0500000f


	//   ....[224]....
        /*0d84*/ 	.word	0x0500000f


	//   ....[225]....
        /*0d88*/ 	.word	0x0500000f


	//   ....[226]....
        /*0d8c*/ 	.word	0x0500000f


	//   ....[227]....
        /*0d90*/ 	.word	0x0500000f


	//   ....[228]....
        /*0d94*/ 	.word	0x0500000f


	//   ....[229]....
        /*0d98*/ 	.word	0x0500000f


	//   ....[230]....
        /*0d9c*/ 	.word	0x0500000f


	//   ....[231]....
        /*0da0*/ 	.word	0x0500000f


	//   ....[232]....
        /*0da4*/ 	.word	0x0500000f


	//   ....[233]....
        /*0da8*/ 	.word	0x0500000f


	//   ....[234]....
        /*0dac*/ 	.word	0x0500000f


	//   ....[235]....
        /*0db0*/ 	.word	0x0500000f


	//----- nvinfo : EIATTR_COOP_GROUP_INSTR_OFFSETS
	.align		4
.L_319:
        /*0db4*/ 	.byte	0x04, 0x28
        /*0db6*/ 	.short	(.L_321 - .L_320)


	//   ....[0]....
.L_320:
        /*0db8*/ 	.word	0x00000070


	//   ....[1]....
        /*0dbc*/ 	.word	0x00000140


	//   ....[2]....
        /*0dc0*/ 	.word	0x00000190


	//   ....[3]....
        /*0dc4*/ 	.word	0x000003c0


	//   ....[4]....
        /*0dc8*/ 	.word	0x00000520


	//   ....[5]....
        /*0dcc*/ 	.word	0x00000640


	//   ....[6]....
        /*0dd0*/ 	.word	0x000007a0


	//   ....[7]....
        /*0dd4*/ 	.word	0x000036e0


	//   ....[8]....
        /*0dd8*/ 	.word	0x000036f0


	//   ....[9]....
        /*0ddc*/ 	.word	0x000052f0


	//   ....[10]....
        /*0de0*/ 	.word	0x00005300


	//   ....[11]....
        /*0de4*/ 	.word	0x00006cb0


	//   ....[12]....
        /*0de8*/ 	.word	0x00006cc0


	//   ....[13]....
        /*0dec*/ 	.word	0x000071d0


	//   ....[14]....
        /*0df0*/ 	.word	0x000071f0


	//   ....[15]....
        /*0df4*/ 	.word	0x00007b90


	//   ....[16]....
        /*0df8*/ 	.word	0x000082b0


	//   ....[17]....
        /*0dfc*/ 	.word	0x000082c0


	//   ....[18]....
        /*0e00*/ 	.word	0x000082d0


	//   ....[19]....
        /*0e04*/ 	.word	0x000082e0


	//   ....[20]....
        /*0e08*/ 	.word	0x0000a070


	//   ....[21]....
        /*0e0c*/ 	.word	0x0000a080


	//   ....[22]....
        /*0e10*/ 	.word	0x0000a090


	//   ....[23]....
        /*0e14*/ 	.word	0x0000a0a0


	//   ....[24]....
        /*0e18*/ 	.word	0x0000c790


	//   ....[25]....
        /*0e1c*/ 	.word	0x0000c7a0


	//   ....[26]....
        /*0e20*/ 	.word	0x0000d840


	//   ....[27]....
        /*0e24*/ 	.word	0x0000d8c0


	//   ....[28]....
        /*0e28*/ 	.word	0x0000d8e0


	//   ....[29]....
        /*0e2c*/ 	.word	0x0000d900


	//   ....[30]....
        /*0e30*/ 	.word	0x0000eac0


	//   ....[31]....
        /*0e34*/ 	.word	0x0000fbb0


	//   ....[32]....
        /*0e38*/ 	.word	0x0000fc40


	//   ....[33]....
        /*0e3c*/ 	.word	0x000104b0


	//   ....[34]....
        /*0e40*/ 	.word	0x00010530


	//   ....[35]....
        /*0e44*/ 	.word	0x00010f20


	//   ....[36]....
        /*0e48*/ 	.word	0x00010f40


	//   ....[37]....
        /*0e4c*/ 	.word	0x00012130


	//   ....[38]....
        /*0e50*/ 	.word	0x00013680


	//   ....[39]....
        /*0e54*/ 	.word	0x000136e0


	//   ....[40]....
        /*0e58*/ 	.word	0x00013cc0


	//   ....[41]....
        /*0e5c*/ 	.word	0x00013d20


	//   ....[42]....
        /*0e60*/ 	.word	0x00014e60


	//   ....[43]....
        /*0e64*/ 	.word	0x00015090


	//   ....[44]....
        /*0e68*/ 	.word	0x000150b0


	//   ....[45]....
        /*0e6c*/ 	.word	0x00015530


	//   ....[46]....
        /*0e70*/ 	.word	0x00015560


	//   ....[47]....
        /*0e74*/ 	.word	0x000164c0


	//   ....[48]....
        /*0e78*/ 	.word	0x000164e0


	//   ....[49]....
        /*0e7c*/ 	.word	0x000164f0


	//   ....[50]....
        /*0e80*/ 	.word	0x00016500


	//   ....[51]....
        /*0e84*/ 	.word	0x00016ba0


	//   ....[52]....
        /*0e88*/ 	.word	0x00016bb0


	//   ....[53]....
        /*0e8c*/ 	.word	0x00016d00


	//   ....[54]....
        /*0e90*/ 	.word	0x00016d10


	//   ....[55]....
        /*0e94*/ 	.word	0x00017100


	//   ....[56]....
        /*0e98*/ 	.word	0x00017110


	//   ....[57]....
        /*0e9c*/ 	.word	0x00017610


	//   ....[58]....
        /*0ea0*/ 	.word	0x00017620


	//   ....[59]....
        /*0ea4*/ 	.word	0x000183c0


	//   ....[60]....
        /*0ea8*/ 	.word	0x000183d0


	//   ....[61]....
        /*0eac*/ 	.word	0x00018530


	//   ....[62]....
        /*0eb0*/ 	.word	0x00018540


	//   ....[63]....
        /*0eb4*/ 	.word	0x000186f0


	//   ....[64]....
        /*0eb8*/ 	.word	0x000188f0


	//   ....[65]....
        /*0ebc*/ 	.word	0x00018920


	//   ....[66]....
        /*0ec0*/ 	.word	0x00018950


	//   ....[67]....
        /*0ec4*/ 	.word	0x00018980


	//   ....[68]....
        /*0ec8*/ 	.word	0x000189b0


	//   ....[69]....
        /*0ecc*/ 	.word	0x000189e0


	//   ....[70]....
        /*0ed0*/ 	.word	0x00018b70


	//   ....[71]....
        /*0ed4*/ 	.word	0x00018ba0


	//   ....[72]....
        /*0ed8*/ 	.word	0x00018bd0


	//   ....[73]....
        /*0edc*/ 	.word	0x00018c00


	//   ....[74]....
        /*0ee0*/ 	.word	0x00018c30


	//   ....[75]....
        /*0ee4*/ 	.word	0x00018c60


	//   ....[76]....
        /*0ee8*/ 	.word	0x00018cf0


	//   ....[77]....
        /*0eec*/ 	.word	0x00018d20


	//   ....[78]....
        /*0ef0*/ 	.word	0x00018d30


	//   ....[79]....
        /*0ef4*/ 	.word	0x00018d70


	//   ....[80]....
        /*0ef8*/ 	.word	0x0001a2c0


	//   ....[81]....
        /*0efc*/ 	.word	0x0001c6b0


	//   ....[82]....
        /*0f00*/ 	.word	0x0001c6c0


	//   ....[83]....
        /*0f04*/ 	.word	0x0001c780


	//   ....[84]....
        /*0f08*/ 	.word	0x0001c790


	//   ....[85]....
        /*0f0c*/ 	.word	0x0001c840


	//   ....[86]....
        /*0f10*/ 	.word	0x0001c850


	//   ....[87]....
        /*0f14*/ 	.word	0x0001c860


	//   ....[88]....
        /*0f18*/ 	.word	0x0001c870


	//   ....[89]....
        /*0f1c*/ 	.word	0x0001d230


	//   ....[90]....
        /*0f20*/ 	.word	0x0001d260


	//   ....[91]....
        /*0f24*/ 	.word	0x0001d320


	//   ....[92]....
        /*0f28*/ 	.word	0x0001d340


	//   ....[93]....
        /*0f2c*/ 	.word	0x0001d3e0


	//   ....[94]....
        /*0f30*/ 	.word	0x0001d400


	//   ....[95]....
        /*0f34*/ 	.word	0x0001d410


	//   ....[96]....
        /*0f38*/ 	.word	0x0001d420


	//   ....[97]....
        /*0f3c*/ 	.word	0x0001d540


	//   ....[98]....
        /*0f40*/ 	.word	0x0001d550


	//   ....[99]....
        /*0f44*/ 	.word	0x0001d560


	//   ....[100]....
        /*0f48*/ 	.word	0x0001d5f0


	//   ....[101]....
        /*0f4c*/ 	.word	0x0001ddb0


	//   ....[102]....
        /*0f50*/ 	.word	0x0001ddc0


	//   ....[103]....
        /*0f54*/ 	.word	0x0001dde0


	//   ....[104]....
        /*0f58*/ 	.word	0x0001de60


	//   ....[105]....
        /*0f5c*/ 	.word	0x0001de70


	//   ....[106]....
        /*0f60*/ 	.word	0x0001ded0


	//   ....[107]....
        /*0f64*/ 	.word	0x0001df00


	//   ....[108]....
        /*0f68*/ 	.word	0x0001df40


	//   ....[109]....
        /*0f6c*/ 	.word	0x0001e1f0


	//   ....[110]....
        /*0f70*/ 	.word	0x0001e210


	//   ....[111]....
        /*0f74*/ 	.word	0x0001e2b0


	//   ....[112]....
        /*0f78*/ 	.word	0x0001e2c0


	//   ....[113]....
        /*0f7c*/ 	.word	0x0001e350


	//   ....[114]....
        /*0f80*/ 	.word	0x0001e360


	//   ....[115]....
        /*0f84*/ 	.word	0x0001e370


	//   ....[116]....
        /*0f88*/ 	.word	0x0001e400


	//   ....[117]....
        /*0f8c*/ 	.word	0x0001e9d0


	//   ....[118]....
        /*0f90*/ 	.word	0x0001e9e0


	//   ....[119]....
        /*0f94*/ 	.word	0x0001ea60


	//   ....[120]....
        /*0f98*/ 	.word	0x0001eb10


	//   ....[121]....
        /*0f9c*/ 	.word	0x0001eb30


	//   ....[122]....
        /*0fa0*/ 	.word	0x0001ebb0


	//   ....[123]....
        /*0fa4*/ 	.word	0x0001ebd0


	//   ....[124]....
        /*0fa8*/ 	.word	0x0001ebe0


	//   ....[125]....
        /*0fac*/ 	.word	0x0001f020


	//   ....[126]....
        /*0fb0*/ 	.word	0x0001f050


	//   ....[127]....
        /*0fb4*/ 	.word	0x0001f0c0


	//   ....[128]....
        /*0fb8*/ 	.word	0x0001f0f0


	//   ....[129]....
        /*0fbc*/ 	.word	0x0001f120


	//   ....[130]....
        /*0fc0*/ 	.word	0x0001f150


	//   ....[131]....
        /*0fc4*/ 	.word	0x0001f180


	//   ....[132]....
        /*0fc8*/ 	.word	0x0001f1b0


	//   ....[133]....
        /*0fcc*/ 	.word	0x0001f350


	//   ....[134]....
        /*0fd0*/ 	.word	0x0001f380


	//   ....[135]....
        /*0fd4*/ 	.word	0x0001f3b0


	//   ....[136]....
        /*0fd8*/ 	.word	0x0001f3e0


	//   ....[137]....
        /*0fdc*/ 	.word	0x0001f410


	//   ....[138]....
        /*0fe0*/ 	.word	0x0001f440


	//   ....[139]....
        /*0fe4*/ 	.word	0x0001f500


	//   ....[140]....
        /*0fe8*/ 	.word	0x0001f520


	//   ....[141]....
        /*0fec*/ 	.word	0x0001f540


	//   ....[142]....
        /*0ff0*/ 	.word	0x0001f5a0


	//   ....[143]....
        /*0ff4*/ 	.word	0x0001ffd0


	//   ....[144]....
        /*0ff8*/ 	.word	0x00020310


	//   ....[145]....
        /*0ffc*/ 	.word	0x000203a0


	//   ....[146]....
        /*1000*/ 	.word	0x00020490


	//   ....[147]....
        /*1004*/ 	.word	0x00020520


	//   ....[148]....
        /*1008*/ 	.word	0x00020600


	//   ....[149]....
        /*100c*/ 	.word	0x00020690


	//   ....[150]....
        /*1010*/ 	.word	0x00020770


	//   ....[151]....
        /*1014*/ 	.word	0x00020810


	//   ....[152]....
        /*1018*/ 	.word	0x000208a0


	//   ....[153]....
        /*101c*/ 	.word	0x000208f0


	//   ....[154]....
        /*1020*/ 	.word	0x00020940


	//   ....[155]....
        /*1024*/ 	.word	0x00020a20


	//   ....[156]....
        /*1028*/ 	.word	0x00020ab0


	//   ....[157]....
        /*102c*/ 	.word	0x00020b00


	//   ....[158]....
        /*1030*/ 	.word	0x00020b50


	//   ....[159]....
        /*1034*/ 	.word	0x00020e10


	//   ....[160]....
        /*1038*/ 	.word	0x00020e60


	//   ....[161]....
        /*103c*/ 	.word	0x00020ef0


	//   ....[162]....
        /*1040*/ 	.word	0x00020f80


	//   ....[163]....
        /*1044*/ 	.word	0x00021000


	//   ....[164]....
        /*1048*/ 	.word	0x00021050


	//   ....[165]....
        /*104c*/ 	.word	0x000210e0


	//   ....[166]....
        /*1050*/ 	.word	0x00021170


	//   ....[167]....
        /*1054*/ 	.word	0x000211f0


	//   ....[168]....
        /*1058*/ 	.word	0x00021240


	//   ....[169]....
        /*105c*/ 	.word	0x000212d0


	//   ....[170]....
        /*1060*/ 	.word	0x00021360


	//   ....[171]....
        /*1064*/ 	.word	0x00021420


	//   ....[172]....
        /*1068*/ 	.word	0x00021700


	//   ....[173]....
        /*106c*/ 	.word	0x000217f0


	//   ....[174]....
        /*1070*/ 	.word	0x00021880


	//   ....[175]....
        /*1074*/ 	.word	0x000218e0


	//   ....[176]....
        /*1078*/ 	.word	0x00021a00


	//   ....[177]....
        /*107c*/ 	.word	0x00021a60


	//   ....[178]....
        /*1080*/ 	.word	0x00021b80


	//   ....[179]....
        /*1084*/ 	.word	0x00021be0


	//   ....[180]....
        /*1088*/ 	.word	0x00021c90


	//   ....[181]....
        /*108c*/ 	.word	0x00021da0


	//   ....[182]....
        /*1090*/ 	.word	0x00021e10


	//   ....[183]....
        /*1094*/ 	.word	0x00021e70


	//   ....[184]....
        /*1098*/ 	.word	0x00021f80


	//   ....[185]....
        /*109c*/ 	.word	0x00021fe0


	//   ....[186]....
        /*10a0*/ 	.word	0x00022100


	//   ....[187]....
        /*10a4*/ 	.word	0x00022160


	//   ....[188]....
        /*10a8*/ 	.word	0x00022200


	//   ....[189]....
        /*10ac*/ 	.word	0x000222d0


	//   ....[190]....
        /*10b0*/ 	.word	0x000223d0


	//   ....[191]....
        /*10b4*/ 	.word	0x00022430


	//   ....[192]....
        /*10b8*/ 	.word	0x00022510


	//   ....[193]....
        /*10bc*/ 	.word	0x000226a0


	//   ....[194]....
        /*10c0*/ 	.word	0x00022780


	//   ....[195]....
        /*10c4*/ 	.word	0x00022800


	//   ....[196]....
        /*10c8*/ 	.word	0x000228e0


	//   ....[197]....
        /*10cc*/ 	.word	0x00022940


	//   ....[198]....
        /*10d0*/ 	.word	0x00022a10


	//   ....[199]....
        /*10d4*/ 	.word	0x00022a70


	//   ....[200]....
        /*10d8*/ 	.word	0x00022b50


	//   ....[201]....
        /*10dc*/ 	.word	0x00022c40


	//   ....[202]....
        /*10e0*/ 	.word	0x00022ce0


	//   ....[203]....
        /*10e4*/ 	.word	0x00022d40


	//   ....[204]....
        /*10e8*/ 	.word	0x00022e40


	//   ....[205]....
        /*10ec*/ 	.word	0x00022ea0


	//   ....[206]....
        /*10f0*/ 	.word	0x00022fa0


	//   ....[207]....
        /*10f4*/ 	.word	0x00023000


	//   ....[208]....
        /*10f8*/ 	.word	0x000230d0


	//   ....[209]....
        /*10fc*/ 	.word	0x00023220


	//   ....[210]....
        /*1100*/ 	.word	0x000232d0


	//   ....[211]....
        /*1104*/ 	.word	0x000233e0


	//   ....[212]....
        /*1108*/ 	.word	0x000234c0


	//   ....[213]....
        /*110c*/ 	.word	0x00023520


	//   ....[214]....
        /*1110*/ 	.word	0x00023610


	//   ....[215]....
        /*1114*/ 	.word	0x00023670


	//   ....[216]....
        /*1118*/ 	.word	0x00023750


	//   ....[217]....
        /*111c*/ 	.word	0x000237e0


	//   ....[218]....
        /*1120*/ 	.word	0x00023880


	//   ....[219]....
        /*1124*/ 	.word	0x000239f0


	//   ....[220]....
        /*1128*/ 	.word	0x00023a60


	//   ....[221]....
        /*112c*/ 	.word	0x00023ad0


	//   ....[222]....
        /*1130*/ 	.word	0x00023b40


	//   ....[223]....
        /*1134*/ 	.word	0x00023bb0


	//   ....[224]....
        /*1138*/ 	.word	0x00023c30


	//   ....[225]....
        /*113c*/ 	.word	0x00023cb0


	//   ....[226]....
        /*1140*/ 	.word	0x00023d40


	//   ....[227]....
        /*1144*/ 	.word	0x00023db0


	//   ....[228]....
        /*1148*/ 	.word	0x00023e20


	//   ....[229]....
        /*114c*/ 	.word	0x00023e90


	//   ....[230]....
        /*1150*/ 	.word	0x00023f10


	//   ....[231]....
        /*1154*/ 	.word	0x00023f80


	//   ....[232]....
        /*1158*/ 	.word	0x00024030


	//   ....[233]....
        /*115c*/ 	.word	0x00024080


	//   ....[234]....
        /*1160*/ 	.word	0x00024110


	//   ....[235]....
        /*1164*/ 	.word	0x00024240


	//----- nvinfo : EIATTR_REG_RECONFIG
	.align		4
.L_321:
        /*1168*/ 	.byte	0x01, 0x54
	.zero		2


	//----- nvinfo : EIATTR_SYSCALL_OFFSETS
	.align		4
        /*116c*/ 	.byte	0x04, 0x46
        /*116e*/ 	.short	(.L_323 - .L_322)


	//   ....[0]....
.L_322:
        /*1170*/ 	.word	0x00002170


	//   ....[1]....
        /*1174*/ 	.word	0x000022c0


	//   ....[2]....
        /*1178*/ 	.word	0x00007d60


	//   ....[3]....
        /*117c*/ 	.word	0x00008080


	//   ....[4]....
        /*1180*/ 	.word	0x0001bc80


	//   ....[5]....
        /*1184*/ 	.word	0x0001bdd0


	//   ....[6]....
        /*1188*/ 	.word	0x0001bec0


	//   ....[7]....
        /*118c*/ 	.word	0x0001ccf0


	//----- nvinfo : EIATTR_MBARRIER_INSTR_OFFSETS
	.align		4
.L_323:
        /*1190*/ 	.byte	0x04, 0x39
        /*1192*/ 	.short	(.L_325 - .L_324)


	//   ....[0]....
.L_324:
        /*1194*/ 	.word	0x00000270
        /*1198*/ 	.word	0x000000ff
        /*119c*/ 	.word	0x0002d800
        /*11a0*/ 	.short	0x0100
        /*11a2*/ 	.byte	0x08
	.zero		1


	//   ....[1]....
        /*11a4*/ 	.word	0x00000280
        /*11a8*/ 	.word	0x000000ff
        /*11ac*/ 	.word	0x0002d820
        /*11b0*/ 	.short	0x0100
        /*11b2*/ 	.byte	0x08
	.zero		1


	//   ....[2]....
        /*11b4*/ 	.word	0x00000370
        /*11b8*/ 	.word	0x000000ff
        /*11bc*/ 	.word	0x0002d830
        /*11c0*/ 	.short	0x0100
        /*11c2*/ 	.byte	0x08
	.zero		1


	//   ....[3]....
        /*11c4*/ 	.word	0x00000380
        /*11c8*/ 	.word	0x000000ff
        /*11cc*/ 	.word	0x0002d840
        /*11d0*/ 	.short	0x0100
        /*11d2*/ 	.byte	0x08
	.zero		1


	//   ....[4]....
        /*11d4*/ 	.word	0x00000390
        /*11d8*/ 	.word	0x000000ff
        /*11dc*/ 	.word	0x0002d838
        /*11e0*/ 	.short	0x0100
        /*11e2*/ 	.byte	0x08
	.zero		1


	//   ....[5]....
        /*11e4*/ 	.word	0x000003a0
        /*11e8*/ 	.word	0x000000ff
        /*11ec*/ 	.word	0x0002d848
        /*11f0*/ 	.short	0x0100
        /*11f2*/ 	.byte	0x08
	.zero		1


	//   ....[6]....
        /*11f4*/ 	.word	0x000004d0
        /*11f8*/ 	.word	0x000000ff
        /*11fc*/ 	.word	0x0002d850
        /*1200*/ 	.short	0x0100
        /*1202*/ 	.byte	0x08
	.zero		1


	//   ....[7]....
        /*1204*/ 	.word	0x000004e0
        /*1208*/ 	.word	0x000000ff
        /*120c*/ 	.word	0x0002d860
        /*1210*/ 	.short	0x0100
        /*1212*/ 	.byte	0x08
	.zero		1


	//   ....[8]....
        /*1214*/ 	.word	0x000004f0
        /*1218*/ 	.word	0x000000ff
        /*121c*/ 	.word	0x0002d858
        /*1220*/ 	.short	0x0100
        /*1222*/ 	.byte	0x08
	.zero		1


	//   ....[9]....
        /*1224*/ 	.word	0x00000500
        /*1228*/ 	.word	0x000000ff
        /*122c*/ 	.word	0x0002d868
        /*1230*/ 	.short	0x0100
        /*1232*/ 	.byte	0x08
	.zero		1


	//   ....[10]....
        /*1234*/ 	.word	0x000005f0
        /*1238*/ 	.word	0x000000ff
        /*123c*/ 	.word	0x0002d870
        /*1240*/ 	.short	0x0100
        /*1242*/ 	.byte	0x06
	.zero		1


	//   ....[11]....
        /*1244*/ 	.word	0x00000600
        /*1248*/ 	.word	0x000000ff
        /*124c*/ 	.word	0x0002d880
        /*1250*/ 	.short	0x0100
        /*1252*/ 	.byte	0x06
	.zero		1


	//   ....[12]....
        /*1254*/ 	.word	0x00000610
        /*1258*/ 	.word	0x000000ff
        /*125c*/ 	.word	0x0002d878
        /*1260*/ 	.short	0x0100
        /*1262*/ 	.byte	0x06
	.zero		1


	//   ....[13]....
        /*1264*/ 	.word	0x00000620
        /*1268*/ 	.word	0x000000ff
        /*126c*/ 	.word	0x0002d888
        /*1270*/ 	.short	0x0100
        /*1272*/ 	.byte	0x06
	.zero		1


	//   ....[14]....
        /*1274*/ 	.word	0x00000750
        /*1278*/ 	.word	0x000000ff
        /*127c*/ 	.word	0x0002d890
        /*1280*/ 	.short	0x0100
        /*1282*/ 	.byte	0x08
	.zero		1


	//   ....[15]....
        /*1284*/ 	.word	0x00000760
        /*1288*/ 	.word	0x000000ff
        /*128c*/ 	.word	0x0002d8a0
        /*1290*/ 	.short	0x0100
        /*1292*/ 	.byte	0x08
	.zero		1


	//   ....[16]....
        /*1294*/ 	.word	0x00000770
        /*1298*/ 	.word	0x000000ff
        /*129c*/ 	.word	0x0002d898
        /*12a0*/ 	.short	0x0100
        /*12a2*/ 	.byte	0x08
	.zero		1


	//   ....[17]....
        /*12a4*/ 	.word	0x00000780
        /*12a8*/ 	.word	0x000000ff
        /*12ac*/ 	.word	0x0002d8a8
        /*12b0*/ 	.short	0x0100
        /*12b2*/ 	.byte	0x08
	.zero		1


	//   ....[18]....
        /*12b4*/ 	.word	0x000008b0
        /*12b8*/ 	.word	0x000000ff
        /*12bc*/ 	.word	0x0002d8b0
        /*12c0*/ 	.short	0x0100
        /*12c2*/ 	.byte	0x08
	.zero		1


	//   ....[19]....
        /*12c4*/ 	.word	0x000008c0
        /*12c8*/ 	.word	0x000000ff
        /*12cc*/ 	.word	0x0002d8c0
        /*12d0*/ 	.short	0x0100
        /*12d2*/ 	.byte	0x08
	.zero		1


	//   ....[20]....
        /*12d4*/ 	.word	0x000008d0
        /*12d8*/ 	.word	0x000000ff
        /*12dc*/ 	.word	0x0002d8b8
        /*12e0*/ 	.short	0x0100
        /*12e2*/ 	.byte	0x08
	.zero		1


	//   ....[21]....
        /*12e4*/ 	.word	0x000008e0
        /*12e8*/ 	.word	0x000000ff
        /*12ec*/ 	.word	0x0002d8c8
        /*12f0*/ 	.short	0x0100
        /*12f2*/ 	.byte	0x08
	.zero		1


	//   ....[22]....
        /*12f4*/ 	.word	0x00003690
        /*12f8*/ 	.word	0x00000039
        /*12fc*/ 	.word	0x0002d890
        /*1300*/ 	.short	0x010a
        /*1302*/ 	.byte	0x3f
	.zero		1


	//   ....[23]....
        /*1304*/ 	.word	0x000052a0
        /*1308*/ 	.word	0x00000039
        /*130c*/ 	.word	0x0002d890
        /*1310*/ 	.short	0x010a
        /*1312*/ 	.byte	0x3f
	.zero		1


	//   ....[24]....
        /*1314*/ 	.word	0x00006b20
        /*1318*/ 	.word	0x00000039
        /*131c*/ 	.word	0x0002d890
        /*1320*/ 	.short	0x010a
        /*1322*/ 	.byte	0x3f
	.zero		1


	//   ....[25]....
        /*1324*/ 	.word	0x00007040
        /*1328*/ 	.word	0x0000000b
        /*132c*/ 	.word	0x00000000
        /*1330*/ 	.short	0x0101
        /*1332*/ 	.byte	0x3f
	.zero		1


	//   ....[26]....
        /*1334*/ 	.word	0x00007080
        /*1338*/ 	.word	0x00000039
        /*133c*/ 	.word	0x0002d8b0
        /*1340*/ 	.short	0x010a
        /*1342*/ 	.byte	0x3f
	.zero		1


	//   ....[27]....
        /*1344*/ 	.word	0x00007560
        /*1348*/ 	.word	0x00000039
        /*134c*/ 	.word	0x00000000
        /*1350*/ 	.short	0x0101
        /*1352*/ 	.byte	0x3f
	.zero		1


	//   ....[28]....
        /*1354*/ 	.word	0x00007e00
        /*1358*/ 	.word	0x00000002
        /*135c*/ 	.word	0x0002d800
        /*1360*/ 	.short	0x010a
        /*1362*/ 	.byte	0x3f
	.zero		1


	//   ....[29]....
        /*1364*/ 	.word	0x00007e50
        /*1368*/ 	.word	0x00000002
        /*136c*/ 	.word	0x0002d800
        /*1370*/ 	.short	0x010a
        /*1372*/ 	.byte	0x3f
	.zero		1


	//   ....[30]....
        /*1374*/ 	.word	0x00008a50
        /*1378*/ 	.word	0x00000002
        /*137c*/ 	.word	0x0002d800
        /*1380*/ 	.short	0x010a
        /*1382*/ 	.byte	0x3f
	.zero		1


	//   ....[31]....
        /*1384*/ 	.word	0x0000a5e0
        /*1388*/ 	.word	0x00000002
        /*138c*/ 	.word	0x0002d800
        /*1390*/ 	.short	0x010a
        /*1392*/ 	.byte	0x3f
	.zero		1


	//   ....[32]....
        /*1394*/ 	.word	0x0000bd50
        /*1398*/ 	.word	0x00000000
        /*139c*/ 	.word	0x0002d830
        /*13a0*/ 	.short	0x010a
        /*13a2*/ 	.byte	0x3f
	.zero		1


	//   ....[33]....
        /*13a4*/ 	.word	0x0000be20
        /*13a8*/ 	.word	0x00000000
        /*13ac*/ 	.word	0x0002d830
        /*13b0*/ 	.short	0x010a
        /*13b2*/ 	.byte	0x3f
	.zero		1


	//   ....[34]....
        /*13b4*/ 	.word	0x0000db00
        /*13b8*/ 	.word	0x0000000c
        /*13bc*/ 	.word	0x00000000
        /*13c0*/ 	.short	0x0101
        /*13c2*/ 	.byte	0x3f
	.zero		1


	//   ....[35]....
        /*13c4*/ 	.word	0x0000ec10
        /*13c8*/ 	.word	0x00000007
        /*13cc*/ 	.word	0x0002d830
        /*13d0*/ 	.short	0x010a
        /*13d2*/ 	.byte	0x3f
	.zero		1


	//   ....[36]....
        /*13d4*/ 	.word	0x0000ec60
        /*13d8*/ 	.word	0x00000007
        /*13dc*/ 	.word	0x0002d830
        /*13e0*/ 	.short	0x010a
        /*13e2*/ 	.byte	0x3f
	.zero		1


	//   ....[37]....
        /*13e4*/ 	.word	0x0000f110
        /*13e8*/ 	.word	0x00000008
        /*13ec*/ 	.word	0x0002d850
        /*13f0*/ 	.short	0x010a
        /*13f2*/ 	.byte	0x3f
	.zero		1


	//   ....[38]....
        /*13f4*/ 	.word	0x0000f150
        /*13f8*/ 	.word	0x00000008
        /*13fc*/ 	.word	0x0002d850
        /*1400*/ 	.short	0x010a
        /*1402*/ 	.byte	0x3f
	.zero		1


	//   ....[39]....
        /*1404*/ 	.word	0x000112f0
        /*1408*/ 	.word	0x00000050
        /*140c*/ 	.word	0x00000000
        /*1410*/ 	.short	0x0101
        /*1412*/ 	.byte	0x3f
	.zero		1


	//   ....[40]....
        /*1414*/ 	.word	0x00011b20
        /*1418*/ 	.word	0x00000005
        /*141c*/ 	.word	0x00000000
        /*1420*/ 	.short	0x0101
        /*1422*/ 	.byte	0x3f
	.zero		1


	//   ....[41]....
        /*1424*/ 	.word	0x000122a0
        /*1428*/ 	.word	0x00000007
        /*142c*/ 	.word	0x0002d830
        /*1430*/ 	.short	0x010a
        /*1432*/ 	.byte	0x3f
	.zero		1


	//   ....[42]....
        /*1434*/ 	.word	0x000122f0
        /*1438*/ 	.word	0x00000007
        /*143c*/ 	.word	0x0002d830
        /*1440*/ 	.short	0x010a
        /*1442*/ 	.byte	0x3f
	.zero		1


	//   ....[43]....
        /*1444*/ 	.word	0x000127a0
        /*1448*/ 	.word	0x00000008
        /*144c*/ 	.word	0x0002d850
        /*1450*/ 	.short	0x010a
        /*1452*/ 	.byte	0x3f
	.zero		1


	//   ....[44]....
        /*1454*/ 	.word	0x000127e0
        /*1458*/ 	.word	0x00000008
        /*145c*/ 	.word	0x0002d850
        /*1460*/ 	.short	0x010a
        /*1462*/ 	.byte	0x3f
	.zero		1


	//   ....[45]....
        /*1464*/ 	.word	0x00012f30
        /*1468*/ 	.word	0x00000007
        /*146c*/ 	.word	0x00000000
        /*1470*/ 	.short	0x0101
        /*1472*/ 	.byte	0x3f
	.zero		1


	//   ....[46]....
        /*1474*/ 	.word	0x00014800
        /*1478*/ 	.word	0x00000005
        /*147c*/ 	.word	0x00000000
        /*1480*/ 	.short	0x0101
        /*1482*/ 	.byte	0x3f
	.zero		1


	//   ....[47]....
        /*1484*/ 	.word	0x00014ee0
        /*1488*/ 	.word	0x00000006
        /*148c*/ 	.word	0x0002d850
        /*1490*/ 	.short	0x010a
        /*1492*/ 	.byte	0x3f
	.zero		1


	//   ....[48]....
        /*1494*/ 	.word	0x00014f90
        /*1498*/ 	.word	0x00000006
        /*149c*/ 	.word	0x0002d850
        /*14a0*/ 	.short	0x010a
        /*14a2*/ 	.byte	0x3f
	.zero		1


	//   ....[49]....
        /*14a4*/ 	.word	0x00015790
        /*14a8*/ 	.word	0x00000006
        /*14ac*/ 	.word	0x00000000
        /*14b0*/ 	.short	0x0101
        /*14b2*/ 	.byte	0x3f
	.zero		1


	//   ....[50]....
        /*14b4*/ 	.word	0x00016b00
        /*14b8*/ 	.word	0x00000000
        /*14bc*/ 	.word	0x00000000
        /*14c0*/ 	.short	0x0101
        /*14c2*/ 	.byte	0x3f
	.zero		1


	//   ....[51]....
        /*14c4*/ 	.word	0x00017000
        /*14c8*/ 	.word	0x00000006
        /*14cc*/ 	.word	0x00000000
        /*14d0*/ 	.short	0x0101
        /*14d2*/ 	.byte	0x3f
	.zero		1


	//   ....[52]....
        /*14d4*/ 	.word	0x0001a3a0
        /*14d8*/ 	.word	0x00000010
        /*14dc*/ 	.word	0x0002d820
        /*14e0*/ 	.short	0x010a
        /*14e2*/ 	.byte	0x3f
	.zero		1


	//   ....[53]....
        /*14e4*/ 	.word	0x0001a460
        /*14e8*/ 	.word	0x00000009
        /*14ec*/ 	.word	0x0002d8a0
        /*14f0*/ 	.short	0x010a
        /*14f2*/ 	.byte	0x3f
	.zero		1


	//   ....[54]....
        /*14f4*/ 	.word	0x0001a890
        /*14f8*/ 	.word	0x00000009
        /*14fc*/ 	.word	0x0002d8c0
        /*1500*/ 	.short	0x010a
        /*1502*/ 	.byte	0x3f
	.zero		1


	//   ....[55]....
        /*1504*/ 	.word	0x0001adf0
        /*1508*/ 	.word	0x00000009
        /*150c*/ 	.word	0x0002d8a0
        /*1510*/ 	.short	0x010a
        /*1512*/ 	.byte	0x3f
	.zero		1


	//   ....[56]....
        /*1514*/ 	.word	0x0001b210
        /*1518*/ 	.word	0x00000009
        /*151c*/ 	.word	0x0002d8c0
        /*1520*/ 	.short	0x010a
        /*1522*/ 	.byte	0x3f
	.zero		1


	//   ....[57]....
        /*1524*/ 	.word	0x0001c470
        /*1528*/ 	.word	0x00000000
        /*152c*/ 	.word	0x0002d840
        /*1530*/ 	.short	0x010a
        /*1532*/ 	.byte	0x3f
	.zero		1


	//   ....[58]....
        /*1534*/ 	.word	0x0001c9c0
        /*1538*/ 	.word	0x00000000
        /*153c*/ 	.word	0x0002d830
        /*1540*/ 	.short	0x0107
        /*1542*/ 	.byte	0x3f
	.zero		1


	//   ....[59]....
        /*1544*/ 	.word	0x0001ca90
        /*1548*/ 	.word	0x00000000
        /*154c*/ 	.word	0x0002d830
        /*1550*/ 	.short	0x0101
        /*1552*/ 	.byte	0x3f
	.zero		1


	//   ....[60]....
        /*1554*/ 	.word	0x0001d6b0
        /*1558*/ 	.word	0x00000010
        /*155c*/ 	.word	0x0002d800
        /*1560*/ 	.short	0x0107
        /*1562*/ 	.byte	0x3f
	.zero		1


	//   ....[61]....
        /*1564*/ 	.word	0x0001d7a0
        /*1568*/ 	.word	0x00000010
        /*156c*/ 	.word	0x0002d800
        /*1570*/ 	.short	0x0101
        /*1572*/ 	.byte	0x3f
	.zero		1


	//   ....[62]....
        /*1574*/ 	.word	0x0001d7c0
        /*1578*/ 	.word	0x00000010
        /*157c*/ 	.word	0x0002d820
        /*1580*/ 	.short	0x010a
        /*1582*/ 	.byte	0x3f
	.zero		1


	//   ....[63]....
        /*1584*/ 	.word	0x0001dbe0
        /*1588*/ 	.word	0x00000005
        /*158c*/ 	.word	0x0002d840
        /*1590*/ 	.short	0x010a
        /*1592*/ 	.byte	0x3f
	.zero		1


	//   ....[64]....
        /*1594*/ 	.word	0x0001dff0
        /*1598*/ 	.word	0x00000005
        /*159c*/ 	.word	0x0002d830
        /*15a0*/ 	.short	0x0107
        /*15a2*/ 	.byte	0x3f
	.zero		1


	//   ....[65]....
        /*15a4*/ 	.word	0x0001e0b0
        /*15a8*/ 	.word	0x00000005
        /*15ac*/ 	.word	0x0002d830
        /*15b0*/ 	.short	0x0101
        /*15b2*/ 	.byte	0x3f
	.zero		1


	//   ....[66]....
        /*15b4*/ 	.word	0x0001e110
        /*15b8*/ 	.word	0x00000005
        /*15bc*/ 	.word	0x0002d860
        /*15c0*/ 	.short	0x010a
        /*15c2*/ 	.byte	0x3f
	.zero		1


	//   ....[67]....
        /*15c4*/ 	.word	0x0001e5c0
        /*15c8*/ 	.word	0x00000005
        /*15cc*/ 	.word	0x0002d850
        /*15d0*/ 	.short	0x0107
        /*15d2*/ 	.byte	0x3f
	.zero		1


	//   ....[68]....
        /*15d4*/ 	.word	0x0001e6b0
        /*15d8*/ 	.word	0x00000005
        /*15dc*/ 	.word	0x0002d850
        /*15e0*/ 	.short	0x0101
        /*15e2*/ 	.byte	0x3f
	.zero		1


	//   ....[69]....
        /*15e4*/ 	.word	0x0001e8e0
        /*15e8*/ 	.word	0x00000000
        /*15ec*/ 	.word	0x0002d860
        /*15f0*/ 	.short	0x010a
        /*15f2*/ 	.byte	0x3f
	.zero		1


	//   ....[70]....
        /*15f4*/ 	.word	0x0001ed10
        /*15f8*/ 	.word	0x00000000
        /*15fc*/ 	.word	0x0002d850
        /*1600*/ 	.short	0x0107
        /*1602*/ 	.byte	0x3f
	.zero		1


	//   ....[71]....
        /*1604*/ 	.word	0x0001edf0
        /*1608*/ 	.word	0x00000000
        /*160c*/ 	.word	0x0002d850
        /*1610*/ 	.short	0x0101
        /*1612*/ 	.byte	0x3f
	.zero		1


	//   ....[72]....
        /*1614*/ 	.word	0x0001ff50
        /*1618*/ 	.word	0x00000005
        /*161c*/ 	.word	0x0002d820
        /*1620*/ 	.short	0x010a
        /*1622*/ 	.byte	0x3f
	.zero		1


	//   ....[73]....
        /*1624*/ 	.word	0x000200f0
        /*1628*/ 	.word	0x00000003
        /*162c*/ 	.word	0x0002d840
        /*1630*/ 	.short	0x010a
        /*1632*/ 	.byte	0x3f
	.zero		1


	//   ....[74]....
        /*1634*/ 	.word	0x00020180
        /*1638*/ 	.word	0x00000005
        /*163c*/ 	.word	0x0002d840
        /*1640*/ 	.short	0x010a
        /*1642*/ 	.byte	0x3f
	.zero		1


	//   ....[75]....
        /*1644*/ 	.word	0x000201c0
        /*1648*/ 	.word	0x00000003
        /*164c*/ 	.word	0x0002d860
        /*1650*/ 	.short	0x010a
        /*1652*/ 	.byte	0x3f
	.zero		1


	//   ....[76]....
        /*1654*/ 	.word	0x00020200
        /*1658*/ 	.word	0x00000005
        /*165c*/ 	.word	0x0002d860
        /*1660*/ 	.short	0x010a
        /*1662*/ 	.byte	0x3f
	.zero		1


	//   ....[77]....
        /*1664*/ 	.word	0x00020260
        /*1668*/ 	.word	0x00000039
        /*166c*/ 	.word	0x0002d890
        /*1670*/ 	.short	0x010a
        /*1672*/ 	.byte	0x3f
	.zero		1


	//   ....[78]....
        /*1674*/ 	.word	0x000203e0
        /*1678*/ 	.word	0x00000039
        /*167c*/ 	.word	0x0002d890
        /*1680*/ 	.short	0x010a
        /*1682*/ 	.byte	0x3f
	.zero		1


	//   ....[79]....
        /*1684*/ 	.word	0x00020560
        /*1688*/ 	.word	0x00000039
        /*168c*/ 	.word	0x0002d890
        /*1690*/ 	.short	0x010a
        /*1692*/ 	.byte	0x3f
	.zero		1


	//   ....[80]....
        /*1694*/ 	.word	0x000206d0
        /*1698*/ 	.word	0x00000039
        /*169c*/ 	.word	0x0002d8b0
        /*16a0*/ 	.short	0x010a
        /*16a2*/ 	.byte	0x3f
	.zero		1


	//   ....[81]....
        /*16a4*/ 	.word	0x00020980
        /*16a8*/ 	.word	0x00000002
        /*16ac*/ 	.word	0x0002d800
        /*16b0*/ 	.short	0x010a
        /*16b2*/ 	.byte	0x3f
	.zero		1


	//   ....[82]....
        /*16b4*/ 	.word	0x00020b90
        /*16b8*/ 	.word	0x00000002
        /*16bc*/ 	.word	0x0002d800
        /*16c0*/ 	.short	0x010a
        /*16c2*/ 	.byte	0x3f
	.zero		1


	//   ....[83]....
        /*16c4*/ 	.word	0x00020be0
        /*16c8*/ 	.word	0x00000000
        /*16cc*/ 	.word	0x0002d830
        /*16d0*/ 	.short	0x010a
        /*16d2*/ 	.byte	0x3f
	.zero		1


	//   ....[84]....
        /*16d4*/ 	.word	0x00020c30
        /*16d8*/ 	.word	0x00000007
        /*16dc*/ 	.word	0x0002d830
        /*16e0*/ 	.short	0x010a
        /*16e2*/ 	.byte	0x3f
	.zero		1


	//   ....[85]....
        /*16e4*/ 	.word	0x00020c80
        /*16e8*/ 	.word	0x00000008
        /*16ec*/ 	.word	0x0002d850
        /*16f0*/ 	.short	0x010a
        /*16f2*/ 	.byte	0x3f
	.zero		1


	//   ....[86]....
        /*16f4*/ 	.word	0x00020cd0
        /*16f8*/ 	.word	0x00000007
        /*16fc*/ 	.word	0x0002d830
        /*1700*/ 	.short	0x010a
        /*1702*/ 	.byte	0x3f
	.zero		1


	//   ....[87]....
        /*1704*/ 	.word	0x00020d20
        /*1708*/ 	.word	0x00000008
        /*170c*/ 	.word	0x0002d850
        /*1710*/ 	.short	0x010a
        /*1712*/ 	.byte	0x3f
	.zero		1


	//   ....[88]....
        /*1714*/ 	.word	0x00020d70
        /*1718*/ 	.word	0x00000006
        /*171c*/ 	.word	0x0002d850
        /*1720*/ 	.short	0x010a
        /*1722*/ 	.byte	0x3f
	.zero		1


	//   ....[89]....
        /*1724*/ 	.word	0x000214e0
        /*1728*/ 	.word	0x00000010
        /*172c*/ 	.word	0x0002d820
        /*1730*/ 	.short	0x010a
        /*1732*/ 	.byte	0x3f
	.zero		1


	//   ....[90]....
        /*1734*/ 	.word	0x00021530
        /*1738*/ 	.word	0x00000009
        /*173c*/ 	.word	0x0002d8a0
        /*1740*/ 	.short	0x010a
        /*1742*/ 	.byte	0x3f
	.zero		1


	//   ....[91]....
        /*1744*/ 	.word	0x00021580
        /*1748*/ 	.word	0x00000009
        /*174c*/ 	.word	0x0002d8c0
        /*1750*/ 	.short	0x010a
        /*1752*/ 	.byte	0x3f
	.zero		1


	//   ....[92]....
        /*1754*/ 	.word	0x000215d0
        /*1758*/ 	.word	0x00000009
        /*175c*/ 	.word	0x0002d8a0
        /*1760*/ 	.short	0x010a
        /*1762*/ 	.byte	0x3f
	.zero		1


	//   ....[93]....
        /*1764*/ 	.word	0x00021620
        /*1768*/ 	.word	0x00000009
        /*176c*/ 	.word	0x0002d8c0
        /*1770*/ 	.short	0x010a
        /*1772*/ 	.byte	0x3f
	.zero		1


	//   ....[94]....
        /*1774*/ 	.word	0x00021740
        /*1778*/ 	.word	0x00000000
        /*177c*/ 	.word	0x0002d840
        /*1780*/ 	.short	0x010a
        /*1782*/ 	.byte	0x3f
	.zero		1


	//   ....[95]....
        /*1784*/ 	.word	0x000225a0
        /*1788*/ 	.word	0x00000010
        /*178c*/ 	.word	0x0002d820
        /*1790*/ 	.short	0x010a
        /*1792*/ 	.byte	0x3f
	.zero		1


	//   ....[96]....
        /*1794*/ 	.word	0x000225f0
        /*1798*/ 	.word	0x00000005
        /*179c*/ 	.word	0x0002d840
        /*17a0*/ 	.short	0x010a
        /*17a2*/ 	.byte	0x3f
	.zero		1


	//   ....[97]....
        /*17a4*/ 	.word	0x00022b90
        /*17a8*/ 	.word	0x00000005
        /*17ac*/ 	.word	0x0002d860
        /*17b0*/ 	.short	0x010a
        /*17b2*/ 	.byte	0x3f
	.zero		1


	//   ....[98]....
        /*17b4*/ 	.word	0x00023170
        /*17b8*/ 	.word	0x00000000
        /*17bc*/ 	.word	0x0002d860
        /*17c0*/ 	.short	0x010a
        /*17c2*/ 	.byte	0x3f
	.zero		1


	//   ....[99]....
        /*17c4*/ 	.word	0x00024160
        /*17c8*/ 	.word	0x00000005
        /*17cc*/ 	.word	0x0002d820
        /*17d0*/ 	.short	0x010a
        /*17d2*/ 	.byte	0x3f
	.zero		1


	//   ....[100]....
        /*17d4*/ 	.word	0x00024300
        /*17d8*/ 	.word	0x00000003
        /*17dc*/ 	.word	0x0002d840
        /*17e0*/ 	.short	0x010a
        /*17e2*/ 	.byte	0x3f
	.zero		1


	//   ....[101]....
        /*17e4*/ 	.word	0x00024350
        /*17e8*/ 	.word	0x00000005
        /*17ec*/ 	.word	0x0002d840
        /*17f0*/ 	.short	0x010a
        /*17f2*/ 	.byte	0x3f
	.zero		1


	//   ....[102]....
        /*17f4*/ 	.word	0x000243a0
        /*17f8*/ 	.word	0x00000003
        /*17fc*/ 	.word	0x0002d860
        /*1800*/ 	.short	0x010a
        /*1802*/ 	.byte	0x3f
	.zero		1


	//----- nvinfo : EIATTR_NUM_MBARRIERS
	.align		4
.L_325:
        /*1804*/ 	.byte	0x03, 0x38
        /*1806*/ 	.short	0x0016


	//----- nvinfo : EIATTR_EXIT_INSTR_OFFSETS
	.align		4
        /*1808*/ 	.byte	0x04, 0x1c
        /*180a*/ 	.short	(.L_327 - .L_326)


	//   ....[0]....
.L_326:
        /*180c*/ 	.word	0x00020250


	//----- nvinfo : EIATTR_MAX_THREADS
	.align		4
.L_327:
        /*1810*/ 	.byte	0x04, 0x05
        /*1812*/ 	.short	(.L_329 - .L_328)
.L_328:
        /*1814*/ 	.word	0x00000200
        /*1818*/ 	.word	0x00000001
        /*181c*/ 	.word	0x00000001


	//----- nvinfo : EIATTR_CRS_STACK_SIZE
	.align		4
.L_329:
        /*1820*/ 	.byte	0x04, 0x1e
        /*1822*/ 	.short	(.L_331 - .L_330)
.L_330:
        /*1824*/ 	.word	0x00000000


	//----- nvinfo : EIATTR_CBANK_PARAM_SIZE
	.align		4
.L_331:
        /*1828*/ 	.byte	0x03, 0x19
        /*182a*/ 	.short	0x0af0


	//----- nvinfo : EIATTR_PARAM_CBANK
	.align		4
        /*182c*/ 	.byte	0x04, 0x0a
        /*182e*/ 	.short	(.L_333 - .L_332)
	.align		4
.L_332:
        /*1830*/ 	.word	index@(.nv.constant0._ZN7cutlass13device_kernelIN5flash11enable_sm90INS1_16FlashAttnFwdSm90INS1_25CollectiveMainloopFwdSm90ILi2EN4cute5tupleIJNS5_1CILi1EEES8_S8_EEENS6_IJNS7_ILi192EEENS7_ILi128EEENS7_ILi96EEEEEELi96ENS_6half_tEfNS_4arch4Sm90ELb1ELb0ELb1ELb1ELb1ELb1ELb0ELb0ELb1ELb1ELb1ELb0EEENS1_21CollectiveEpilogueFwdINS6_IJSA_SC_SB_EEES9_SE_SG_Li384ELb1ELb1ELb1ELb0EEENS1_36VarlenDynamicPersistentTileSchedulerILi192ELi128ELi384ELi128ELb1ELb1ELb1ELb1ELb1ELb1EEEEEEEEEvNT_6ParamsE)
        /*1834*/ 	.short	0x0210
        /*1836*/ 	.short	0x0af0


	//----- nvinfo : EIATTR_SW_WAR
	.align		4
.L_333:
        /*1838*/ 	.byte	0x04, 0x36
        /*183a*/ 	.short	(.L_335 - .L_334)
.L_334:
        /*183c*/ 	.word	0x00000008
.L_335:


//--------------------- .nv.callgraph             --------------------------
	.section	.nv.callgraph,"",@"SHT_CUDA_CALLGRAPH"
	.align	4
	.sectionentsize	8
	.align		4
        /*0000*/ 	.word	0x00000000
	.align		4
        /*0004*/ 	.word	0xffffffff
	.align		4
        /*0008*/ 	.word	index@(_ZN7cutlass13device_kernelIN5flash11enable_sm90INS1_16FlashAttnFwdSm90INS1_25CollectiveMainloopFwdSm90ILi2EN4cute5tupleIJNS5_1CILi1EEES8_S8_EEENS6_IJNS7_ILi192EEENS7_ILi128EEENS7_ILi96EEEEEELi96ENS_6half_tEfNS_4arch4Sm90ELb0ELb0ELb1ELb0ELb1ELb0ELb0ELb0ELb1ELb1ELb1ELb0EEENS1_21CollectiveEpilogueFwdINS6_IJSA_SC_SB_EEES9_SE_SG_Li384ELb0ELb1ELb1ELb0EEENS1_19SingleTileSchedulerILb0ELb1ELb1ELi192EEEEEEEEEvNT_6ParamsE)
	.align		4
        /*000c*/ 	.word	index@(__assertfail)
	.align		4
        /*0010*/ 	.word	index@(_ZN7cutlass13device_kernelIN5flash11enable_sm90INS1_16FlashAttnFwdSm90INS1_25CollectiveMainloopFwdSm90ILi2EN4cute5tupleIJNS5_1CILi1EEES8_S8_EEENS6_IJNS7_ILi192EEENS7_ILi128EEENS7_ILi96EEEEEELi96ENS_6half_tEfNS_4arch4Sm90ELb0ELb0ELb1ELb1ELb1ELb0ELb0ELb0ELb1ELb1ELb1ELb0EEENS1_21CollectiveEpilogueFwdINS6_IJSA_SC_SB_EEES9_SE_SG_Li384ELb1ELb1ELb1ELb0EEENS1_36VarlenDynamicPersistentTileSchedulerILi192ELi128ELi384ELi128ELb1ELb1ELb1ELb0ELb1ELb1EEEEEEEEEvNT_6ParamsE)
	.align		4
        /*0014*/ 	.word	index@(__assertfail)
	.align		4
        /*0018*/ 	.word	index@(_ZN7cutlass13device_kernelIN5flash11enable_sm90INS1_16FlashAttnFwdSm90INS1_25CollectiveMainloopFwdSm90ILi2EN4cute5tupleIJNS5_1CILi1EEES8_S8_EEENS6_IJNS7_ILi192EEENS7_ILi128EEENS7_ILi96EEEEEELi96ENS_6half_tEfNS_4arch4Sm90ELb0ELb0ELb1ELb1ELb1ELb1ELb0ELb0ELb1ELb1ELb1ELb0EEENS1_21CollectiveEpilogueFwdINS6_IJSA_SC_SB_EEES9_SE_SG_Li384ELb1ELb1ELb1ELb0EEENS1_36VarlenDynamicPersistentTileSchedulerILi192ELi128ELi384ELi128ELb1ELb1ELb1ELb0ELb1ELb1EEEEEEEEEvNT_6ParamsE)
	.align		4
        /*001c*/ 	.word	index@(__assertfail)
	.align		4
        /*0020*/ 	.word	index@(_ZN7cutlass13device_kernelIN5flash11enable_sm90INS1_16FlashAttnFwdSm90INS1_25CollectiveMainloopFwdSm90ILi2EN4cute5tupleIJNS5_1CILi1EEES8_S8_EEENS6_IJNS7_ILi192EEENS7_ILi128EEENS7_ILi96EEEEEELi96ENS_6half_tEfNS_4arch4Sm90ELb0ELb1ELb1ELb0ELb1ELb0ELb0ELb0ELb1ELb1ELb1ELb0EEENS1_21CollectiveEpilogueFwdINS6_IJSA_SC_SB_EEES9_SE_SG_Li384ELb0ELb1ELb1ELb0EEENS1_19SingleTileSchedulerILb0ELb1ELb1ELi192EEEEEEEEEvNT_6ParamsE)
	.align		4
        /*0024*/ 	.word	index@(__assertfail)
	.align		4
        /*0028*/ 	.word	index@(_ZN7cutlass13device_kernelIN5flash11enable_sm90INS1_16FlashAttnFwdSm90INS1_25CollectiveMainloopFwdSm90ILi2EN4cute5tupleIJNS5_1CILi1EEES8_S8_EEENS6_IJNS7_ILi192EEENS7_ILi128EEENS7_ILi96EEEEEELi96ENS_6half_tEfNS_4arch4Sm90ELb0ELb1ELb1ELb1ELb1ELb0ELb0ELb0ELb1ELb1ELb1ELb0EEENS1_21CollectiveEpilogueFwdINS6_IJSA_SC_SB_EEES9_SE_SG_Li384ELb1ELb1ELb1ELb0EEENS1_36VarlenDynamicPersistentTileSchedulerILi192ELi128ELi384ELi128ELb1ELb1ELb1ELb1ELb0ELb1EEEEEEEEEvNT_6ParamsE)
	.align		4
        /*002c*/ 	.word	index@(__assertfail)
	.align		4
        /*0030*/ 	.word	index@(_ZN7cutlass13device_kernelIN5flash11enable_sm90INS1_16FlashAttnFwdSm90INS1_25CollectiveMainloopFwdSm90ILi2EN4cute5tupleIJNS5_1CILi1EEES8_S8_EEENS6_IJNS7_ILi192EEENS7_ILi128EEENS7_ILi96EEEEEELi96ENS_6half_tEfNS_4arch4Sm90ELb0ELb1ELb1ELb1ELb1ELb1ELb0ELb0ELb1ELb1ELb1ELb0EEENS1_21CollectiveEpilogueFwdINS6_IJSA_SC_SB_EEES9_SE_SG_Li384ELb1ELb1ELb1ELb0EEENS1_36VarlenDynamicPersistentTileSchedulerILi192ELi128ELi384ELi128ELb1ELb1ELb1ELb1ELb0ELb1EEEEEEEEEvNT_6ParamsE)
	.align		4
        /*0034*/ 	.word	index@(__assertfail)
	.align		4
        /*0038*/ 	.word	index@(_ZN7cutlass13device_kernelIN5flash11enable_sm90INS1_16FlashAttnFwdSm90INS1_25CollectiveMainloopFwdSm90ILi2EN4cute5tupleIJNS5_1CILi1EEES8_S8_EEENS6_IJNS7_ILi192EEENS7_ILi128EEENS7_ILi96EEEEEELi96ENS_6half_tEfNS_4arch4Sm90ELb1ELb0ELb1ELb0ELb1ELb0ELb0ELb0ELb1ELb1ELb1ELb0EEENS1_21CollectiveEpilogueFwdINS6_IJSA_SC_SB_EEES9_SE_SG_Li384ELb0ELb1ELb1ELb0EEENS1_19SingleTileSchedulerILb0ELb1ELb1ELi192EEEEEEEEEvNT_6ParamsE)
	.align		4
        /*003c*/ 	.word	index@(__assertfail)
	.align		4
        /*0040*/ 	.word	index@(_ZN7cutlass13device_kernelIN5flash11enable_sm90INS1_16FlashAttnFwdSm90INS1_25CollectiveMainloopFwdSm90ILi2EN4cute5tupleIJNS5_1CILi1EEES8_S8_EEENS6_IJNS7_ILi192EEENS7_ILi128EEENS7_ILi96EEEEEELi96ENS_6half_tEfNS_4arch4Sm90ELb1ELb0ELb1ELb1ELb1ELb0ELb0ELb0ELb1ELb1ELb1ELb0EEENS1_21CollectiveEpilogueFwdINS6_IJSA_SC_SB_EEES9_SE_SG_Li384ELb1ELb1ELb1ELb0EEENS1_36VarlenDynamicPersistentTileSchedulerILi192ELi128ELi384ELi128ELb1ELb1ELb1ELb1ELb1ELb1EEEEEEEEEvNT_6ParamsE)
	.align		4
        /*0044*/ 	.word	index@(__assertfail)
	.align		4
        /*0048*/ 	.word	index@(_ZN7cutlass13device_kernelIN5flash11enable_sm90INS1_16FlashAttnFwdSm90INS1_25CollectiveMainloopFwdSm90ILi2EN4cute5tupleIJNS5_1CILi1EEES8_S8_EEENS6_IJNS7_ILi192EEENS7_ILi128EEENS7_ILi96EEEEEELi96ENS_6half_tEfNS_4arch4Sm90ELb1ELb0ELb1ELb1ELb1ELb1ELb0ELb0ELb1ELb1ELb1ELb0EEENS1_21CollectiveEpilogueFwdINS6_IJSA_SC_SB_EEES9_SE_SG_Li384ELb1ELb1ELb1ELb0EEENS1_36VarlenDynamicPersistentTileSchedulerILi192ELi128ELi384ELi128ELb1ELb1ELb1ELb1ELb1ELb1EEEEEEEEEvNT_6ParamsE)
	.align		4
        /*004c*/ 	.word	index@(__assertfail)
	.align		4
        /*0050*/ 	.word	0x00000000
	.align		4
        /*0054*/ 	.word	0xfffffffe
	.align		4
        /*0058*/ 	.word	0x00000000
	.align		4
        /*005c*/ 	.word	0xfffffffd
	.align		4
        /*0060*/ 	.word	0x00000000
	.align		4
        /*0064*/ 	.word	0xfffffffc


//--------------------- .nv.constant4             --------------------------
	.section	.nv.constant4,"a",@progbits
	.align	8
	.align		8
.nv.constant4:
        /*0000*/ 	.dword	__assertfail
	.align		8
        /*0008*/ 	.dword	__unnamed_1
	.align		8
        /*0010*/ 	.dword	__unnamed_2
	.align		8
        /*0018*/ 	.dword	__unnamed_3
	.align		8
        /*0020*/ 	.dword	__unnamed_4
	.align		8
        /*0028*/ 	.dword	__unnamed_5
	.align		8
        /*0030*/ 	.dword	_ZN85_INTERNAL_8aeadf04_49_flash_fwd_hdim96_fp16_paged_split_softcap_sm90_cu_c784774a_39474cuda3std3__45__cpo5beginE
	.align		8
        /*0038*/ 	.dword	_ZN85_INTERNAL_8aeadf04_49_flash_fwd_hdim96_fp16_paged_split_softcap_sm90_cu_c784774a_39474cuda3std3__45__cpo3endE
	.align		8
        /*0040*/ 	.dword	_ZN85_INTERNAL_8aeadf04_49_flash_fwd_hdim96_fp16_paged_split_softcap_sm90_cu_c784774a_39474cuda3std3__45__cpo6cbeginE
	.align		8
        /*0048*/ 	.dword	_ZN85_INTERNAL_8aeadf04_49_flash_fwd_hdim96_fp16_paged_split_softcap_sm90_cu_c784774a_39474cuda3std3__45__cpo4cendE
	.align		8
        /*0050*/ 	.dword	_ZN85_INTERNAL_8aeadf04_49_flash_fwd_hdim96_fp16_paged_split_softcap_sm90_cu_c784774a_39474cuda3std3__487_GLOBAL__N__8aeadf04_49_flash_fwd_hdim96_fp16_paged_split_softcap_sm90_cu_c784774a_39476ignoreE
	.align		8
        /*0058*/ 	.dword	_ZN85_INTERNAL_8aeadf04_49_flash_fwd_hdim96_fp16_paged_split_softcap_sm90_cu_c784774a_39474cuda3std3__419piecewise_constructE
	.align		8
        /*0060*/ 	.dword	_ZN85_INTERNAL_8aeadf04_49_flash_fwd_hdim96_fp16_paged_split_softcap_sm90_cu_c784774a_39474cuda3std3__48in_placeE
	.align		8
        /*0068*/ 	.dword	_ZN85_INTERNAL_8aeadf04_49_flash_fwd_hdim96_fp16_paged_split_softcap_sm90_cu_c784774a_39474cuda3std6ranges3__45__cpo4swapE
	.align		8
        /*0070*/ 	.dword	_ZN85_INTERNAL_8aeadf04_49_flash_fwd_hdim96_fp16_paged_split_softcap_sm90_cu_c784774a_39474cuda3std6ranges3__45__cpo9iter_moveE
	.align		8
        /*0078*/ 	.dword	_ZN85_INTERNAL_8aeadf04_49_flash_fwd_hdim96_fp16_paged_split_softcap_sm90_cu_c784774a_39474cute7productE
	.align		8
        /*0080*/ 	.dword	_ZN85_INTERNAL_8aeadf04_49_flash_fwd_hdim96_fp16_paged_split_softcap_sm90_cu_c784774a_39474cute1_E
	.align		8
        /*0088*/ 	.dword	$str$23
	.align		8
        /*0090*/ 	.dword	$str$24


//--------------------- .text._ZN7cutlass13device_kernelIN5flash11enable_sm90INS1_16FlashAttnFwdSm90INS1_25CollectiveMainloopFwdSm90ILi2EN4cute5tupleIJNS5_1CILi1EEES8_S8_EEENS6_IJNS7_ILi192EEENS7_ILi128EEENS7_ILi96EEEEEELi96ENS_6half_tEfNS_4arch4Sm90ELb0ELb0ELb1ELb0ELb1ELb0ELb0ELb0ELb1ELb1ELb1ELb0EEENS1_21CollectiveEpilogueFwdINS6_IJSA_SC_SB_EEES9_SE_SG_Li384ELb0ELb1ELb1ELb0EEENS1_19SingleTileSchedulerILb0ELb1ELb1ELi192EEEEEEEEEvNT_6ParamsE --------------------------
	.section	.text._ZN7cutlass13device_kernelIN5flash11enable_sm90INS1_16FlashAttnFwdSm90INS1_25CollectiveMainloopFwdSm90ILi2EN4cute5tupleIJNS5_1CILi1EEES8_S8_EEENS6_IJNS7_ILi192EEENS7_ILi128EEENS7_ILi96EEEEEELi96ENS_6half_tEfNS_4arch4Sm90ELb0ELb0ELb1ELb0ELb1ELb0ELb0ELb0ELb1ELb1ELb1ELb0EEENS1_21CollectiveEpilogueFwdINS6_IJSA_SC_SB_EEES9_SE_SG_Li384ELb0ELb1ELb1ELb0EEENS1_19SingleTileSchedulerILb0ELb1ELb1ELi192EEEEEEEEEvNT_6ParamsE,"ax",@progbits
	.align	128
.text._ZN7cutlass13device_kernelIN5flash11enable_sm90INS1_16FlashAttnFwdSm90INS1_25CollectiveMainloopFwdSm90ILi2EN4cute5tupleIJNS5_1CILi1EEES8_S8_EEENS6_IJNS7_ILi192EEENS7_ILi128EEENS7_ILi96EEEEEELi96ENS_6half_tEfNS_4arch4Sm90ELb0ELb0ELb1ELb0ELb1ELb0ELb0ELb0ELb1ELb1ELb1ELb0EEENS1_21CollectiveEpilogueFwdINS6_IJSA_SC_SB_EEES9_SE_SG_Li384ELb0ELb1ELb1ELb0EEENS1_19SingleTileSchedulerILb0ELb1ELb1ELi192EEEEEEEEEvNT_6ParamsE:
        .type           _ZN7cutlass13device_kernelIN5flash11enable_sm90INS1_16FlashAttnFwdSm90INS1_25CollectiveMainloopFwdSm90ILi2EN4cute5tupleIJNS5_1CILi1EEES8_S8_EEENS6_IJNS7_ILi192EEENS7_ILi128EEENS7_ILi96EEEEEELi96ENS_6half_tEfNS_4arch4Sm90ELb0ELb0ELb1ELb0ELb1ELb0ELb0ELb0ELb1ELb1ELb1ELb0EEENS1_21CollectiveEpilogueFwdINS6_IJSA_SC_SB_EEES9_SE_SG_Li384ELb0ELb1ELb1ELb0EEENS1_19SingleTileSchedulerILb0ELb1ELb1ELi192EEEEEEEEEvNT_6ParamsE,@function
        .size           _ZN7cutlass13device_kernelIN5flash11enable_sm90INS1_16FlashAttnFwdSm90INS1_25CollectiveMainloopFwdSm90ILi2EN4cute5tupleIJNS5_1CILi1EEES8_S8_EEENS6_IJNS7_ILi192EEENS7_ILi128EEENS7_ILi96EEEEEELi96ENS_6half_tEfNS_4arch4Sm90ELb0ELb0ELb1ELb0ELb1ELb0ELb0ELb0ELb1ELb1ELb1ELb0EEENS1_21CollectiveEpilogueFwdINS6_IJSA_SC_SB_EEES9_SE_SG_Li384ELb0ELb1ELb1ELb0EEENS1_19SingleTileSchedulerILb0ELb1ELb1ELi192EEEEEEEEEvNT_6ParamsE,(.L_x_2780 - _ZN7cutlass13device_kernelIN5flash11enable_sm90INS1_16FlashAttnFwdSm90INS1_25CollectiveMainloopFwdSm90ILi2EN4cute5tupleIJNS5_1CILi1EEES8_S8_EEENS6_IJNS7_ILi192EEENS7_ILi128EEENS7_ILi96EEEEEELi96ENS_6half_tEfNS_4arch4Sm90ELb0ELb0ELb1ELb0ELb1ELb0ELb0ELb0ELb1ELb1ELb1ELb0EEENS1_21CollectiveEpilogueFwdINS6_IJSA_SC_SB_EEES9_SE_SG_Li384ELb0ELb1ELb1ELb0EEENS1_19SingleTileSchedulerILb0ELb1ELb1ELi192EEEEEEEEEvNT_6ParamsE)
        .other          _ZN7cutlass13device_kernelIN5flash11enable_sm90INS1_16FlashAttnFwdSm90INS1_25CollectiveMainloopFwdSm90ILi2EN4cute5tupleIJNS5_1CILi1EEES8_S8_EEENS6_IJNS7_ILi192EEENS7_ILi128EEENS7_ILi96EEEEEELi96ENS_6half_tEfNS_4arch4Sm90ELb0ELb0ELb1ELb0ELb1ELb0ELb0ELb0ELb1ELb1ELb1ELb0EEENS1_21CollectiveEpilogueFwdINS6_IJSA_SC_SB_EEES9_SE_SG_Li384ELb0ELb1ELb1ELb0EEENS1_19SingleTileSchedulerILb0ELb1ELb1ELi192EEEEEEEEEvNT_6ParamsE,@"STO_CUDA_ENTRY STV_DEFAULT"
_ZN7cutlass13device_kernelIN5flash11enable_sm90INS1_16FlashAttnFwdSm90INS1_25CollectiveMainloopFwdSm90ILi2EN4cute5tupleIJNS5_1CILi1EEES8_S8_EEENS6_IJNS7_ILi192EEENS7_ILi128EEENS7_ILi96EEEEEELi96ENS_6half_tEfNS_4arch4Sm90ELb0ELb0ELb1ELb0ELb1ELb0ELb0ELb0ELb1ELb1ELb1ELb0EEENS1_21CollectiveEpilogueFwdINS6_IJSA_SC_SB_EEES9_SE_SG_Li384ELb0ELb1ELb1ELb0EEENS1_19SingleTileSchedulerILb0ELb1ELb1ELi192EEEEEEEEEvNT_6ParamsE:
[----:B------:R-:W0:Y:S02]  /*0000*/  LDC R1, c[0x0][0x28] ;  /* 0x00000a00ff017b82 */ /* 0x000e240000000800 */
[----:B0-----:R-:W-:Y:S01]  /*0010*/  VIADD R1, R1, 0xfffffff8 ;  /* 0xfffffff801017836 */ /* 0x001fe20000000000 */
[----:B------:R-:W0:Y:S01]  /*0020*/  S2R R22, SR_TID.X ;  /* 0x0000000000167919 */ /* 0x000e220000002100 */
[----:B------:R-:W-:Y:S01]  /*0030*/  ELECT P0, URZ, PT ;  /* 0x00000000003f782f */ /* 0x000fe20003800000 */
[----:B------:R-:W-:Y:S01]  /*0040*/  UMOV UR4, 0x80 ;  /* 0x0000008000047882 */ /* 0x000fe20000000000 */
[----:B------:R-:W-:Y:S01]  /*0050*/  UMOV UR7, 0x180 ;  /* 0x0000018000077882 */ /* 0x000fe20000000000 */
[--C-:B0-----:R-:W-:Y:S02]  /*0060*/  SHF.R.U32.HI R0, RZ, 0x5, R22.reuse ;  /* 0x00000005ff007819 */ /* 0x101fe40000011616 */
[----:B------:R-:W-:-:S03]  /*0070*/  SHF.R.U32.HI R17, RZ, 0x7, R22 ;  /* 0x00000007ff117819 */ /* 0x000fc60000011616 */
[----:B------:R-:W0:Y:S04]  /*0080*/  SHFL.IDX PT, R2, R0, RZ, 0x1f ;  /* 0x00001fff00027589 */ /* 0x000e2800000e0000 */
[----:B------:R1:W2:Y:S01]  /*0090*/  SHFL.IDX PT, R3, R17, RZ, 0x1f ;  /* 0x00001fff11037589 */ /* 0x0002a200000e0000 */
[C---:B0-----:R-:W-:Y:S02]  /*00a0*/  ISETP.NE.OR P0, PT, R2.reuse, RZ, !P0 ;  /* 0x000000ff0200720c */ /* 0x041fe40004705670 */
[----:B------:R-:W-:-:S11]  /*00b0*/  ISETP.NE.AND P1, PT, R2, RZ, PT ;  /* 0x000000ff0200720c */ /* 0x000fd60003f25270 */
[----:B------:R-:W-:Y:S01]  /*00c0*/  VOTEU.ALL UP0, P0 ;  /* 0x00000000003f7886 */ /* 0x000fe20000000000 */
[----:B------:R-:W-:-:S04]  /*00d0*/  VOTEU.ALL UP1, P0 ;  /* 0x00000000003f7886 */ /* 0x000fc80000020000 */
[----:B------:R-:W0:Y:S01]  /*00e0*/  @!UP0 S2UR UR8, SR_CgaCtaId ;  /* 0x00000000000889c3 */ /* 0x000e220000008800 */
[----:B------:R-:W-:Y:S01]  /*00f0*/  @!UP0 UMOV UR6, 0x400 ;  /* 0x0000040000068882 */ /* 0x000fe20000000000 */
[----:B------:R-:W-:-:S04]  /*0100*/  @!UP0 UIADD3 UR4, -UR4, 0x100000, URZ ;  /* 0x0010000004048890 */ /* 0x000fc8000fffe13f */
[----:B------:R-:W-:Y:S02]  /*0110*/  @!UP0 USHF.L.U32 UR5, UR4, 0xb, URZ ;  /* 0x0000000b04058899 */ /* 0x000fe4000800063f */
[----:B------:R-:W-:Y:S02]  /*0120*/  @!UP0 USHF.L.U32 UR4, UR4, 0x1, URZ ;  /* 0x0000000104048899 */ /* 0x000fe4000800063f */
[----:B0-----:R-:W-:Y:S02]  /*0130*/  @!UP0 ULEA UR8, UR8, UR6, 0x18 ;  /* 0x0000000608088291 */ /* 0x001fe4000f8ec03f */
[----:B------:R-:W-:-:S04]  /*0140*/  @!UP0 UIADD3 UR6, -UR7, 0x100000, URZ ;  /* 0x0010000007068890 */ /* 0x000fc8000fffe13f */
[----:B------:R-:W-:Y:S02]  /*0150*/  @!UP0 USHF.L.U32 UR7, UR6, 0xb, URZ ;  /* 0x0000000b06078899 */ /* 0x000fe4000800063f */
[----:B------:R-:W-:Y:S01]  /*0160*/  @!UP0 USHF.L.U32 UR6, UR6, 0x1, URZ ;  /* 0x0000000106068899 */ /* 0x000fe2000800063f */
[----:B------:R-:W-:-:S05]  /*0170*/  VOTEU.ALL UP0, P0 ;  /* 0x00000000003f7886 */ /* 0x000fca0000000000 */
[----:B------:R1:W0:Y:S06]  /*0180*/  @!UP0 SYNCS.EXCH.64 URZ, [UR8+0x2d800], UR4 ;  /* 0x02d80004083f85b2 */ /* 0x00022c0008000100 */
[----:B------:R1:W3:Y:S02]  /*0190*/  @!UP1 SYNCS.EXCH.64 URZ, [UR8+0x2d820], UR6 ;  /* 0x02d82006083f95b2 */ /* 0x0002e40008000100 */
[----:B-12---:R-:W-:Y:S05]  /*01a0*/  @P1 BRA `(.L_x_0) ;  /* 0x0000000000481947 */ /* 0x006fea0003800000 */
[----:B------:R-:W1:Y:S01]  /*01b0*/  S2UR UR5, SR_CgaCtaId ;  /* 0x00000000000579c3 */ /* 0x000e620000008800 */
[----:B------:R-:W-:Y:S01]  /*01c0*/  UMOV UR4, 0x400 ;  /* 0x0000040000047882 */ /* 0x000fe20000000000 */
[----:B------:R-:W-:Y:S01]  /*01d0*/  UMOV UR6, 0x80 ;  /* 0x0000008000067882 */ /* 0x000fe20000000000 */
[----:B------:R-:W-:Y:S01]  /*01e0*/  UMOV UR7, 0x180 ;  /* 0x0000018000077882 */ /* 0x000fe20000000000 */
[----:B------:R-:W-:Y:S01]  /*01f0*/  ELECT P0, URZ, PT ;  /* 0x00000000003f782f */ /* 0x000fe20003800000 */
[----:B-1----:R-:W-:Y:S02]  /*0200*/  ULEA UR8, UR5, UR4, 0x18 ;  /* 0x0000000405087291 */ /* 0x002fe4000f8ec03f */
[----:B------:R-:W-:-:S04]  /*0210*/  UIADD3 UR4, -UR6, 0x100000, URZ ;  /* 0x0010000006047890 */ /* 0x000fc8000fffe13f */
[----:B------:R-:W-:Y:S02]  /*0220*/  USHF.L.U32 UR5, UR4, 0xb, URZ ;  /* 0x0000000b04057899 */ /* 0x000fe4000800063f */
[----:B------:R-:W-:Y:S02]  /*0230*/  USHF.L.U32 UR4, UR4, 0x1, URZ ;  /* 0x0000000104047899 */ /* 0x000fe4000800063f */
[----:B------:R-:W-:-:S04]  /*0240*/  UIADD3 UR6, -UR7, 0x100000, URZ ;  /* 0x0010000007067890 */ /* 0x000fc8000fffe13f */
[----:B------:R-:W-:Y:S02]  /*0250*/  USHF.L.U32 UR7, UR6, 0xb, URZ ;  /* 0x0000000b06077899 */ /* 0x000fe4000800063f */
[----:B------:R-:W-:Y:S01]  /*0260*/  USHF.L.U32 UR6, UR6, 0x1, URZ ;  /* 0x0000000106067899 */ /* 0x000fe2000800063f */
[----:B------:R-:W1:Y:S03]  /*0270*/  FENCE.VIEW.ASYNC.S ;  /* 0x00000000000073c6 */ /* 0x000e660000000000 */
[----:B-1----:R1:W2:Y:S08]  /*0280*/  SYNCS.EXCH.64 URZ, [UR8+0x2d830], UR4 ;  /* 0x02d83004083f75b2 */ /* 0x0022b00008000100 */
[----:B------:R1:W4:Y:S01]  /*0290*/  SYNCS.EXCH.64 URZ, [UR8+0x2d840], UR6 ;  /* 0x02d84006083f75b2 */ /* 0x0003220008000100 */
[----:B------:R1:W0:Y:S01]  /*02a0*/  SYNCS.EXCH.64 URZ, [UR8+0x2d838], UR4 ;  /* 0x02d83804083f75b2 */ /* 0x0002220008000100 */
[----:B------:R1:W0:Y:S01]  /*02b0*/  SYNCS.EXCH.64 URZ, [UR8+0x2d848], UR6 ;  /* 0x02d84806083f75b2 */ /* 0x0002220008000100 */
[----:B------:R-:W-:Y:S01]  /*02c0*/  NOP ;  /* 0x0000000000007918 */ /* 0x000fe20000000000 */
.L_x_0:
[----:B------:R-:W5:Y:S01]  /*02d0*/  SHFL.IDX PT, R2, R0, RZ, 0x1f ;  /* 0x00001fff00027589 */ /* 0x000f6200000e0000 */
[----:B------:R-:W-:Y:S01]  /*02e0*/  NOP ;  /* 0x0000000000007918 */ /* 0x000fe20000000000 */
[----:B-----5:R-:W-:-:S13]  /*02f0*/  ISETP.NE.AND P0, PT, R2, RZ, PT ;  /* 0x000000ff0200720c */ /* 0x020fda0003f05270 */
[----:B------:R-:W-:Y:S05]  /*0300*/  @P0 BRA `(.L_x_1) ;  /* 0x0000000000480947 */ /* 0x000fea0003800000 */
[----:B-1----:R-:W1:Y:S01]  /*0310*/  S2UR UR5, SR_CgaCtaId ;  /* 0x00000000000579c3 */ /* 0x002e620000008800 */
        /* <DEDUP_REMOVED lines=12> */
[----:B-1----:R1:W0:Y:S08]  /*03e0*/  SYNCS.EXCH.64 URZ, [UR8+0x2d850], UR4 ;  /* 0x02d85004083f75b2 */ /* 0x0022300008000100 */
[----:B------:R1:W0:Y:S01]  /*03f0*/  SYNCS.EXCH.64 URZ, [UR8+0x2d860], UR6 ;  /* 0x02d86006083f75b2 */ /* 0x0002220008000100 */
[----:B------:R1:W0:Y:S01]  /*0400*/  SYNCS.EXCH.64 URZ, [UR8+0x2d858], UR4 ;  /* 0x02d85804083f75b2 */ /* 0x0002220008000100 */
[----:B------:R1:W0:Y:S01]  /*0410*/  SYNCS.EXCH.64 URZ, [UR8+0x2d868], UR6 ;  /* 0x02d86806083f75b2 */ /* 0x0002220008000100 */
[----:B------:R-:W-:Y:S01]  /*0420*/  NOP ;  /* 0x0000000000007918 */ /* 0x000fe20000000000 */
.L_x_1:
[----:B------:R-:W5:Y:S01]  /*0430*/  SHFL.IDX PT, R2, R0, RZ, 0x1f ;  /* 0x00001fff00027589 */ /* 0x000f6200000e0000 */
[----:B------:R-:W-:Y:S01]  /*0440*/  NOP ;  /* 0x0000000000007918 */ /* 0x000fe20000000000 */
[----:B-----5:R-:W-:-:S13]  /*0450*/  ISETP.NE.AND P0, PT, R2, RZ, PT ;  /* 0x000000ff0200720c */ /* 0x020fda0003f05270 */
[----:B------:R-:W-:Y:S05]  /*0460*/  @P0 BRA `(.L_x_2) ;  /* 0x0000000000380947 */ /* 0x000fea0003800000 */
[----:B-1----:R-:W1:Y:S01]  /*0470*/  S2UR UR5, SR_CgaCtaId ;  /* 0x00000000000579c3 */ /* 0x002e620000008800 */
[----:B------:R-:W-:Y:S01]  /*0480*/  UMOV UR4, 0x400 ;  /* 0x0000040000047882 */ /* 0x000fe20000000000 */
[----:B------:R-:W-:Y:S01]  /*0490*/  UMOV UR7, 0x80 ;  /* 0x0000008000077882 */ /* 0x000fe20000000000 */
[----:B------:R-:W-:Y:S01]  /*04a0*/  ELECT P0, URZ, PT ;  /* 0x00000000003f782f */ /* 0x000fe20003800000 */
[----:B-1----:R-:W-:Y:S02]  /*04b0*/  ULEA UR6, UR5, UR4, 0x18 ;  /* 0x0000000405067291 */ /* 0x002fe4000f8ec03f */
[----:B------:R-:W-:-:S04]  /*04c0*/  UIADD3 UR4, -UR7, 0x100000, URZ ;  /* 0x0010000007047890 */ /* 0x000fc8000fffe13f */
[----:B------:R-:W-:Y:S02]  /*04d0*/  USHF.L.U32 UR5, UR4, 0xb, URZ ;  /* 0x0000000b04057899 */ /* 0x000fe4000800063f */
[----:B------:R-:W-:Y:S01]  /*04e0*/  USHF.L.U32 UR4, UR4, 0x1, URZ ;  /* 0x0000000104047899 */ /* 0x000fe2000800063f */
[----:B------:R-:W1:Y:S11]  /*04f0*/  FENCE.VIEW.ASYNC.S ;  /* 0x00000000000073c6 */ /* 0x000e760000000000 */
[----:B-1----:R1:W0:Y:S01]  /*0500*/  SYNCS.EXCH.64 URZ, [UR6+0x2d870], UR4 ;  /* 0x02d87004063f75b2 */ /* 0x0022220008000100 */
[----:B------:R1:W0:Y:S01]  /*0510*/  SYNCS.EXCH.64 URZ, [UR6+0x2d880], UR4 ;  /* 0x02d88004063f75b2 */ /* 0x0002220008000100 */
[----:B------:R1:W0:Y:S01]  /*0520*/  SYNCS.EXCH.64 URZ, [UR6+0x2d878], UR4 ;  /* 0x02d87804063f75b2 */ /* 0x0002220008000100 */
[----:B------:R1:W0:Y:S01]  /*0530*/  SYNCS.EXCH.64 URZ, [UR6+0x2d888], UR4 ;  /* 0x02d88804063f75b2 */ /* 0x0002220008000100 */
[----:B------:R-:W-:Y:S01]  /*0540*/  NOP ;  /* 0x0000000000007918 */ /* 0x000fe20000000000 */
.L_x_2:
        /* <DEDUP_REMOVED lines=22> */
.L_x_3:
[----:B------:R-:W5:Y:S01]  /*06b0*/  SHFL.IDX PT, R2, R0, RZ, 0x1f ;  /* 0x00001fff00027589 */ /* 0x000f6200000e0000 */
[----:B------:R-:W-:Y:S01]  /*06c0*/  R2UR UR9, R3 ;  /* 0x00000000030972ca */ /* 0x000fe200000e0000 */
        /* <DEDUP_REMOVED lines=21> */
.L_x_4:
[----:B------:R-:W-:Y:S01]  /*0820*/  UISETP.NE.AND UP0, UPT, UR9, URZ, UPT ;  /* 0x0000003f0900728c */ /* 0x000fe2000bf05270 */
[----:B------:R-:W-:Y:S01]  /*0830*/  NOP ;  /* 0x0000000000007918 */ /* 0x000fe20000000000 */
[----:B------:R-:W-:Y:S01]  /*0840*/  UMOV UR38, 0x1 ;  /* 0x0000000100267882 */ /* 0x000fe20000000000 */
[----:B------:R-:W-:Y:S01]  /*0850*/  ULDC.64 UR36, c[0x0][0x208] ;  /* 0x0000820000247ab9 */ /* 0x000fe20000000a00 */
[----:B------:R-:W-:Y:S01]  /*0860*/  USEL UR38, UR38, 0x2, !UP0 ;  /* 0x0000000226267887 */ /* 0x000fe2000c000000 */
[----:B------:R-:W-:Y:S01]  /*0870*/  BSSY B6, `(.L_x_5) ;  /* 0x0000b94000067945 */ /* 0x000fe20003800000 */
[----:B0-234-:R-:W-:Y:S01]  /*0880*/  BAR.SYNC.DEFER_BLOCKING 0x0 ;  /* 0x0000000000007b1d */ /* 0x01dfe20000010000 */
[----:B------:R-:W-:-:S13]  /*0890*/  PLOP3.LUT P0, PT, PT, PT, UP0, 0x80, 0x0 ;  /* 0x000000000000781c */ /* 0x000fda0003f0f008 */
[----:B------:R-:W-:Y:S05]  /*08a0*/  @!P0 BRA `(.L_x_6) ;  /* 0x0000007c00b48947 */ /* 0x000fea0003800000 */
.L_x_7:
[----:B------:R-:W-:-:S08]  /*08b0*/  NOP ;  /* 0x0000000000007918 */ /* 0x000fd00000000000 */
[----:B------:R-:W0:Y:S02]  /*08c0*/  USETMAXREG.TRY_ALLOC.CTAPOOL UP0, 0xa0 ;  /* 0x000000a0000079c8 */ /* 0x000e240008000600 */
[----:B0-----:R-:W-:-:S13]  /*08d0*/  PLOP3.LUT P0, PT, PT, PT, UP0, 0x80, 0x0 ;  /* 0x000000000000781c */ /* 0x001fda0003f0f008 */
[----:B------:R-:W-:Y:S05]  /*08e0*/  @!P0 BRA `(.L_x_7) ;  /* 0xfffffffc00f08947 */ /* 0x000fea000383ffff */
[----:B-1----:R-:W0:Y:S01]  /*08f0*/  S2UR UR6, SR_CTAID.Y ;  /* 0x00000000000679c3 */ /* 0x002e220000002600 */
[----:B------:R-:W-:Y:S01]  /*0900*/  LOP3.LUT R0, R22, 0xffffff80, RZ, 0xc0, !PT ;  /* 0xffffff8016007812 */ /* 0x000fe200078ec0ff */
[----:B------:R-:W-:Y:S02]  /*0910*/  ULDC UR7, c[0x0][0xc50] ;  /* 0x0003140000077ab9 */ /* 0x000fe40000000800 */
[----:B------:R-:W-:-:S04]  /*0920*/  UISETP.NE.AND UP0, UPT, UR7, 0x1, UPT ;  /* 0x000000010700788c */ /* 0x000fc8000bf05270 */
[----:B------:R-:W-:Y:S08]  /*0930*/  BAR.ARV 0x8, 0x200 ;  /* 0x0208000000007b1d */ /* 0x000ff00000002000 */
[----:B------:R-:W1:Y:S01]  /*0940*/  S2UR UR8, SR_CTAID.Z ;  /* 0x00000000000879c3 */ /* 0x000e620000002700 */
[----:B------:R-:W-:Y:S01]  /*0950*/  ISETP.NE.AND P0, PT, R0, 0x80, PT ;  /* 0x000000800000780c */ /* 0x000fe20003f05270 */
[----:B------:R-:W-:Y:S01]  /*0960*/  @UP0 ULDC UR4, c[0x0][0xc54] ;  /* 0x0003150000040ab9 */ /* 0x000fe20000000800 */
[----:B------:R-:W-:Y:S01]  /*0970*/  @UP0 ULDC UR9, c[0x0][0xc58] ;  /* 0x0003160000090ab9 */ /* 0x000fe20000000800 */
[----:B0-----:R-:W-:-:S10]  /*0980*/  UIMAD.WIDE.U32 UR4, UR6, UR4, URZ ;  /* 0x00000004060472a5 */ /* 0x001fd4000f8e003f */
[----:B------:R-:W-:Y:S06]  /*0990*/  @!P0 BAR.ARV 0x9, 0x100 ;  /* 0x0244000000008b1d */ /* 0x000fec0000002000 */
[----:B------:R-:W-:Y:S01]  /*09a0*/  UMOV UR39, UR6 ;  /* 0x0000000600277c82 */ /* 0x000fe20008000000 */
[----:B------:R-:W-:Y:S01]  /*09b0*/  @UP0 USHF.R.U32.HI UR39, URZ, UR9, UR5 ;  /* 0x000000093f270299 */ /* 0x000fe20008011605 */
[----:B-1----:R-:W-:-:S03]  /*09c0*/  ISETP.LE.AND P0, PT, RZ, UR8, PT ;  /* 0x00000008ff007c0c */ /* 0x002fc6000bf03270 */
[----:B------:R-:W-:-:S04]  /*09d0*/  UIADD3 UR4, -UR39, URZ, URZ ;  /* 0x0000003f27047290 */ /* 0x000fc8000fffe13f */
[----:B------:R-:W-:-:S06]  /*09e0*/  UIMAD UR7, UR7, UR4, UR6 ;  /* 0x00000004070772a4 */ /* 0x000fcc000f8e0206 */
[----:B------:R-:W-:Y:S06]  /*09f0*/  @!P0 BRA `(.L_x_8) ;  /* 0x000000b400ec8947 */ /* 0x000fec0003800000 */
[----:B------:R-:W-:Y:S01]  /*0a00*/  ULDC.64 UR4, c[0x0][0x418] ;  /* 0x0001060000047ab9 */ /* 0x000fe20000000a00 */
[----:B------:R-:W-:Y:S01]  /*0a10*/  ULDC UR43, c[0x0][0x424] ;  /* 0x00010900002b7ab9 */ /* 0x000fe20000000800 */
[----:B------:R-:W-:Y:S01]  /*0a20*/  UISETP.NE.U32.AND UP0, UPT, UR4, URZ, UPT ;  /* 0x0000003f0400728c */ /* 0x000fe2000bf05070 */
[----:B------:R-:W-:Y:S01]  /*0a30*/  IMAD.MOV.U32 R3, RZ, RZ, RZ ;  /* 0x000000ffff037224 */ /* 0x000fe200078e00ff */
[----:B------:R-:W-:Y:S02]  /*0a40*/  ULOP3.LUT UR8, UR7, 0xffff, URZ, 0xc0, !UPT ;  /* 0x0000ffff07087892 */ /* 0x000fe4000f8ec03f */
[----:B------:R-:W-:Y:S01]  /*0a50*/  UISETP.NE.AND.EX UP0, UPT, UR5, URZ, UPT, UP0 ;  /* 0x0000003f0500728c */ /* 0x000fe2000bf05300 */
[----:B------:R-:W-:-:S03]  /*0a60*/  ULDC UR4, c[0x0][0x2f0] ;  /* 0x0000bc0000047ab9 */ /* 0x000fc60000000800 */
[----:B------:R-:W-:-:S04]  /*0a70*/  USEL UR43, UR43, 0x1, UP0 ;  /* 0x000000012b2b7887 */ /* 0x000fc80008000000 */
[----:B------:R-:W-:-:S04]  /*0a80*/  UIMAD UR43, UR43, UR4, URZ ;  /* 0x000000042b2b72a4 */ /* 0x000fc8000f8e023f */
[----:B------:R-:W-:Y:S02]  /*0a90*/  UISETP.GE.AND UP0, UPT, UR43, 0x1, UPT ;  /* 0x000000012b00788c */ /* 0x000fe4000bf06270 */
[----:B------:R-:W-:-:S04]  /*0aa0*/  UIADD3 UR4, UR43, 0x7f, URZ ;  /* 0x0000007f2b047890 */ /* 0x000fc8000fffe03f */
[----:B------:R-:W-:Y:S01]  /*0ab0*/  PLOP3.LUT P0, PT, PT, PT, UP0, 0x80, 0x0 ;  /* 0x000000000000781c */ /* 0x000fe20003f0f008 */
[----:B------:R-:W-:-:S04]  /*0ac0*/  USHF.R.S32.HI UR5, URZ, 0x1f, UR4 ;  /* 0x0000001f3f057899 */ /* 0x000fc80008011404 */
[----:B------:R-:W-:-:S04]  /*0ad0*/  ULEA.HI UR5, UR5, UR4, URZ, 0x7 ;  /* 0x0000000405057291 */ /* 0x000fc8000f8f383f */
[----:B------:R-:W-:-:S04]  /*0ae0*/  USHF.R.S32.HI UR5, URZ, 0x7, UR5 ;  /* 0x000000073f057899 */ /* 0x000fc80008011405 */
[----:B------:R-:W-:Y:S08]  /*0af0*/  @!P0 BRA `(.L_x_9) ;  /* 0x00000000007c8947 */ /* 0x000ff00003800000 */
[----:B------:R-:W-:-:S04]  /*0b00*/  USHF.R.U32.HI UR4, URZ, 0x10, UR7 ;  /* 0x000000103f047899 */ /* 0x000fc80008011607 */
[----:B------:R-:W-:-:S11]  /*0b10*/  UISETP.NE.AND UP0, UPT, UR4, URZ, UPT ;  /* 0x0000003f0400728c */ /* 0x000fd6000bf05270 */
[----:B------:R-:W-:Y:S02]  /*0b20*/  @!UP0 ULDC UR4, c[0x0][0x9f0] ;  /* 0x00027c0000048ab9 */ /* 0x000fe40000000800 */
[----:B------:R-:W-:Y:S01]  /*0b30*/  IMAD.U32 R4, RZ, RZ, UR4 ;  /* 0x00000004ff047e24 */ /* 0x000fe2000f8e00ff */
[----:B------:R-:W-:-:S04]  /*0b40*/  UIADD3 UR6, UR5, -0x1, UR4 ;  /* 0xffffffff05067890 */ /* 0x000fc8000fffe004 */
[-C--:B------:R-:W-:Y:S02]  /*0b50*/  IABS R5, R4.reuse ;  /* 0x0000000400057213 */ /* 0x080fe40000000000 */
[----:B------:R-:W-:Y:S01]  /*0b60*/  IMAD.U32 R6, RZ, RZ, UR6 ;  /* 0x00000006ff067e24 */ /* 0x000fe2000f8e00ff */
[----:B------:R-:W-:Y:S01]  /*0b70*/  IABS R4, R4 ;  /* 0x0000000400047213 */ /* 0x000fe20000000000 */
[----:B------:R-:W0:Y:S01]  /*0b80*/  I2F.RP R0, R5 ;  /* 0x0000000500007306 */ /* 0x000e220000209400 */
[----:B------:R-:W-:-:S03]  /*0b90*/  ULOP3.LUT UR6, UR6, UR4, URZ, 0x3c, !UPT ;  /* 0x0000000406067292 */ /* 0x000fc6000f8e3c3f */
[----:B------:R-:W-:-:S03]  /*0ba0*/  IMAD.MOV R4, RZ, RZ, -R4 ;  /* 0x000000ffff047224 */ /* 0x000fc600078e0a04 */
[----:B------:R-:W-:Y:S01]  /*0bb0*/  ISETP.LE.AND P2, PT, RZ, UR6, PT ;  /* 0x00000006ff007c0c */ /* 0x000fe2000bf43270 */
[----:B0-----:R-:W0:Y:S02]  /*0bc0*/  MUFU.RCP R0, R0 ;  /* 0x0000000000007308 */ /* 0x001e240000001000 */
[----:B0-----:R-:W-:Y:S02]  /*0bd0*/  IADD3 R2, R0, 0xffffffe, RZ ;  /* 0x0ffffffe00027810 */ /* 0x001fe40007ffe0ff */
[----:B------:R-:W-:-:S04]  /*0be0*/  IABS R0, R6 ;  /* 0x0000000600007213 */ /* 0x000fc80000000000 */
[----:B------:R0:W1:Y:S02]  /*0bf0*/  F2I.FTZ.U32.TRUNC.NTZ R3, R2 ;  /* 0x0000000200037305 */ /* 0x000064000021f000 */
[----:B0-----:R-:W-:Y:S01]  /*0c00*/  MOV R2, RZ ;  /* 0x000000ff00027202 */ /* 0x001fe20000000f00 */
[----:B-1----:R-:W-:-:S04]  /*0c10*/  IMAD.MOV R8, RZ, RZ, -R3 ;  /* 0x000000ffff087224 */ /* 0x002fc800078e0a03 */
[----:B------:R-:W-:-:S04]  /*0c20*/  IMAD R7, R8, R5, RZ ;  /* 0x0000000508077224 */ /* 0x000fc800078e02ff */
[----:B------:R-:W-:-:S04]  /*0c30*/  IMAD.HI.U32 R3, R3, R7, R2 ;  /* 0x0000000703037227 */ /* 0x000fc800078e0002 */
[----:B------:R-:W-:Y:S02]  /*0c40*/  IMAD.MOV.U32 R2, RZ, RZ, R4 ;  /* 0x000000ffff027224 */ /* 0x000fe400078e0004 */
[----:B------:R-:W-:-:S04]  /*0c50*/  IMAD.HI.U32 R3, R3, R0, RZ ;  /* 0x0000000003037227 */ /* 0x000fc800078e00ff */
[----:B------:R-:W-:-:S05]  /*0c60*/  IMAD R0, R3, R2, R0 ;  /* 0x0000000203007224 */ /* 0x000fca00078e0200 */
[----:B------:R-:W-:-:S13]  /*0c70*/  ISETP.GT.U32.AND P1, PT, R5, R0, PT ;  /* 0x000000000500720c */ /* 0x000fda0003f24070 */
[----:B------:R-:W-:Y:S02]  /*0c80*/  @!P1 IMAD.IADD R0, R0, 0x1, -R5 ;  /* 0x0000000100009824 */ /* 0x000fe400078e0a05 */
[----:B------:R-:W-:Y:S01]  /*0c90*/  @!P1 VIADD R3, R3, 0x1 ;  /* 0x0000000103039836 */ /* 0x000fe20000000000 */
[----:B------:R-:W-:Y:S02]  /*0ca0*/  ISETP.NE.AND P1, PT, RZ, UR4, PT ;  /* 0x00000004ff007c0c */ /* 0x000fe4000bf25270 */
[----:B------:R-:W-:-:S13]  /*0cb0*/  ISETP.GE.U32.AND P0, PT, R0, R5, PT ;  /* 0x000000050000720c */ /* 0x000fda0003f06070 */
[----:B------:R-:W-:-:S05]  /*0cc0*/  @P0 IADD3 R3, R3, 0x1, RZ ;  /* 0x0000000103030810 */ /* 0x000fca0007ffe0ff */
[----:B------:R-:W-:Y:S01]  /*0cd0*/  @!P2 IMAD.MOV R3, RZ, RZ, -R3 ;  /* 0x000000ffff03a224 */ /* 0x000fe200078e0a03 */
[----:B------:R-:W-:-:S07]  /*0ce0*/  @!P1 LOP3.LUT R3, RZ, UR4, RZ, 0x33, !PT ;  /* 0x00000004ff039c12 */ /* 0x000fce000f8e33ff */
.L_x_9:
[----:B------:R-:W-:Y:S01]  /*0cf0*/  IMAD R16, R3, UR8, RZ ;  /* 0x0000000803107c24 */ /* 0x000fe2000f8e02ff */
[----:B------:R-:W-:Y:S01]  /*0d00*/  PLOP3.LUT P0, PT, PT, PT, PT, 0x80, 0x0 ;  /* 0x000000000000781c */ /* 0x000fe20003f0f070 */
[----:B------:R-:W-:Y:S01]  /*0d10*/  VIADD R18, R22, 0xffffff80 ;  /* 0xffffff8016127836 */ /* 0x000fe20000000000 */
[----:B------:R-:W-:Y:S01]  /*0d20*/  MOV R19, RZ ;  /* 0x000000ff00137202 */ /* 0x000fe20000000f00 */
[----:B------:R-:W-:Y:S01]  /*0d30*/  IMAD.MOV.U32 R0, RZ, RZ, RZ ;  /* 0x000000ffff007224 */ /* 0x000fe200078e00ff */
[----:B------:R-:W-:Y:S02]  /*0d40*/  VIADDMNMX R3, R16, R3, UR5, PT ;  /* 0x0000000510037e46 */ /* 0x000fe4000b800103 */
[----:B------:R-:W-:Y:S02]  /*0d50*/  CS2R R134, SRZ ;  /* 0x0000000000867805 */ /* 0x000fe4000001ff00 */
[----:B------:R-:W-:Y:S02]  /*0d60*/  CS2R R52, SRZ ;  /* 0x0000000000347805 */ /* 0x000fe4000001ff00 */
[----:B------:R-:W-:-:S02]  /*0d70*/  CS2R R50, SRZ ;  /* 0x0000000000327805 */ /* 0x000fc4000001ff00 */
[----:B------:R-:W-:Y:S02]  /*0d80*/  R2UR UR44, R3 ;  /* 0x00000000032c72ca */ /* 0x000fe400000e0000 */
[----:B------:R-:W-:Y:S02]  /*0d90*/  CS2R R42, SRZ ;  /* 0x00000000002a7805 */ /* 0x000fe4000001ff00 */
[----:B------:R-:W-:Y:S02]  /*0da0*/  CS2R R26, SRZ ;  /* 0x00000000001a7805 */ /* 0x000fe4000001ff00 */
[----:B------:R-:W-:Y:S02]  /*0db0*/  CS2R R28, SRZ ;  /* 0x00000000001c7805 */ /* 0x000fe4000001ff00 */
[----:B------:R-:W-:Y:S02]  /*0dc0*/  CS2R R14, SRZ ;  /* 0x00000000000e7805 */ /* 0x000fe4000001ff00 */
[----:B------:R-:W-:-:S02]  /*0dd0*/  CS2R R20, SRZ ;  /* 0x0000000000147805 */ /* 0x000fc4000001ff00 */
[----:B------:R-:W-:Y:S02]  /*0de0*/  CS2R R12, SRZ ;  /* 0x00000000000c7805 */ /* 0x000fe4000001ff00 */
[----:B------:R-:W-:Y:S02]  /*0df0*/  CS2R R6, SRZ ;  /* 0x0000000000067805 */ /* 0x000fe4000001ff00 */
[----:B------:R-:W-:Y:S02]  /*0e00*/  CS2R R8, SRZ ;  /* 0x0000000000087805 */ /* 0x000fe4000001ff00 */
[----:B------:R-:W-:Y:S02]  /*0e10*/  CS2R R4, SRZ ;  /* 0x0000000000047805 */ /* 0x000fe4000001ff00 */
[----:B------:R-:W-:Y:S02]  /*0e20*/  CS2R R48, SRZ ;  /* 0x0000000000307805 */ /* 0x000fe4000001ff00 */
[----:B------:R-:W-:-:S02]  /*0e30*/  CS2R R2, SRZ ;  /* 0x0000000000027805 */ /* 0x000fc4000001ff00 */
[----:B------:R-:W-:Y:S02]  /*0e40*/  CS2R R30, SRZ ;  /* 0x00000000001e7805 */ /* 0x000fe4000001ff00 */
[----:B------:R-:W-:Y:S02]  /*0e50*/  ISETP.LT.AND P1, PT, R16, UR44, PT ;  /* 0x0000002c10007c0c */ /* 0x000fe4000bf21270 */
        /* <DEDUP_REMOVED lines=8> */
[----:B------:R-:W-:Y:S01]  /*0ee0*/  CS2R R38, SRZ ;  /* 0x0000000000267805 */ /* 0x000fe2000001ff00 */
[----:B------:R-:W-:Y:S06]  /*0ef0*/  @!P1 BRA `(.L_x_10) ;  /* 0x0000006000a89947 */ /* 0x000fec0003800000 */
[----:B------:R-:W-:Y:S01]  /*0f00*/  SHF.R.S32.HI R19, RZ, 0x1f, R18 ;  /* 0x0000001fff137819 */ /* 0x000fe20000011412 */
[----:B------:R-:W0:Y:S01]  /*0f10*/  S2UR UR6, SR_CgaCtaId ;  /* 0x00000000000679c3 */ /* 0x000e220000008800 */
[----:B------:R-:W-:Y:S02]  /*0f20*/  UMOV UR41, 0x400 ;  /* 0x0000040000297882 */ /* 0x000fe40000000000 */
[----:B------:R-:W-:-:S04]  /*0f30*/  LEA.HI R23, R19, R18, RZ, 0x7 ;  /* 0x0000001213177211 */ /* 0x000fc800078f38ff */
[----:B------:R-:W-:-:S06]  /*0f40*/  SHF.R.S32.HI R0, RZ, 0x7, R23 ;  /* 0x00000007ff007819 */ /* 0x000fcc0000011417 */
[----:B------:R-:W1:Y:S01]  /*0f50*/  SHFL.IDX PT, R0, R0, RZ, 0x1f ;  /* 0x00001fff00007589 */ /* 0x000e6200000e0000 */
[----:B0-----:R-:W-:-:S04]  /*0f60*/  ULEA UR41, UR6, UR41, 0x18 ;  /* 0x0000002906297291 */ /* 0x001fc8000f8ec03f */
[----:B------:R-:W-:-:S04]  /*0f70*/  UIADD3 UR6, UR41, 0x21800, URZ ;  /* 0x0002180029067890 */ /* 0x000fc8000fffe03f */
[----:B------:R-:W-:Y:S01]  /*0f80*/  ULOP3.LUT UP0, URZ, UR6, 0x3ff, URZ, 0xc0, !UPT ;  /* 0x000003ff063f7892 */ /* 0x000fe2000f80c03f */
[----:B-1----:R-:W-:-:S05]  /*0f90*/  R2UR UR40, R0 ;  /* 0x00000000002872ca */ /* 0x002fca00000e0000 */
[----:B------:R-:W-:-:S08]  /*0fa0*/  PLOP3.LUT P0, PT, PT, PT, UP0, 0x80, 0x0 ;  /* 0x000000000000781c */ /* 0x000fd00003f0f008 */
[----:B------:R-:W-:-:S04]  /*0fb0*/  UIMAD.WIDE UR4, UR40, 0x55555556, URZ ;  /* 0x55555556280478a5 */ /* 0x000fc8000f8e023f */
[----:B------:R-:W-:-:S04]  /*0fc0*/  ULEA.HI UR5, UR5, UR5, URZ, 0x1 ;  /* 0x0000000505057291 */ /* 0x000fc8000f8f083f */
[----:B------:R-:W-:-:S04]  /*0fd0*/  UIMAD UR45, UR5, -0x3, UR40 ;  /* 0xfffffffd052d78a4 */ /* 0x000fc8000f8e0228 */
[----:B------:R-:W-:-:S04]  /*0fe0*/  ULEA UR4, UR45, UR6, 0xd ;  /* 0x000000062d047291 */ /* 0x000fc8000f8e683f */
[----:B------:R-:W-:-:S04]  /*0ff0*/  USHF.R.U32.HI UR4, URZ, 0x4, UR4 ;  /* 0x000000043f047899 */ /* 0x000fc80008011604 */
[----:B------:R-:W-:Y:S01]  /*1000*/  ULOP3.LUT UR42, UR4, 0x3fff, URZ, 0xc0, !UPT ;  /* 0x00003fff042a7892 */ /* 0x000fe2000f8ec03f */
[----:B------:R-:W-:Y:S11]  /*1010*/  @!P0 BRA `(.L_x_11) ;  /* 0x0000000000408947 */ /* 0x000ff60003800000 */
[----:B------:R-:W-:Y:S01]  /*1020*/  MOV R0, 0x0 ;  /* 0x0000000000007802 */ /* 0x000fe20000000f00 */
[----:B------:R-:W-:Y:S01]  /*1030*/  ULDC.64 UR4, c[0x4][0x88] ;  /* 0x0100220000047ab9 */ /* 0x000fe20000000a00 */
[----:B------:R-:W-:Y:S01]  /*1040*/  ULDC.64 UR6, c[0x4][0x28] ;  /* 0x01000a0000067ab9 */ /* 0x000fe20000000a00 */
[----:B------:R-:W-:Y:S01]  /*1050*/  IMAD.U32 R4, RZ, RZ, UR4 ;  /* 0x00000004ff047e24 */ /* 0x000fe2000f8e00ff */
[----:B------:R0:W1:Y:S01]  /*1060*/  LDC.64 R2, c[0x4][R0] ;  /* 0x0100000000027b82 */ /* 0x0000620000000a00 */
[----:B------:R-:W-:Y:S01]  /*1070*/  IMAD.U32 R5, RZ, RZ, UR5 ;  /* 0x00000005ff057e24 */ /* 0x000fe2000f8e00ff */
[----:B------:R-:W-:Y:S01]  /*1080*/  ULDC.64 UR4, c[0x4][0x90] ;  /* 0x0100240000047ab9 */ /* 0x000fe20000000a00 */
[----:B------:R-:W-:Y:S01]  /*1090*/  IMAD.U32 R10, RZ, RZ, UR6 ;  /* 0x00000006ff0a7e24 */ /* 0x000fe2000f8e00ff */
[----:B------:R-:W-:Y:S01]  /*10a0*/  MOV R7, UR5 ;  /* 0x0000000500077c02 */ /* 0x000fe20008000f00 */
[----:B------:R-:W-:Y:S01]  /*10b0*/  IMAD.U32 R6, RZ, RZ, UR4 ;  /* 0x00000004ff067e24 */ /* 0x000fe2000f8e00ff */
[----:B------:R-:W-:Y:S01]  /*10c0*/  MOV R12, 0x1 ;  /* 0x00000001000c7802 */ /* 0x000fe20000000f00 */
[----:B------:R-:W-:-:S02]  /*10d0*/  IMAD.U32 R11, RZ, RZ, UR7 ;  /* 0x00000007ff0b7e24 */ /* 0x000fc4000f8e00ff */
[----:B------:R-:W-:Y:S02]  /*10e0*/  IMAD.MOV.U32 R8, RZ, RZ, 0x70 ;  /* 0x00000070ff087424 */ /* 0x000fe400078e00ff */
[----:B0-----:R-:W-:-:S07]  /*10f0*/  IMAD.MOV.U32 R13, RZ, RZ, RZ ;  /* 0x000000ffff0d7224 */ /* 0x001fce00078e00ff */
[----:B------:R-:W-:-:S07]  /*1100*/  LEPC R20, `(.L_x_11) ;  /* 0x000000001014794e */ /* 0x000fce0000000000 */
[----:B-1----:R-:W-:Y:S05]  /*1110*/  CALL.ABS.NOINC R2 ;  /* 0x0000000002007343 */ /* 0x002fea0003c00000 */
.L_x_11:
[----:B------:R-:W-:Y:S02]  /*1120*/  SHF.L.U32 R2, RZ, 0x1f, RZ ;  /* 0x0000001fff027819 */ /* 0x000fe400000006ff */
[----:B------:R-:W-:Y:S02]  /*1130*/  LEA.HI R7, R19, R18, RZ, 0x4 ;  /* 0x0000001213077211 */ /* 0x000fe400078f20ff */
[----:B------:R-:W0:Y:S02]  /*1140*/  SYNCS.PHASECHK.TRANS64.TRYWAIT P0, [UR41+0x2d800], R2 ;  /* 0x02d80002ff0075a7 */ /* 0x000e240008000169 */
[----:B------:R-:W-:-:S05]  /*1150*/  LOP3.LUT R3, R7, 0xfffffff0, RZ, 0xc0, !PT ;  /* 0xfffffff007037812 */ /* 0x000fca00078ec0ff */
[----:B------:R-:W-:-:S05]  /*1160*/  IMAD.IADD R3, R18, 0x1, -R3 ;  /* 0x0000000112037824 */ /* 0x000fca00078e0a03 */
[----:B------:R-:W-:-:S04]  /*1170*/  SHF.R.S32.HI R0, RZ, 0x1f, R3 ;  /* 0x0000001fff007819 */ /* 0x000fc80000011403 */
[----:B------:R-:W-:Y:S01]  /*1180*/  LEA.HI R5, R0, R3, RZ, 0x3 ;  /* 0x0000000300057211 */ /* 0x000fe200078f18ff */
[----:B0-----:R-:W-:Y:S06]  /*1190*/  @!P0 BRA `(.L_x_12) ;  /* 0x000000b0000c8947 */ /* 0x001fec0003800000 */
.L_x_85:
[----:B------:R-:W-:Y:S01]  /*11a0*/  ULOP3.LUT UR4, UR38, 0x1, URZ, 0xfc, !UPT ;  /* 0x0000000126047892 */ /* 0x000fe2000f8efc3f */
[----:B------:R-:W-:Y:S01]  /*11b0*/  LOP3.LUT R6, R5, 0xfffffff8, RZ, 0xc0, !PT ;  /* 0xfffffff805067812 */ /* 0x000fe200078ec0ff */
[----:B------:R-:W-:-:S03]  /*11c0*/  IMAD.MOV.U32 R4, RZ, RZ, 0x20 ;  /* 0x00000020ff047424 */ /* 0x000fc600078e00ff */
[----:B------:R-:W-:Y:S01]  /*11d0*/  IADD3 R6, R3, -R6, RZ ;  /* 0x8000000603067210 */ /* 0x000fe20007ffe0ff */
[----:B------:R-:W-:-:S03]  /*11e0*/  IMAD.U32 R0, RZ, RZ, UR4 ;  /* 0x00000004ff007e24 */ /* 0x000fc6000f8e00ff */
[----:B------:R-:W-:Y:S02]  /*11f0*/  LOP3.LUT P1, RZ, R6, 0x4, RZ, 0xc0, !PT ;  /* 0x0000000406ff7812 */ /* 0x000fe4000782c0ff */
[----:B------:R-:W-:Y:S02]  /*1200*/  ISETP.NE.AND P0, PT, R0, 0x3, PT ;  /* 0x000000030000780c */ /* 0x000fe40003f05270 */
[----:B------:R-:W-:-:S11]  /*1210*/  SEL R8, R4, 0xffffffe0, !P1 ;  /* 0xffffffe004087807 */ /* 0x000fd60004800000 */
[----:B------:R-:W-:Y:S05]  /*1220*/  @!P0 BRA `(.L_x_13) ;  /* 0x0000000000048947 */ /* 0x000fea0003800000 */
[----:B------:R-:W-:Y:S01]  /*1230*/  BPT.TRAP 0x1 ;  /* 0x000000040000795c */ /* 0x000fe20000300000 */
.L_x_13:
[----:B------:R1:W2:Y:S01]  /*1240*/  SYNCS.PHASECHK.TRANS64.TRYWAIT P1, [UR41+0x2d830], R2 ;  /* 0x02d83002ff0075a7 */ /* 0x0002a20008020169 */
[----:B------:R-:W-:Y:S05]  /*1250*/  @!P0 BRA `(.L_x_14) ;  /* 0x0000000000048947 */ /* 0x000fea0003800000 */
[----:B------:R-:W-:Y:S01]  /*1260*/  BPT.TRAP 0x1 ;  /* 0x000000040000795c */ /* 0x000fe20000300000 */
.L_x_14:
[----:B--2---:R-:W-:Y:S05]  /*1270*/  @P1 BRA `(.L_x_15) ;  /* 0x0000000000081947 */ /* 0x004fea0003800000 */
[----:B------:R-:W2:Y:S02]  /*1280*/  SYNCS.PHASECHK.TRANS64.TRYWAIT P1, [UR41+0x2d830], R2 ;  /* 0x02d83002ff0075a7 */ /* 0x000ea40008020169 */
[----:B--2---:R-:W-:Y:S05]  /*1290*/  @!P1 BRA `(.L_x_16) ;  /* 0x000000ac00e49947 */ /* 0x004fea0003800000 */
.L_x_15:
[----:B------:R-:W-:Y:S01]  /*12a0*/  ULEA UR4, UR45, UR41, 0xc ;  /* 0x000000292d047291 */ /* 0x000fe2000f8e603f */
[----:B------:R-:W-:Y:S01]  /*12b0*/  IMAD.MOV.U32 R0, RZ, RZ, RZ ;  /* 0x000000ffff007224 */ /* 0x000fe200078e00ff */
[----:B------:R-:W-:Y:S01]  /*12c0*/  MOV R135, RZ ;  /* 0x000000ff00877202 */ /* 0x000fe20000000f00 */
[----:B--2---:R-:W-:Y:S01]  /*12d0*/  IMAD.MOV.U32 R3, RZ, RZ, -0x7fffffe0 ;  /* 0x80000020ff037424 */ /* 0x004fe200078e00ff */
[----:B------:R-:W-:-:S04]  /*12e0*/  UIADD3 UR4, UR4, 0xc400, URZ ;  /* 0x0000c40004047890 */ /* 0x000fc8000fffe03f */
[----:B------:R-:W-:-:S04]  /*12f0*/  USHF.R.U32.HI UR4, URZ, 0x4, UR4 ;  /* 0x000000043f047899 */ /* 0x000fc80008011604 */
[----:B------:R-:W-:-:S06]  /*1300*/  ULOP3.LUT UR4, UR4, 0x3fff, URZ, 0xc0, !UPT ;  /* 0x00003fff04047892 */ /* 0x000fcc000f8ec03f */
[----:B01----:R-:W-:Y:S01]  /*1310*/  IMAD.U32 R2, RZ, RZ, UR4 ;  /* 0x00000004ff027e24 */ /* 0x003fe2000f8e00ff */
[----:B------:R-:W-:Y:S05]  /*1320*/  WARPSYNC.ALL ;  /* 0x0000000000007948 */ /* 0x000fea0003800000 */
[----:B------:R-:W-:Y:S01]  /*1330*/  LOP3.LUT R2, R2, 0x10000, RZ, 0xfc, !PT ;  /* 0x0001000002027812 */ /* 0x000fe200078efcff */
[----:B------:R-:W-:-:S03]  /*1340*/  UIADD3 UR4, UR41, 0x15400, URZ ;  /* 0x0001540029047890 */ /* 0x000fc6000fffe03f */
[C---:B------:R-:W-:Y:S01]  /*1350*/  R2UR UR8, R2.reuse ;  /* 0x00000000020872ca */ /* 0x040fe200000e0000 */
[----:B------:R-:W-:Y:S01]  /*1360*/  WARPGROUP.ARRIVE ;  /* 0x00000000000079c5 */ /* 0x000fe20000000000 */
[----:B------:R-:W-:Y:S01]  /*1370*/  R2UR UR9, R3 ;  /* 0x00000000030972ca */ /* 0x000fe200000e0000 */
[----:B------:R-:W-:Y:S01]  /*1380*/  USHF.R.U32.HI UR4, URZ, 0x4, UR4 ;  /* 0x000000043f047899 */ /* 0x000fe20008011604 */
[----:B------:R-:W-:Y:S01]  /*1390*/  R2UR UR24, R2 ;  /* 0x00000000021872ca */ /* 0x000fe200000e0000 */
[----:B------:R-:W-:Y:S01]  /*13a0*/  UMOV UR11, 0x80000020 ;  /* 0x80000020000b7882 */ /* 0x000fe20000000000 */
[----:B------:R-:W-:Y:S01]  /*13b0*/  UMOV UR13, 0x80000020 ;  /* 0x80000020000d7882 */ /* 0x000fe20000000000 */
[----:B------:R-:W-:Y:S01]  /*13c0*/  ULOP3.LUT UR4, UR4, 0x3fff, URZ, 0xc0, !UPT ;  /* 0x00003fff04047892 */ /* 0x000fe2000f8ec03f */
[----:B------:R-:W0:Y:S01]  /*13d0*/  S2UR UR6, SR_CgaCtaId ;  /* 0x00000000000679c3 */ /* 0x000e220000008800 */
[----:B------:R-:W-:Y:S01]  /*13e0*/  UMOV UR15, 0x80000020 ;  /* 0x80000020000f7882 */ /* 0x000fe20000000000 */
[----:B------:R-:W-:Y:S01]  /*13f0*/  UMOV UR17, 0x80000020 ;  /* 0x8000002000117882 */ /* 0x000fe20000000000 */
[----:B------:R-:W-:Y:S01]  /*1400*/  ULOP3.LUT UR32, UR4, 0x10000, URZ, 0xfc, !UPT ;  /* 0x0001000004207892 */ /* 0x000fe2000f8efc3f */
[----:B------:R-:W-:Y:S01]  /*1410*/  UMOV UR19, 0x80000020 ;  /* 0x8000002000137882 */ /* 0x000fe20000000000 */
[----:B------:R-:W-:-:S02]  /*1420*/  UMOV UR21, 0x80000020 ;  /* 0x8000002000157882 */ /* 0x000fc40000000000 */
[----:B------:R-:W-:Y:S02]  /*1430*/  UIADD3 UR14, UR32, 0x200, URZ ;  /* 0x00000200200e7890 */ /* 0x000fe4000fffe03f */
[----:B------:R-:W-:Y:S01]  /*1440*/  UIADD3 UR12, UR24, 0x300, URZ ;  /* 0x00000300180c7890 */ /* 0x000fe2000fffe03f */
[----:B------:R-:W-:Y:S01]  /*1450*/  UMOV UR10, UR32 ;  /* 0x00000020000a7c82 */ /* 0x000fe20008000000 */
[----:B------:R-:W-:Y:S01]  /*1460*/  UIADD3 UR16, UR24, 0x302, URZ ;  /* 0x0000030218107890 */ /* 0x000fe2000fffe03f */
[----:B------:R-:W-:Y:S01]  /*1470*/  HGMMA.64x128x16.F32 R24, gdesc[UR8], RZ, !UPT, gsb0 ;  /* 0x01e00000081879f0 */ /* 0x000fe2000c0008ff */
[----:B------:R-:W-:Y:S02]  /*1480*/  UIADD3 UR8, UR24, 0x2, URZ ;  /* 0x0000000218087890 */ /* 0x000fe4000fffe03f */
[----:B------:R-:W-:Y:S01]  /*1490*/  UIADD3 UR10, UR32, 0x2, URZ ;  /* 0x00000002200a7890 */ /* 0x000fe2000fffe03f */
[----:B------:R-:W-:Y:S01]  /*14a0*/  UMOV UR9, 0x80000020 ;  /* 0x8000002000097882 */ /* 0x000fe20000000000 */
[----:B------:R-:W-:Y:S01]  /*14b0*/  UMOV UR11, 0x80000020 ;  /* 0x80000020000b7882 */ /* 0x000fe20000000000 */
[----:B------:R-:W-:-:S02]  /*14c0*/  UIADD3 UR18, UR32, 0x202, URZ ;  /* 0x0000020220127890 */ /* 0x000fc4000fffe03f */
[----:B------:R-:W-:Y:S02]  /*14d0*/  UIADD3 UR20, UR24, 0x600, URZ ;  /* 0x0000060018147890 */ /* 0x000fe4000fffe03f */
[----:B------:R-:W-:Y:S01]  /*14e0*/  UIADD3 UR22, UR32, 0x400, URZ ;  /* 0x0000040020167890 */ /* 0x000fe2000fffe03f */
[----:B------:R-:W-:Y:S01]  /*14f0*/  UMOV UR23, 0x80000020 ;  /* 0x8000002000177882 */ /* 0x000fe20000000000 */
[----:B------:R-:W-:Y:S02]  /*1500*/  UIADD3 UR24, UR24, 0x602, URZ ;  /* 0x0000060218187890 */ /* 0x000fe4000fffe03f */
[----:B------:R-:W-:Y:S01]  /*1510*/  UIADD3 UR26, UR32, 0x402, URZ ;  /* 0x00000402201a7890 */ /* 0x000fe2000fffe03f */
[----:B------:R-:W-:Y:S01]  /*1520*/  UMOV UR25, 0x80000020 ;  /* 0x8000002000197882 */ /* 0x000fe20000000000 */
[----:B------:R-:W-:Y:S01]  /*1530*/  UMOV UR27, 0x80000020 ;  /* 0x80000020001b7882 */ /* 0x000fe20000000000 */
[----:B------:R-:W-:Y:S02]  /*1540*/  WARPGROUP.DEPBAR.LE gsb0, 0x0 ;  /* 0x00008000000079c5 */ /* 0x000fe40000010000 */
[----:B------:R-:W-:-:S06]  /*1550*/  WARPGROUP.ARRIVE ;  /* 0x00000000000079c5 */ /* 0x000fcc0000000000 */
[----:B------:R-:W-:Y:S03]  /*1560*/  HGMMA.64x128x16.F32 R24, gdesc[UR8], R24, gsb0 ;  /* 0x01e00000081879f0 */ /* 0x000fe60008000818 */
[----:B------:R-:W-:Y:S02]  /*1570*/  WARPGROUP.DEPBAR.LE gsb0, 0x0 ;  /* 0x00008000000079c5 */ /* 0x000fe40000010000 */
[----:B------:R-:W-:-:S07]  /*1580*/  WARPGROUP.ARRIVE ;  /* 0x00000000000079c5 */ /* 0x000fce0000000000 */
        /* <DEDUP_REMOVED lines=11> */
[----:B0-----:R-:W-:Y:S05]  /*1640*/  @!P0 BRA `(.L_x_17) ;  /* 0x0000000000048947 */ /* 0x001fea0003800000 */
[----:B------:R-:W-:Y:S01]  /*1650*/  BPT.TRAP 0x1 ;  /* 0x000000040000795c */ /* 0x000fe20000300000 */
.L_x_17:
[----:B------:R-:W-:Y:S01]  /*1660*/  LOP3.LUT R23, R23, 0xffffff80, RZ, 0xc0, !PT ;  /* 0xffffff8017177812 */ /* 0x000fe200078ec0ff */
[----:B------:R-:W-:Y:S01]  /*1670*/  ULDC UR4, c[0x0][0x9d8] ;  /* 0x0002760000047ab9 */ /* 0x000fe20000000800 */
[----:B------:R-:W-:Y:S01]  /*1680*/  ULDC UR5, c[0x0][0x988] ;  /* 0x0002620000057ab9 */ /* 0x000fe20000000800 */
[----:B------:R-:W-:Y:S01]  /*1690*/  FMUL.FTZ R14, R33, UR4 ;  /* 0x00000004210e7c20 */ /* 0x000fe20008410000 */
[----:B------:R-:W-:Y:S01]  /*16a0*/  FMUL.FTZ R33, R49, UR4 ;  /* 0x0000000431217c20 */ /* 0x000fe20008410000 */
[----:B------:R-:W-:Y:S02]  /*16b0*/  IMAD.IADD R23, R18, 0x1, -R23 ;  /* 0x0000000112177824 */ /* 0x000fe400078e0a17 */
[----:B------:R-:W-:Y:S01]  /*16c0*/  FMUL.FTZ R49, R64, UR4 ;  /* 0x0000000440317c20 */ /* 0x000fe20008410000 */
[----:B------:R-:W-:Y:S01]  /*16d0*/  FMUL.FTZ R15, R26, UR4 ;  /* 0x000000041a0f7c20 */ /* 0x000fe20008410000 */
[----:B------:R-:W-:Y:S01]  /*16e0*/  FMUL.FTZ R21, R27, UR4 ;  /* 0x000000041b157c20 */ /* 0x000fe20008410000 */
[----:B------:R-:W-:Y:S01]  /*16f0*/  FMUL.FTZ R27, R30, UR4 ;  /* 0x000000041e1b7c20 */ /* 0x000fe20008410000 */
[----:B------:R-:W-:Y:S01]  /*1700*/  SHF.R.S32.HI R64, RZ, 0x1f, R23 ;  /* 0x0000001fff407819 */ /* 0x000fe20000011417 */
[----:B------:R-:W-:Y:S01]  /*1710*/  FMUL.FTZ R26, R40, UR4 ;  /* 0x00000004281a7c20 */ /* 0x000fe20008410000 */
[----:B------:R-:W-:Y:S01]  /*1720*/  FMUL.FTZ R11, R28, UR4 ;  /* 0x000000041c0b7c20 */ /* 0x000fe20008410000 */
[----:B------:R-:W0:Y:S01]  /*1730*/  MUFU.TANH R15, R15 ;  /* 0x0000000f000f7308 */ /* 0x000e220000002400 */
[----:B------:R-:W-:Y:S01]  /*1740*/  LEA.HI R64, R64, R23, RZ, 0x2 ;  /* 0x0000001740407211 */ /* 0x000fe200078f10ff */
[----:B------:R-:W-:Y:S01]  /*1750*/  FMUL.FTZ R40, R42, UR4 ;  /* 0x000000042a287c20 */ /* 0x000fe20008410000 */
[----:B------:R-:W-:Y:S01]  /*1760*/  FMUL.FTZ R28, R31, UR4 ;  /* 0x000000041f1c7c20 */ /* 0x000fe20008410000 */
[----:B------:R-:W-:Y:S01]  /*1770*/  FMUL.FTZ R42, R57, UR4 ;  /* 0x00000004392a7c20 */ /* 0x000fe20008410000 */
[----:B------:R-:W-:Y:S01]  /*1780*/  LOP3.LUT R64, R64, 0x7ffffffc, RZ, 0xc0, !PT ;  /* 0x7ffffffc40407812 */ /* 0x000fe200078ec0ff */
[----:B------:R-:W-:Y:S01]  /*1790*/  FMUL.FTZ R57, R73, UR4 ;  /* 0x0000000449397c20 */ /* 0x000fe20008410000 */
[----:B------:R-:W-:Y:S01]  /*17a0*/  IMAD.U32 R73, RZ, RZ, UR44 ;  /* 0x0000002cff497e24 */ /* 0x000fe2000f8e00ff */
[----:B------:R-:W1:Y:S01]  /*17b0*/  MUFU.TANH R21, R21 ;  /* 0x0000001500157308 */ /* 0x000e620000002400 */
[----:B------:R-:W-:Y:S01]  /*17c0*/  FMUL.FTZ R13, R32, UR4 ;  /* 0x00000004200d7c20 */ /* 0x000fe20008410000 */
[----:B------:R-:W-:Y:S01]  /*17d0*/  IMAD.IADD R64, R23, 0x1, -R64 ;  /* 0x0000000117407824 */ /* 0x000fe200078e0a40 */
[----:B------:R-:W-:Y:S01]  /*17e0*/  MOV R23, 0xfffffffe ;  /* 0xfffffffe00177802 */ /* 0x000fe20000000f00 */
[----:B------:R-:W-:Y:S01]  /*17f0*/  FMUL.FTZ R32, R34, UR4 ;  /* 0x0000000422207c20 */ /* 0x000fe20008410000 */
[----:B------:R-:W-:Y:S01]  /*1800*/  FMUL.FTZ R9, R24, UR4 ;  /* 0x0000000418097c20 */ /* 0x000fe20008410000 */
[----:B------:R-:W-:Y:S01]  /*1810*/  FMUL.FTZ R31, R35, UR4 ;  /* 0x00000004231f7c20 */ /* 0x000fe20008410000 */
[----:B------:R-:W-:Y:S01]  /*1820*/  FMUL.FTZ R35, R39, UR4 ;  /* 0x0000000427237c20 */ /* 0x000fe20008410000 */
[----:B------:R-:W-:Y:S01]  /*1830*/  IMAD R64, R64, R23, 0x80 ;  /* 0x0000008040407424 */ /* 0x000fe200078e0217 */
[----:B------:R-:W2:Y:S01]  /*1840*/  MUFU.TANH R27, R27 ;  /* 0x0000001b001b7308 */ /* 0x000ea20000002400 */
[----:B------:R-:W-:Y:S01]  /*1850*/  FMUL.FTZ R39, R43, UR4 ;  /* 0x000000042b277c20 */ /* 0x000fe20008410000 */
[----:B------:R-:W-:Y:S01]  /*1860*/  FMUL.FTZ R43, R47, UR4 ;  /* 0x000000042f2b7c20 */ /* 0x000fe20008410000 */
[----:B------:R-:W-:-:S02]  /*1870*/  VIADD R64, R64, UR43 ;  /* 0x0000002b40407c36 */ /* 0x000fc40008000000 */
[----:B------:R-:W-:Y:S01]  /*1880*/  FMUL.FTZ R10, R25, UR4 ;  /* 0x00000004190a7c20 */ /* 0x000fe20008410000 */
[----:B------:R-:W-:Y:S01]  /*1890*/  FMUL.FTZ R20, R36, UR4 ;  /* 0x0000000424147c20 */ /* 0x000fe20008410000 */
[----:B------:R-:W-:Y:S01]  /*18a0*/  FMUL.FTZ R47, R51, UR4 ;  /* 0x00000004332f7c20 */ /* 0x000fe20008410000 */
[----:B------:R-:W-:Y:S01]  /*18b0*/  IMAD R73, R73, -0x80, R64 ;  /* 0xffffff8049497824 */ /* 0x000fe200078e0240 */
[----:B------:R-:W3:Y:S01]  /*18c0*/  MUFU.TANH R28, R28 ;  /* 0x0000001c001c7308 */ /* 0x000ee20000002400 */
[----:B------:R-:W-:Y:S01]  /*18d0*/  FMUL.FTZ R36, R38, UR4 ;  /* 0x0000000426247c20 */ /* 0x000fe20008410000 */
[----:B------:R-:W-:Y:S01]  /*18e0*/  FMUL.FTZ R51, R55, UR4 ;  /* 0x0000000437337c20 */ /* 0x000fe20008410000 */
[----:B------:R-:W-:Y:S01]  /*18f0*/  FMUL.FTZ R55, R59, UR4 ;  /* 0x000000043b377c20 */ /* 0x000fe20008410000 */
[----:B------:R-:W-:Y:S01]  /*1900*/  ISETP.GT.AND P2, PT, R73, RZ, PT ;  /* 0x000000ff4900720c */ /* 0x000fe20003f44270 */
[----:B------:R-:W-:Y:S01]  /*1910*/  FMUL.FTZ R59, R63, UR4 ;  /* 0x000000043f3b7c20 */ /* 0x000fe20008410000 */
[----:B------:R-:W-:Y:S01]  /*1920*/  ISETP.GT.AND P1, PT, R73, 0x1, PT ;  /* 0x000000014900780c */ /* 0x000fe20003f24270 */
[----:B------:R-:W-:Y:S01]  /*1930*/  FMUL.FTZ R30, R45, UR4 ;  /* 0x000000042d1e7c20 */ /* 0x000fe20008410000 */
[----:B------:R-:W4:Y:S01]  /*1940*/  MUFU.TANH R32, R32 ;  /* 0x0000002000207308 */ /* 0x000f220000002400 */
[----:B------:R-:W-:Y:S01]  /*1950*/  ISETP.GT.AND P6, PT, R73, 0x8, PT ;  /* 0x000000084900780c */ /* 0x000fe20003fc4270 */
[----:B------:R-:W-:Y:S01]  /*1960*/  FMUL.FTZ R34, R48, UR4 ;  /* 0x0000000430227c20 */ /* 0x000fe20008410000 */
[----:B0-----:R-:W-:Y:S01]  /*1970*/  FSEL R63, R15, -INF , P2 ;  /* 0xff8000000f3f7808 */ /* 0x001fe20001000000 */
[----:B------:R-:W-:Y:S01]  /*1980*/  FMUL.FTZ R12, R29, UR4 ;  /* 0x000000041d0c7c20 */ /* 0x000fe20008410000 */
[----:B-1----:R-:W-:Y:S01]  /*1990*/  FSEL R64, R21, -INF , P1 ;  /* 0xff80000015407808 */ /* 0x002fe20000800000 */
[----:B------:R-:W-:Y:S01]  /*19a0*/  FMUL.FTZ R48, R50, UR4 ;  /* 0x0000000432307c20 */ /* 0x000fe20008410000 */
[----:B------:R-:W-:Y:S01]  /*19b0*/  FMUL.FTZ R45, R61, UR4 ;  /* 0x000000043d2d7c20 */ /* 0x000fe20008410000 */
[----:B------:R-:W0:Y:S01]  /*19c0*/  MUFU.TANH R9, R9 ;  /* 0x0000000900097308 */ /* 0x000e220000002400 */
[----:B------:R-:W-:Y:S01]  /*19d0*/  FMUL.FTZ R29, R44, UR4 ;  /* 0x000000042c1d7c20 */ /* 0x000fe20008410000 */
[----:B------:R-:W-:Y:S01]  /*19e0*/  FMUL.FTZ R50, R65, UR4 ;  /* 0x0000000441327c20 */ /* 0x000fe20008410000 */
[----:B------:R-:W-:Y:S01]  /*19f0*/  FMUL.FTZ R61, R66, UR4 ;  /* 0x00000004423d7c20 */ /* 0x000fe20008410000 */
[----:B------:R-:W-:Y:S01]  /*1a00*/  FMUL.FTZ R44, R46, UR4 ;  /* 0x000000042e2c7c20 */ /* 0x000fe20008410000 */
[----:B------:R-:W-:Y:S01]  /*1a10*/  ISETP.GT.AND P5, PT, R73, 0x9, PT ;  /* 0x000000094900780c */ /* 0x000fe20003fa4270 */
[----:B------:R-:W-:Y:S01]  /*1a20*/  FMUL.FTZ R46, R60, UR4 ;  /* 0x000000043c2e7c20 */ /* 0x000fe20008410000 */
[----:B--2---:R-:W-:Y:S01]  /*1a30*/  FSEL R65, R27, -INF , P6 ;  /* 0xff8000001b417808 */ /* 0x004fe20003000000 */
[----:B------:R-:W1:Y:S01]  /*1a40*/  MUFU.TANH R31, R31 ;  /* 0x0000001f001f7308 */ /* 0x000e620000002400 */
[----:B------:R-:W-:Y:S01]  /*1a50*/  FMNMX.FTZ R66, R63, R64, !PT ;  /* 0x000000403f427209 */ /* 0x000fe20007810000 */
[----:B------:R-:W-:Y:S01]  /*1a60*/  FMUL.FTZ R60, R62, UR4 ;  /* 0x000000043e3c7c20 */ /* 0x000fe20008410000 */
[----:B------:R-:W-:Y:S01]  /*1a70*/  FMUL.FTZ R62, R67, UR4 ;  /* 0x00000004433e7c20 */ /* 0x000fe20008410000 */
[----:B------:R-:W-:Y:S01]  /*1a80*/  ISETP.GT.AND P4, PT, R73, 0x10, PT ;  /* 0x000000104900780c */ /* 0x000fe20003f84270 */
[----:B------:R-:W-:Y:S01]  /*1a90*/  FMUL.FTZ R38, R52, UR4 ;  /* 0x0000000434267c20 */ /* 0x000fe20008410000 */
[----:B---3--:R-:W-:Y:S01]  /*1aa0*/  FSEL R67, R28, -INF , P5 ;  /* 0xff8000001c437808 */ /* 0x008fe20002800000 */
[----:B------:R-:W-:Y:S01]  /*1ab0*/  FMUL.FTZ R52, R54, UR4 ;  /* 0x0000000436347c20 */ /* 0x000fe20008410000 */
[----:B------:R-:W2:Y:S01]  /*1ac0*/  MUFU.TANH R10, R10 ;  /* 0x0000000a000a7308 */ /* 0x000ea20000002400 */
[----:B------:R-:W-:Y:S01]  /*1ad0*/  FMNMX.FTZ R66, R65, R66, !PT ;  /* 0x0000004241427209 */ /* 0x000fe20007810000 */
[----:B------:R-:W-:Y:S01]  /*1ae0*/  FMUL.FTZ R54, R68, UR4 ;  /* 0x0000000444367c20 */ /* 0x000fe20008410000 */
[----:B------:R-:W-:Y:S01]  /*1af0*/  ISETP.GT.AND P3, PT, R73, 0x11, PT ;  /* 0x000000114900780c */ /* 0x000fe20003f64270 */
[----:B------:R-:W-:Y:S01]  /*1b00*/  FMUL.FTZ R24, R37, UR4 ;  /* 0x0000000425187c20 */ /* 0x000fe20008410000 */
[----:B----4-:R-:W-:Y:S01]  /*1b10*/  FSEL R68, R32, -INF , P4 ;  /* 0xff80000020447808 */ /* 0x010fe20002000000 */
[----:B------:R-:W-:Y:S01]  /*1b20*/  FMUL.FTZ R25, R41, UR4 ;  /* 0x0000000429197c20 */ /* 0x000fe20008410000 */
[----:B------:R-:W-:Y:S01]  /*1b30*/  FMNMX.FTZ R15, R67, R66, !PT ;  /* 0x00000042430f7209 */ /* 0x000fe20007810000 */
[----:B------:R-:W3:Y:S01]  /*1b40*/  MUFU.TANH R36, R36 ;  /* 0x0000002400247308 */ /* 0x000ee20000002400 */
[----:B0-----:R-:W-:Y:S01]  /*1b50*/  FSEL R9, R9, -INF , P2 ;  /* 0xff80000009097808 */ /* 0x001fe20001000000 */
[----:B------:R-:W-:Y:S01]  /*1b60*/  FMUL.FTZ R41, R56, UR4 ;  /* 0x0000000438297c20 */ /* 0x000fe20008410000 */
[----:B------:R-:W-:Y:S01]  /*1b70*/  ISETP.GT.AND P2, PT, R73, 0x18, PT ;  /* 0x000000184900780c */ /* 0x000fe20003f44270 */
[----:B------:R-:W-:Y:S01]  /*1b80*/  FMUL.FTZ R56, R58, UR4 ;  /* 0x000000043a387c20 */ /* 0x000fe20008410000 */
[----:B-1----:R-:W-:Y:S01]  /*1b90*/  FSEL R66, R31, -INF , P3 ;  /* 0xff8000001f427808 */ /* 0x002fe20001800000 */
[----:B------:R-:W-:Y:S01]  /*1ba0*/  FMUL.FTZ R37, R53, UR4 ;  /* 0x0000000435257c20 */ /* 0x000fe20008410000 */
[----:B------:R-:W-:Y:S01]  /*1bb0*/  FMNMX.FTZ R15, R68, R15, !PT ;  /* 0x0000000f440f7209 */ /* 0x000fe20007810000 */
[----:B------:R-:W0:Y:S01]  /*1bc0*/  MUFU.TANH R11, R11 ;  /* 0x0000000b000b7308 */ /* 0x000e220000002400 */
[----:B--2---:R-:W-:Y:S01]  /*1bd0*/  FSEL R10, R10, -INF , P1 ;  /* 0xff8000000a0a7808 */ /* 0x004fe20000800000 */
[----:B------:R-:W-:Y:S01]  /*1be0*/  FMUL.FTZ R70, R70, UR4 ;  /* 0x0000000446467c20 */ /* 0x000fe20008410000 */
[----:B------:R-:W-:Y:S01]  /*1bf0*/  ISETP.GT.AND P1, PT, R73, 0x19, PT ;  /* 0x000000194900780c */ /* 0x000fe20003f24270 */
[----:B------:R-:W-:Y:S01]  /*1c00*/  FMUL.FTZ R53, R69, UR4 ;  /* 0x0000000445357c20 */ /* 0x000fe20008410000 */
[----:B------:R-:W-:Y:S01]  /*1c10*/  FMNMX.FTZ R15, R66, R15, !PT ;  /* 0x0000000f420f7209 */ /* 0x000fe20007810000 */
[----:B------:R-:W-:Y:S01]  /*1c20*/  FMUL.FTZ R69, R71, UR4 ;  /* 0x0000000447457c20 */ /* 0x000fe20008410000 */
[----:B------:R-:W-:Y:S01]  /*1c30*/  FMUL.FTZ R71, R74, UR4 ;  /* 0x000000044a477c20 */ /* 0x000fe20008410000 */
[----:B------:R-:W1:Y:S01]  /*1c40*/  MUFU.TANH R35, R35 ;  /* 0x0000002300237308 */ /* 0x000e620000002400 */
[----:B---3--:R-:W-:Y:S01]  /*1c50*/  FSEL R36, R36, -INF , P2 ;  /* 0xff80000024247808 */ /* 0x008fe20001000000 */
[----:B------:R-:W-:Y:S01]  /*1c60*/  FMUL.FTZ R58, R72, UR4 ;  /* 0x00000004483a7c20 */ /* 0x000fe20008410000 */
[----:B------:R-:W-:Y:S01]  /*1c70*/  FMUL.FTZ R72, R75, UR4 ;  /* 0x000000044b487c20 */ /* 0x000fe20008410000 */
[----:B------:R-:W-:Y:S01]  /*1c80*/  FMUL.FTZ R74, R78, UR4 ;  /* 0x000000044e4a7c20 */ /* 0x000fe20008410000 */
[----:B------:R-:W-:Y:S01]  /*1c90*/  FMNMX.FTZ R28, R36, R15, !PT ;  /* 0x0000000f241c7209 */ /* 0x000fe20007810000 */
[----:B------:R-:W-:Y:S01]  /*1ca0*/  FMUL.FTZ R75, R79, UR4 ;  /* 0x000000044f4b7c20 */ /* 0x000fe20008410000 */
[----:B------:R-:W-:Y:S01]  /*1cb0*/  FMUL.FTZ R78, R82, UR4 ;  /* 0x00000004524e7c20 */ /* 0x000fe20008410000 */
[----:B------:R-:W2:Y:S01]  /*1cc0*/  MUFU.TANH R12, R12 ;  /* 0x0000000c000c7308 */ /* 0x000ea20000002400 */
[----:B0-----:R-:W-:Y:S01]  /*1cd0*/  FSEL R11, R11, -INF , P6 ;  /* 0xff8000000b0b7808 */ /* 0x001fe20003000000 */
[----:B------:R-:W-:Y:S01]  /*1ce0*/  FMUL.FTZ R79, R83, UR4 ;  /* 0x00000004534f7c20 */ /* 0x000fe20008410000 */
[----:B------:R-:W-:Y:S01]  /*1cf0*/  ISETP.GT.AND P6, PT, R73, 0x20, PT ;  /* 0x000000204900780c */ /* 0x000fe20003fc4270 */
[----:B------:R-:W-:Y:S01]  /*1d00*/  FMUL.FTZ R82, R86, UR4 ;  /* 0x0000000456527c20 */ /* 0x000fe20008410000 */
[----:B------:R-:W-:Y:S01]  /*1d10*/  FMUL.FTZ R83, R87, UR4 ;  /* 0x0000000457537c20 */ /* 0x000fe20008410000 */
[----:B------:R-:W-:Y:S01]  /*1d20*/  P2R R88, PR, RZ, 0x1 ;  /* 0x00000001ff587803 */ /* 0x000fe20000000000 */
[----:B------:R-:W-:Y:S01]  /*1d30*/  FMUL.FTZ R76, R76, UR4 ;  /* 0x000000044c4c7c20 */ /* 0x000fe20008410000 */
[----:B------:R-:W0:Y:S01]  /*1d40*/  MUFU.TANH R40, R40 ;  /* 0x0000002800287308 */ /* 0x000e220000002400 */
[----:B-1----:R-:W-:Y:S01]  /*1d50*/  FSEL R35, R35, -INF , P1 ;  /* 0xff80000023237808 */ /* 0x002fe20000800000 */
[----:B------:R-:W-:Y:S01]  /*1d60*/  FMUL.FTZ R77, R77, UR4 ;  /* 0x000000044d4d7c20 */ /* 0x000fe20008410000 */
[----:B------:R-:W-:Y:S01]  /*1d70*/  FMUL.FTZ R80, R80, UR4 ;  /* 0x0000000450507c20 */ /* 0x000fe20008410000 */
[----:B------:R-:W-:Y:S01]  /*1d80*/  FMUL.FTZ R81, R81, UR4 ;  /* 0x0000000451517c20 */ /* 0x000fe20008410000 */
[----:B------:R-:W-:Y:S01]  /*1d90*/  FMNMX.FTZ R15, R35, R28, !PT ;  /* 0x0000001c230f7209 */ /* 0x000fe20007810000 */
[----:B------:R-:W-:Y:S01]  /*1da0*/  FMUL.FTZ R84, R84, UR4 ;  /* 0x0000000454547c20 */ /* 0x000fe20008410000 */
[----:B------:R-:W-:Y:S01]  /*1db0*/  FMUL.FTZ R85, R85, UR4 ;  /* 0x0000000455557c20 */ /* 0x000fe20008410000 */
[----:B------:R-:W1:Y:S01]  /*1dc0*/  MUFU.TANH R13, R13 ;  /* 0x0000000d000d7308 */ /* 0x000e620000002400 */
[----:B--2---:R-:W-:Y:S01]  /*1dd0*/  FSEL R12, R12, -INF , P5 ;  /* 0xff8000000c0c7808 */ /* 0x004fe20002800000 */
[----:B------:R-:W-:Y:S01]  /*1de0*/  IMAD.SHL.U32 R5, R5, 0x40, RZ ;  /* 0x0000004005057824 */ /* 0x000fe200078e00ff */
[----:B------:R-:W-:Y:S01]  /*1df0*/  ISETP.GT.AND P5, PT, R73, 0x21, PT ;  /* 0x000000214900780c */ /* 0x000fe20003fa4270 */
[----:B------:R-:W-:Y:S01]  /*1e00*/  UIADD3 UR4, UR41, 0x2d840, URZ ;  /* 0x0002d84029047890 */ /* 0x000fe2000fffe03f */
[----:B------:R-:W-:Y:S01]  /*1e10*/  MOV R134, R135 ;  /* 0x0000008700867202 */ /* 0x000fe20000000f00 */
[----:B------:R-:W-:Y:S01]  /*1e20*/  UIADD3 UR34, UR44, -0x2, URZ ;  /* 0xfffffffe2c227890 */ /* 0x000fe2000fffe03f */
[----:B------:R-:W-:Y:S01]  /*1e30*/  LOP3.LUT R5, R5, 0x7ffffe00, RZ, 0xc0, !PT ;  /* 0x7ffffe0005057812 */ /* 0x000fe200078ec0ff */
[----:B------:R-:W2:Y:S01]  /*1e40*/  MUFU.TANH R39, R39 ;  /* 0x0000002700277308 */ /* 0x000ea20000002400 */
[----:B0-----:R-:W-:Y:S01]  /*1e50*/  FSEL R40, R40, -INF , P6 ;  /* 0xff80000028287808 */ /* 0x001fe20003000000 */
[----:B------:R-:W-:Y:S01]  /*1e60*/  UPRMT UR4, UR6, 0x654, UR4 ;  /* 0x0000065406047896 */ /* 0x000fe20008000004 */
[--C-:B------:R-:W-:Y:S01]  /*1e70*/  IMAD.MOV.U32 R133, RZ, RZ, R135.reuse ;  /* 0x000000ffff857224 */ /* 0x100fe200078e0087 */
[----:B------:R-:W-:Y:S01]  /*1e80*/  UMOV UR33, URZ ;  /* 0x0000003f00217c82 */ /* 0x000fe20008000000 */
[----:B------:R-:W-:Y:S01]  /*1e90*/  FMNMX.FTZ R28, R40, R15, !PT ;  /* 0x0000000f281c7209 */ /* 0x000fe20007810000 */
[--C-:B------:R-:W-:Y:S01]  /*1ea0*/  IMAD.MOV.U32 R132, RZ, RZ, R135.reuse ;  /* 0x000000ffff847224 */ /* 0x100fe200078e0087 */
[-C--:B------:R-:W-:Y:S01]  /*1eb0*/  MOV R130, R135.reuse ;  /* 0x0000008700827202 */ /* 0x080fe20000000f00 */
[----:B------:R-:W0:Y:S01]  /*1ec0*/  MUFU.TANH R14, R14 ;  /* 0x0000000e000e7308 */ /* 0x000e220000002400 */
[----:B-1----:R-:W-:Y:S01]  /*1ed0*/  FSEL R13, R13, -INF , P4 ;  /* 0xff8000000d0d7808 */ /* 0x002fe20002000000 */
[--C-:B------:R-:W-:Y:S01]  /*1ee0*/  IMAD.MOV.U32 R131, RZ, RZ, R135.reuse ;  /* 0x000000ffff837224 */ /* 0x100fe200078e0087 */
[----:B------:R-:W-:Y:S01]  /*1ef0*/  ISETP.GT.AND P4, PT, R73, 0x28, PT ;  /* 0x000000284900780c */ /* 0x000fe20003f84270 */
[----:B------:R-:W-:Y:S01]  /*1f00*/  SYNCS.ARRIVE.TRANS64.RED.A1T0 RZ, [UR4], RZ ;  /* 0x000000ffffff79a7 */ /* 0x000fe20008100404 */
[--C-:B------:R-:W-:Y:S01]  /*1f10*/  IMAD.MOV.U32 R129, RZ, RZ, R135.reuse ;  /* 0x000000ffff817224 */ /* 0x100fe200078e0087 */
[-C--:B------:R-:W-:Y:S01]  /*1f20*/  MOV R126, R135.reuse ;  /* 0x00000087007e7202 */ /* 0x080fe20000000f00 */
[--C-:B------:R-:W-:Y:S01]  /*1f30*/  IMAD.MOV.U32 R128, RZ, RZ, R135.reuse ;  /* 0x000000ffff807224 */ /* 0x100fe200078e0087 */
[----:B------:R-:W1:Y:S01]  /*1f40*/  MUFU.TANH R44, R44 ;  /* 0x0000002c002c7308 */ /* 0x000e620000002400 */
[----:B--2---:R-:W-:Y:S01]  /*1f50*/  FSEL R39, R39, -INF , P5 ;  /* 0xff80000027277808 */ /* 0x004fe20002800000 */
[--C-:B------:R-:W-:Y:S01]  /*1f60*/  IMAD.MOV.U32 R127, RZ, RZ, R135.reuse ;  /* 0x000000ffff7f7224 */ /* 0x100fe200078e0087 */
[-C--:B------:R-:W-:Y:S01]  /*1f70*/  MOV R122, R135.reuse ;  /* 0x00000087007a7202 */ /* 0x080fe20000000f00 */
[--C-:B------:R-:W-:Y:S01]  /*1f80*/  IMAD.MOV.U32 R125, RZ, RZ, R135.reuse ;  /* 0x000000ffff7d7224 */ /* 0x100fe200078e0087 */
[----:B------:R-:W-:Y:S01]  /*1f90*/  FMNMX.FTZ R21, R39, R28, !PT ;  /* 0x0000001c27157209 */ /* 0x000fe20007810000 */
[--C-:B------:R-:W-:Y:S01]  /*1fa0*/  IMAD.MOV.U32 R124, RZ, RZ, R135.reuse ;  /* 0x000000ffff7c7224 */ /* 0x100fe200078e0087 */
[-C--:B------:R-:W-:Y:S01]  /*1fb0*/  MOV R118, R135.reuse ;  /* 0x0000008700767202 */ /* 0x080fe20000000f00 */
[----:B------:R-:W2:Y:S01]  /*1fc0*/  MUFU.TANH R20, R20 ;  /* 0x0000001400147308 */ /* 0x000ea20000002400 */
[----:B0-----:R-:W-:Y:S01]  /*1fd0*/  FSEL R14, R14, -INF , P3 ;  /* 0xff8000000e0e7808 */ /* 0x001fe20001800000 */
[--C-:B------:R-:W-:Y:S01]  /*1fe0*/  IMAD.MOV.U32 R123, RZ, RZ, R135.reuse ;  /* 0x000000ffff7b7224 */ /* 0x100fe200078e0087 */
[C---:B------:R-:W-:Y:S01]  /*1ff0*/  ISETP.GT.AND P3, PT, R73.reuse, 0x29, PT ;  /* 0x000000294900780c */ /* 0x040fe20003f64270 */
[--C-:B------:R-:W-:Y:S01]  /*2000*/  IMAD.MOV.U32 R121, RZ, RZ, R135.reuse ;  /* 0x000000ffff797224 */ /* 0x100fe200078e0087 */
[-C--:B------:R-:W-:Y:S01]  /*2010*/  MOV R114, R135.reuse ;  /* 0x0000008700727202 */ /* 0x080fe20000000f00 */
[--C-:B------:R-:W-:Y:S01]  /*2020*/  IMAD.MOV.U32 R120, RZ, RZ, R135.reuse ;  /* 0x000000ffff787224 */ /* 0x100fe200078e0087 */
[-C--:B------:R-:W-:Y:S01]  /*2030*/  MOV R110, R135.reuse ;  /* 0x00000087006e7202 */ /* 0x080fe20000000f00 */
[----:B------:R-:W0:Y:S01]  /*2040*/  MUFU.TANH R43, R43 ;  /* 0x0000002b002b7308 */ /* 0x000e220000002400 */
[----:B-1----:R-:W-:Y:S01]  /*2050*/  FSEL R44, R44, -INF , P4 ;  /* 0xff8000002c2c7808 */ /* 0x002fe20002000000 */
[--C-:B------:R-:W-:Y:S01]  /*2060*/  IMAD.MOV.U32 R119, RZ, RZ, R135.reuse ;  /* 0x000000ffff777224 */ /* 0x100fe200078e0087 */
[----:B------:R-:W-:Y:S01]  /*2070*/  MOV R106, R135 ;  /* 0x00000087006a7202 */ /* 0x000fe20000000f00 */
[--C-:B------:R-:W-:Y:S01]  /*2080*/  IMAD.MOV.U32 R117, RZ, RZ, R135.reuse ;  /* 0x000000ffff757224 */ /* 0x100fe200078e0087 */
[----:B------:R-:W-:Y:S01]  /*2090*/  FMNMX.FTZ R28, R44, R21, !PT ;  /* 0x000000152c1c7209 */ /* 0x000fe20007810000 */
[--C-:B------:R-:W-:Y:S01]  /*20a0*/  IMAD.MOV.U32 R116, RZ, RZ, R135.reuse ;  /* 0x000000ffff747224 */ /* 0x100fe200078e0087 */
[-C--:B------:R-:W-:Y:S01]  /*20b0*/  MOV R102, R135.reuse ;  /* 0x0000008700667202 */ /* 0x080fe20000000f00 */
[----:B------:R-:W1:Y:S01]  /*20c0*/  MUFU.TANH R24, R24 ;  /* 0x0000001800187308 */ /* 0x000e620000002400 */
[----:B--2---:R-:W-:Y:S01]  /*20d0*/  FSEL R15, R20, -INF , P2 ;  /* 0xff800000140f7808 */ /* 0x004fe20001000000 */
[--C-:B------:R-:W-:Y:S01]  /*20e0*/  IMAD.MOV.U32 R115, RZ, RZ, R135.reuse ;  /* 0x000000ffff737224 */ /* 0x100fe200078e0087 */
[----:B------:R-:W-:Y:S01]  /*20f0*/  ISETP.GT.AND P2, PT, R73, 0x30, PT ;  /* 0x000000304900780c */ /* 0x000fe20003f44270 */
[--C-:B------:R-:W-:Y:S01]  /*2100*/  IMAD.MOV.U32 R113, RZ, RZ, R135.reuse ;  /* 0x000000ffff717224 */ /* 0x100fe200078e0087 */
[-C--:B------:R-:W-:Y:S01]  /*2110*/  MOV R98, R135.reuse ;  /* 0x0000008700627202 */ /* 0x080fe20000000f00 */
[--C-:B------:R-:W-:Y:S01]  /*2120*/  IMAD.MOV.U32 R112, RZ, RZ, R135.reuse ;  /* 0x000000ffff707224 */ /* 0x100fe200078e0087 */
[----:B------:R-:W-:Y:S01]  /*2130*/  MOV R94, R135 ;  /* 0x00000087005e7202 */ /* 0x000fe20000000f00 */
[----:B------:R-:W2:Y:S01]  /*2140*/  MUFU.TANH R48, R48 ;  /* 0x0000003000307308 */ /* 0x000ea20000002400 */
[----:B0-----:R-:W-:Y:S01]  /*2150*/  FSEL R43, R43, -INF , P3 ;  /* 0xff8000002b2b7808 */ /* 0x001fe20001800000 */
[----:B------:R-:W-:-:S02]  /*2160*/  IMAD.MOV.U32 R111, RZ, RZ, R135 ;  /* 0x000000ffff6f7224 */ /* 0x000fc400078e0087 */
[--C-:B------:R-:W-:Y:S01]  /*2170*/  IMAD.MOV.U32 R109, RZ, RZ, R135.reuse ;  /* 0x000000ffff6d7224 */ /* 0x100fe200078e0087 */
[----:B------:R-:W-:Y:S01]  /*2180*/  FMNMX.FTZ R23, R43, R28, !PT ;  /* 0x0000001c2b177209 */ /* 0x000fe20007810000 */
[--C-:B------:R-:W-:Y:S02]  /*2190*/  IMAD.MOV.U32 R108, RZ, RZ, R135.reuse ;  /* 0x000000ffff6c7224 */ /* 0x100fe400078e0087 */
[----:B------:R-:W0:Y:S01]  /*21a0*/  MUFU.TANH R26, R26 ;  /* 0x0000001a001a7308 */ /* 0x000e220000002400 */
[----:B-1----:R-:W-:Y:S01]  /*21b0*/  FSEL R20, R24, -INF , P1 ;  /* 0xff80000018147808 */ /* 0x002fe20000800000 */
[--C-:B------:R-:W-:Y:S01]  /*21c0*/  IMAD.MOV.U32 R107, RZ, RZ, R135.reuse ;  /* 0x000000ffff6b7224 */ /* 0x100fe200078e0087 */
[----:B------:R-:W-:Y:S01]  /*21d0*/  ISETP.GT.AND P1, PT, R73, 0x31, PT ;  /* 0x000000314900780c */ /* 0x000fe20003f24270 */
[--C-:B------:R-:W-:Y:S02]  /*21e0*/  IMAD.MOV.U32 R105, RZ, RZ, R135.reuse ;  /* 0x000000ffff697224 */ /* 0x100fe400078e0087 */
[----:B------:R-:W-:-:S02]  /*21f0*/  IMAD.MOV.U32 R104, RZ, RZ, R135 ;  /* 0x000000ffff687224 */ /* 0x000fc400078e0087 */
[----:B------:R-:W1:Y:S01]  /*2200*/  MUFU.TANH R47, R47 ;  /* 0x0000002f002f7308 */ /* 0x000e620000002400 */
[----:B--2---:R-:W-:Y:S01]  /*2210*/  FSEL R48, R48, -INF , P2 ;  /* 0xff80000030307808 */ /* 0x004fe20001000000 */
[--C-:B------:R-:W-:Y:S02]  /*2220*/  IMAD.MOV.U32 R103, RZ, RZ, R135.reuse ;  /* 0x000000ffff677224 */ /* 0x100fe400078e0087 */
[--C-:B------:R-:W-:Y:S01]  /*2230*/  IMAD.MOV.U32 R101, RZ, RZ, R135.reuse ;  /* 0x000000ffff657224 */ /* 0x100fe200078e0087 */
[----:B------:R-:W-:Y:S01]  /*2240*/  FMNMX.FTZ R24, R48, R23, !PT ;  /* 0x0000001730187209 */ /* 0x000fe20007810000 */
[--C-:B------:R-:W-:Y:S02]  /*2250*/  IMAD.MOV.U32 R100, RZ, RZ, R135.reuse ;  /* 0x000000ffff647224 */ /* 0x100fe400078e0087 */
[----:B------:R-:W2:Y:S01]  /*2260*/  MUFU.TANH R25, R25 ;  /* 0x0000001900197308 */ /* 0x000ea20000002400 */
[----:B0-----:R-:W-:Y:S01]  /*2270*/  FSEL R21, R26, -INF , P6 ;  /* 0xff8000001a157808 */ /* 0x001fe20003000000 */
[--C-:B------:R-:W-:Y:S01]  /*2280*/  IMAD.MOV.U32 R99, RZ, RZ, R135.reuse ;  /* 0x000000ffff637224 */ /* 0x100fe200078e0087 */
[----:B------:R-:W-:Y:S01]  /*2290*/  ISETP.GT.AND P6, PT, R73, 0x38, PT ;  /* 0x000000384900780c */ /* 0x000fe20003fc4270 */
[----:B------:R-:W-:-:S02]  /*22a0*/  IMAD.MOV.U32 R97, RZ, RZ, R135 ;  /* 0x000000ffff617224 */ /* 0x000fc400078e0087 */
[--C-:B------:R-:W-:Y:S02]  /*22b0*/  IMAD.MOV.U32 R96, RZ, RZ, R135.reuse ;  /* 0x000000ffff607224 */ /* 0x100fe400078e0087 */
[----:B------:R-:W0:Y:S01]  /*22c0*/  MUFU.TANH R52, R52 ;  /* 0x0000003400347308 */ /* 0x000e220000002400 */
[----:B-1----:R-:W-:Y:S01]  /*22d0*/  FSEL R47, R47, -INF , P1 ;  /* 0xff8000002f2f7808 */ /* 0x002fe20000800000 */
[--C-:B------:R-:W-:Y:S02]  /*22e0*/  IMAD.MOV.U32 R95, RZ, RZ, R135.reuse ;  /* 0x000000ffff5f7224 */ /* 0x100fe400078e0087 */
[--C-:B------:R-:W-:Y:S02]  /*22f0*/  IMAD.MOV.U32 R93, RZ, RZ, R135.reuse ;  /* 0x000000ffff5d7224 */ /* 0x100fe400078e0087 */
[--C-:B------:R-:W-:Y:S02]  /*2300*/  IMAD.MOV.U32 R92, RZ, RZ, R135.reuse ;  /* 0x000000ffff5c7224 */ /* 0x100fe400078e0087 */
[----:B------:R-:W1:Y:S01]  /*2310*/  MUFU.TANH R29, R29 ;  /* 0x0000001d001d7308 */ /* 0x000e620000002400 */
[----:B--2---:R-:W-:Y:S01]  /*2320*/  FSEL R23, R25, -INF , P5 ;  /* 0xff80000019177808 */ /* 0x004fe20002800000 */
[----:B------:R-:W-:Y:S01]  /*2330*/  IMAD.MOV.U32 R91, RZ, RZ, R135 ;  /* 0x000000ffff5b7224 */ /* 0x000fe200078e0087 */
[----:B------:R-:W-:-:S02]  /*2340*/  ISETP.GT.AND P5, PT, R73, 0x39, PT ;  /* 0x000000394900780c */ /* 0x000fc40003fa4270 */
[----:B------:R-:W-:-:S03]  /*2350*/  FMNMX.FTZ R25, R47, R24, !PT ;  /* 0x000000182f197209 */ /* 0x000fc60007810000 */
[----:B------:R-:W2:Y:S01]  /*2360*/  MUFU.TANH R51, R51 ;  /* 0x0000003300337308 */ /* 0x000ea20000002400 */
[----:B0-----:R-:W-:-:S04]  /*2370*/  FSEL R52, R52, -INF , P6 ;  /* 0xff80000034347808 */ /* 0x001fc80003000000 */
[----:B------:R-:W-:-:S03]  /*2380*/  FMNMX.FTZ R26, R52, R25, !PT ;  /* 0x00000019341a7209 */ /* 0x000fc60007810000 */
[----:B------:R-:W0:Y:S01]  /*2390*/  MUFU.TANH R30, R30 ;  /* 0x0000001e001e7308 */ /* 0x000e220000002400 */
[----:B-1----:R-:W-:Y:S02]  /*23a0*/  FSEL R24, R29, -INF , P4 ;  /* 0xff8000001d187808 */ /* 0x002fe40002000000 */
[----:B------:R-:W-:-:S05]  /*23b0*/  ISETP.GT.AND P4, PT, R73, 0x40, PT ;  /* 0x000000404900780c */ /* 0x000fca0003f84270 */
[----:B------:R-:W1:Y:S01]  /*23c0*/  MUFU.TANH R56, R56 ;  /* 0x0000003800387308 */ /* 0x000e620000002400 */
[----:B--2---:R-:W-:-:S04]  /*23d0*/  FSEL R51, R51, -INF , P5 ;  /* 0xff80000033337808 */ /* 0x004fc80002800000 */
[----:B------:R-:W-:-:S03]  /*23e0*/  FMNMX.FTZ R27, R51, R26, !PT ;  /* 0x0000001a331b7209 */ /* 0x000fc60007810000 */
[----:B------:R-:W2:Y:S01]  /*23f0*/  MUFU.TANH R34, R34 ;  /* 0x0000002200227308 */ /* 0x000ea20000002400 */
[----:B0-----:R-:W-:Y:S02]  /*2400*/  FSEL R25, R30, -INF , P3 ;  /* 0xff8000001e197808 */ /* 0x001fe40001800000 */
[----:B------:R-:W-:-:S05]  /*2410*/  ISETP.GT.AND P3, PT, R73, 0x41, PT ;  /* 0x000000414900780c */ /* 0x000fca0003f64270 */
[----:B------:R-:W0:Y:S01]  /*2420*/  MUFU.TANH R55, R55 ;  /* 0x0000003700377308 */ /* 0x000e220000002400 */
[----:B-1----:R-:W-:-:S04]  /*2430*/  FSEL R56, R56, -INF , P4 ;  /* 0xff80000038387808 */ /* 0x002fc80002000000 */
[----:B------:R-:W-:-:S03]  /*2440*/  FMNMX.FTZ R28, R56, R27, !PT ;  /* 0x0000001b381c7209 */ /* 0x000fc60007810000 */
[----:B------:R-:W1:Y:S01]  /*2450*/  MUFU.TANH R33, R33 ;  /* 0x0000002100217308 */ /* 0x000e620000002400 */
[----:B--2---:R-:W-:Y:S02]  /*2460*/  FSEL R26, R34, -INF , P2 ;  /* 0xff800000221a7808 */ /* 0x004fe40001000000 */
[----:B------:R-:W-:-:S05]  /*2470*/  ISETP.GT.AND P2, PT, R73, 0x48, PT ;  /* 0x000000484900780c */ /* 0x000fca0003f44270 */
        /* <DEDUP_REMOVED lines=71> */
[----:B------:R-:W-:Y:S02]  /*28f0*/  ISETP.GT.AND P2, PT, R73, 0x78, PT ;  /* 0x000000784900780c */ /* 0x000fe40003f44270 */
[----:B------:R-:W-:-:S03]  /*2900*/  FMNMX.FTZ R58, R9, R10, !PT ;  /* 0x0000000a093a7209 */ /* 0x000fc60007810000 */
[----:B------:R-:W2:Y:S01]  /*2910*/  MUFU.TANH R82, R82 ;  /* 0x0000005200527308 */ /* 0x000ea20000002400 */
[----:B0-----:R-:W-:-:S04]  /*2920*/  FSEL R79, R79, -INF , P3 ;  /* 0xff8000004f4f7808 */ /* 0x001fc80001800000 */
[----:B------:R-:W-:-:S03]  /*2930*/  FMNMX.FTZ R50, R79, R50, !PT ;  /* 0x000000324f327209 */ /* 0x000fc60007810000 */
[----:B------:R-:W0:Y:S01]  /*2940*/  MUFU.TANH R83, R83 ;  /* 0x0000005300537308 */ /* 0x000e220000002400 */
[----:B-1----:R-:W-:Y:S02]  /*2950*/  FSEL R34, R57, -INF , P1 ;  /* 0xff80000039227808 */ /* 0x002fe40000800000 */
[----:B------:R-:W-:-:S05]  /*2960*/  ISETP.GT.AND P1, PT, R73, 0x79, PT ;  /* 0x000000794900780c */ /* 0x000fca0003f24270 */
[----:B------:R-:W-:Y:S01]  /*2970*/  MUFU.TANH R76, R76 ;  /* 0x0000004c004c7308 */ /* 0x000fe20000002400 */
[----:B--2---:R-:W-:-:S04]  /*2980*/  FSEL R73, R82, -INF , P2 ;  /* 0xff80000052497808 */ /* 0x004fc80001000000 */
[----:B------:R-:W-:-:S03]  /*2990*/  FMNMX.FTZ R50, R73, R50, !PT ;  /* 0x0000003249327209 */ /* 0x000fc60007810000 */
[----:B------:R-:W-:Y:S01]  /*29a0*/  MUFU.TANH R77, R77 ;  /* 0x0000004d004d7308 */ /* 0x000fe20000002400 */
[----:B0-----:R-:W-:-:S04]  /*29b0*/  FSEL R83, R83, -INF , P1 ;  /* 0xff80000053537808 */ /* 0x001fc80000800000 */
[----:B------:R-:W-:-:S03]  /*29c0*/  FMNMX.FTZ R50, R83, R50, !PT ;  /* 0x0000003253327209 */ /* 0x000fc60007810000 */
[----:B------:R-:W-:Y:S02]  /*29d0*/  MUFU.TANH R80, R80 ;  /* 0x0000005000507308 */ /* 0x000fe40000002400 */
[----:B------:R-:W0:Y:S06]  /*29e0*/  SHFL.BFLY PT, R45, R50, 0x2, 0x1f ;  /* 0x0c401f00322d7f89 */ /* 0x000e2c00000e0000 */
[----:B------:R-:W-:Y:S08]  /*29f0*/  MUFU.TANH R81, R81 ;  /* 0x0000005100517308 */ /* 0x000ff00000002400 */
[----:B------:R-:W1:Y:S08]  /*2a00*/  MUFU.TANH R84, R84 ;  /* 0x0000005400547308 */ /* 0x000e700000002400 */
[----:B------:R-:W2:Y:S01]  /*2a10*/  MUFU.TANH R85, R85 ;  /* 0x0000005500557308 */ /* 0x000ea20000002400 */
[----:B0-----:R-:W-:-:S05]  /*2a20*/  FMNMX.FTZ R45, R50, R45, !PT ;  /* 0x0000002d322d7209 */ /* 0x001fca0007810000 */
[----:B------:R-:W0:Y:S01]  /*2a30*/  SHFL.BFLY PT, R54, R45, 0x1, 0x1f ;  /* 0x0c201f002d367f89 */ /* 0x000e2200000e0000 */
[----:B-1----:R-:W-:Y:S02]  /*2a40*/  FSEL R84, R84, -INF , P2 ;  /* 0xff80000054547808 */ /* 0x002fe40001000000 */
[----:B--2---:R-:W-:Y:S02]  /*2a50*/  FSEL R85, R85, -INF , P1 ;  /* 0xff80000055557808 */ /* 0x004fe40000800000 */
[----:B0-----:R-:W-:Y:S02]  /*2a60*/  FMNMX.FTZ R53, R45, R54, !PT ;  /* 0x000000362d357209 */ /* 0x001fe40007810000 */
[----:B------:R-:W-:Y:S02]  /*2a70*/  FMNMX.FTZ R45, R11, R58, !PT ;  /* 0x0000003a0b2d7209 */ /* 0x000fe40007810000 */
[C---:B------:R-:W-:Y:S01]  /*2a80*/  FSETP.NEU.FTZ.AND P0, PT, R53.reuse, -INF , PT ;  /* 0xff8000003500780b */ /* 0x040fe20003f1d000 */
[----:B------:R-:W-:Y:S01]  /*2a90*/  FMUL.FTZ R82, R53, UR5 ;  /* 0x0000000535527c20 */ /* 0x000fe20008410000 */
[----:B------:R-:W-:-:S04]  /*2aa0*/  FMNMX.FTZ R58, R12, R45, !PT ;  /* 0x0000002d0c3a7209 */ /* 0x000fc80007810000 */
[----:B------:R-:W-:Y:S02]  /*2ab0*/  FSEL R82, R82, RZ, P0 ;  /* 0x000000ff52527208 */ /* 0x000fe40000000000 */
[----:B------:R-:W-:Y:S02]  /*2ac0*/  FMNMX.FTZ R57, R13, R58, !PT ;  /* 0x0000003a0d397209 */ /* 0x000fe40007810000 */
[----:B------:R-:W-:Y:S01]  /*2ad0*/  ISETP.NE.AND P0, PT, R88, RZ, PT ;  /* 0x000000ff5800720c */ /* 0x000fe20003f05270 */
[--C-:B------:R-:W-:Y:S01]  /*2ae0*/  FFMA.FTZ R50, R63, UR5, -R82.reuse ;  /* 0x000000053f327c23 */ /* 0x100fe20008010852 */
[--C-:B------:R-:W-:Y:S01]  /*2af0*/  FFMA.FTZ R63, R64, UR5, -R82.reuse ;  /* 0x00000005403f7c23 */ /* 0x100fe20008010852 */
[----:B------:R-:W-:Y:S01]  /*2b00*/  FMNMX.FTZ R64, R14, R57, !PT ;  /* 0x000000390e407209 */ /* 0x000fe20007810000 */
[--C-:B------:R-:W-:Y:S01]  /*2b10*/  FFMA.FTZ R49, R65, UR5, -R82.reuse ;  /* 0x0000000541317c23 */ /* 0x100fe20008010852 */
        /* <DEDUP_REMOVED lines=9> */
[----:B------:R0:W-:Y:S01]  /*2bb0*/  MUFU.EX2 R45, R68 ;  /* 0x00000044002d7308 */ /* 0x0001e20000000800 */
[----:B------:R-:W-:Y:S01]  /*2bc0*/  FMNMX.FTZ R64, R21, R64, !PT ;  /* 0x0000004015407209 */ /* 0x000fe20007810000 */
[--C-:B------:R-:W-:Y:S01]  /*2bd0*/  FFMA.FTZ R36, R36, UR5, -R82.reuse ;  /* 0x0000000524247c23 */ /* 0x100fe20008010852 */
[--C-:B------:R-:W-:Y:S01]  /*2be0*/  FFMA.FTZ R35, R35, UR5, -R82.reuse ;  /* 0x0000000523237c23 */ /* 0x100fe20008010852 */
[--C-:B------:R-:W-:Y:S01]  /*2bf0*/  FFMA.FTZ R40, R40, UR5, -R82.reuse ;  /* 0x0000000528287c23 */ /* 0x100fe20008010852 */
[----:B------:R-:W-:Y:S01]  /*2c00*/  FMNMX.FTZ R57, R23, R64, !PT ;  /* 0x0000004017397209 */ /* 0x000fe20007810000 */
[--C-:B------:R-:W-:Y:S01]  /*2c10*/  FFMA.FTZ R39, R39, UR5, -R82.reuse ;  /* 0x0000000527277c23 */ /* 0x100fe20008010852 */
[--C-:B------:R-:W-:Y:S01]  /*2c20*/  FFMA.FTZ R44, R44, UR5, -R82.reuse ;  /* 0x000000052c2c7c23 */ /* 0x100fe20008010852 */
[----:B------:R-:W-:Y:S01]  /*2c30*/  FFMA.FTZ R74, R79, UR5, -R82 ;  /* 0x000000054f4a7c23 */ /* 0x000fe20008010852 */
[----:B------:R-:W-:Y:S01]  /*2c40*/  FMNMX.FTZ R64, R24, R57, !PT ;  /* 0x0000003918407209 */ /* 0x000fe20007810000 */
[----:B------:R-:W-:Y:S01]  /*2c50*/  MUFU.EX2 R50, R50 ;  /* 0x0000003200327308 */ /* 0x000fe20000000800 */
[----:B0-----:R-:W-:-:S02]  /*2c60*/  FSEL R68, R77, -INF , P5 ;  /* 0xff8000004d447808 */ /* 0x001fc40002800000 */
[----:B------:R-:W-:Y:S02]  /*2c70*/  FMNMX.FTZ R57, R25, R64, !PT ;  /* 0x0000004019397209 */ /* 0x000fe40007810000 */
[----:B------:R-:W-:Y:S02]  /*2c80*/  FSEL R77, R80, -INF , P4 ;  /* 0xff800000504d7808 */ /* 0x000fe40002000000 */
[----:B------:R-:W-:Y:S01]  /*2c90*/  FMNMX.FTZ R64, R26, R57, !PT ;  /* 0x000000391a407209 */ /* 0x000fe20007810000 */
[----:B------:R-:W0:Y:S01]  /*2ca0*/  MUFU.EX2 R63, R63 ;  /* 0x0000003f003f7308 */ /* 0x000e220000000800 */
[----:B------:R-:W-:Y:S01]  /*2cb0*/  FSEL R80, R81, -INF , P3 ;  /* 0xff80000051507808 */ /* 0x000fe20001800000 */
[--C-:B------:R-:W-:Y:S01]  /*2cc0*/  FFMA.FTZ R81, R59, UR5, -R82.reuse ;  /* 0x000000053b517c23 */ /* 0x100fe20008010852 */
[----:B------:R-:W-:Y:S01]  /*2cd0*/  FMNMX.FTZ R57, R33, R64, !PT ;  /* 0x0000004021397209 */ /* 0x000fe20007810000 */
[--C-:B------:R-:W-:Y:S01]  /*2ce0*/  FFMA.FTZ R59, R69, UR5, -R82.reuse ;  /* 0x00000005453b7c23 */ /* 0x100fe20008010852 */
[----:B------:R-:W-:-:S02]  /*2cf0*/  FFMA.FTZ R69, R73, UR5, -R82 ;  /* 0x0000000549457c23 */ /* 0x000fc40008010852 */
[----:B------:R-:W-:Y:S01]  /*2d00*/  FMNMX.FTZ R64, R38, R57, !PT ;  /* 0x0000003926407209 */ /* 0x000fe20007810000 */
[----:B------:R-:W-:Y:S03]  /*2d10*/  MUFU.EX2 R49, R49 ;  /* 0x0000003100317308 */ /* 0x000fe60000000800 */
[----:B------:R-:W-:-:S04]  /*2d20*/  FMNMX.FTZ R64, R37, R64, !PT ;  /* 0x0000004025407209 */ /* 0x000fc80007810000 */
        /* <DEDUP_REMOVED lines=10> */
[--C-:B------:R-:W-:Y:S01]  /*2dd0*/  FFMA.FTZ R47, R52, UR5, -R82.reuse ;  /* 0x00000005342f7c23 */ /* 0x100fe20008010852 */
[--C-:B------:R-:W-:Y:S01]  /*2de0*/  FFMA.FTZ R52, R51, UR5, -R82.reuse ;  /* 0x0000000533347c23 */ /* 0x100fe20008010852 */
[--C-:B------:R-:W-:Y:S01]  /*2df0*/  FFMA.FTZ R51, R56, UR5, -R82.reuse ;  /* 0x0000000538337c23 */ /* 0x100fe20008010852 */
[----:B------:R-:W-:Y:S01]  /*2e00*/  FMNMX.FTZ R57, R31, R64, !PT ;  /* 0x000000401f397209 */ /* 0x000fe20007810000 */
[----:B------:R1:W-:Y:S01]  /*2e10*/  MUFU.EX2 R48, R66 ;  /* 0x0000004200307308 */ /* 0x0003e20000000800 */
[----:B------:R-:W-:Y:S01]  /*2e20*/  FSEL R64, R76, -INF , P6 ;  /* 0xff8000004c407808 */ /* 0x000fe20003000000 */
[--C-:B------:R-:W-:Y:S01]  /*2e30*/  FFMA.FTZ R76, R60, UR5, -R82.reuse ;  /* 0x000000053c4c7c23 */ /* 0x100fe20008010852 */
[----:B------:R-:W-:Y:S01]  /*2e40*/  FMNMX.FTZ R57, R32, R57, !PT ;  /* 0x0000003920397209 */ /* 0x000fe20007810000 */
[--C-:B------:R-:W-:Y:S01]  /*2e50*/  FFMA.FTZ R60, R62, UR5, -R82.reuse ;  /* 0x000000053e3c7c23 */ /* 0x100fe20008010852 */
[----:B------:R-:W-:-:S02]  /*2e60*/  FFMA.FTZ R62, R72, UR5, -R82 ;  /* 0x00000005483e7c23 */ /* 0x000fc40008010852 */
[----:B------:R-:W-:Y:S01]  /*2e70*/  FMNMX.FTZ R57, R34, R57, !PT ;  /* 0x0000003922397209 */ /* 0x000fe20007810000 */
[----:B------:R-:W-:Y:S01]  /*2e80*/  MUFU.EX2 R35, R35 ;  /* 0x0000002300237308 */ /* 0x000fe20000000800 */
[--C-:B-1----:R-:W-:Y:S01]  /*2e90*/  FFMA.FTZ R66, R55, UR5, -R82.reuse ;  /* 0x0000000537427c23 */ /* 0x102fe20008010852 */
[--C-:B------:R-:W-:Y:S01]  /*2ea0*/  FFMA.FTZ R55, R61, UR5, -R82.reuse ;  /* 0x000000053d377c23 */ /* 0x100fe20008010852 */
[----:B------:R-:W-:Y:S01]  /*2eb0*/  FMNMX.FTZ R57, R64, R57, !PT ;  /* 0x0000003940397209 */ /* 0x000fe20007810000 */
[--C-:B------:R-:W-:Y:S01]  /*2ec0*/  FFMA.FTZ R61, R71, UR5, -R82.reuse ;  /* 0x00000005473d7c23 */ /* 0x100fe20008010852 */
[----:B------:R-:W-:Y:S02]  /*2ed0*/  FFMA.FTZ R71, R78, UR5, -R82 ;  /* 0x000000054e477c23 */ /* 0x000fe40008010852 */
        /* <DEDUP_REMOVED lines=9> */
[----:B------:R-:W-:Y:S01]  /*2f70*/  FFMA.FTZ R82, R83, UR5, -R82 ;  /* 0x0000000553527c23 */ /* 0x000fe20008010852 */
[----:B------:R-:W-:Y:S01]  /*2f80*/  MUFU.EX2 R44, R44 ;  /* 0x0000002c002c7308 */ /* 0x000fe20000000800 */
[----:B------:R-:W1:Y:S07]  /*2f90*/  SHFL.BFLY PT, R86, R57, 0x2, 0x1f ;  /* 0x0c401f0039567f89 */ /* 0x000e6e00000e0000 */
[----:B------:R-:W-:Y:S08]  /*2fa0*/  MUFU.EX2 R65, R65 ;  /* 0x0000004100417308 */ /* 0x000ff00000000800 */
[----:B------:R-:W-:Y:S08]  /*2fb0*/  MUFU.EX2 R43, R43 ;  /* 0x0000002b002b7308 */ /* 0x000ff00000000800 */
[----:B------:R-:W-:Y:S01]  /*2fc0*/  MUFU.EX2 R47, R47 ;  /* 0x0000002f002f7308 */ /* 0x000fe20000000800 */
[----:B-1----:R-:W-:-:S05]  /*2fd0*/  FMNMX.FTZ R86, R57, R86, !PT ;  /* 0x0000005639567209 */ /* 0x002fca0007810000 */
[----:B------:R-:W1:Y:S02]  /*2fe0*/  SHFL.BFLY PT, R57, R86, 0x1, 0x1f ;  /* 0x0c201f0056397f89 */ /* 0x000e6400000e0000 */
[----:B------:R-:W-:Y:S08]  /*2ff0*/  MUFU.EX2 R52, R52 ;  /* 0x0000003400347308 */ /* 0x000ff00000000800 */
[----:B------:R-:W-:Y:S08]  /*3000*/  MUFU.EX2 R51, R51 ;  /* 0x0000003300337308 */ /* 0x000ff00000000800 */
[----:B------:R-:W-:Y:S01]  /*3010*/  MUFU.EX2 R66, R66 ;  /* 0x0000004200427308 */ /* 0x000fe20000000800 */
[----:B-1----:R-:W-:-:S07]  /*3020*/  FMNMX.FTZ R57, R86, R57, !PT ;  /* 0x0000003956397209 */ /* 0x002fce0007810000 */
[----:B------:R-:W-:Y:S01]  /*3030*/  MUFU.EX2 R76, R76 ;  /* 0x0000004c004c7308 */ /* 0x000fe20000000800 */
[C---:B------:R-:W-:Y:S01]  /*3040*/  FSETP.NEU.FTZ.AND P1, PT, R57.reuse, -INF , PT ;  /* 0xff8000003900780b */ /* 0x040fe20003f3d000 */
[----:B------:R-:W-:-:S05]  /*3050*/  FMUL.FTZ R72, R57, UR5 ;  /* 0x0000000539487c20 */ /* 0x000fca0008410000 */
[----:B------:R-:W-:Y:S01]  /*3060*/  FSEL R83, R72, RZ, P1 ;  /* 0x000000ff48537208 */ /* 0x000fe20000800000 */
[----:B------:R-:W-:Y:S01]  /*3070*/  MUFU.EX2 R81, R81 ;  /* 0x0000005100517308 */ /* 0x000fe20000000800 */
[----:B------:R-:W-:-:S03]  /*3080*/  LOP3.LUT P1, RZ, R6, 0x2, RZ, 0xc0, !PT ;  /* 0x0000000206ff7812 */ /* 0x000fc6000782c0ff */
[--C-:B------:R-:W-:Y:S01]  /*3090*/  FFMA.FTZ R12, R12, UR5, -R83.reuse ;  /* 0x000000050c0c7c23 */ /* 0x100fe20008010853 */
[--C-:B------:R-:W-:Y:S01]  /*30a0*/  FFMA.FTZ R73, R9, UR5, -R83.reuse ;  /* 0x0000000509497c23 */ /* 0x100fe20008010853 */
[----:B------:R-:W-:Y:S01]  /*30b0*/  FFMA.FTZ R9, R13, UR5, -R83 ;  /* 0x000000050d097c23 */ /* 0x000fe20008010853 */
[----:B------:R-:W-:Y:S01]  /*30c0*/  SHF.R.S32.HI R13, RZ, 0x4, R7 ;  /* 0x00000004ff0d7819 */ /* 0x000fe20000011407 */
[----:B------:R1:W-:Y:S01]  /*30d0*/  MUFU.EX2 R90, R12 ;  /* 0x0000000c005a7308 */ /* 0x0003e20000000800 */
[--C-:B------:R-:W-:Y:S01]  /*30e0*/  FFMA.FTZ R10, R10, UR5, -R83.reuse ;  /* 0x000000050a0a7c23 */ /* 0x100fe20008010853 */
[--C-:B------:R-:W-:Y:S01]  /*30f0*/  FFMA.FTZ R79, R15, UR5, -R83.reuse ;  /* 0x000000050f4f7c23 */ /* 0x100fe20008010853 */
[----:B------:R-:W-:Y:S01]  /*3100*/  SHF.L.U32 R15, R13, 0x3, RZ ;  /* 0x000000030d0f7819 */ /* 0x000fe200000006ff */
[--C-:B------:R-:W-:Y:S01]  /*3110*/  FFMA.FTZ R11, R11, UR5, -R83.reuse ;  /* 0x000000050b0b7c23 */ /* 0x100fe20008010853 */
[----:B------:R-:W-:Y:S01]  /*3120*/  LEA.HI R13, R19, R18, RZ, 0x5 ;  /* 0x00000012130d7211 */ /* 0x000fe200078f28ff */
[--C-:B------:R-:W-:Y:S01]  /*3130*/  FFMA.FTZ R78, R14, UR5, -R83.reuse ;  /* 0x000000050e4e7c23 */ /* 0x100fe20008010853 */
[----:B------:R-:W-:Y:S01]  /*3140*/  FFMA.FTZ R86, R20, UR5, -R83 ;  /* 0x0000000514567c23 */ /* 0x000fe20008010853 */
[----:B------:R2:W-:Y:S01]  /*3150*/  MUFU.EX2 R87, R73 ;  /* 0x0000004900577308 */ /* 0x0005e20000000800 */
[----:B-1----:R-:W-:-:S02]  /*3160*/  IMAD.SHL.U32 R12, R6, 0x40, RZ ;  /* 0x00000040060c7824 */ /* 0x002fc400078e00ff */
[--C-:B------:R-:W-:Y:S01]  /*3170*/  FFMA.FTZ R75, R21, UR5, -R83.reuse ;  /* 0x00000005154b7c23 */ /* 0x100fe20008010853 */
[----:B------:R-:W-:Y:S02]  /*3180*/  IMAD.SHL.U32 R13, R13, 0x20, RZ ;  /* 0x000000200d0d7824 */ /* 0x000fe400078e00ff */
[--C-:B------:R-:W-:Y:S01]  /*3190*/  FFMA.FTZ R20, R24, UR5, -R83.reuse ;  /* 0x0000000518147c23 */ /* 0x100fe20008010853 */
[--C-:B------:R-:W-:Y:S01]  /*31a0*/  FFMA.FTZ R38, R38, UR5, -R83.reuse ;  /* 0x0000000526267c23 */ /* 0x100fe20008010853 */
[----:B------:R-:W-:Y:S01]  /*31b0*/  LOP3.LUT R12, R12, 0x1c0, RZ, 0xc0, !PT ;  /* 0x000001c00c0c7812 */ /* 0x000fe200078ec0ff */
[--C-:B------:R-:W-:Y:S01]  /*31c0*/  FFMA.FTZ R27, R27, UR5, -R83.reuse ;  /* 0x000000051b1b7c23 */ /* 0x100fe20008010853 */
[----:B------:R1:W3:Y:S01]  /*31d0*/  MUFU.EX2 R88, R10 ;  /* 0x0000000a00587308 */ /* 0x0002e20000000800 */
[----:B------:R-:W-:Y:S01]  /*31e0*/  LOP3.LUT R14, R13, 0x7ffffc00, RZ, 0xc0, !PT ;  /* 0x7ffffc000d0e7812 */ /* 0x000fe200078ec0ff */
[----:B--2---:R-:W-:Y:S01]  /*31f0*/  FFMA.FTZ R73, R25, UR5, -R83 ;  /* 0x0000000519497c23 */ /* 0x004fe20008010853 */
[----:B------:R-:W-:Y:S01]  /*3200*/  LOP3.LUT R15, R12, 0x8, R15, 0xf8, !PT ;  /* 0x000000080c0f7812 */ /* 0x000fe200078ef80f */
[--C-:B------:R-:W-:Y:S01]  /*3210*/  FFMA.FTZ R37, R37, UR5, -R83.reuse ;  /* 0x0000000525257c23 */ /* 0x100fe20008010853 */
[----:B------:R-:W-:Y:S01]  /*3220*/  SHF.R.U32.HI R12, RZ, 0x3, R12 ;  /* 0x00000003ff0c7819 */ /* 0x000fe2000001160c */
[----:B------:R-:W-:Y:S01]  /*3230*/  FFMA.FTZ R19, R41, UR5, -R83 ;  /* 0x0000000529137c23 */ /* 0x000fe20008010853 */
[----:B0-----:R-:W-:Y:S01]  /*3240*/  F2FP.F16.F32.PACK_AB R13, R63, R50 ;  /* 0x000000323f0d723e */ /* 0x001fe200000000ff */
[----:B------:R0:W2:Y:S01]  /*3250*/  MUFU.EX2 R89, R11 ;  /* 0x0000000b00597308 */ /* 0x0000a20000000800 */
[----:B------:R-:W-:Y:S01]  /*3260*/  LOP3.LUT R15, R15, R12, RZ, 0x3c, !PT ;  /* 0x0000000c0f0f7212 */ /* 0x000fe200078e3cff */
[----:B------:R-:W-:Y:S01]  /*3270*/  FADD.FTZ R12, R50, R63 ;  /* 0x0000003f320c7221 */ /* 0x000fe20000010000 */
[--C-:B-1----:R-:W-:Y:S01]  /*3280*/  FFMA.FTZ R10, R26, UR5, -R83.reuse ;  /* 0x000000051a0a7c23 */ /* 0x102fe20008010853 */
[--C-:B------:R-:W-:Y:S01]  /*3290*/  FFMA.FTZ R41, R34, UR5, -R83.reuse ;  /* 0x0000000522297c23 */ /* 0x100fe20008010853 */
[--C-:B------:R-:W-:Y:S01]  /*32a0*/  FFMA.FTZ R21, R46, UR5, -R83.reuse ;  /* 0x000000052e157c23 */ /* 0x100fe20008010853 */
[--C-:B------:R-:W-:Y:S01]  /*32b0*/  FFMA.FTZ R29, R29, UR5, -R83.reuse ;  /* 0x000000051d1d7c23 */ /* 0x100fe20008010853 */
[--C-:B------:R-:W-:Y:S01]  /*32c0*/  FFMA.FTZ R30, R30, UR5, -R83.reuse ;  /* 0x000000051e1e7c23 */ /* 0x100fe20008010853 */
[----:B------:R1:W-:Y:S01]  /*32d0*/  MUFU.EX2 R72, R82 ;  /* 0x0000005200487308 */ /* 0x0003e20000000800 */
[----:B---3--:R-:W-:Y:S01]  /*32e0*/  FADD.FTZ R6, R87, R88 ;  /* 0x0000005857067221 */ /* 0x008fe20000010000 */
[--C-:B0-----:R-:W-:Y:S01]  /*32f0*/  FFMA.FTZ R11, R33, UR5, -R83.reuse ;  /* 0x00000005210b7c23 */ /* 0x101fe20008010853 */
[--C-:B------:R-:W-:Y:S01]  /*3300*/  FFMA.FTZ R64, R64, UR5, -R83.reuse ;  /* 0x0000000540407c23 */ /* 0x100fe20008010853 */
[--C-:B------:R-:W-:Y:S01]  /*3310*/  FFMA.FTZ R68, R68, UR5, -R83.reuse ;  /* 0x0000000544447c23 */ /* 0x100fe20008010853 */
[--C-:B------:R-:W-:Y:S01]  /*3320*/  FFMA.FTZ R77, R77, UR5, -R83.reuse ;  /* 0x000000054d4d7c23 */ /* 0x100fe20008010853 */
[--C-:B------:R-:W-:Y:S01]  /*3330*/  FFMA.FTZ R80, R80, UR5, -R83.reuse ;  /* 0x0000000550507c23 */ /* 0x100fe20008010853 */
[--C-:B------:R-:W-:Y:S01]  /*3340*/  FFMA.FTZ R84, R84, UR5, -R83.reuse ;  /* 0x0000000554547c23 */ /* 0x100fe20008010853 */
[----:B------:R-:W0:Y:S01]  /*3350*/  MUFU.EX2 R9, R9 ;  /* 0x0000000900097308 */ /* 0x000e220000000800 */
[----:B-1----:R-:W-:Y:S01]  /*3360*/  FFMA.FTZ R82, R23, UR5, -R83 ;  /* 0x0000000517527c23 */ /* 0x002fe20008010853 */
[----:B------:R-:W-:Y:S01]  /*3370*/  IADD3 R23, R15, R5, R14 ;  /* 0x000000050f177210 */ /* 0x000fe20007ffe00e */
[----:B------:R-:W-:Y:S01]  /*3380*/  FADD.FTZ R5, R49, R12 ;  /* 0x0000000c31057221 */ /* 0x000fe20000010000 */
[----:B------:R-:W-:-:S02]  /*3390*/  F2FP.F16.F32.PACK_AB R15, R54, R49 ;  /* 0x00000031360f723e */ /* 0x000fc400000000ff */
[----:B------:R-:W-:Y:S01]  /*33a0*/  F2FP.F16.F32.PACK_AB R12, R88, R87 ;  /* 0x00000057580c723e */ /* 0x000fe200000000ff */
[----:B------:R-:W-:Y:S01]  /*33b0*/  FADD.FTZ R26, R54, R5 ;  /* 0x00000005361a7221 */ /* 0x000fe20000010000 */
[----:B------:R-:W1:Y:S01]  /*33c0*/  MUFU.EX2 R78, R78 ;  /* 0x0000004e004e7308 */ /* 0x000e620000000800 */
[----:B--2---:R-:W-:Y:S01]  /*33d0*/  FADD.FTZ R5, R89, R6 ;  /* 0x0000000659057221 */ /* 0x004fe20000010000 */
[----:B------:R-:W-:Y:S01]  /*33e0*/  FFMA.FTZ R6, R31, UR5, -R83 ;  /* 0x000000051f067c23 */ /* 0x000fe20008010853 */
[----:B------:R-:W-:Y:S01]  /*33f0*/  FADD.FTZ R25, R45, R26 ;  /* 0x0000001a2d197221 */ /* 0x000fe20000010000 */
[C---:B------:R-:W-:Y:S01]  /*3400*/  F2FP.F16.F32.PACK_AB R14, R90.reuse, R89 ;  /* 0x000000595a0e723e */ /* 0x040fe200000000ff */
[----:B------:R-:W-:Y:S01]  /*3410*/  FADD.FTZ R24, R90, R5 ;  /* 0x000000055a187221 */ /* 0x000fe20000010000 */
[----:B------:R-:W-:Y:S01]  /*3420*/  LEA R5, R23, UR41, 0x1 ;  /* 0x0000002917057c11 */ /* 0x000fe2000f8e08ff */
[----:B------:R-:W-:Y:S01]  /*3430*/  FADD.FTZ R31, R58, R25 ;  /* 0x000000193a1f7221 */ /* 0x000fe20000010000 */
[----:B------:R-:W2:Y:S01]  /*3440*/  MUFU.EX2 R79, R79 ;  /* 0x0000004f004f7308 */ /* 0x000ea20000000800 */
[----:B0-----:R-:W-:Y:S01]  /*3450*/  FADD.FTZ R25, R9, R24 ;  /* 0x0000001809197221 */ /* 0x001fe20000010000 */
[----:B------:R-:W-:Y:S01]  /*3460*/  FFMA.FTZ R23, R28, UR5, -R83 ;  /* 0x000000051c177c23 */ /* 0x000fe20008010853 */
[----:B------:R-:W-:Y:S01]  /*3470*/  FADD.FTZ R26, R36, R31 ;  /* 0x0000001f241a7221 */ /* 0x000fe20000010000 */
[----:B------:R0:W-:Y:S01]  /*3480*/  STSM.16.M88.4 [R5+0x21800], R12 ;  /* 0x0218000c05007844 */ /* 0x0001e20000000200 */
[----:B------:R-:W-:Y:S01]  /*3490*/  MOV R90, R135 ;  /* 0x00000087005a7202 */ /* 0x000fe20000000f00 */
[----:B------:R-:W-:-:S02]  /*34a0*/  IMAD.MOV.U32 R89, RZ, RZ, R135 ;  /* 0x000000ffff597224 */ /* 0x000fc400078e0087 */
[----:B------:R-:W3:Y:S01]  /*34b0*/  MUFU.EX2 R86, R86 ;  /* 0x0000005600567308 */ /* 0x000ee20000000800 */
[----:B-1----:R-:W-:Y:S01]  /*34c0*/  FADD.FTZ R24, R78, R25 ;  /* 0x000000194e187221 */ /* 0x002fe20000010000 */
[----:B------:R-:W-:-:S06]  /*34d0*/  IMAD.MOV.U32 R88, RZ, RZ, R135 ;  /* 0x000000ffff587224 */ /* 0x000fcc00078e0087 */
[----:B------:R-:W1:Y:S01]  /*34e0*/  MUFU.EX2 R75, R75 ;  /* 0x0000004b004b7308 */ /* 0x000e620000000800 */
[----:B--2---:R-:W-:Y:S01]  /*34f0*/  FADD.FTZ R25, R79, R24 ;  /* 0x000000184f197221 */ /* 0x004fe20000010000 */
[----:B0-----:R-:W-:-:S06]  /*3500*/  F2FP.F16.F32.PACK_AB R15, R52, R47 ;  /* 0x0000002f340f723e */ /* 0x001fcc00000000ff */
[----:B------:R0:W-:Y:S01]  /*3510*/  MUFU.EX2 R7, R38 ;  /* 0x0000002600077308 */ /* 0x0001e20000000800 */
[----:B---3--:R-:W-:Y:S01]  /*3520*/  FADD.FTZ R24, R86, R25 ;  /* 0x0000001956187221 */ /* 0x008fe20000010000 */
[----:B------:R-:W-:Y:S01]  /*3530*/  F2FP.F16.F32.PACK_AB R25, R58, R45 ;  /* 0x0000002d3a19723e */ /* 0x000fe200000000ff */
[----:B------:R-:W-:-:S05]  /*3540*/  VIADD R45, R5, 0x21800 ;  /* 0x00021800052d7836 */ /* 0x000fca0000000000 */
[----:B------:R-:W2:Y:S01]  /*3550*/  MUFU.EX2 R82, R82 ;  /* 0x0000005200527308 */ /* 0x000ea20000000800 */
[----:B0-----:R-:W-:Y:S01]  /*3560*/  FFMA.FTZ R38, R42, UR5, -R83 ;  /* 0x000000052a267c23 */ /* 0x001fe20008010853 */
[----:B-1----:R-:W-:-:S06]  /*3570*/  FADD.FTZ R31, R75, R24 ;  /* 0x000000184b1f7221 */ /* 0x002fcc0000010000 */
[----:B------:R0:W-:Y:S08]  /*3580*/  MUFU.EX2 R42, R27 ;  /* 0x0000001b002a7308 */ /* 0x0001f00000000800 */
[----:B------:R-:W1:Y:S01]  /*3590*/  MUFU.EX2 R20, R20 ;  /* 0x0000001400147308 */ /* 0x000e620000000800 */
[----:B0-----:R-:W-:Y:S01]  /*35a0*/  FADD.FTZ R27, R35, R26 ;  /* 0x0000001a231b7221 */ /* 0x001fe20000010000 */
[----:B--2---:R-:W-:-:S03]  /*35b0*/  F2FP.F16.F32.PACK_AB R28, R82, R75 ;  /* 0x0000004b521c723e */ /* 0x004fc600000000ff */
[----:B------:R-:W-:-:S03]  /*35c0*/  FADD.FTZ R26, R40, R27 ;  /* 0x0000001b281a7221 */ /* 0x000fc60000010000 */
[----:B------:R-:W0:Y:S01]  /*35d0*/  MUFU.EX2 R73, R73 ;  /* 0x0000004900497308 */ /* 0x000e220000000800 */
[----:B------:R-:W-:Y:S01]  /*35e0*/  FADD.FTZ R27, R39, R26 ;  /* 0x0000001a271b7221 */ /* 0x000fe20000010000 */
[----:B------:R-:W-:-:S03]  /*35f0*/  F2FP.F16.F32.PACK_AB R26, R86, R79 ;  /* 0x0000004f561a723e */ /* 0x000fc600000000ff */
[----:B------:R-:W-:Y:S01]  /*3600*/  FADD.FTZ R24, R44, R27 ;  /* 0x0000001b2c187221 */ /* 0x000fe20000010000 */
[----:B------:R-:W-:Y:S01]  /*3610*/  F2FP.F16.F32.PACK_AB R27, R35, R36 ;  /* 0x00000024231b723e */ /* 0x000fe200000000ff */
[----:B------:R-:W-:Y:S01]  /*3620*/  FADD.FTZ R35, R82, R31 ;  /* 0x0000001f52237221 */ /* 0x000fe20000010000 */
[----:B------:R-:W2:Y:S01]  /*3630*/  MUFU.EX2 R10, R10 ;  /* 0x0000000a000a7308 */ /* 0x000ea20000000800 */
[C---:B------:R-:W-:Y:S01]  /*3640*/  FADD.FTZ R24, R65.reuse, R24 ;  /* 0x0000001841187221 */ /* 0x040fe20000010000 */
[----:B------:R-:W-:Y:S01]  /*3650*/  F2FP.F16.F32.PACK_AB R31, R65, R44 ;  /* 0x0000002c411f723e */ /* 0x000fe200000000ff */
[----:B-1----:R-:W-:Y:S01]  /*3660*/  FADD.FTZ R12, R20, R35 ;  /* 0x00000023140c7221 */ /* 0x002fe20000010000 */
[----:B------:R-:W-:Y:S02]  /*3670*/  IMAD R36, R8, 0x2, R5 ;  /* 0x0000000208247824 */ /* 0x000fe400078e0205 */
[----:B------:R-:W-:Y:S01]  /*3680*/  FADD.FTZ R13, R43, R24 ;  /* 0x000000182b0d7221 */ /* 0x000fe20000010000 */
[----:B------:R-:W-:Y:S01]  /*3690*/  F2FP.F16.F32.PACK_AB R24, R78, R9 ;  /* 0x000000094e18723e */ /* 0x000fe200000000ff */
[----:B------:R-:W1:Y:S01]  /*36a0*/  MUFU.EX2 R11, R11 ;  /* 0x0000000b000b7308 */ /* 0x000e620000000800 */
[----:B0-----:R-:W-:Y:S01]  /*36b0*/  FADD.FTZ R9, R73, R12 ;  /* 0x0000000c49097221 */ /* 0x001fe20000010000 */
[----:B------:R-:W-:-:S06]  /*36c0*/  FADD.FTZ R14, R48, R13 ;  /* 0x0000000d300e7221 */ /* 0x000fcc0000010000 */
[----:B------:R0:W3:Y:S01]  /*36d0*/  MUFU.EX2 R18, R37 ;  /* 0x0000002500127308 */ /* 0x0000e20000000800 */
[----:B--2---:R-:W-:Y:S01]  /*36e0*/  FADD.FTZ R12, R10, R9 ;  /* 0x000000090a0c7221 */ /* 0x004fe20000010000 */
[----:B------:R-:W-:Y:S01]  /*36f0*/  FADD.FTZ R9, R47, R14 ;  /* 0x0000000e2f097221 */ /* 0x000fe20000010000 */
[----:B------:R-:W-:Y:S02]  /*3700*/  SEL R14, R4, 0xffffffe0, !P1 ;  /* 0xffffffe0040e7807 */ /* 0x000fe40004800000 */
[----:B------:R-:W-:-:S03]  /*3710*/  ISETP.LE.AND P1, PT, R16, UR34, PT ;  /* 0x0000002210007c0c */ /* 0x000fc6000bf23270 */
[----:B------:R-:W2:Y:S01]  /*3720*/  MUFU.EX2 R19, R19 ;  /* 0x0000001300137308 */ /* 0x000ea20000000800 */
[----:B-1----:R-:W-:Y:S01]  /*3730*/  FADD.FTZ R12, R11, R12 ;  /* 0x0000000c0b0c7221 */ /* 0x002fe20000010000 */
[--C-:B0-----:R-:W-:Y:S01]  /*3740*/  FFMA.FTZ R37, R32, UR5, -R83.reuse ;  /* 0x0000000520257c23 */ /* 0x101fe20008010853 */
[----:B------:R-:W-:-:S05]  /*3750*/  FFMA.FTZ R83, R85, UR5, -R83 ;  /* 0x0000000555537c23 */ /* 0x000fca0008010853 */
[----:B------:R0:W-:Y:S08]  /*3760*/  MUFU.EX2 R34, R6 ;  /* 0x0000000600227308 */ /* 0x0001f00000000800 */
[----:B------:R-:W1:Y:S01]  /*3770*/  MUFU.EX2 R38, R38 ;  /* 0x0000002600267308 */ /* 0x000e620000000800 */
[----:B0-----:R-:W-:Y:S01]  /*3780*/  FADD.FTZ R6, R52, R9 ;  /* 0x0000000934067221 */ /* 0x001fe20000010000 */
[----:B------:R-:W-:-:S03]  /*3790*/  FADD.FTZ R9, R7, R12 ;  /* 0x0000000c07097221 */ /* 0x000fc60000010000 */
[----:B------:R-:W-:Y:S01]  /*37a0*/  FADD.FTZ R13, R51, R6 ;  /* 0x00000006330d7221 */ /* 0x000fe20000010000 */
[----:B------:R-:W-:Y:S01]  /*37b0*/  IADD3 R6, R45, R14, RZ ;  /* 0x0000000e2d067210 */ /* 0x000fe20007ffe0ff */
[----:B---3--:R-:W-:Y:S01]  /*37c0*/  FADD.FTZ R12, R18, R9 ;  /* 0x00000009120c7221 */ /* 0x008fe20000010000 */
[----:B------:R-:W-:Y:S01]  /*37d0*/  MUFU.EX2 R55, R55 ;  /* 0x0000003700377308 */ /* 0x000fe20000000800 */
[----:B------:R-:W-:Y:S02]  /*37e0*/  FADD.FTZ R13, R66, R13 ;  /* 0x0000000d420d7221 */ /* 0x000fe40000010000 */
[----:B--2---:R-:W-:Y:S01]  /*37f0*/  FADD.FTZ R9, R19, R12 ;  /* 0x0000000c13097221 */ /* 0x004fe20000010000 */
[----:B------:R0:W-:Y:S01]  /*3800*/  STSM.16.M88.4 [R6], R24 ;  /* 0x0000001806007844 */ /* 0x0001e20000000200 */
[----:B------:R-:W-:Y:S01]  /*3810*/  FADD.FTZ R14, R76, R13 ;  /* 0x0000000d4c0e7221 */ /* 0x000fe20000010000 */
[----:B------:R-:W-:Y:S02]  /*3820*/  F2FP.F16.F32.PACK_AB R13, R48, R43 ;  /* 0x0000002b300d723e */ /* 0x000fe400000000ff */
[----:B------:R-:W2:Y:S01]  /*3830*/  MUFU.EX2 R21, R21 ;  /* 0x0000001500157308 */ /* 0x000ea20000000800 */
[----:B------:R-:W-:Y:S01]  /*3840*/  FADD.FTZ R14, R81, R14 ;  /* 0x0000000e510e7221 */ /* 0x000fe20000010000 */
[----:B-1----:R-:W-:-:S06]  /*3850*/  FADD.FTZ R12, R38, R9 ;  /* 0x00000009260c7221 */ /* 0x002fcc0000010000 */
[----:B------:R-:W1:Y:S01]  /*3860*/  MUFU.EX2 R60, R60 ;  /* 0x0000003c003c7308 */ /* 0x000e620000000800 */
[----:B0-----:R-:W-:Y:S02]  /*3870*/  F2FP.F16.F32.PACK_AB R24, R38, R19 ;  /* 0x000000132618723e */ /* 0x001fe400000000ff */
[----:B------:R-:W-:-:S05]  /*3880*/  F2FP.F16.F32.PACK_AB R25, R66, R51 ;  /* 0x000000334219723e */ /* 0x000fca00000000ff */
[----:B------:R-:W-:Y:S01]  /*3890*/  MUFU.EX2 R56, R56 ;  /* 0x0000003800387308 */ /* 0x000fe20000000800 */
[----:B--2---:R-:W-:Y:S01]  /*38a0*/  FADD.FTZ R35, R21, R12 ;  /* 0x0000000c15237221 */ /* 0x004fe20000010000 */
[----:B------:R-:W-:Y:S02]  /*38b0*/  F2FP.F16.F32.PACK_AB R12, R11, R10 ;  /* 0x0000000a0b0c723e */ /* 0x000fe400000000ff */
[----:B------:R-:W-:Y:S02]  /*38c0*/  F2FP.F16.F32.PACK_AB R27, R81, R76 ;  /* 0x0000004c511b723e */ /* 0x000fe400000000ff */
[C---:B------:R-:W-:Y:S02]  /*38d0*/  F2FP.F16.F32.PACK_AB R26, R42.reuse, R21 ;  /* 0x000000152a1a723e */ /* 0x040fe400000000ff */
[----:B------:R-:W0:Y:S08]  /*38e0*/  MUFU.EX2 R23, R23 ;  /* 0x0000001700177308 */ /* 0x000e300000000800 */
[----:B------:R-:W-:Y:S08]  /*38f0*/  MUFU.EX2 R59, R59 ;  /* 0x0000003b003b7308 */ /* 0x000ff00000000800 */
[----:B------:R2:W3:Y:S08]  /*3900*/  MUFU.EX2 R32, R29 ;  /* 0x0000001d00207308 */ /* 0x0004f00000000800 */
[----:B------:R-:W-:Y:S01]  /*3910*/  MUFU.EX2 R61, R61 ;  /* 0x0000003d003d7308 */ /* 0x000fe20000000800 */
[----:B--2---:R-:W-:Y:S01]  /*3920*/  F2FP.F16.F32.PACK_AB R29, R39, R40 ;  /* 0x00000028271d723e */ /* 0x004fe200000000ff */
[----:B------:R-:W-:Y:S01]  /*3930*/  FADD.FTZ R39, R55, R14 ;  /* 0x0000000e37277221 */ /* 0x000fe20000010000 */
[----:B------:R-:W-:-:S03]  /*3940*/  FADD.FTZ R14, R42, R35 ;  /* 0x000000232a0e7221 */ /* 0x000fc60000010000 */
[----:B-1----:R-:W-:Y:S01]  /*3950*/  FADD.FTZ R39, R60, R39 ;  /* 0x000000273c277221 */ /* 0x002fe20000010000 */
[----:B0-----:R-:W-:Y:S01]  /*3960*/  FADD.FTZ R11, R23, R14 ;  /* 0x0000000e170b7221 */ /* 0x001fe20000010000 */
[----:B------:R0:W1:Y:S01]  /*3970*/  MUFU.EX2 R33, R30 ;  /* 0x0000001e00217308 */ /* 0x0000620000000800 */
[----:B------:R-:W-:Y:S01]  /*3980*/  F2FP.F16.F32.PACK_AB R14, R18, R7 ;  /* 0x00000007120e723e */ /* 0x000fe200000000ff */
[----:B------:R-:W-:Y:S02]  /*3990*/  IMAD R7, R8, 0x2, R45 ;  /* 0x0000000208077824 */ /* 0x000fe400078e022d */
[----:B---3--:R-:W-:Y:S01]  /*39a0*/  FADD.FTZ R10, R32, R11 ;  /* 0x0000000b200a7221 */ /* 0x008fe20000010000 */
[----:B------:R-:W-:-:S03]  /*39b0*/  IMAD R8, R8, 0x2, R6 ;  /* 0x0000000208087824 */ /* 0x000fc600078e0206 */
[----:B------:R-:W2:Y:S01]  /*39c0*/  MUFU.EX2 R62, R62 ;  /* 0x0000003e003e7308 */ /* 0x000ea20000000800 */
[----:B0-----:R-:W-:Y:S01]  /*39d0*/  F2FP.F16.F32.PACK_AB R30, R73, R20 ;  /* 0x00000014491e723e */ /* 0x001fe200000000ff */
[----:B------:R-:W-:-:S04]  /*39e0*/  FADD.FTZ R20, R56, R39 ;  /* 0x0000002738147221 */ /* 0x000fc80000010000 */
[----:B------:R-:W-:Y:S01]  /*39f0*/  FADD.FTZ R20, R59, R20 ;  /* 0x000000143b147221 */ /* 0x000fe20000010000 */
[----:B------:R0:W-:Y:S01]  /*3a00*/  STSM.16.M88.4 [R36+0x21800], R28 ;  /* 0x0218001c24007844 */ /* 0x0001e20000000200 */
[----:B------:R-:W3:Y:S01]  /*3a10*/  MUFU.EX2 R67, R67 ;  /* 0x0000004300437308 */ /* 0x000ee20000000800 */
[----:B-1----:R-:W-:Y:S01]  /*3a20*/  FADD.FTZ R11, R33, R10 ;  /* 0x0000000a210b7221 */ /* 0x002fe20000010000 */
[----:B------:R-:W-:Y:S01]  /*3a30*/  FADD.FTZ R19, R61, R20 ;  /* 0x000000143d137221 */ /* 0x000fe20000010000 */
[----:B------:R-:W-:Y:S02]  /*3a40*/  STSM.16.M88.4 [R8], R12 ;  /* 0x0000000c08007844 */ /* 0x000fe40000000200 */
[----:B------:R-:W-:Y:S02]  /*3a50*/  FADD.FTZ R10, R34, R11 ;  /* 0x0000000b220a7221 */ /* 0x000fe40000010000 */
[----:B------:R1:W-:Y:S01]  /*3a60*/  STSM.16.M88.4 [R5+0x27800], R24 ;  /* 0x0278001805007844 */ /* 0x0003e20000000200 */
[----:B------:R-:W4:Y:S01]  /*3a70*/  MUFU.EX2 R70, R70 ;  /* 0x0000004600467308 */ /* 0x000f220000000800 */
[C---:B--2---:R-:W-:Y:S01]  /*3a80*/  FADD.FTZ R18, R62.reuse, R19 ;  /* 0x000000133e127221 */ /* 0x044fe20000010000 */
[----:B------:R-:W-:-:S02]  /*3a90*/  F2FP.F16.F32.PACK_AB R61, R62, R61 ;  /* 0x0000003d3e3d723e */ /* 0x000fc400000000ff */
[----:B0-----:R-:W-:-:S04]  /*3aa0*/  F2FP.F16.F32.PACK_AB R29, R60, R55 ;  /* 0x000000373c1d723e */ /* 0x001fc800000000ff */
[----:B------:R-:W0:Y:S01]  /*3ab0*/  MUFU.EX2 R37, R37 ;  /* 0x0000002500257308 */ /* 0x000e220000000800 */
[----:B------:R-:W-:Y:S01]  /*3ac0*/  F2FP.F16.F32.PACK_AB R31, R59, R56 ;  /* 0x000000383b1f723e */ /* 0x000fe200000000ff */
[----:B---3--:R-:W-:Y:S01]  /*3ad0*/  FADD.FTZ R19, R67, R18 ;  /* 0x0000001243137221 */ /* 0x008fe20000010000 */
[----:B------:R-:W-:Y:S02]  /*3ae0*/  F2FP.F16.F32.PACK_AB R28, R32, R23 ;  /* 0x00000017201c723e */ /* 0x000fe400000000ff */
[----:B------:R-:W-:-:S03]  /*3af0*/  F2FP.F16.F32.PACK_AB R30, R34, R33 ;  /* 0x00000021221e723e */ /* 0x000fc600000000ff */
[----:B------:R-:W2:Y:S01]  /*3b00*/  MUFU.EX2 R4, R41 ;  /* 0x0000002900047308 */ /* 0x000ea20000000800 */
[C---:B----4-:R-:W-:Y:S01]  /*3b10*/  F2FP.F16.F32.PACK_AB R63, R70.reuse, R67 ;  /* 0x00000043463f723e */ /* 0x050fe200000000ff */
[----:B------:R3:W-:Y:S01]  /*3b20*/  STSM.16.M88.4 [R6+0x6000], R28 ;  /* 0x0060001c06007844 */ /* 0x0007e20000000200 */
[----:B------:R-:W-:-:S05]  /*3b30*/  FADD.FTZ R18, R70, R19 ;  /* 0x0000001346127221 */ /* 0x000fca0000010000 */
[----:B------:R-:W4:Y:S01]  /*3b40*/  MUFU.EX2 R64, R64 ;  /* 0x0000004000407308 */ /* 0x000f220000000800 */
[----:B0-----:R-:W-:-:S07]  /*3b50*/  FADD.FTZ R11, R37, R10 ;  /* 0x0000000a250b7221 */ /* 0x001fce0000010000 */
[----:B------:R-:W0:Y:S01]  /*3b60*/  MUFU.EX2 R9, R68 ;  /* 0x0000004400097308 */ /* 0x000e220000000800 */
[C---:B--2---:R-:W-:Y:S01]  /*3b70*/  F2FP.F16.F32.PACK_AB R60, R4.reuse, R37 ;  /* 0x00000025043c723e */ /* 0x044fe200000000ff */
[----:B------:R-:W-:-:S06]  /*3b80*/  FADD.FTZ R11, R4, R11 ;  /* 0x0000000b040b7221 */ /* 0x000fcc0000010000 */
[----:B------:R-:W2:Y:S01]  /*3b90*/  MUFU.EX2 R71, R71 ;  /* 0x0000004700477308 */ /* 0x000ea20000000800 */
[----:B----4-:R-:W-:-:S07]  /*3ba0*/  FADD.FTZ R10, R64, R11 ;  /* 0x0000000b400a7221 */ /* 0x010fce0000010000 */
[----:B------:R-:W1:Y:S01]  /*3bb0*/  MUFU.EX2 R74, R74 ;  /* 0x0000004a004a7308 */ /* 0x000e620000000800 */
[C---:B0-----:R-:W-:Y:S01]  /*3bc0*/  F2FP.F16.F32.PACK_AB R62, R9.reuse, R64 ;  /* 0x00000040093e723e */ /* 0x041fe200000000ff */
[----:B------:R-:W-:-:S04]  /*3bd0*/  FADD.FTZ R10, R9, R10 ;  /* 0x0000000a090a7221 */ /* 0x000fc80000010000 */
[----:B------:R3:W-:Y:S02]  /*3be0*/  STSM.16.M88.4 [R36+0x27800], R60 ;  /* 0x0278003c24007844 */ /* 0x0007e40000000200 */
[----:B------:R-:W0:Y:S01]  /*3bf0*/  MUFU.EX2 R69, R69 ;  /* 0x0000004500457308 */ /* 0x000e220000000800 */
[----:B--2---:R-:W-:-:S07]  /*3c00*/  FADD.FTZ R11, R71, R18 ;  /* 0x00000012470b7221 */ /* 0x004fce0000010000 */
[----:B------:R-:W2:Y:S01]  /*3c10*/  MUFU.EX2 R77, R77 ;  /* 0x0000004d004d7308 */ /* 0x000ea20000000800 */
[C---:B-1----:R-:W-:Y:S01]  /*3c20*/  F2FP.F16.F32.PACK_AB R25, R74.reuse, R71 ;  /* 0x000000474a19723e */ /* 0x042fe200000000ff */
[----:B------:R-:W-:-:S06]  /*3c30*/  FADD.FTZ R12, R74, R11 ;  /* 0x0000000b4a0c7221 */ /* 0x000fcc0000010000 */
[----:B------:R-:W1:Y:S01]  /*3c40*/  MUFU.EX2 R80, R80 ;  /* 0x0000005000507308 */ /* 0x000e620000000800 */
[----:B0-----:R-:W-:Y:S01]  /*3c50*/  F2FP.F16.F32.PACK_AB R27, R72, R69 ;  /* 0x00000045481b723e */ /* 0x001fe200000000ff */
[----:B------:R-:W-:-:S06]  /*3c60*/  FADD.FTZ R69, R69, R12 ;  /* 0x0000000c45457221 */ /* 0x000fcc0000010000 */
[----:B------:R-:W-:Y:S01]  /*3c70*/  MUFU.EX2 R84, R84 ;  /* 0x0000005400547308 */ /* 0x000fe20000000800 */
[----:B--2---:R-:W-:-:S07]  /*3c80*/  FADD.FTZ R11, R77, R10 ;  /* 0x0000000a4d0b7221 */ /* 0x004fce0000010000 */
[----:B------:R-:W0:Y:S01]  /*3c90*/  MUFU.EX2 R83, R83 ;  /* 0x0000005300537308 */ /* 0x000e220000000800 */
[C---:B-1----:R-:W-:Y:S01]  /*3ca0*/  F2FP.F16.F32.PACK_AB R24, R80.reuse, R77 ;  /* 0x0000004d5018723e */ /* 0x042fe200000000ff */
[----:B------:R-:W-:Y:S01]  /*3cb0*/  FADD.FTZ R11, R80, R11 ;  /* 0x0000000b500b7221 */ /* 0x000fe20000010000 */
[----:B0-----:R-:W-:-:S03]  /*3cc0*/  F2FP.F16.F32.PACK_AB R26, R83, R84 ;  /* 0x00000054531a723e */ /* 0x001fc600000000ff */
[----:B------:R-:W-:Y:S01]  /*3cd0*/  FADD.FTZ R84, R84, R11 ;  /* 0x0000000b54547221 */ /* 0x000fe20000010000 */
[----:B------:R-:W-:Y:S01]  /*3ce0*/  FADD.FTZ R11, R72, R69 ;  /* 0x00000045480b7221 */ /* 0x000fe20000010000 */
[----:B------:R3:W-:Y:S02]  /*3cf0*/  STSM.16.M88.4 [R8+0x6000], R24 ;  /* 0x0060001808007844 */ /* 0x0007e40000000200 */
[----:B------:R-:W-:Y:S01]  /*3d00*/  FADD.FTZ R9, R83, R84 ;  /* 0x0000005453097221 */ /* 0x000fe20000010000 */
[----:B------:R0:W-:Y:S06]  /*3d10*/  MEMBAR.ALL.CTA ;  /* 0x0000000000007992 */ /* 0x0001ec0000008000 */
[----:B0-----:R-:W0:Y:S02]  /*3d20*/  FENCE.VIEW.ASYNC.S ;  /* 0x00000000000073c6 */ /* 0x001e240000000000 */
[----:B0-----:R-:W-:Y:S01]  /*3d30*/  NOP ;  /* 0x0000000000007918 */ /* 0x001fe20000000000 */
[----:B------:R-:W-:Y:S05]  /*3d40*/  @!P1 BRA `(.L_x_18) ;  /* 0x0000002800a49947 */ /* 0x000fea0003800000 */
[----:B------:R-:W-:Y:S01]  /*3d50*/  IMAD.MOV.U32 R10, RZ, RZ, R53 ;  /* 0x000000ffff0a7224 */ /* 0x000fe200078e0035 */
[----:B------:R-:W-:Y:S02]  /*3d60*/  MOV R4, R57 ;  /* 0x0000003900047202 */ /* 0x000fe40000000f00 */
        /* <DEDUP_REMOVED lines=23> */
[----:B------:R-:W-:Y:S01]  /*3ee0*/  CS2R R88, SRZ ;  /* 0x0000000000587805 */ /* 0x000fe2000001ff00 */
[----:B------:R-:W-:Y:S01]  /*3ef0*/  UMOV UR35, URZ ;  /* 0x0000003f00237c82 */ /* 0x000fe20008000000 */
[----:B------:R-:W-:Y:S01]  /*3f00*/  UMOV UR7, URZ ;  /* 0x0000003f00077c82 */ /* 0x000fe20008000000 */
[----:B------:R-:W-:Y:S01]  /*3f10*/  ULDC UR4, c[0x0][0x9d8] ;  /* 0x0002760000047ab9 */ /* 0x000fe20000000800 */
[----:B------:R-:W-:-:S05]  /*3f20*/  ULDC UR5, c[0x0][0x988] ;  /* 0x0002620000057ab9 */ /* 0x000fca0000000800 */
.L_x_29:
[----:B------:R-:W-:Y:S01]  /*3f30*/  ISETP.NE.AND P2, PT, RZ, UR40, PT ;  /* 0x00000028ff007c0c */ /* 0x000fe2000bf45270 */
[----:B------:R-:W-:-:S04]  /*3f40*/  UISETP.NE.AND UP0, UPT, UR7, 0x1, UPT ;  /* 0x000000010700788c */ /* 0x000fc8000bf05270 */
[----:B------:R-:W-:-:S04]  /*3f50*/  USEL UR33, URZ, 0x1, UP0 ;  /* 0x000000013f217887 */ /* 0x000fc80008000000 */
[----:B------:R-:W-:-:S04]  /*3f60*/  ULOP3.LUT UR33, UR35, UR33, URZ, 0x3c, !UPT ;  /* 0x0000002123217292 */ /* 0x000fc8000f8e3c3f */
[----:B------:R-:W-:Y:S08]  /*3f70*/  @P2 BRA `(.L_x_19) ;  /* 0x0000000000382947 */ /* 0x000ff00003800000 */
[----:B------:R-:W-:Y:S05]  /*3f80*/  @!P0 BRA `(.L_x_20) ;  /* 0x0000000000048947 */ /* 0x000fea0003800000 */
[----:B------:R-:W-:Y:S01]  /*3f90*/  BPT.TRAP 0x1 ;  /* 0x000000040000795c */ /* 0x000fe20000300000 */
.L_x_20:
[----:B------:R-:W-:Y:S01]  /*3fa0*/  UIADD3 UR10, UR7, 0x1, URZ ;  /* 0x00000001070a7890 */ /* 0x000fe2000fffe03f */
[----:B------:R-:W-:-:S03]  /*3fb0*/  IMAD.U32 R0, RZ, RZ, UR33 ;  /* 0x00000021ff007e24 */ /* 0x000fc6000f8e00ff */
[----:B------:R-:W-:Y:S02]  /*3fc0*/  UISETP.NE.AND UP0, UPT, UR10, 0x2, UPT ;  /* 0x000000020a00788c */ /* 0x000fe4000bf05270 */
[----:B------:R-:W-:Y:S02]  /*3fd0*/  SHF.L.U32 R0, R0, 0x1f, RZ ;  /* 0x0000001f00007819 */ /* 0x000fe400000006ff */
[----:B------:R-:W-:-:S04]  /*3fe0*/  USEL UR10, UR10, URZ, UP0 ;  /* 0x0000003f0a0a7287 */ /* 0x000fc80008000000 */
[----:B------:R-:W-:-:S09]  /*3ff0*/  ULEA UR10, UR10, UR41, 0x3 ;  /* 0x000000290a0a7291 */ /* 0x000fd2000f8e183f */
[----:B------:R0:W1:Y:S01]  /*4000*/  SYNCS.PHASECHK.TRANS64.TRYWAIT P1, [UR10+0x2d830], R0 ;  /* 0x02d83000ff0075a7 */ /* 0x000062000802014a */
[----:B------:R-:W-:Y:S05]  /*4010*/  @!P0 BRA `(.L_x_21) ;  /* 0x0000000000048947 */ /* 0x000fea0003800000 */
[----:B------:R-:W-:Y:S01]  /*4020*/  BPT.TRAP 0x1 ;  /* 0x000000040000795c */ /* 0x000fe20000300000 */
.L_x_21:
[----:B-1----:R-:W-:Y:S05]  /*4030*/  @P1 BRA `(.L_x_19) ;  /* 0x0000000000081947 */ /* 0x002fea0003800000 */
[----:B------:R-:W1:Y:S02]  /*4040*/  SYNCS.PHASECHK.TRANS64.TRYWAIT P1, [UR10+0x2d830], R0 ;  /* 0x02d83000ff0075a7 */ /* 0x000e64000802014a */
[----:B-1----:R-:W-:Y:S05]  /*4050*/  @!P1 BRA `(.L_x_22) ;  /* 0x00000080008c9947 */ /* 0x002fea0003800000 */
.L_x_19:
[----:B01----:R-:W-:Y:S01]  /*4060*/  VIADD R0, R17, 0x8 ;  /* 0x0000000811007836 */ /* 0x003fe20000000000 */
[----:B------:R-:W-:Y:S01]  /*4070*/  UIADD3 UR10, UR7, 0x1, URZ ;  /* 0x00000001070a7890 */ /* 0x000fe2000fffe03f */
[----:B------:R-:W-:Y:S01]  /*4080*/  R2UR UR28, R2 ;  /* 0x00000000021c72ca */ /* 0x000fe200000e0000 */
[----:B------:R-:W-:Y:S01]  /*4090*/  UMOV UR31, 0x80000020 ;  /* 0x80000020001f7882 */ /* 0x000fe20000000000 */
[----:B------:R-:W-:Y:S01]  /*40a0*/  R2UR UR29, R3 ;  /* 0x00000000031d72ca */ /* 0x000fe200000e0000 */
[----:B------:R0:W-:Y:S01]  /*40b0*/  BAR.SYNC.DEFER_BLOCKING R0, 0x100 ;  /* 0x000400000000751d */ /* 0x0001e20000010000 */
[----:B------:R-:W-:-:S04]  /*40c0*/  UISETP.NE.AND UP0, UPT, UR10, 0x2, UPT ;  /* 0x000000020a00788c */ /* 0x000fc8000bf05270 */
[----:B------:R-:W-:Y:S01]  /*40d0*/  USEL UR43, UR10, URZ, UP0 ;  /* 0x0000003f0a2b7287 */ /* 0x000fe20008000000 */
[----:B------:R-:W-:Y:S01]  /*40e0*/  UMOV UR11, 0x80000020 ;  /* 0x80000020000b7882 */ /* 0x000fe20000000000 */
[----:B------:R-:W-:Y:S02]  /*40f0*/  UMOV UR15, 0x80000020 ;  /* 0x80000020000f7882 */ /* 0x000fe40000000000 */
[----:B------:R-:W-:Y:S01]  /*4100*/  UIMAD UR30, UR43, 0x600, UR32 ;  /* 0x000006002b1e78a4 */ /* 0x000fe2000f8e0220 */
[----:B------:R-:W-:Y:S01]  /*4110*/  UMOV UR19, 0x80000020 ;  /* 0x8000002000137882 */ /* 0x000fe20000000000 */
[----:B------:R-:W-:Y:S02]  /*4120*/  UMOV UR23, 0x80000020 ;  /* 0x8000002000177882 */ /* 0x000fe40000000000 */
[----:B------:R-:W-:Y:S01]  /*4130*/  UIADD3 UR10, UR30, 0x2, URZ ;  /* 0x000000021e0a7890 */ /* 0x000fe2000fffe03f */
[----:B0-----:R-:W-:Y:S01]  /*4140*/  IMAD.U32 R0, RZ, RZ, UR43 ;  /* 0x0000002bff007e24 */ /* 0x001fe2000f8e00ff */
[----:B------:R-:W-:-:S02]  /*4150*/  UIADD3 UR14, UR30, 0x200, URZ ;  /* 0x000002001e0e7890 */ /* 0x000fc4000fffe03f */
[----:B------:R-:W-:Y:S02]  /*4160*/  UIADD3 UR18, UR30, 0x202, URZ ;  /* 0x000002021e127890 */ /* 0x000fe4000fffe03f */
[----:B------:R-:W-:Y:S02]  /*4170*/  UIADD3 UR22, UR30, 0x400, URZ ;  /* 0x000004001e167890 */ /* 0x000fe4000fffe03f */
[----:B------:R-:W-:Y:S01]  /*4180*/  UIADD3 UR26, UR30, 0x402, URZ ;  /* 0x000004021e1a7890 */ /* 0x000fe2000fffe03f */
[----:B------:R-:W-:Y:S01]  /*4190*/  UMOV UR27, 0x80000020 ;  /* 0x80000020001b7882 */ /* 0x000fe20000000000 */
[----:B---3--:R-:W-:-:S06]  /*41a0*/  WARPGROUP.ARRIVE ;  /* 0x00000000000079c5 */ /* 0x008fcc0000000000 */
[----:B------:R-:W-:Y:S03]  /*41b0*/  HGMMA.64x128x16.F32 R24, gdesc[UR28], RZ, !UPT, gsb0 ;  /* 0x01e000001c1879f0 */ /* 0x000fe6000c0008ff */
        /* <DEDUP_REMOVED lines=16> */
[----:B------:R-:W-:Y:S05]  /*42c0*/  @P2 BRA `(.L_x_23) ;  /* 0x00000000002c2947 */ /* 0x000fea0003800000 */
[----:B------:R-:W-:Y:S05]  /*42d0*/  @!P0 BRA `(.L_x_24) ;  /* 0x0000000000048947 */ /* 0x000fea0003800000 */
[----:B------:R-:W-:Y:S01]  /*42e0*/  BPT.TRAP 0x1 ;  /* 0x000000040000795c */ /* 0x000fe20000300000 */
.L_x_24:
[----:B------:R-:W-:Y:S01]  /*42f0*/  ULEA UR10, UR7, UR41, 0x3 ;  /* 0x00000029070a7291 */ /* 0x000fe2000f8e183f */
[----:B------:R-:W-:-:S04]  /*4300*/  MOV R12, UR35 ;  /* 0x00000023000c7c02 */ /* 0x000fc80008000f00 */
[----:B------:R-:W-:-:S04]  /*4310*/  SHF.L.U32 R12, R12, 0x1f, RZ ;  /* 0x0000001f0c0c7819 */ /* 0x000fc800000006ff */
[----:B------:R0:W1:Y:S01]  /*4320*/  SYNCS.PHASECHK.TRANS64.TRYWAIT P1, [UR10+0x2d850], R12 ;  /* 0x02d8500cff0075a7 */ /* 0x000062000802014a */
[----:B------:R-:W-:Y:S05]  /*4330*/  @!P0 BRA `(.L_x_25) ;  /* 0x0000000000048947 */ /* 0x000fea0003800000 */
[----:B------:R-:W-:Y:S01]  /*4340*/  BPT.TRAP 0x1 ;  /* 0x000000040000795c */ /* 0x000fe20000300000 */
.L_x_25:
[----:B-1----:R-:W-:Y:S05]  /*4350*/  @P1 BRA `(.L_x_23) ;  /* 0x0000000000081947 */ /* 0x002fea0003800000 */
[----:B------:R-:W1:Y:S02]  /*4360*/  SYNCS.PHASECHK.TRANS64.TRYWAIT P1, [UR10+0x2d850], R12 ;  /* 0x02d8500cff0075a7 */ /* 0x000e64000802014a */
[----:B-1----:R-:W-:Y:S05]  /*4370*/  @!P1 BRA `(.L_x_26) ;  /* 0x0000007c00dc9947 */ /* 0x002fea0003800000 */
.L_x_23:
[----:B------:R-:W-:Y:S01]  /*4380*/  UIADD3 UR10, UR41, 0x400, URZ ;  /* 0x00000400290a7890 */ /* 0x000fe2000fffe03f */
[----:B------:R-:W-:Y:S01]  /*4390*/  WARPGROUP.ARRIVE ;  /* 0x00000000000079c5 */ /* 0x000fe20000000000 */
[----:B------:R-:W-:Y:S01]  /*43a0*/  ULOP3.LUT UR11, UR42, 0x10000, URZ, 0xfc, !UPT ;  /* 0x000100002a0b7892 */ /* 0x000fe2000f8efc3f */
[----:B01----:R-:W-:Y:S01]  /*43b0*/  VIADD R12, R17, 0x9 ;  /* 0x00000009110c7836 */ /* 0x003fe20000000000 */
[----:B------:R-:W-:Y:S01]  /*43c0*/  USHF.R.U32.HI UR10, URZ, 0x4, UR10 ;  /* 0x000000043f0a7899 */ /* 0x000fe2000801160a */
[----:B------:R-:W-:Y:S01]  /*43d0*/  ISETP.GE.U32.AND P1, PT, R22, 0x180, PT ;  /* 0x000001801600780c */ /* 0x000fe20003f26070 */
[----:B------:R-:W-:Y:S01]  /*43e0*/  UMOV UR29, 0x40000040 ;  /* 0x40000040001d7882 */ /* 0x000fe20000000000 */
[----:B------:R-:W-:Y:S01]  /*43f0*/  UMOV UR31, 0x80000020 ;  /* 0x80000020001f7882 */ /* 0x000fe20000000000 */
[----:B------:R-:W-:Y:S01]  /*4400*/  ULOP3.LUT UR10, UR10, 0x3fff, URZ, 0xc0, !UPT ;  /* 0x00003fff0a0a7892 */ /* 0x000fe2000f8ec03f */
[----:B------:R-:W-:Y:S01]  /*4410*/  SEL R12, R12, 0x9, !P1 ;  /* 0x000000090c0c7807 */ /* 0x000fe20004800000 */
[----:B------:R-:W-:-:S02]  /*4420*/  UMOV UR28, UR11 ;  /* 0x0000000b001c7c82 */ /* 0x000fc40008000000 */
[----:B------:R-:W-:-:S04]  /*4430*/  ULOP3.LUT UR10, UR10, 0x2000000, URZ, 0xfc, !UPT ;  /* 0x020000000a0a7892 */ /* 0x000fc8000f8efc3f */
[----:B------:R-:W-:-:S07]  /*4440*/  UIMAD UR10, UR7, 0x600, UR10 ;  /* 0x00000600070a78a4 */ /* 0x000fce000f8e020a */
[----:B------:R-:W-:Y:S02]  /*4450*/  UMOV UR30, UR10 ;  /* 0x0000000a001e7c82 */ /* 0x000fe40008000000 */
[----:B------:R-:W-:Y:S01]  /*4460*/  HGMMA.64x96x16.F32 R88, gdesc[UR28].tnspB, R88, gsb0 ;  /* 0x416000001c5879f0 */ /* 0x000fe20008000858 */
[----:B------:R-:W-:Y:S02]  /*4470*/  UIADD3 UR28, UR11, 0x2, URZ ;  /* 0x000000020b1c7890 */ /* 0x000fe4000fffe03f */
[----:B------:R-:W-:Y:S01]  /*4480*/  UIADD3 UR30, UR10, 0x40, URZ ;  /* 0x000000400a1e7890 */ /* 0x000fe2000fffe03f */
[----:B------:R-:W-:Y:S01]  /*4490*/  UMOV UR29, 0x40000040 ;  /* 0x40000040001d7882 */ /* 0x000fe20000000000 */
[----:B------:R-:W-:Y:S01]  /*44a0*/  UMOV UR31, 0x80000020 ;  /* 0x80000020001f7882 */ /* 0x000fe20000000000 */
[----:B------:R-:W-:Y:S02]  /*44b0*/  WARPGROUP.DEPBAR.LE gsb0, 0x0 ;  /* 0x00008000000079c5 */ /* 0x000fe40000010000 */
[----:B------:R-:W-:-:S06]  /*44c0*/  WARPGROUP.ARRIVE ;  /* 0x00000000000079c5 */ /* 0x000fcc0000000000 */
        /* <DEDUP_REMOVED lines=42> */
[----:B------:R-:W-:Y:S03]  /*4770*/  HGMMA.64x96x16.F32 R88, gdesc[UR28].tnspB, R88, gsb0 ;  /* 0x416000001c5879f0 */ /* 0x000fe60008000858 */
[----:B------:R-:W-:Y:S02]  /*4780*/  WARPGROUP.DEPBAR.LE gsb0, 0x0 ;  /* 0x00008000000079c5 */ /* 0x000fe40000010000 */
[----:B------:R0:W-:Y:S06]  /*4790*/  BAR.ARV R12, 0x100 ;  /* 0x0004000c0000751d */ /* 0x0001ec0000002000 */
[----:B------:R-:W-:Y:S05]  /*47a0*/  @!P0 BRA `(.L_x_27) ;  /* 0x0000000000048947 */ /* 0x000fea0003800000 */
[----:B------:R-:W-:Y:S01]  /*47b0*/  BPT.TRAP 0x1 ;  /* 0x000000040000795c */ /* 0x000fe20000300000 */
.L_x_27:
[----:B------:R-:W-:Y:S01]  /*47c0*/  FMUL.FTZ R13, R24, UR4 ;  /* 0x00000004180d7c20 */ /* 0x000fe20008410000 */
[----:B------:R-:W-:Y:S01]  /*47d0*/  FMUL.FTZ R15, R26, UR4 ;  /* 0x000000041a0f7c20 */ /* 0x000fe20008410000 */
[----:B0-----:R-:W-:Y:S01]  /*47e0*/  FMUL.FTZ R12, R25, UR4 ;  /* 0x00000004190c7c20 */ /* 0x001fe20008410000 */
[----:B------:R-:W-:Y:S01]  /*47f0*/  FMUL.FTZ R14, R27, UR4 ;  /* 0x000000041b0e7c20 */ /* 0x000fe20008410000 */
[----:B------:R-:W-:Y:S01]  /*4800*/  FMUL.FTZ R18, R28, UR4 ;  /* 0x000000041c127c20 */ /* 0x000fe20008410000 */
[----:B------:R-:W-:Y:S01]  /*4810*/  FMUL.FTZ R20, R30, UR4 ;  /* 0x000000041e147c20 */ /* 0x000fe20008410000 */
[----:B------:R-:W0:Y:S01]  /*4820*/  MUFU.TANH R13, R13 ;  /* 0x0000000d000d7308 */ /* 0x000e220000002400 */
[----:B------:R-:W-:Y:S01]  /*4830*/  FMUL.FTZ R19, R29, UR4 ;  /* 0x000000041d137c20 */ /* 0x000fe20008410000 */
[----:B------:R-:W-:Y:S01]  /*4840*/  FMUL.FTZ R21, R31, UR4 ;  /* 0x000000041f157c20 */ /* 0x000fe20008410000 */
[----:B------:R-:W-:Y:S01]  /*4850*/  FMUL.FTZ R23, R32, UR4 ;  /* 0x0000000420177c20 */ /* 0x000fe20008410000 */
[----:B------:R-:W-:Y:S01]  /*4860*/  FMUL.FTZ R25, R34, UR4 ;  /* 0x0000000422197c20 */ /* 0x000fe20008410000 */
[----:B------:R-:W-:Y:S01]  /*4870*/  FMUL.FTZ R24, R33, UR4 ;  /* 0x0000000421187c20 */ /* 0x000fe20008410000 */
[----:B------:R-:W-:Y:S01]  /*4880*/  FMUL.FTZ R26, R35, UR4 ;  /* 0x00000004231a7c20 */ /* 0x000fe20008410000 */
[----:B------:R-:W-:Y:S01]  /*4890*/  FMUL.FTZ R35, R44, UR4 ;  /* 0x000000042c237c20 */ /* 0x000fe20008410000 */
[----:B------:R-:W1:Y:S01]  /*48a0*/  MUFU.TANH R15, R15 ;  /* 0x0000000f000f7308 */ /* 0x000e620000002400 */
[----:B------:R-:W-:Y:S01]  /*48b0*/  FMUL.FTZ R44, R53, UR4 ;  /* 0x00000004352c7c20 */ /* 0x000fe20008410000 */
[----:B------:R-:W-:Y:S01]  /*48c0*/  FMUL.FTZ R30, R39, UR4 ;  /* 0x00000004271e7c20 */ /* 0x000fe20008410000 */
[----:B------:R-:W-:Y:S01]  /*48d0*/  FMUL.FTZ R27, R36, UR4 ;  /* 0x00000004241b7c20 */ /* 0x000fe20008410000 */
[----:B------:R-:W-:Y:S01]  /*48e0*/  FMUL.FTZ R39, R48, UR4 ;  /* 0x0000000430277c20 */ /* 0x000fe20008410000 */
[----:B------:R-:W-:Y:S01]  /*48f0*/  FMUL.FTZ R48, R57, UR4 ;  /* 0x0000000439307c20 */ /* 0x000fe20008410000 */
[----:B------:R-:W-:Y:S01]  /*4900*/  FMUL.FTZ R29, R38, UR4 ;  /* 0x00000004261d7c20 */ /* 0x000fe20008410000 */
[----:B------:R-:W-:Y:S01]  /*4910*/  FMUL.FTZ R36, R45, UR4 ;  /* 0x000000042d247c20 */ /* 0x000fe20008410000 */
[----:B------:R-:W2:Y:S01]  /*4920*/  MUFU.TANH R12, R12 ;  /* 0x0000000c000c7308 */ /* 0x000ea20000002400 */
[----:B0-----:R-:W-:Y:S01]  /*4930*/  FMNMX.FTZ R53, R13, R4, !PT ;  /* 0x000000040d357209 */ /* 0x001fe20007810000 */
[----:B------:R-:W-:Y:S01]  /*4940*/  FMUL.FTZ R28, R37, UR4 ;  /* 0x00000004251c7c20 */ /* 0x000fe20008410000 */
[----:B------:R-:W-:Y:S01]  /*4950*/  FMUL.FTZ R45, R54, UR4 ;  /* 0x00000004362d7c20 */ /* 0x000fe20008410000 */
[----:B------:R-:W-:Y:S01]  /*4960*/  FMUL.FTZ R32, R41, UR4 ;  /* 0x0000000429207c20 */ /* 0x000fe20008410000 */
[----:B------:R-:W-:Y:S01]  /*4970*/  FMUL.FTZ R54, R63, UR4 ;  /* 0x000000043f367c20 */ /* 0x000fe20008410000 */
[----:B------:R-:W-:Y:S01]  /*4980*/  FMUL.FTZ R41, R50, UR4 ;  /* 0x0000000432297c20 */ /* 0x000fe20008410000 */
[----:B------:R-:W-:Y:S01]  /*4990*/  FMUL.FTZ R63, R70, UR4 ;  /* 0x00000004463f7c20 */ /* 0x000fe20008410000 */
[----:B------:R-:W0:Y:S01]  /*49a0*/  MUFU.TANH R14, R14 ;  /* 0x0000000e000e7308 */ /* 0x000e220000002400 */
[----:B-1----:R-:W-:Y:S01]  /*49b0*/  FMNMX.FTZ R57, R15, R10, !PT ;  /* 0x0000000a0f397209 */ /* 0x002fe20007810000 */
[----:B------:R-:W-:Y:S01]  /*49c0*/  FMUL.FTZ R50, R59, UR4 ;  /* 0x000000043b327c20 */ /* 0x000fe20008410000 */
[----:B------:R-:W-:Y:S01]  /*49d0*/  FMUL.FTZ R31, R40, UR4 ;  /* 0x00000004281f7c20 */ /* 0x000fe20008410000 */
[----:B------:R-:W-:Y:S01]  /*49e0*/  FMUL.FTZ R59, R65, UR4 ;  /* 0x00000004413b7c20 */ /* 0x000fe20008410000 */
[----:B------:R-:W-:Y:S01]  /*49f0*/  FMUL.FTZ R65, R72, UR4 ;  /* 0x0000000448417c20 */ /* 0x000fe20008410000 */
[----:B------:R-:W-:Y:S01]  /*4a00*/  FMUL.FTZ R33, R42, UR4 ;  /* 0x000000042a217c20 */ /* 0x000fe20008410000 */
[----:B------:R-:W-:Y:S01]  /*4a10*/  FMUL.FTZ R34, R43, UR4 ;  /* 0x000000042b227c20 */ /* 0x000fe20008410000 */
[----:B------:R-:W1:Y:S01]  /*4a20*/  MUFU.TANH R18, R18 ;  /* 0x0000001200127308 */ /* 0x000e620000002400 */
[----:B--2---:R-:W-:Y:S01]  /*4a30*/  FMNMX.FTZ R53, R12, R53, !PT ;  /* 0x000000350c357209 */ /* 0x004fe20007810000 */
        /* <DEDUP_REMOVED lines=31> */
[----:B0-----:R-:W-:-:S02]  /*4c30*/  FMNMX.FTZ R70, R19, R70, !PT ;  /* 0x0000004613467209 */ /* 0x001fc40007810000 */
[----:B------:R-:W-:-:S05]  /*4c40*/  R2UR UR10, R0 ;  /* 0x00000000000a72ca */ /* 0x000fca00000e0000 */
[----:B------:R-:W0:Y:S01]  /*4c50*/  MUFU.TANH R25, R25 ;  /* 0x0000001900197308 */ /* 0x000e220000002400 */
[----:B-1----:R-:W-:-:S07]  /*4c60*/  FMNMX.FTZ R72, R21, R72, !PT ;  /* 0x0000004815487209 */ /* 0x002fce0007810000 */
[----:B------:R-:W1:Y:S01]  /*4c70*/  MUFU.TANH R24, R24 ;  /* 0x0000001800187308 */ /* 0x000e620000002400 */
[----:B--2---:R-:W-:Y:S01]  /*4c80*/  FMNMX.FTZ R53, R23, R70, !PT ;  /* 0x0000004617357209 */ /* 0x004fe20007810000 */
[----:B------:R-:W-:-:S04]  /*4c90*/  ULEA UR10, UR10, UR41, 0x3 ;  /* 0x000000290a0a7291 */ /* 0x000fc8000f8e183f */
[----:B------:R-:W-:Y:S02]  /*4ca0*/  UIADD3 UR10, UR10, 0x2d840, URZ ;  /* 0x0002d8400a0a7890 */ /* 0x000fe4000fffe03f */
[----:B------:R-:W2:Y:S01]  /*4cb0*/  MUFU.TANH R26, R26 ;  /* 0x0000001a001a7308 */ /* 0x000ea20000002400 */
[----:B0-----:R-:W-:Y:S01]  /*4cc0*/  FMNMX.FTZ R57, R25, R72, !PT ;  /* 0x0000004819397209 */ /* 0x001fe20007810000 */
[----:B------:R-:W-:-:S06]  /*4cd0*/  UPRMT UR10, UR6, 0x654, UR10 ;  /* 0x00000654060a7896 */ /* 0x000fcc000800000a */
[----:B------:R-:W0:Y:S01]  /*4ce0*/  MUFU.TANH R27, R27 ;  /* 0x0000001b001b7308 */ /* 0x000e220000002400 */
[----:B-1----:R-:W-:Y:S02]  /*4cf0*/  FMNMX.FTZ R70, R24, R53, !PT ;  /* 0x0000003518467209 */ /* 0x002fe40007810000 */
[----:B------:R-:W-:Y:S05]  /*4d00*/  SYNCS.ARRIVE.TRANS64.RED.A1T0 RZ, [UR10], RZ ;  /* 0x000000ffffff79a7 */ /* 0x000fea000810040a */
[----:B------:R-:W1:Y:S01]  /*4d10*/  MUFU.TANH R29, R29 ;  /* 0x0000001d001d7308 */ /* 0x000e620000002400 */
[----:B--2---:R-:W-:-:S07]  /*4d20*/  FMNMX.FTZ R72, R26, R57, !PT ;  /* 0x000000391a487209 */ /* 0x004fce0007810000 */
[----:B------:R-:W2:Y:S01]  /*4d30*/  MUFU.TANH R28, R28 ;  /* 0x0000001c001c7308 */ /* 0x000ea20000002400 */
[----:B0-----:R-:W-:Y:S01]  /*4d40*/  FMNMX.FTZ R53, R27, R70, !PT ;  /* 0x000000461b357209 */ /* 0x001fe20007810000 */
[----:B------:R-:W-:Y:S01]  /*4d50*/  FMUL.FTZ R70, R77, UR4 ;  /* 0x000000044d467c20 */ /* 0x000fe20008410000 */
[----:B------:R-:W-:-:S05]  /*4d60*/  FMUL.FTZ R77, R84, UR4 ;  /* 0x00000004544d7c20 */ /* 0x000fca0008410000 */
[----:B------:R-:W0:Y:S01]  /*4d70*/  MUFU.TANH R30, R30 ;  /* 0x0000001e001e7308 */ /* 0x000e220000002400 */
[----:B-1----:R-:W-:-:S07]  /*4d80*/  FMNMX.FTZ R57, R29, R72, !PT ;  /* 0x000000481d397209 */ /* 0x002fce0007810000 */
[----:B------:R-:W1:Y:S01]  /*4d90*/  MUFU.TANH R31, R31 ;  /* 0x0000001f001f7308 */ /* 0x000e620000002400 */
[----:B--2---:R-:W-:-:S07]  /*4da0*/  FMNMX.FTZ R72, R28, R53, !PT ;  /* 0x000000351c487209 */ /* 0x004fce0007810000 */
[----:B------:R-:W2:Y:S01]  /*4db0*/  MUFU.TANH R33, R33 ;  /* 0x0000002100217308 */ /* 0x000ea20000002400 */
[----:B0-----:R-:W-:-:S07]  /*4dc0*/  FMNMX.FTZ R74, R30, R57, !PT ;  /* 0x000000391e4a7209 */ /* 0x001fce0007810000 */
        /* <DEDUP_REMOVED lines=9> */
[----:B--2---:R-:W-:Y:S01]  /*4e60*/  FMNMX.FTZ R53, R35, R72, !PT ;  /* 0x0000004823357209 */ /* 0x004fe20007810000 */
[----:B------:R-:W-:Y:S01]  /*4e70*/  FMUL.FTZ R72, R79, UR4 ;  /* 0x000000044f487c20 */ /* 0x000fe20008410000 */
[----:B------:R-:W-:-:S05]  /*4e80*/  FMUL.FTZ R79, R86, UR4 ;  /* 0x00000004564f7c20 */ /* 0x000fca0008410000 */
        /* <DEDUP_REMOVED lines=15> */
[----:B-1----:R-:W-:Y:S01]  /*4f80*/  FMNMX.FTZ R53, R43, R74, !PT ;  /* 0x0000004a2b357209 */ /* 0x002fe20007810000 */
[----:B------:R-:W-:-:S06]  /*4f90*/  FMUL.FTZ R74, R81, UR4 ;  /* 0x00000004514a7c20 */ /* 0x000fcc0008410000 */
        /* <DEDUP_REMOVED lines=15> */
[----:B0-----:R-:W-:Y:S01]  /*5090*/  FMNMX.FTZ R78, R51, R76, !PT ;  /* 0x0000004c334e7209 */ /* 0x001fe20007810000 */
[----:B------:R-:W-:-:S06]  /*50a0*/  FMUL.FTZ R76, R83, UR4 ;  /* 0x00000004534c7c20 */ /* 0x000fcc0008410000 */
        /* <DEDUP_REMOVED lines=16> */
[----:B------:R-:W-:-:S06]  /*51b0*/  FMUL.FTZ R78, R85, UR4 ;  /* 0x00000004554e7c20 */ /* 0x000fcc0008410000 */
        /* <DEDUP_REMOVED lines=34> */
[----:B-1----:R-:W-:Y:S02]  /*53e0*/  FMNMX.FTZ R81, R78, R53, !PT ;  /* 0x000000354e517209 */ /* 0x002fe40007810000 */
[----:B--2---:R-:W-:-:S03]  /*53f0*/  FMNMX.FTZ R57, R79, R84, !PT ;  /* 0x000000544f397209 */ /* 0x004fc60007810000 */
[----:B------:R-:W1:Y:S01]  /*5400*/  SHFL.BFLY PT, R84, R81, 0x2, 0x1f ;  /* 0x0c401f0051547f89 */ /* 0x000e6200000e0000 */
[----:B0-----:R-:W-:-:S05]  /*5410*/  FMNMX.FTZ R82, R80, R57, !PT ;  /* 0x0000003950527209 */ /* 0x001fca0007810000 */
[----:B------:R-:W0:Y:S01]  /*5420*/  SHFL.BFLY PT, R53, R82, 0x2, 0x1f ;  /* 0x0c401f0052357f89 */ /* 0x000e2200000e0000 */
[----:B-1----:R-:W-:-:S05]  /*5430*/  FMNMX.FTZ R84, R81, R84, !PT ;  /* 0x0000005451547209 */ /* 0x002fca0007810000 */
[----:B------:R-:W1:Y:S01]  /*5440*/  SHFL.BFLY PT, R57, R84, 0x1, 0x1f ;  /* 0x0c201f0054397f89 */ /* 0x000e6200000e0000 */
[----:B0-----:R-:W-:-:S05]  /*5450*/  FMNMX.FTZ R83, R82, R53, !PT ;  /* 0x0000003552537209 */ /* 0x001fca0007810000 */
[----:B------:R-:W0:Y:S01]  /*5460*/  SHFL.BFLY PT, R86, R83, 0x1, 0x1f ;  /* 0x0c201f0053567f89 */ /* 0x000e2200000e0000 */
[----:B-1----:R-:W-:-:S05]  /*5470*/  FMNMX.FTZ R57, R84, R57, !PT ;  /* 0x0000003954397209 */ /* 0x002fca0007810000 */
[C---:B------:R-:W-:Y:S01]  /*5480*/  FMUL.FTZ R82, R57.reuse, UR5 ;  /* 0x0000000539527c20 */ /* 0x040fe20008410000 */
[----:B------:R-:W-:-:S03]  /*5490*/  FADD.FTZ R4, -R57, R4 ;  /* 0x0000000439047221 */ /* 0x000fc60000010100 */
[--C-:B------:R-:W-:Y:S01]  /*54a0*/  FFMA.FTZ R84, R18, UR5, -R82.reuse ;  /* 0x0000000512547c23 */ /* 0x100fe20008010852 */
[--C-:B------:R-:W-:Y:S01]  /*54b0*/  FFMA.FTZ R18, R65, UR5, -R82.reuse ;  /* 0x0000000541127c23 */ /* 0x100fe20008010852 */
[----:B0-----:R-:W-:Y:S01]  /*54c0*/  FMNMX.FTZ R53, R83, R86, !PT ;  /* 0x0000005653357209 */ /* 0x001fe20007810000 */
[----:B------:R-:W-:Y:S01]  /*54d0*/  FMUL.FTZ R86, R4, UR5 ;  /* 0x0000000504567c20 */ /* 0x000fe20008410000 */
[--C-:B------:R-:W-:Y:S01]  /*54e0*/  FFMA.FTZ R85, R13, UR5, -R82.reuse ;  /* 0x000000050d557c23 */ /* 0x100fe20008010852 */
[--C-:B------:R-:W-:Y:S01]  /*54f0*/  FFMA.FTZ R136, R36, UR5, -R82.reuse ;  /* 0x0000000524887c23 */ /* 0x100fe20008010852 */
[----:B------:R-:W-:Y:S01]  /*5500*/  FFMA.FTZ R137, R32, UR5, -R82 ;  /* 0x0000000520897c23 */ /* 0x000fe20008010852 */
[C---:B------:R-:W-:Y:S01]  /*5510*/  FADD.FTZ R4, -R53.reuse, R10 ;  /* 0x0000000a35047221 */ /* 0x040fe20000010100 */
[----:B------:R-:W-:Y:S01]  /*5520*/  FMUL.FTZ R65, R53, UR5 ;  /* 0x0000000535417c20 */ /* 0x000fe20008410000 */
[----:B------:R0:W-:Y:S01]  /*5530*/  MUFU.EX2 R10, R86 ;  /* 0x00000056000a7308 */ /* 0x0001e20000000800 */
[--C-:B------:R-:W-:Y:S01]  /*5540*/  FFMA.FTZ R81, R35, UR5, -R82.reuse ;  /* 0x0000000523517c23 */ /* 0x100fe20008010852 */
[----:B------:R-:W-:Y:S01]  /*5550*/  FMUL.FTZ R4, R4, UR5 ;  /* 0x0000000504047c20 */ /* 0x000fe20008410000 */
[--C-:B------:R-:W-:Y:S01]  /*5560*/  FFMA.FTZ R36, R47, UR5, -R82.reuse ;  /* 0x000000052f247c23 */ /* 0x100fe20008010852 */
[--C-:B------:R-:W-:Y:S01]  /*5570*/  FFMA.FTZ R15, R15, UR5, -R65.reuse ;  /* 0x000000050f0f7c23 */ /* 0x100fe20008010841 */
[--C-:B------:R-:W-:Y:S01]  /*5580*/  FFMA.FTZ R83, R23, UR5, -R82.reuse ;  /* 0x0000000517537c23 */ /* 0x100fe20008010852 */
[--C-:B------:R-:W-:Y:S01]  /*5590*/  FFMA.FTZ R32, R39, UR5, -R82.reuse ;  /* 0x0000000527207c23 */ /* 0x100fe20008010852 */
[--C-:B------:R-:W-:Y:S01]  /*55a0*/  FFMA.FTZ R87, R40, UR5, -R82.reuse ;  /* 0x0000000528577c23 */ /* 0x100fe20008010852 */
[--C-:B------:R-:W-:Y:S01]  /*55b0*/  FFMA.FTZ R35, R43, UR5, -R82.reuse ;  /* 0x000000052b237c23 */ /* 0x100fe20008010852 */
[--C-:B0-----:R-:W-:Y:S01]  /*55c0*/  FFMA.FTZ R86, R44, UR5, -R82.reuse ;  /* 0x000000052c567c23 */ /* 0x101fe20008010852 */
[--C-:B------:R-:W-:Y:S01]  /*55d0*/  FFMA.FTZ R47, R48, UR5, -R82.reuse ;  /* 0x00000005302f7c23 */ /* 0x100fe20008010852 */
        /* <DEDUP_REMOVED lines=18> */
[----:B------:R-:W-:Y:S01]  /*5700*/  FFMA.FTZ R66, R78, UR5, -R82 ;  /* 0x000000054e427c23 */ /* 0x000fe20008010852 */
[--C-:B------:R-:W-:Y:S01]  /*5710*/  FFMA.FTZ R82, R14, UR5, -R65.reuse ;  /* 0x000000050e527c23 */ /* 0x100fe20008010841 */
[----:B------:R-:W0:Y:S01]  /*5720*/  MUFU.EX2 R85, R85 ;  /* 0x0000005500557308 */ /* 0x000e220000000800 */
[--C-:B------:R-:W-:Y:S01]  /*5730*/  FFMA.FTZ R31, R20, UR5, -R65.reuse ;  /* 0x00000005141f7c23 */ /* 0x100fe20008010841 */
[--C-:B------:R-:W-:Y:S01]  /*5740*/  FFMA.FTZ R78, R21, UR5, -R65.reuse ;  /* 0x00000005154e7c23 */ /* 0x100fe20008010841 */
[--C-:B------:R-:W-:Y:S01]  /*5750*/  FFMA.FTZ R25, R25, UR5, -R65.reuse ;  /* 0x0000000519197c23 */ /* 0x100fe20008010841 */
[--C-:B------:R-:W-:Y:S01]  /*5760*/  FFMA.FTZ R26, R26, UR5, -R65.reuse ;  /* 0x000000051a1a7c23 */ /* 0x100fe20008010841 */
[--C-:B------:R-:W-:Y:S01]  /*5770*/  FFMA.FTZ R27, R29, UR5, -R65.reuse ;  /* 0x000000051d1b7c23 */ /* 0x100fe20008010841 */
[--C-:B------:R-:W-:Y:S01]  /*5780*/  FFMA.FTZ R74, R30, UR5, -R65.reuse ;  /* 0x000000051e4a7c23 */ /* 0x100fe20008010841 */
[--C-:B------:R-:W-:Y:S01]  /*5790*/  FFMA.FTZ R14, R33, UR5, -R65.reuse ;  /* 0x00000005210e7c23 */ /* 0x100fe20008010841 */
[----:B------:R-:W-:Y:S01]  /*57a0*/  MUFU.EX2 R4, R4 ;  /* 0x0000000400047308 */ /* 0x000fe20000000800 */
[--C-:B------:R-:W-:Y:S01]  /*57b0*/  FFMA.FTZ R77, R34, UR5, -R65.reuse ;  /* 0x00000005224d7c23 */ /* 0x100fe20008010841 */
[--C-:B------:R-:W-:Y:S01]  /*57c0*/  FFMA.FTZ R20, R37, UR5, -R65.reuse ;  /* 0x0000000525147c23 */ /* 0x100fe20008010841 */
[--C-:B------:R-:W-:Y:S01]  /*57d0*/  FFMA.FTZ R73, R38, UR5, -R65.reuse ;  /* 0x0000000526497c23 */ /* 0x100fe20008010841 */
[--C-:B------:R-:W-:Y:S01]  /*57e0*/  FFMA.FTZ R33, R41, UR5, -R65.reuse ;  /* 0x0000000529217c23 */ /* 0x100fe20008010841 */
[--C-:B------:R-:W-:Y:S01]  /*57f0*/  FFMA.FTZ R34, R42, UR5, -R65.reuse ;  /* 0x000000052a227c23 */ /* 0x100fe20008010841 */
[--C-:B------:R-:W-:Y:S01]  /*5800*/  FFMA.FTZ R21, R45, UR5, -R65.reuse ;  /* 0x000000052d157c23 */ /* 0x100fe20008010841 */
[----:B------:R-:W-:Y:S01]  /*5810*/  FFMA.FTZ R70, R46, UR5, -R65 ;  /* 0x000000052e467c23 */ /* 0x000fe20008010841 */
[----:B------:R-:W1:Y:S01]  /*5820*/  MUFU.EX2 R15, R15 ;  /* 0x0000000f000f7308 */ /* 0x000e620000000800 */
[----:B0-----:R-:W-:Y:S01]  /*5830*/  FFMA.FTZ R9, R10, R9, R85 ;  /* 0x000000090a097223 */ /* 0x001fe20000010055 */
[--C-:B------:R-:W-:Y:S01]  /*5840*/  FFMA.FTZ R37, R49, UR5, -R65.reuse ;  /* 0x0000000531257c23 */ /* 0x100fe20008010841 */
[--C-:B------:R-:W-:Y:S01]  /*5850*/  FFMA.FTZ R38, R50, UR5, -R65.reuse ;  /* 0x0000000532267c23 */ /* 0x100fe20008010841 */
[--C-:B------:R-:W-:Y:S01]  /*5860*/  FFMA.FTZ R41, R52, UR5, -R65.reuse ;  /* 0x0000000534297c23 */ /* 0x100fe20008010841 */
[--C-:B------:R-:W-:Y:S01]  /*5870*/  FFMA.FTZ R54, R54, UR5, -R65.reuse ;  /* 0x0000000536367c23 */ /* 0x100fe20008010841 */
[--C-:B------:R-:W-:Y:S01]  /*5880*/  FFMA.FTZ R45, R56, UR5, -R65.reuse ;  /* 0x00000005382d7c23 */ /* 0x100fe20008010841 */
        /* <DEDUP_REMOVED lines=8> */
[----:B------:R-:W-:Y:S01]  /*5910*/  FFMA.FTZ R49, R75, UR5, -R65 ;  /* 0x000000054b317c23 */ /* 0x000fe20008010841 */
[----:B------:R-:W2:Y:S01]  /*5920*/  MUFU.EX2 R82, R82 ;  /* 0x0000005200527308 */ /* 0x000ea20000000800 */
[----:B-1----:R-:W-:Y:S01]  /*5930*/  FFMA.FTZ R11, R4, R11, R15 ;  /* 0x0000000b040b7223 */ /* 0x002fe2000001000f */
[--C-:B------:R-:W-:Y:S01]  /*5940*/  FFMA.FTZ R56, R76, UR5, -R65.reuse ;  /* 0x000000054c387c23 */ /* 0x100fe20008010841 */
[--C-:B------:R-:W-:Y:S01]  /*5950*/  FFMA.FTZ R64, R79, UR5, -R65.reuse ;  /* 0x000000054f407c23 */ /* 0x100fe20008010841 */
[----:B------:R-:W-:-:S04]  /*5960*/  FFMA.FTZ R65, R80, UR5, -R65 ;  /* 0x0000000550417c23 */ /* 0x000fc80008010841 */
[----:B------:R-:W1:Y:S01]  /*5970*/  MUFU.EX2 R84, R84 ;  /* 0x0000005400547308 */ /* 0x000e620000000800 */
[----:B0-----:R-:W-:-:S07]  /*5980*/  FADD.FTZ R9, R140, R9 ;  /* 0x000000098c097221 */ /* 0x001fce0000010000 */
[----:B------:R-:W0:Y:S01]  /*5990*/  MUFU.EX2 R31, R31 ;  /* 0x0000001f001f7308 */ /* 0x000e220000000800 */
[----:B--2---:R-:W-:-:S07]  /*59a0*/  FADD.FTZ R28, R82, R11 ;  /* 0x0000000b521c7221 */ /* 0x004fce0000010000 */
[----:B------:R-:W2:Y:S01]  /*59b0*/  MUFU.EX2 R139, R139 ;  /* 0x0000008b008b7308 */ /* 0x000ea20000000800 */
[----:B-1----:R-:W-:-:S07]  /*59c0*/  FADD.FTZ R30, R84, R9 ;  /* 0x00000009541e7221 */ /* 0x002fce0000010000 */
        /* <DEDUP_REMOVED lines=113> */
[----:B-1----:R-:W-:Y:S01]  /*60e0*/  FADD.FTZ R28, R64, R11 ;  /* 0x0000000b401c7221 */ /* 0x002fe20000010000 */
[----:B0-----:R-:W-:-:S03]  /*60f0*/  FADD.FTZ R9, R66, R9 ;  /* 0x0000000942097221 */ /* 0x001fc60000010000 */
[----:B--2---:R-:W-:Y:S01]  /*6100*/  FADD.FTZ R11, R65, R28 ;  /* 0x0000001c410b7221 */ /* 0x004fe20000010000 */
[----:B------:R-:W-:Y:S06]  /*6110*/  @!P0 BRA `(.L_x_28) ;  /* 0x0000000000048947 */ /* 0x000fec0003800000 */
[----:B------:R-:W-:Y:S01]  /*6120*/  BPT.TRAP 0x1 ;  /* 0x000000040000795c */ /* 0x000fe20000300000 */
.L_x_28:
[----:B------:R-:W-:Y:S01]  /*6130*/  ULEA UR7, UR7, UR41, 0x3 ;  /* 0x0000002907077291 */ /* 0x000fe2000f8e183f */
[----:B------:R-:W-:Y:S01]  /*6140*/  F2FP.F16.F32.PACK_AB R25, R26, R25 ;  /* 0x000000191a19723e */ /* 0x000fe200000000ff */
[----:B------:R-:W-:Y:S01]  /*6150*/  UIADD3 UR10, UR34, -0x1, URZ ;  /* 0xffffffff220a7890 */ /* 0x000fe2000fffe03f */
[----:B------:R-:W-:Y:S01]  /*6160*/  F2FP.F16.F32.PACK_AB R28, R140, R85 ;  /* 0x000000558c1c723e */ /* 0x000fe200000000ff */
[----:B------:R-:W-:Y:S01]  /*6170*/  UIADD3 UR7, UR7, 0x2d860, URZ ;  /* 0x0002d86007077890 */ /* 0x000fe2000fffe03f */
[----:B------:R-:W-:Y:S01]  /*6180*/  F2FP.F16.F32.PACK_AB R29, R82, R15 ;  /* 0x0000000f521d723e */ /* 0x000fe200000000ff */
[----:B------:R-:W-:Y:S01]  /*6190*/  UMOV UR35, UR33 ;  /* 0x0000002100237c82 */ /* 0x000fe20008000000 */
[----:B------:R-:W-:Y:S01]  /*61a0*/  F2FP.F16.F32.PACK_AB R30, R139, R84 ;  /* 0x000000548b1e723e */ /* 0x000fe200000000ff */
[----:B------:R-:W-:Y:S01]  /*61b0*/  UPRMT UR7, UR6, 0x654, UR7 ;  /* 0x0000065406077896 */ /* 0x000fe20008000007 */
[----:B------:R-:W-:Y:S01]  /*61c0*/  F2FP.F16.F32.PACK_AB R31, R78, R31 ;  /* 0x0000001f4e1f723e */ /* 0x000fe200000000ff */
[-C--:B------:R-:W-:Y:S01]  /*61d0*/  FMUL.FTZ R88, R88, R10.reuse ;  /* 0x0000000a58587220 */ /* 0x080fe20000410000 */
[----:B------:R-:W-:Y:S01]  /*61e0*/  F2FP.F16.F32.PACK_AB R26, R138, R13 ;  /* 0x0000000d8a1a723e */ /* 0x000fe200000000ff */
[-C--:B------:R-:W-:Y:S01]  /*61f0*/  FMUL.FTZ R89, R89, R10.reuse ;  /* 0x0000000a59597220 */ /* 0x080fe20000410000 */
[----:B------:R-:W-:Y:S01]  /*6200*/  F2FP.F16.F32.PACK_AB R24, R24, R83 ;  /* 0x000000531818723e */ /* 0x000fe200000000ff */
[-C--:B------:R-:W-:Y:S01]  /*6210*/  FMUL.FTZ R92, R92, R10.reuse ;  /* 0x0000000a5c5c7220 */ /* 0x080fe20000410000 */
[----:B------:R-:W-:Y:S01]  /*6220*/  F2FP.F16.F32.PACK_AB R27, R74, R27 ;  /* 0x0000001b4a1b723e */ /* 0x000fe200000000ff */
[----:B------:R-:W-:Y:S01]  /*6230*/  FMUL.FTZ R93, R93, R10 ;  /* 0x0000000a5d5d7220 */ /* 0x000fe20000410000 */
[----:B------:R-:W-:Y:S01]  /*6240*/  F2FP.F16.F32.PACK_AB R13, R77, R14 ;  /* 0x0000000e4d0d723e */ /* 0x000fe200000000ff */
[----:B------:R-:W-:Y:S01]  /*6250*/  SYNCS.ARRIVE.TRANS64.RED.A1T0 RZ, [UR7], RZ ;  /* 0x000000ffffff79a7 */ /* 0x000fe20008100407 */
[----:B------:R-:W-:Y:S01]  /*6260*/  F2FP.F16.F32.PACK_AB R33, R34, R33 ;  /* 0x000000212221723e */ /* 0x000fe200000000ff */
[----:B------:R0:W-:Y:S01]  /*6270*/  STSM.16.M88.4 [R5+0x21800], R28 ;  /* 0x0218001c05007844 */ /* 0x0001e20000000200 */
[----:B------:R-:W-:Y:S01]  /*6280*/  F2FP.F16.F32.PACK_AB R12, R137, R12 ;  /* 0x0000000c890c723e */ /* 0x000fe200000000ff */
[----:B------:R-:W-:Y:S01]  /*6290*/  FMUL.FTZ R96, R96, R10 ;  /* 0x0000000a60607220 */ /* 0x000fe20000410000 */
[----:B------:R-:W-:Y:S01]  /*62a0*/  F2FP.F16.F32.PACK_AB R14, R136, R81 ;  /* 0x00000051880e723e */ /* 0x000fe200000000ff */
[----:B------:R0:W-:Y:S01]  /*62b0*/  STSM.16.M88.4 [R6], R24 ;  /* 0x0000001806007844 */ /* 0x0001e20000000200 */
[----:B------:R-:W-:Y:S01]  /*62c0*/  F2FP.F16.F32.PACK_AB R15, R73, R20 ;  /* 0x00000014490f723e */ /* 0x000fe200000000ff */
[-C--:B------:R-:W-:Y:S01]  /*62d0*/  FMUL.FTZ R97, R97, R10.reuse ;  /* 0x0000000a61617220 */ /* 0x080fe20000410000 */
[----:B------:R-:W-:Y:S01]  /*62e0*/  F2FP.F16.F32.PACK_AB R34, R86, R35 ;  /* 0x000000235622723e */ /* 0x000fe200000000ff */
[----:B------:R-:W-:Y:S01]  /*62f0*/  FMUL.FTZ R100, R100, R10 ;  /* 0x0000000a64647220 */ /* 0x000fe20000410000 */
[----:B------:R-:W-:Y:S01]  /*6300*/  F2FP.F16.F32.PACK_AB R37, R38, R37 ;  /* 0x000000252625723e */ /* 0x000fe200000000ff */
[----:B------:R0:W-:Y:S01]  /*6310*/  STSM.16.M88.4 [R7], R12 ;  /* 0x0000000c07007844 */ /* 0x0001e20000000200 */
[----:B------:R-:W-:Y:S01]  /*6320*/  F2FP.F16.F32.PACK_AB R32, R87, R32 ;  /* 0x000000205720723e */ /* 0x000fe200000000ff */
[-C--:B------:R-:W-:Y:S01]  /*6330*/  FMUL.FTZ R101, R101, R10.reuse ;  /* 0x0000000a65657220 */ /* 0x080fe20000410000 */
        /* <DEDUP_REMOVED lines=11> */
[----:B------:R0:W-:Y:S01]  /*63f0*/  STSM.16.M88.4 [R5+0x27800], R36 ;  /* 0x0278002405007844 */ /* 0x0001e20000000200 */
[----:B------:R-:W-:Y:S01]  /*6400*/  F2FP.F16.F32.PACK_AB R46, R40, R19 ;  /* 0x00000013282e723e */ /* 0x000fe200000000ff */
[----:B------:R-:W-:Y:S01]  /*6410*/  FMUL.FTZ R112, R112, R10 ;  /* 0x0000000a70707220 */ /* 0x000fe20000410000 */
[----:B------:R-:W-:Y:S01]  /*6420*/  F2FP.F16.F32.PACK_AB R47, R69, R42 ;  /* 0x0000002a452f723e */ /* 0x000fe200000000ff */
[----:B------:R-:W-:Y:S01]  /*6430*/  FMUL.FTZ R113, R113, R10 ;  /* 0x0000000a71717220 */ /* 0x000fe20000410000 */
[----:B------:R-:W-:Y:S01]  /*6440*/  F2FP.F16.F32.PACK_AB R60, R43, R18 ;  /* 0x000000122b3c723e */ /* 0x000fe200000000ff */
[-C--:B------:R-:W-:Y:S01]  /*6450*/  FMUL.FTZ R116, R116, R10.reuse ;  /* 0x0000000a74747220 */ /* 0x080fe20000410000 */
[----:B------:R-:W-:Y:S01]  /*6460*/  F2FP.F16.F32.PACK_AB R61, R52, R61 ;  /* 0x0000003d343d723e */ /* 0x000fe200000000ff */
[----:B------:R0:W-:Y:S01]  /*6470*/  STSM.16.M88.4 [R6+0x6000], R44 ;  /* 0x0060002c06007844 */ /* 0x0001e20000000200 */
[----:B------:R-:W-:Y:S01]  /*6480*/  F2FP.F16.F32.PACK_AB R62, R62, R51 ;  /* 0x000000333e3e723e */ /* 0x000fe200000000ff */
[-C--:B------:R-:W-:Y:S01]  /*6490*/  FMUL.FTZ R117, R117, R10.reuse ;  /* 0x0000000a75757220 */ /* 0x080fe20000410000 */
        /* <DEDUP_REMOVED lines=9> */
[-C--:B------:R-:W-:Y:S01]  /*6530*/  FMUL.FTZ R125, R125, R10.reuse ;  /* 0x0000000a7d7d7220 */ /* 0x080fe20000410000 */
[----:B------:R-:W-:Y:S01]  /*6540*/  ISETP.LT.AND P1, PT, R16, UR34, PT ;  /* 0x0000002210007c0c */ /* 0x000fe2000bf21270 */
[----:B------:R-:W-:Y:S01]  /*6550*/  UMOV UR34, UR10 ;  /* 0x0000000a00227c82 */ /* 0x000fe20008000000 */
[----:B------:R-:W-:Y:S01]  /*6560*/  R2UR UR7, R0 ;  /* 0x00000000000772ca */ /* 0x000fe200000e0000 */
[----:B------:R0:W-:Y:S01]  /*6570*/  STSM.16.M88.4 [R8+0x6000], R48 ;  /* 0x0060003008007844 */ /* 0x0001e20000000200 */
[-C--:B------:R-:W-:Y:S01]  /*6580*/  FMUL.FTZ R128, R128, R10.reuse ;  /* 0x0000000a80807220 */ /* 0x080fe20000410000 */
[-C--:B------:R-:W-:Y:S01]  /*6590*/  FMUL.FTZ R129, R129, R10.reuse ;  /* 0x0000000a81817220 */ /* 0x080fe20000410000 */
[-C--:B------:R-:W-:Y:S01]  /*65a0*/  FMUL.FTZ R132, R132, R10.reuse ;  /* 0x0000000a84847220 */ /* 0x080fe20000410000 */
[----:B------:R-:W-:Y:S01]  /*65b0*/  @!PT LDS RZ, [RZ] ;  /* 0x00000000fffff984 */ /* 0x000fe20000000800 */
[----:B------:R-:W-:Y:S01]  /*65c0*/  @!PT LDS RZ, [RZ] ;  /* 0x00000000fffff984 */ /* 0x000fe20000000800 */
[----:B------:R-:W-:Y:S01]  /*65d0*/  @!PT LDS RZ, [RZ] ;  /* 0x00000000fffff984 */ /* 0x000fe20000000800 */
[----:B------:R-:W-:Y:S01]  /*65e0*/  @!PT LDS RZ, [RZ] ;  /* 0x00000000fffff984 */ /* 0x000fe20000000800 */
[----:B------:R1:W-:Y:S06]  /*65f0*/  MEMBAR.ALL.CTA ;  /* 0x0000000000007992 */ /* 0x0003ec0000008000 */
[----:B-1----:R-:W1:Y:S01]  /*6600*/  FENCE.VIEW.ASYNC.S ;  /* 0x00000000000073c6 */ /* 0x002e620000000000 */
[----:B------:R-:W-:Y:S01]  /*6610*/  FMUL.FTZ R133, R133, R10 ;  /* 0x0000000a85857220 */ /* 0x000fe20000410000 */
[-C--:B------:R-:W-:Y:S01]  /*6620*/  FMUL.FTZ R90, R90, R4.reuse ;  /* 0x000000045a5a7220 */ /* 0x080fe20000410000 */
        /* <DEDUP_REMOVED lines=22> */
[----:B------:R-:W-:Y:S01]  /*6790*/  FMUL.FTZ R135, R135, R4 ;  /* 0x0000000487877220 */ /* 0x000fe20000410000 */
[----:B------:R-:W-:-:S02]  /*67a0*/  IMAD.MOV.U32 R10, RZ, RZ, R53 ;  /* 0x000000ffff0a7224 */ /* 0x000fc400078e0035 */
[----:B------:R-:W-:Y:S01]  /*67b0*/  IMAD.MOV.U32 R4, RZ, RZ, R57 ;  /* 0x000000ffff047224 */ /* 0x000fe200078e0039 */
[----:B-1----:R-:W-:Y:S01]  /*67c0*/  NOP ;  /* 0x0000000000007918 */ /* 0x002fe20000000000 */
[----:B0-----:R-:W-:Y:S05]  /*67d0*/  @P1 BRA `(.L_x_29) ;  /* 0xffffffd400d41947 */ /* 0x001fea000383ffff */
.L_x_18:
[----:B------:R-:W-:Y:S06]  /*67e0*/  BAR.ARV 0x8, 0x200 ;  /* 0x0208000000007b1d */ /* 0x000fec0000002000 */
[----:B------:R-:W-:Y:S05]  /*67f0*/  @!P0 BRA `(.L_x_30) ;  /* 0x0000000000048947 */ /* 0x000fea0003800000 */
[----:B------:R-:W-:Y:S01]  /*6800*/  BPT.TRAP 0x1 ;  /* 0x000000040000795c */ /* 0x000fe20000300000 */
.L_x_30:
[----:B------:R-:W-:Y:S02]  /*6810*/  R2UR UR4, R0 ;  /* 0x00000000000472ca */ /* 0x000fe400000e0000 */
[----:B------:R-:W-:-:S04]  /*6820*/  MOV R2, UR33 ;  /* 0x0000002100027c02 */ /* 0x000fc80008000f00 */
[----:B------:R-:W-:-:S07]  /*6830*/  SHF.L.U32 R2, R2, 0x1f, RZ ;  /* 0x0000001f02027819 */ /* 0x000fce00000006ff */
[----:B------:R-:W-:-:S09]  /*6840*/  ULEA UR4, UR4, UR41, 0x3 ;  /* 0x0000002904047291 */ /* 0x000fd2000f8e183f */
[----:B------:R0:W1:Y:S01]  /*6850*/  SYNCS.PHASECHK.TRANS64.TRYWAIT P1, [UR4+0x2d850], R2 ;  /* 0x02d85002ff0075a7 */ /* 0x0000620008020144 */
[----:B------:R-:W-:Y:S05]  /*6860*/  @!P0 BRA `(.L_x_31) ;  /* 0x0000000000048947 */ /* 0x000fea0003800000 */
[----:B------:R-:W-:Y:S01]  /*6870*/  BPT.TRAP 0x1 ;  /* 0x000000040000795c */ /* 0x000fe20000300000 */
.L_x_31:
[----:B-1----:R-:W-:Y:S05]  /*6880*/  @P1 BRA `(.L_x_32) ;  /* 0x0000000000081947 */ /* 0x002fea0003800000 */
[----:B------:R-:W1:Y:S02]  /*6890*/  SYNCS.PHASECHK.TRANS64.TRYWAIT P1, [UR4+0x2d850], R2 ;  /* 0x02d85002ff0075a7 */ /* 0x000e640008020144 */
[----:B-1----:R-:W-:Y:S05]  /*68a0*/  @!P1 BRA `(.L_x_33) ;  /* 0x0000005800a89947 */ /* 0x002fea0003800000 */
.L_x_32:
[----:B------:R-:W-:Y:S01]  /*68b0*/  UIADD3 UR41, UR41, 0x400, URZ ;  /* 0x0000040029297890 */ /* 0x000fe2000fffe03f */
[----:B------:R-:W-:Y:S01]  /*68c0*/  R2UR UR8, R0 ;  /* 0x00000000000872ca */ /* 0x000fe200000e0000 */
[----:B------:R-:W-:Y:S01]  /*68d0*/  ULOP3.LUT UR42, UR42, 0x10000, URZ, 0xfc, !UPT ;  /* 0x000100002a2a7892 */ /* 0x000fe2000f8efc3f */
[----:B------:R-:W-:Y:S01]  /*68e0*/  WARPGROUP.ARRIVE ;  /* 0x00000000000079c5 */ /* 0x000fe20000000000 */
[----:B------:R-:W-:Y:S01]  /*68f0*/  USHF.R.U32.HI UR41, URZ, 0x4, UR41 ;  /* 0x000000043f297899 */ /* 0x000fe20008011629 */
[----:B------:R-:W2:Y:S01]  /*6900*/  SHFL.BFLY PT, R0, R9, 0x2, 0x1f ;  /* 0x0c401f0009007f89 */ /* 0x000ea200000e0000 */
[----:B------:R-:W-:Y:S01]  /*6910*/  UMOV UR9, 0x40000040 ;  /* 0x4000004000097882 */ /* 0x000fe20000000000 */
[----:B------:R-:W-:Y:S01]  /*6920*/  UMOV UR11, 0x80000020 ;  /* 0x80000020000b7882 */ /* 0x000fe20000000000 */
[----:B------:R-:W-:Y:S01]  /*6930*/  ULOP3.LUT UR41, UR41, 0x3fff, URZ, 0xc0, !UPT ;  /* 0x00003fff29297892 */ /* 0x000fe2000f8ec03f */
[----:B01----:R-:W0:Y:S01]  /*6940*/  SHFL.BFLY PT, R2, R11, 0x2, 0x1f ;  /* 0x0c401f000b027f89 */ /* 0x003e2200000e0000 */
[----:B---3--:R-:W-:-:S02]  /*6950*/  IMAD.MOV.U32 R8, RZ, RZ, RZ ;  /* 0x000000ffff087224 */ /* 0x008fc400078e00ff */
[----:B------:R-:W-:Y:S01]  /*6960*/  ULOP3.LUT UR7, UR41, 0x2000000, URZ, 0xfc, !UPT ;  /* 0x0200000029077892 */ /* 0x000fe2000f8efc3f */
[----:B------:R-:W-:Y:S02]  /*6970*/  IMAD.MOV.U32 R16, RZ, RZ, RZ ;  /* 0x000000ffff107224 */ /* 0x000fe400078e00ff */
[----:B------:R-:W-:Y:S01]  /*6980*/  IMAD.U32 R7, RZ, RZ, UR5 ;  /* 0x00000005ff077e24 */ /* 0x000fe2000f8e00ff */
[----:B------:R-:W-:Y:S01]  /*6990*/  UIMAD UR7, UR8, 0x600, UR7 ;  /* 0x00000600080778a4 */ /* 0x000fe2000f8e0207 */
[----:B------:R-:W-:Y:S02]  /*69a0*/  IMAD.MOV.U32 R19, RZ, RZ, -0x800000 ;  /* 0xff800000ff137424 */ /* 0x000fe400078e00ff */
[----:B------:R-:W-:-:S04]  /*69b0*/  UMOV UR8, UR42 ;  /* 0x0000002a00087c82 */ /* 0x000fc80008000000 */
[----:B------:R-:W-:Y:S02]  /*69c0*/  UMOV UR10, UR7 ;  /* 0x00000007000a7c82 */ /* 0x000fe40008000000 */
[----:B------:R-:W-:Y:S01]  /*69d0*/  HGMMA.64x96x16.F32 R88, gdesc[UR8].tnspB, R88, gsb0 ;  /* 0x41600000085879f0 */ /* 0x000fe20008000858 */
[----:B------:R-:W-:Y:S02]  /*69e0*/  UIADD3 UR8, UR42, 0x2, URZ ;  /* 0x000000022a087890 */ /* 0x000fe4000fffe03f */
[----:B------:R-:W-:Y:S01]  /*69f0*/  UIADD3 UR10, UR7, 0x40, URZ ;  /* 0x00000040070a7890 */ /* 0x000fe2000fffe03f */
[----:B--2---:R-:W-:Y:S01]  /*6a00*/  FADD.FTZ R0, R0, R9 ;  /* 0x0000000900007221 */ /* 0x004fe20000010000 */
[----:B------:R-:W-:Y:S01]  /*6a10*/  UMOV UR9, 0x40000040 ;  /* 0x4000004000097882 */ /* 0x000fe20000000000 */
[----:B------:R-:W-:Y:S01]  /*6a20*/  UMOV UR11, 0x80000020 ;  /* 0x80000020000b7882 */ /* 0x000fe20000000000 */
[----:B------:R-:W-:Y:S01]  /*6a30*/  MOV R9, UR5 ;  /* 0x0000000500097c02 */ /* 0x000fe20008000f00 */
[----:B0-----:R-:W-:Y:S01]  /*6a40*/  FADD.FTZ R2, R2, R11 ;  /* 0x0000000b02027221 */ /* 0x001fe20000010000 */
[----:B------:R-:W0:Y:S04]  /*6a50*/  SHFL.BFLY PT, R3, R0, 0x1, 0x1f ;  /* 0x0c201f0000037f89 */ /* 0x000e2800000e0000 */
[----:B------:R-:W1:Y:S01]  /*6a60*/  SHFL.BFLY PT, R5, R2, 0x1, 0x1f ;  /* 0x0c201f0002057f89 */ /* 0x000e6200000e0000 */
[----:B0-----:R-:W-:Y:S01]  /*6a70*/  FADD.FTZ R6, R0, R3 ;  /* 0x0000000300067221 */ /* 0x001fe20000010000 */
[----:B------:R-:W-:-:S02]  /*6a80*/  IMAD.MOV.U32 R0, RZ, RZ, -0x800000 ;  /* 0xff800000ff007424 */ /* 0x000fc400078e00ff */
[----:B-1----:R-:W-:Y:S02]  /*6a90*/  FADD.FTZ R5, R2, R5 ;  /* 0x0000000502057221 */ /* 0x002fe40000010000 */
[----:B------:R-:W-:-:S03]  /*6aa0*/  FSETP.NE.FTZ.AND P1, PT, R6, RZ, PT ;  /* 0x000000ff0600720b */ /* 0x000fc60003f35000 */
[----:B------:R-:W-:-:S10]  /*6ab0*/  FSETP.NE.FTZ.AND P2, PT, R5, RZ, PT ;  /* 0x000000ff0500720b */ /* 0x000fd40003f55000 */
[----:B------:R-:W0:Y:S01]  /*6ac0*/  @P1 MUFU.LG2 R3, R6 ;  /* 0x0000000600031308 */ /* 0x000e220000000c00 */
[----:B------:R-:W-:Y:S02]  /*6ad0*/  @P1 FMUL.FTZ R2, R7, 0.69314718246459960938 ;  /* 0x3f31721807021820 */ /* 0x000fe40000410000 */
[----:B------:R-:W-:-:S05]  /*6ae0*/  @P2 FMUL.FTZ R7, R9, 0.69314718246459960938 ;  /* 0x3f31721809072820 */ /* 0x000fca0000410000 */
[----:B------:R-:W1:Y:S08]  /*6af0*/  @P2 MUFU.LG2 R4, R5 ;  /* 0x0000000500042308 */ /* 0x000e700000000c00 */
[----:B------:R2:W3:Y:S01]  /*6b00*/  @P1 MUFU.RCP R8, R6 ;  /* 0x0000000600081308 */ /* 0x0004e20000001000 */
[----:B0-----:R-:W-:-:S04]  /*6b10*/  @P1 FMUL.FTZ R3, R3, 0.69314718246459960938 ;  /* 0x3f31721803031820 */ /* 0x001fc80000410000 */
[----:B------:R-:W-:-:S03]  /*6b20*/  @P1 FFMA.FTZ R19, R2, R57, R3 ;  /* 0x0000003902131223 */ /* 0x000fc60000010003 */
[----:B------:R2:W0:Y:S01]  /*6b30*/  @P2 MUFU.RCP R16, R5 ;  /* 0x0000000500102308 */ /* 0x0004220000001000 */
[----:B-1----:R-:W-:-:S04]  /*6b40*/  @P2 FMUL.FTZ R4, R4, 0.69314718246459960938 ;  /* 0x3f31721804042820 */ /* 0x002fc80000410000 */
[----:B------:R-:W-:Y:S01]  /*6b50*/  @P2 FFMA.FTZ R0, R7, R53, R4 ;  /* 0x0000003507002223 */ /* 0x000fe20000010004 */
        /* <DEDUP_REMOVED lines=46> */
[----:B0-23--:R-:W-:Y:S05]  /*6e40*/  @!P0 BRA `(.L_x_34) ;  /* 0x0000000000048947 */ /* 0x00dfea0003800000 */
[----:B------:R-:W-:Y:S01]  /*6e50*/  BPT.TRAP 0x1 ;  /* 0x000000040000795c */ /* 0x000fe20000300000 */
.L_x_34:
[----:B------:R-:W-:Y:S01]  /*6e60*/  UIADD3 UR4, UR4, 0x2d860, URZ ;  /* 0x0002d86004047890 */ /* 0x000fe2000fffe03f */
[-C--:B------:R-:W-:Y:S01]  /*6e70*/  FMUL.FTZ R38, R88, R8.reuse ;  /* 0x0000000858267220 */ /* 0x080fe20000410000 */
[-C--:B------:R-:W-:Y:S01]  /*6e80*/  FMUL.FTZ R39, R89, R8.reuse ;  /* 0x0000000859277220 */ /* 0x080fe20000410000 */
[-C--:B------:R-:W-:Y:S01]  /*6e90*/  FMUL.FTZ R36, R92, R8.reuse ;  /* 0x000000085c247220 */ /* 0x080fe20000410000 */
[----:B------:R-:W-:Y:S01]  /*6ea0*/  UPRMT UR4, UR6, 0x654, UR4 ;  /* 0x0000065406047896 */ /* 0x000fe20008000004 */
        /* <DEDUP_REMOVED lines=8> */
[----:B------:R-:W-:Y:S01]  /*6f30*/  SYNCS.ARRIVE.TRANS64.RED.A1T0 RZ, [UR4], RZ ;  /* 0x000000ffffff79a7 */ /* 0x000fe20008100404 */
        /* <DEDUP_REMOVED lines=13> */
[----:B------:R-:W-:Y:S01]  /*7010*/  PLOP3.LUT P0, PT, PT, PT, PT, 0x8, 0x0 ;  /* 0x000000000000781c */ /* 0x000fe20003f0e170 */
        /* <DEDUP_REMOVED lines=23> */
[----:B------:R-:W-:-:S07]  /*7190*/  FMUL.FTZ R135, R135, R16 ;  /* 0x0000001087877220 */ /* 0x000fce0000410000 */
.L_x_10:
[----:B------:R-:W-:Y:S05]  /*71a0*/  @P0 BRA `(.L_x_35) ;  /* 0x0000001000880947 */ /* 0x000fea0003800000 */
[----:B------:R-:W-:Y:S01]  /*71b0*/  VIADD R58, R22, 0xffffff80 ;  /* 0xffffff80163a7836 */ /* 0x000fe20000000000 */
[----:B------:R-:W0:Y:S01]  /*71c0*/  LDC R23, c[0x0][0xbe8] ;  /* 0x0002fa00ff177b82 */ /* 0x000e220000000800 */
[----:B------:R-:W1:Y:S01]  /*71d0*/  S2R R60, SR_CTAID.X ;  /* 0x00000000003c7919 */ /* 0x000e620000002500 */
[----:B------:R-:W-:Y:S01]  /*71e0*/  USHF.R.S32.HI UR7, URZ, 0x1f, UR39 ;  /* 0x0000001f3f077899 */ /* 0x000fe20008011427 */
[----:B------:R-:W-:Y:S01]  /*71f0*/  BSSY B0, `(.L_x_36) ;  /* 0x00000d1000007945 */ /* 0x000fe20003800000 */
[----:B------:R-:W-:Y:S01]  /*7200*/  SHF.R.S32.HI R55, RZ, 0x1f, R58 ;  /* 0x0000001fff377819 */ /* 0x000fe2000001143a */
[----:B------:R-:W-:Y:S02]  /*7210*/  ULDC.64 UR8, c[0x0][0xbd0] ;  /* 0x0002f40000087ab9 */ /* 0x000fe40000000a00 */
[----:B------:R-:W-:Y:S01]  /*7220*/  UIMAD UR6, UR7, UR8, URZ ;  /* 0x00000008070672a4 */ /* 0x000fe2000f8e023f */
[CC--:B------:R-:W-:Y:S01]  /*7230*/  LEA.HI R16, R55.reuse, R58.reuse, RZ, 0x7 ;  /* 0x0000003a37107211 */ /* 0x0c0fe200078f38ff */
[----:B------:R-:W2:Y:S01]  /*7240*/  S2UR UR12, SR_CTAID.Z ;  /* 0x00000000000c79c3 */ /* 0x000ea20000002700 */
[----:B------:R-:W-:Y:S01]  /*7250*/  LEA.HI R55, R55, R58, RZ, 0x2 ;  /* 0x0000003a37377211 */ /* 0x000fe200078f10ff */
[----:B------:R-:W-:Y:S01]  /*7260*/  UIMAD.WIDE.U32 UR4, UR39, UR8, URZ ;  /* 0x00000008270472a5 */ /* 0x000fe2000f8e003f */
[----:B------:R-:W-:Y:S01]  /*7270*/  LOP3.LUT R17, R16, 0xffffff80, RZ, 0xc0, !PT ;  /* 0xffffff8010117812 */ /* 0x000fe200078ec0ff */
[----:B------:R-:W-:Y:S01]  /*7280*/  UIMAD UR6, UR39, UR9, UR6 ;  /* 0x00000009270672a4 */ /* 0x000fe2000f8e0206 */
[----:B------:R-:W-:-:S02]  /*7290*/  SHF.R.S32.HI R57, RZ, 0x7, R16 ;  /* 0x00000007ff397819 */ /* 0x000fc40000011410 */
[C---:B------:R-:W-:Y:S01]  /*72a0*/  IADD3 R18, R58.reuse, -R17, RZ ;  /* 0x800000113a127210 */ /* 0x040fe20007ffe0ff */
[----:B------:R-:W3:Y:S01]  /*72b0*/  LDC.64 R62, c[0x0][0xbd8] ;  /* 0x0002f600ff3e7b82 */ /* 0x000ee20000000a00 */
[----:B------:R-:W-:Y:S01]  /*72c0*/  LOP3.LUT R55, R55, 0xfffffffc, RZ, 0xc0, !PT ;  /* 0xfffffffc37377812 */ /* 0x000fe200078ec0ff */
[----:B------:R-:W-:Y:S01]  /*72d0*/  IMAD.HI R16, R57, 0x55555556, RZ ;  /* 0x5555555639107827 */ /* 0x000fe200078e02ff */
[----:B------:R-:W-:Y:S01]  /*72e0*/  SHF.R.S32.HI R59, RZ, 0x1f, R18 ;  /* 0x0000001fff3b7819 */ /* 0x000fe20000011412 */
[----:B------:R-:W-:Y:S02]  /*72f0*/  UIADD3 UR6, UR5, UR6, URZ ;  /* 0x0000000605067290 */ /* 0x000fe4000fffe03f */
[----:B------:R-:W-:Y:S01]  /*7300*/  IMAD.IADD R55, R58, 0x1, -R55 ;  /* 0x000000013a377824 */ /* 0x000fe200078e0a37 */
[----:B------:R-:W-:Y:S01]  /*7310*/  LEA.HI R22, R59, R18, RZ, 0x2 ;  /* 0x000000123b167211 */ /* 0x000fe200078f10ff */
[----:B------:R-:W4:Y:S01]  /*7320*/  S2UR UR11, SR_CTAID.Y ;  /* 0x00000000000b79c3 */ /* 0x000f220000002600 */
[----:B0-----:R-:W-:Y:S01]  /*7330*/  ISETP.NE.AND P0, PT, R23, 0x1, PT ;  /* 0x000000011700780c */ /* 0x001fe20003f05270 */
[----:B------:R-:W-:Y:S01]  /*7340*/  ULDC.64 UR8, c[0x0][0xb38] ;  /* 0x0002ce0000087ab9 */ /* 0x000fe20000000a00 */
[--C-:B------:R-:W-:Y:S01]  /*7350*/  SHF.R.S32.HI R17, RZ, 0x2, R22.reuse ;  /* 0x00000002ff117819 */ /* 0x100fe20000011416 */
[----:B------:R-:W-:Y:S01]  /*7360*/  UIMAD UR7, UR7, UR8, URZ ;  /* 0x00000008070772a4 */ /* 0x000fe2000f8e023f */
[----:B------:R-:W-:-:S02]  /*7370*/  SHF.R.S32.HI R54, RZ, 0x1f, R22 ;  /* 0x0000001fff367819 */ /* 0x000fc40000011416 */
[----:B------:R-:W-:Y:S01]  /*7380*/  LEA.HI R16, R16, R16, RZ, 0x1 ;  /* 0x0000001010107211 */ /* 0x000fe200078f08ff */
[----:B------:R-:W4:Y:S01]  /*7390*/  LDC R68, c[0x0][0xc50] ;  /* 0x00031400ff447b82 */ /* 0x000f220000000800 */
[----:B------:R-:W-:Y:S01]  /*73a0*/  LEA.HI R54, R54, R17, RZ, 0x3 ;  /* 0x0000001136367211 */ /* 0x000fe200078f18ff */
[----:B--2---:R-:W-:-:S03]  /*73b0*/  USHF.R.S32.HI UR10, URZ, 0x1f, UR12 ;  /* 0x0000001f3f0a7899 */ /* 0x004fc6000801140c */
[----:B------:R-:W-:Y:S01]  /*73c0*/  LOP3.LUT R56, R54, 0xfffffff8, RZ, 0xc0, !PT ;  /* 0xfffffff836387812 */ /* 0x000fe200078ec0ff */
[----:B------:R-:W-:Y:S01]  /*73d0*/  IMAD R54, R16, -0x3, R57 ;  /* 0xfffffffd10367824 */ /* 0x000fe200078e0239 */
[----:B------:R-:W-:Y:S01]  /*73e0*/  LEA.HI R16, R59, R18, RZ, 0x5 ;  /* 0x000000123b107211 */ /* 0x000fe200078f28ff */
[----:B------:R-:W0:Y:S02]  /*73f0*/  LDC.64 R66, c[0x0][0xb40] ;  /* 0x0002d000ff427b82 */ /* 0x000e240000000a00 */
[----:B------:R-:W-:Y:S01]  /*7400*/  IMAD.IADD R17, R17, 0x1, -R56 ;  /* 0x0000000111117824 */ /* 0x000fe200078e0a38 */
[C---:B------:R-:W-:Y:S02]  /*7410*/  LEA.HI R56, R55.reuse, R55, RZ, 0x1 ;  /* 0x0000003737387211 */ /* 0x040fe400078f08ff */
[----:B------:R-:W-:Y:S02]  /*7420*/  SHF.R.S32.HI R16, RZ, 0x5, R16 ;  /* 0x00000005ff107819 */ /* 0x000fe40000011410 */
[----:B------:R-:W-:Y:S01]  /*7430*/  LOP3.LUT R56, R56, 0x1ffffffe, RZ, 0xc0, !PT ;  /* 0x1ffffffe38387812 */ /* 0x000fe200078ec0ff */
[----:B------:R-:W2:Y:S04]  /*7440*/  @P0 LDC R59, c[0x0][0xbec] ;  /* 0x0002fb00ff3b0b82 */ /* 0x000ea80000000800 */
[----:B------:R-:W-:Y:S01]  /*7450*/  IMAD.IADD R57, R55, 0x1, -R56 ;  /* 0x0000000137397824 */ /* 0x000fe200078e0a38 */
[----:B------:R-:W-:Y:S01]  /*7460*/  LEA R55, R16, R17, 0x4 ;  /* 0x0000001110377211 */ /* 0x000fe200078e20ff */
[----:B------:R-:W-:-:S02]  /*7470*/  IMAD.U32 R17, RZ, RZ, UR5 ;  /* 0x00000005ff117e24 */ /* 0x000fc4000f8e00ff */
[----:B------:R-:W5:Y:S01]  /*7480*/  @P0 LDC R65, c[0x0][0xbec] ;  /* 0x0002fb00ff410b82 */ /* 0x000f620000000800 */
[----:B------:R-:W-:Y:S01]  /*7490*/  IMAD.U32 R16, RZ, RZ, UR4 ;  /* 0x00000004ff107e24 */ /* 0x000fe2000f8e00ff */
[----:B------:R-:W-:Y:S01]  /*74a0*/  UIMAD.WIDE.U32 UR4, UR39, UR8, URZ ;  /* 0x00000008270472a5 */ /* 0x000fe2000f8e003f */
[----:B------:R-:W-:Y:S01]  /*74b0*/  IMAD.U32 R17, RZ, RZ, UR6 ;  /* 0x00000006ff117e24 */ /* 0x000fe2000f8e00ff */
[----:B------:R-:W-:Y:S01]  /*74c0*/  LEA R56, R54, R55, 0x6 ;  /* 0x0000003736387211 */ /* 0x000fe200078e30ff */
[----:B------:R-:W-:Y:S01]  /*74d0*/  UIMAD UR6, UR39, UR9, UR7 ;  /* 0x00000009270672a4 */ /* 0x000fe2000f8e0207 */
[----:B---3--:R-:W-:Y:S02]  /*74e0*/  IMAD R54, R62, UR10, RZ ;  /* 0x0000000a3e367c24 */ /* 0x008fe4000f8e02ff */
[----:B------:R-:W3:Y:S01]  /*74f0*/  @P0 LDC R64, c[0x0][0xbf0] ;  /* 0x0002fc00ff400b82 */ /* 0x000ee20000000800 */
[----:B------:R-:W-:Y:S01]  /*7500*/  UIADD3 UR6, UR5, UR6, URZ ;  /* 0x0000000605067290 */ /* 0x000fe2000fffe03f */
[----:B------:R-:W-:Y:S01]  /*7510*/  IMAD R61, R63, UR12, R54 ;  /* 0x0000000c3f3d7c24 */ /* 0x000fe2000f8e0236 */
[----:B------:R-:W-:Y:S01]  /*7520*/  ULDC.64 UR8, c[0x0][0xb28] ;  /* 0x0002ca0000087ab9 */ /* 0x000fe20000000a00 */
[----:B------:R-:W-:-:S02]  /*7530*/  IMAD R63, RZ, RZ, -UR39 ;  /* 0x80000027ff3f7e24 */ /* 0x000fc4000f8e02ff */
[----:B------:R-:W-:Y:S02]  /*7540*/  IMAD R57, R57, 0x8, R56 ;  /* 0x0000000839397824 */ /* 0x000fe400078e0238 */
[----:B------:R-:W3:Y:S01]  /*7550*/  @P0 LDC R70, c[0x0][0xbf0] ;  /* 0x0002fc00ff460b82 */ /* 0x000ee20000000800 */
[----:B------:R-:W-:-:S04]  /*7560*/  IMAD.WIDE.U32 R16, R62, UR12, R16 ;  /* 0x0000000c3e107c25 */ /* 0x000fc8000f8e0010 */
[----:B------:R-:W-:Y:S01]  /*7570*/  IMAD.U32 R55, RZ, RZ, UR5 ;  /* 0x00000005ff377e24 */ /* 0x000fe2000f8e00ff */
[----:B------:R-:W-:Y:S01]  /*7580*/  MOV R55, UR6 ;  /* 0x0000000600377c02 */ /* 0x000fe20008000f00 */
[----:B0-----:R-:W-:Y:S01]  /*7590*/  IMAD R62, R66, UR10, RZ ;  /* 0x0000000a423e7c24 */ /* 0x001fe2000f8e02ff */
[----:B------:R-:W-:Y:S01]  /*75a0*/  ULDC.64 UR6, c[0x0][0xb48] ;  /* 0x0002d20000067ab9 */ /* 0x000fe20000000a00 */
[----:B----4-:R-:W-:Y:S02]  /*75b0*/  IMAD R69, R68, R63, UR11 ;  /* 0x0000000b44457e24 */ /* 0x010fe4000f8e023f */
[----:B------:R-:W-:Y:S01]  /*75c0*/  IMAD.U32 R54, RZ, RZ, UR4 ;  /* 0x00000004ff367e24 */ /* 0x000fe2000f8e00ff */
[----:B------:R-:W-:Y:S01]  /*75d0*/  ULDC.64 UR4, c[0x0][0xbe0] ;  /* 0x0002f80000047ab9 */ /* 0x000fe20000000a00 */
[----:B-1----:R-:W-:Y:S02]  /*75e0*/  IMAD R58, R60, 0xc0, R57 ;  /* 0x000000c03c3a7824 */ /* 0x002fe400078e0239 */
[----:B------:R-:W-:-:S02]  /*75f0*/  IMAD.IADD R17, R17, 0x1, R61 ;  /* 0x0000000111117824 */ /* 0x000fc400078e023d */
[----:B------:R-:W-:Y:S01]  /*7600*/  IMAD R61, R67, UR12, R62 ;  /* 0x0000000c433d7c24 */ /* 0x000fe2000f8e023e */
[----:B------:R-:W-:Y:S01]  /*7610*/  SHF.R.S32.HI R62, RZ, 0x1f, R69 ;  /* 0x0000001fff3e7819 */ /* 0x000fe20000011445 */
[----:B------:R-:W-:-:S04]  /*7620*/  IMAD.WIDE.U32 R54, R66, UR12, R54 ;  /* 0x0000000c42367c25 */ /* 0x000fc8000f8e0036 */
[----:B--2---:R-:W-:-:S04]  /*7630*/  @P0 IMAD.HI.U32 R59, R58, R59, RZ ;  /* 0x0000003b3a3b0227 */ /* 0x004fc800078e00ff */
[----:B-----5:R-:W-:-:S04]  /*7640*/  @P0 IMAD.HI.U32 R65, R58, R65, RZ ;  /* 0x000000413a410227 */ /* 0x020fc800078e00ff */
[----:B------:R-:W-:Y:S02]  /*7650*/  IMAD.IADD R55, R55, 0x1, R61 ;  /* 0x0000000137377824 */ /* 0x000fe400078e023d */
[----:B------:R-:W-:Y:S01]  /*7660*/  IMAD.MOV.U32 R57, RZ, RZ, R58 ;  /* 0x000000ffff397224 */ /* 0x000fe200078e003a */
[----:B---3--:R-:W-:Y:S01]  /*7670*/  @P0 SHF.R.U32.HI R57, RZ, R64, R59 ;  /* 0x00000040ff390219 */ /* 0x008fe2000001163b */
[----:B------:R-:W-:Y:S01]  /*7680*/  IMAD R61, R62, UR4, RZ ;  /* 0x000000043e3d7c24 */ /* 0x000fe2000f8e02ff */
[----:B------:R-:W-:Y:S01]  /*7690*/  MOV R59, R58 ;  /* 0x0000003a003b7202 */ /* 0x000fe20000000f00 */
[----:B------:R-:W-:Y:S01]  /*76a0*/  IMAD.WIDE.U32 R16, R69, UR4, R16 ;  /* 0x0000000445107c25 */ /* 0x000fe2000f8e0010 */
[----:B------:R-:W-:-:S03]  /*76b0*/  @P0 SHF.R.U32.HI R59, RZ, R70, R65 ;  /* 0x00000046ff3b0219 */ /* 0x000fc60000011641 */
[----:B------:R-:W-:Y:S01]  /*76c0*/  IMAD R62, R62, UR6, RZ ;  /* 0x000000063e3e7c24 */ /* 0x000fe2000f8e02ff */
[----:B------:R-:W-:Y:S01]  /*76d0*/  BAR.SYNC.DEFER_BLOCKING 0x1, 0x180 ;  /* 0x0046000000007b1d */ /* 0x000fe20000010000 */
[C---:B------:R-:W-:Y:S01]  /*76e0*/  IMAD R63, R69.reuse, UR5, R61 ;  /* 0x00000005453f7c24 */ /* 0x040fe2000f8e023d */
[--C-:B------:R-:W-:Y:S01]  /*76f0*/  SHF.R.S32.HI R61, RZ, 0x1f, R57.reuse ;  /* 0x0000001fff3d7819 */ /* 0x100fe20000011439 */
[----:B------:R-:W-:Y:S01]  /*7700*/  IMAD R65, R69, UR7, R62 ;  /* 0x0000000745417c24 */ /* 0x000fe2000f8e023e */
[----:B------:R-:W-:Y:S01]  /*7710*/  IADD3 R16, P0, R57, R16, RZ ;  /* 0x0000001039107210 */ /* 0x000fe20007f1e0ff */
[----:B------:R-:W-:Y:S01]  /*7720*/  IMAD.MOV R57, RZ, RZ, -R57 ;  /* 0x000000ffff397224 */ /* 0x000fe200078e0a39 */
[----:B------:R-:W-:Y:S01]  /*7730*/  SHF.R.S32.HI R62, RZ, 0x1f, R59 ;  /* 0x0000001fff3e7819 */ /* 0x000fe2000001143b */
[----:B------:R-:W-:Y:S01]  /*7740*/  IMAD.WIDE.U32 R54, R69, UR6, R54 ;  /* 0x0000000645367c25 */ /* 0x000fe2000f8e0036 */
[----:B------:R-:W-:Y:S01]  /*7750*/  ULDC.64 UR4, c[0x0][0xb30] ;  /* 0x0002cc0000047ab9 */ /* 0x000fe20000000a00 */
[----:B------:R-:W-:Y:S01]  /*7760*/  IADD3.X R17, R61, R17, R63, P0, !PT ;  /* 0x000000113d117210 */ /* 0x000fe200007fe43f */
[----:B------:R-:W-:Y:S01]  /*7770*/  ULDC.64 UR6, c[0x0][0xbc8] ;  /* 0x0002f20000067ab9 */ /* 0x000fe20000000a00 */
[----:B------:R-:W-:Y:S01]  /*7780*/  IMAD.MOV R64, RZ, RZ, -R59 ;  /* 0x000000ffff407224 */ /* 0x000fe200078e0a3b */
[----:B------:R-:W-:Y:S01]  /*7790*/  IADD3 R55, R55, R65, RZ ;  /* 0x0000004137377210 */ /* 0x000fe20007ffe0ff */
[----:B------:R-:W-:-:S02]  /*77a0*/  IMAD R57, R23, R57, R58 ;  /* 0x0000003917397224 */ /* 0x000fc400078e023a */
[----:B------:R-:W-:Y:S02]  /*77b0*/  IMAD R62, R62, UR4, RZ ;  /* 0x000000043e3e7c24 */ /* 0x000fe4000f8e02ff */
[----:B------:R-:W-:Y:S01]  /*77c0*/  IMAD R61, R23, R64, R58 ;  /* 0x00000040173d7224 */ /* 0x000fe200078e023a */
[----:B------:R-:W-:Y:S01]  /*77d0*/  SHF.R.S32.HI R58, RZ, 0x1f, R57 ;  /* 0x0000001fff3a7819 */ /* 0x000fe20000011439 */
[C---:B------:R-:W-:Y:S01]  /*77e0*/  IMAD R63, R59.reuse, UR5, R62 ;  /* 0x000000053b3f7c24 */ /* 0x040fe2000f8e023e */
[----:B------:R-:W0:Y:S01]  /*77f0*/  S2UR UR5, SR_CgaCtaId ;  /* 0x00000000000579c3 */ /* 0x000e220000008800 */
[----:B------:R-:W-:Y:S01]  /*7800*/  IMAD.WIDE.U32 R54, R59, UR4, R54 ;  /* 0x000000043b367c25 */ /* 0x000fe2000f8e0036 */
[----:B------:R-:W-:Y:S01]  /*7810*/  SHF.R.S32.HI R59, RZ, 0x1f, R61 ;  /* 0x0000001fff3b7819 */ /* 0x000fe2000001143d */
[----:B------:R-:W-:Y:S02]  /*7820*/  UMOV UR4, 0x400 ;  /* 0x0000040000047882 */ /* 0x000fe40000000000 */
[----:B------:R-:W-:-:S02]  /*7830*/  IMAD R58, R58, UR6, RZ ;  /* 0x000000063a3a7c24 */ /* 0x000fc4000f8e02ff */
[----:B------:R-:W-:Y:S02]  /*7840*/  IMAD R62, R59, UR8, RZ ;  /* 0x000000083b3e7c24 */ /* 0x000fe4000f8e02ff */
[----:B------:R-:W-:Y:S02]  /*7850*/  IMAD.IADD R55, R55, 0x1, R63 ;  /* 0x0000000137377824 */ /* 0x000fe400078e023f */
[C---:B------:R-:W-:Y:S02]  /*7860*/  IMAD R59, R57.reuse, UR7, R58 ;  /* 0x00000007393b7c24 */ /* 0x040fe4000f8e023a */
[----:B------:R-:W-:Y:S01]  /*7870*/  IMAD.WIDE.U32 R16, R57, UR6, R16 ;  /* 0x0000000639107c25 */ /* 0x000fe2000f8e0010 */
[----:B------:R-:W-:-:S03]  /*7880*/  ULDC.64 UR6, c[0x0][0xba8] ;  /* 0x0002ea0000067ab9 */ /* 0x000fc60000000a00 */
[C---:B------:R-:W-:Y:S02]  /*7890*/  IMAD R63, R61.reuse, UR9, R62 ;  /* 0x000000093d3f7c24 */ /* 0x040fe4000f8e023e */
[----:B------:R-:W-:Y:S01]  /*78a0*/  IMAD.WIDE.U32 R54, R61, UR8, R54 ;  /* 0x000000083d367c25 */ /* 0x000fe2000f8e0036 */
[----:B------:R-:W-:Y:S01]  /*78b0*/  LEA R61, P0, R16, UR6, 0x2 ;  /* 0x00000006103d7c11 */ /* 0x000fe2000f8010ff */
[----:B------:R-:W-:Y:S01]  /*78c0*/  ULDC.64 UR8, c[0x0][0xb00] ;  /* 0x0002c00000087ab9 */ /* 0x000fe20000000a00 */
[----:B------:R-:W-:Y:S01]  /*78d0*/  ULDC UR6, c[0x0][0xa88] ;  /* 0x0002a20000067ab9 */ /* 0x000fe20000000800 */
[----:B------:R-:W-:Y:S01]  /*78e0*/  IMAD.IADD R57, R17, 0x1, R59 ;  /* 0x0000000111397824 */ /* 0x000fe200078e023b */
[----:B------:R-:W-:Y:S01]  /*78f0*/  LEA R66, P1, R54, UR8, 0x2 ;  /* 0x0000000836427c11 */ /* 0x000fe2000f8210ff */
[----:B------:R-:W-:Y:S01]  /*7900*/  IMAD.IADD R17, R55, 0x1, R63 ;  /* 0x0000000137117824 */ /* 0x000fe200078e023f */
[----:B0-----:R-:W-:Y:S01]  /*7910*/  ULEA UR4, UR5, UR4, 0x18 ;  /* 0x0000000405047291 */ /* 0x001fe2000f8ec03f */
[----:B------:R-:W-:Y:S01]  /*7920*/  IMAD R58, R60, 0xc0, R56 ;  /* 0x000000c03c3a7824 */ /* 0x000fe200078e0238 */
[----:B------:R-:W-:Y:S01]  /*7930*/  LEA.HI.X R59, R16, UR7, R57, 0x2, P0 ;  /* 0x00000007103b7c11 */ /* 0x000fe200080f1439 */
[----:B------:R-:W-:Y:S01]  /*7940*/  SHFL.IDX PT, R56, R61, 0x1, 0x1c1f ;  /* 0x003c1f003d387f89 */ /* 0x000fe200000e0000 */
[----:B------:R-:W-:Y:S01]  /*7950*/  LEA.HI.X R67, R54, UR9, R17, 0x2, P1 ;  /* 0x0000000936437c11 */ /* 0x000fe200088f1411 */
[----:B------:R-:W-:Y:S01]  /*7960*/  IMAD R63, R23, UR6, RZ ;  /* 0x00000006173f7c24 */ /* 0x000fe2000f8e02ff */
[----:B------:R-:W-:Y:S01]  /*7970*/  LOP3.LUT P0, RZ, R18, 0x3, RZ, 0xc0, !PT ;  /* 0x0000000312ff7812 */ /* 0x000fe2000780c0ff */
[----:B------:R-:W-:Y:S01]  /*7980*/  SHFL.IDX PT, R54, R61, RZ, 0x1c1f ;  /* 0x001c1fff3d367589 */ /* 0x000fe200000e0000 */
[C---:B------:R-:W-:Y:S01]  /*7990*/  IADD3 R62, R58.reuse, 0x8, RZ ;  /* 0x000000083a3e7810 */ /* 0x040fe20007ffe0ff */
[----:B------:R-:W-:Y:S01]  /*79a0*/  UIADD3 UR4, UR4, 0x2d820, URZ ;  /* 0x0002d82004047890 */ /* 0x000fe2000fffe03f */
[-C--:B------:R-:W-:Y:S01]  /*79b0*/  ISETP.GE.OR P1, PT, R58, R63.reuse, P0 ;  /* 0x0000003f3a00720c */ /* 0x080fe20000726670 */
[----:B------:R-:W0:Y:S01]  /*79c0*/  SHFL.IDX PT, R55, R59, RZ, 0x1c1f ;  /* 0x001c1fff3b377589 */ /* 0x000e2200000e0000 */
[-C--:B------:R-:W-:Y:S01]  /*79d0*/  ISETP.GE.OR P0, PT, R62, R63.reuse, P0 ;  /* 0x0000003f3e00720c */ /* 0x080fe20000706670 */
[----:B------:R-:W-:Y:S01]  /*79e0*/  UPRMT UR4, URZ, 0x654, UR4 ;  /* 0x000006543f047896 */ /* 0x000fe20008000004 */
[----:B------:R-:W-:Y:S01]  /*79f0*/  ISETP.GE.AND P2, PT, R58, R63, PT ;  /* 0x0000003f3a00720c */ /* 0x000fe20003f46270 */
[----:B------:R-:W1:Y:S01]  /*7a00*/  SHFL.IDX PT, R57, R59, 0x1, 0x1c1f ;  /* 0x003c1f003b397f89 */ /* 0x000e6200000e0000 */
[----:B------:R-:W-:-:S03]  /*7a10*/  LOP3.LUT R23, R22, 0x7ffffffc, RZ, 0xc0, !PT ;  /* 0x7ffffffc16177812 */ /* 0x000fc600078ec0ff */
[----:B------:R2:W3:Y:S02]  /*7a20*/  SHFL.IDX PT, R16, R66, RZ, 0x1c1f ;  /* 0x001c1fff42107589 */ /* 0x0004e400000e0000 */
[----:B------:R-:W-:Y:S01]  /*7a30*/  IMAD.IADD R23, R18, 0x1, -R23 ;  /* 0x0000000112177824 */ /* 0x000fe200078e0a17 */
[----:B------:R-:W-:Y:S01]  /*7a40*/  SYNCS.ARRIVE.TRANS64.RED.A1T0 RZ, [UR4], RZ ;  /* 0x000000ffffff79a7 */ /* 0x000fe20008100404 */
[----:B------:R2:W4:Y:S02]  /*7a50*/  SHFL.IDX PT, R17, R67, RZ, 0x1c1f ;  /* 0x001c1fff43117589 */ /* 0x00052400000e0000 */
[----:B------:R-:W-:Y:S02]  /*7a60*/  IMAD.SHL.U32 R23, R23, 0x2, RZ ;  /* 0x0000000217177824 */ /* 0x000fe400078e00ff */
[----:B0-----:R2:W-:Y:S04]  /*7a70*/  @!P1 ST.E desc[UR36][R54.64], R19 ;  /* 0x0000001336009985 */ /* 0x0015e8000c101924 */
[----:B-1----:R2:W-:Y:S01]  /*7a80*/  @!P0 ST.E desc[UR36][R56.64], R0 ;  /* 0x0000000038008985 */ /* 0x0025e2000c101924 */
[----:B------:R-:W-:Y:S05]  /*7a90*/  @P2 BRA `(.L_x_37) ;  /* 0x0000000400182947 */ /* 0x000fea0003800000 */
[C---:B--2---:R-:W-:Y:S01]  /*7aa0*/  VIADD R0, R23.reuse, 0x8 ;  /* 0x0000000817007836 */ /* 0x044fe20000000000 */
[----:B------:R-:W-:Y:S01]  /*7ab0*/  ULDC UR4, c[0x0][0xac8] ;  /* 0x0002b20000047ab9 */ /* 0x000fe20000000800 */
[C---:B------:R-:W-:Y:S01]  /*7ac0*/  IADD3 R18, R23.reuse, 0x10, RZ ;  /* 0x0000001017127810 */ /* 0x040fe20007ffe0ff */
[C---:B------:R-:W-:Y:S01]  /*7ad0*/  VIADD R19, R23.reuse, 0x18 ;  /* 0x0000001817137836 */ /* 0x040fe20000000000 */
[C---:B------:R-:W-:Y:S01]  /*7ae0*/  ISETP.GE.AND P0, PT, R23.reuse, UR4, PT ;  /* 0x0000000417007c0c */ /* 0x040fe2000bf06270 */
[C---:B------:R-:W-:Y:S01]  /*7af0*/  VIADD R54, R23.reuse, 0x20 ;  /* 0x0000002017367836 */ /* 0x040fe20000000000 */
[----:B------:R-:W-:Y:S01]  /*7b00*/  ISETP.GE.AND P1, PT, R0, UR4, PT ;  /* 0x0000000400007c0c */ /* 0x000fe2000bf26270 */
[C---:B------:R-:W-:Y:S01]  /*7b10*/  VIADD R64, R23.reuse, 0x38 ;  /* 0x0000003817407836 */ /* 0x040fe20000000000 */
[----:B------:R-:W-:Y:S01]  /*7b20*/  ISETP.GE.AND P2, PT, R18, UR4, PT ;  /* 0x0000000412007c0c */ /* 0x000fe2000bf46270 */
[----:B------:R-:W-:Y:S01]  /*7b30*/  VIADD R65, R23, 0x40 ;  /* 0x0000004017417836 */ /* 0x000fe20000000000 */
[----:B------:R-:W-:-:S02]  /*7b40*/  ISETP.GE.AND P3, PT, R19, UR4, PT ;  /* 0x0000000413007c0c */ /* 0x000fc4000bf66270 */
[----:B------:R-:W-:-:S07]  /*7b50*/  ISETP.GE.AND P4, PT, R54, UR4, PT ;  /* 0x0000000436007c0c */ /* 0x000fce000bf86270 */
[----:B------:R-:W-:Y:S02]  /*7b60*/  @!P1 LEA.HI R0, R0, R0, RZ, 0x1 ;  /* 0x0000000000009211 */ /* 0x000fe400078f08ff */
[----:B------:R-:W-:Y:S02]  /*7b70*/  @!P2 LEA.HI R18, R18, R18, RZ, 0x1 ;  /* 0x000000121212a211 */ /* 0x000fe400078f08ff */
[----:B------:R-:W-:Y:S02]  /*7b80*/  @!P3 LEA.HI R22, R19, R19, RZ, 0x1 ;  /* 0x000000131316b211 */ /* 0x000fe400078f08ff */
[----:B------:R-:W-:Y:S02]  /*7b90*/  @!P1 LOP3.LUT R55, R0, 0xfffffffe, RZ, 0xc0, !PT ;  /* 0xfffffffe00379812 */ /* 0x000fe400078ec0ff */
[----:B------:R-:W-:Y:S02]  /*7ba0*/  @!P4 LEA.HI R0, R54, R54, RZ, 0x1 ;  /* 0x000000363600c211 */ /* 0x000fe400078f08ff */
[----:B------:R-:W-:Y:S01]  /*7bb0*/  @!P2 LOP3.LUT R57, R18, 0xfffffffe, RZ, 0xc0, !PT ;  /* 0xfffffffe1239a812 */ /* 0x000fe200078ec0ff */
[----:B---34-:R-:W-:Y:S01]  /*7bc0*/  @!P0 IMAD.WIDE R18, R23, 0x4, R16 ;  /* 0x0000000417128825 */ /* 0x018fe200078e0210 */
[----:B------:R-:W-:-:S02]  /*7bd0*/  @!P3 LOP3.LUT R59, R22, 0xfffffffe, RZ, 0xc0, !PT ;  /* 0xfffffffe163bb812 */ /* 0x000fc400078ec0ff */
[----:B------:R-:W-:Y:S01]  /*7be0*/  @!P4 LOP3.LUT R61, R0, 0xfffffffe, RZ, 0xc0, !PT ;  /* 0xfffffffe003dc812 */ /* 0x000fe200078ec0ff */
[--C-:B------:R-:W-:Y:S01]  /*7bf0*/  @!P1 IMAD.WIDE R54, R55, 0x4, R16.reuse ;  /* 0x0000000437369825 */ /* 0x100fe200078e0210 */
[C---:B------:R-:W-:Y:S01]  /*7c00*/  IADD3 R22, R23.reuse, 0x30, RZ ;  /* 0x0000003017167810 */ /* 0x040fe20007ffe0ff */
[----:B------:R0:W-:Y:S02]  /*7c10*/  @!P0 ST.E.64 desc[UR36][R18.64], R38 ;  /* 0x0000002612008985 */ /* 0x0001e4000c101b24 */
[----:B------:R-:W-:Y:S02]  /*7c20*/  VIADD R0, R23, 0x28 ;  /* 0x0000002817007836 */ /* 0x000fe40000000000 */
[--C-:B------:R-:W-:Y:S01]  /*7c30*/  @!P2 IMAD.WIDE R56, R57, 0x4, R16.reuse ;  /* 0x000000043938a825 */ /* 0x100fe200078e0210 */
[----:B------:R1:W-:Y:S01]  /*7c40*/  @!P1 ST.E.64 desc[UR36][R54.64], R36 ;  /* 0x0000002436009985 */ /* 0x0003e2000c101b24 */
[----:B------:R-:W-:Y:S02]  /*7c50*/  ISETP.GE.AND P1, PT, R22, UR4, PT ;  /* 0x0000000416007c0c */ /* 0x000fe4000bf26270 */
[--C-:B------:R-:W-:Y:S01]  /*7c60*/  @!P3 IMAD.WIDE R58, R59, 0x4, R16.reuse ;  /* 0x000000043b3ab825 */ /* 0x100fe200078e0210 */
[----:B------:R-:W-:Y:S01]  /*7c70*/  ISETP.GE.AND P0, PT, R0, UR4, PT ;  /* 0x0000000400007c0c */ /* 0x000fe2000bf06270 */
[----:B------:R2:W-:Y:S01]  /*7c80*/  @!P2 ST.E.64 desc[UR36][R56.64], R34 ;  /* 0x000000223800a985 */ /* 0x0005e2000c101b24 */
[----:B------:R-:W-:Y:S01]  /*7c90*/  ISETP.GE.AND P2, PT, R64, UR4, PT ;  /* 0x0000000440007c0c */ /* 0x000fe2000bf46270 */
[----:B------:R-:W-:Y:S01]  /*7ca0*/  @!P4 IMAD.WIDE R60, R61, 0x4, R16 ;  /* 0x000000043d3cc825 */ /* 0x000fe200078e0210 */
[C---:B0-----:R-:W-:Y:S01]  /*7cb0*/  IADD3 R19, R23.reuse, 0x50, RZ ;  /* 0x0000005017137810 */ /* 0x041fe20007ffe0ff */
[----:B------:R0:W-:Y:S02]  /*7cc0*/  @!P3 ST.E.64 desc[UR36][R58.64], R40 ;  /* 0x000000283a00b985 */ /* 0x0001e4000c101b24 */
[----:B------:R-:W-:Y:S01]  /*7cd0*/  VIADD R18, R23, 0x48 ;  /* 0x0000004817127836 */ /* 0x000fe20000000000 */
[----:B------:R-:W-:Y:S01]  /*7ce0*/  ISETP.GE.AND P3, PT, R65, UR4, PT ;  /* 0x0000000441007c0c */ /* 0x000fe2000bf66270 */
[----:B-1----:R-:W-:Y:S01]  /*7cf0*/  VIADD R36, R23, 0x58 ;  /* 0x0000005817247836 */ /* 0x002fe20000000000 */
[----:B------:R1:W-:Y:S01]  /*7d00*/  @!P4 ST.E.64 desc[UR36][R60.64], R46 ;  /* 0x0000002e3c00c985 */ /* 0x0003e2000c101b24 */
[----:B------:R-:W-:-:S02]  /*7d10*/  ISETP.GE.AND P5, PT, R19, UR4, PT ;  /* 0x0000000413007c0c */ /* 0x000fc4000bfa6270 */
[----:B------:R-:W-:Y:S02]  /*7d20*/  ISETP.GE.AND P4, PT, R18, UR4, PT ;  /* 0x0000000412007c0c */ /* 0x000fe4000bf86270 */
[----:B------:R-:W-:Y:S02]  /*7d30*/  ISETP.GE.AND P6, PT, R36, UR4, PT ;  /* 0x0000000424007c0c */ /* 0x000fe4000bfc6270 */
[----:B------:R-:W-:Y:S02]  /*7d40*/  @!P0 LEA.HI R0, R0, R0, RZ, 0x1 ;  /* 0x0000000000008211 */ /* 0x000fe400078f08ff */
[----:B------:R-:W-:Y:S02]  /*7d50*/  @!P1 LEA.HI R22, R22, R22, RZ, 0x1 ;  /* 0x0000001616169211 */ /* 0x000fe400078f08ff */
[----:B------:R-:W-:Y:S02]  /*7d60*/  @!P2 LEA.HI R64, R64, R64, RZ, 0x1 ;  /* 0x000000404040a211 */ /* 0x000fe400078f08ff */
[----:B------:R-:W-:-:S02]  /*7d70*/  @!P3 LEA.HI R65, R65, R65, RZ, 0x1 ;  /* 0x000000414141b211 */ /* 0x000fc400078f08ff */
[----:B--2---:R-:W-:Y:S02]  /*7d80*/  @!P5 LEA.HI R34, R19, R19, RZ, 0x1 ;  /* 0x000000131322d211 */ /* 0x004fe400078f08ff */
[----:B------:R-:W-:Y:S02]  /*7d90*/  @!P4 LEA.HI R18, R18, R18, RZ, 0x1 ;  /* 0x000000121212c211 */ /* 0x000fe400078f08ff */
[----:B------:R-:W-:Y:S02]  /*7da0*/  @!P0 LOP3.LUT R19, R0, 0xfffffffe, RZ, 0xc0, !PT ;  /* 0xfffffffe00138812 */ /* 0x000fe400078ec0ff */
[----:B------:R-:W-:Y:S02]  /*7db0*/  @!P1 LOP3.LUT R35, R22, 0xfffffffe, RZ, 0xc0, !PT ;  /* 0xfffffffe16239812 */ /* 0x000fe400078ec0ff */
[----:B------:R-:W-:Y:S02]  /*7dc0*/  @!P6 LEA.HI R36, R36, R36, RZ, 0x1 ;  /* 0x000000242424e211 */ /* 0x000fe400078f08ff */
[----:B------:R-:W-:-:S02]  /*7dd0*/  @!P2 LOP3.LUT R37, R64, 0xfffffffe, RZ, 0xc0, !PT ;  /* 0xfffffffe4025a812 */ /* 0x000fc400078ec0ff */
[----:B------:R-:W-:Y:S02]  /*7de0*/  @!P3 LOP3.LUT R39, R65, 0xfffffffe, RZ, 0xc0, !PT ;  /* 0xfffffffe4127b812 */ /* 0x000fe400078ec0ff */
[----:B0-----:R-:W-:Y:S01]  /*7df0*/  @!P4 LOP3.LUT R41, R18, 0xfffffffe, RZ, 0xc0, !PT ;  /* 0xfffffffe1229c812 */ /* 0x001fe200078ec0ff */
[--C-:B------:R-:W-:Y:S01]  /*7e00*/  @!P0 IMAD.WIDE R18, R19, 0x4, R16.reuse ;  /* 0x0000000413128825 */ /* 0x100fe200078e0210 */
[----:B-1----:R-:W-:Y:S02]  /*7e10*/  @!P5 LOP3.LUT R47, R34, 0xfffffffe, RZ, 0xc0, !PT ;  /* 0xfffffffe222fd812 */ /* 0x002fe400078ec0ff */
[----:B------:R-:W-:Y:S01]  /*7e20*/  @!P6 LOP3.LUT R55, R36, 0xfffffffe, RZ, 0xc0, !PT ;  /* 0xfffffffe2437e812 */ /* 0x000fe200078ec0ff */
[--C-:B------:R-:W-:Y:S01]  /*7e30*/  @!P1 IMAD.WIDE R34, R35, 0x4, R16.reuse ;  /* 0x0000000423229825 */ /* 0x100fe200078e0210 */
[----:B------:R0:W-:Y:S03]  /*7e40*/  @!P0 ST.E.64 desc[UR36][R18.64], R2 ;  /* 0x0000000212008985 */ /* 0x0001e6000c101b24 */
        /* <DEDUP_REMOVED lines=8> */
[----:B------:R-:W-:Y:S01]  /*7ed0*/  @!P6 IMAD.WIDE R16, R55, 0x4, R16 ;  /* 0x000000043710e825 */ /* 0x000fe200078e0210 */
[----:B------:R0:W-:Y:S04]  /*7ee0*/  @!P5 ST.E.64 desc[UR36][R46.64], R42 ;  /* 0x0000002a2e00d985 */ /* 0x0001e8000c101b24 */
[----:B------:R0:W-:Y:S02]  /*7ef0*/  @!P6 ST.E.64 desc[UR36][R16.64], R52 ;  /* 0x000000341000e985 */ /* 0x0001e4000c101b24 */
.L_x_37:
[----:B------:R-:W-:Y:S05]  /*7f00*/  BSYNC B0 ;  /* 0x0000000000007941 */ /* 0x000fea0003800000 */
.L_x_36:
[----:B------:R-:W-:Y:S01]  /*7f10*/  ISETP.GE.AND P0, PT, R62, R63, PT ;  /* 0x0000003f3e00720c */ /* 0x000fe20003f06270 */
[----:B0-2---:R1:W2:Y:S04]  /*7f20*/  SHFL.IDX PT, R19, R67, 0x1, 0x1c1f ;  /* 0x003c1f0043137f89 */ /* 0x0052a800000e0000 */
[----:B------:R1:W0:Y:S08]  /*7f30*/  SHFL.IDX PT, R18, R66, 0x1, 0x1c1f ;  /* 0x003c1f0042127f89 */ /* 0x00023000000e0000 */
[----:B-1----:R-:W-:Y:S05]  /*7f40*/  @P0 BRA `(.L_x_8) ;  /* 0x0000004000980947 */ /* 0x002fea0003800000 */
[C---:B------:R-:W-:Y:S01]  /*7f50*/  VIADD R0, R23.reuse, 0x8 ;  /* 0x0000000817007836 */ /* 0x040fe20000000000 */
[----:B------:R-:W-:Y:S01]  /*7f60*/  ULDC UR4, c[0x0][0xac8] ;  /* 0x0002b20000047ab9 */ /* 0x000fe20000000800 */
[C---:B------:R-:W-:Y:S01]  /*7f70*/  VIADD R2, R23.reuse, 0x10 ;  /* 0x0000001017027836 */ /* 0x040fe20000000000 */
[C---:B------:R-:W-:Y:S01]  /*7f80*/  IADD3 R3, R23.reuse, 0x18, RZ ;  /* 0x0000001817037810 */ /* 0x040fe20007ffe0ff */
[C---:B------:R-:W-:Y:S01]  /*7f90*/  VIADD R20, R23.reuse, 0x20 ;  /* 0x0000002017147836 */ /* 0x040fe20000000000 */
[----:B------:R-:W-:Y:S01]  /*7fa0*/  ISETP.GE.AND P3, PT, R0, UR4, PT ;  /* 0x0000000400007c0c */ /* 0x000fe2000bf66270 */
[C---:B------:R-:W-:Y:S01]  /*7fb0*/  VIADD R21, R23.reuse, 0x28 ;  /* 0x0000002817157836 */ /* 0x040fe20000000000 */
[----:B------:R-:W-:Y:S01]  /*7fc0*/  ISETP.GE.AND P4, PT, R2, UR4, PT ;  /* 0x0000000402007c0c */ /* 0x000fe2000bf86270 */
[----:B------:R-:W-:Y:S01]  /*7fd0*/  VIADD R28, R23, 0x40 ;  /* 0x00000040171c7836 */ /* 0x000fe20000000000 */
[----:B------:R-:W-:Y:S01]  /*7fe0*/  ISETP.GE.AND P5, PT, R3, UR4, PT ;  /* 0x0000000403007c0c */ /* 0x000fe2000bfa6270 */
[C---:B------:R-:W-:Y:S01]  /*7ff0*/  VIADD R29, R23.reuse, 0x48 ;  /* 0x00000048171d7836 */ /* 0x040fe20000000000 */
[C---:B------:R-:W-:Y:S01]  /*8000*/  ISETP.GE.AND P2, PT, R23.reuse, UR4, PT ;  /* 0x0000000417007c0c */ /* 0x040fe2000bf46270 */
[----:B------:R-:W-:Y:S01]  /*8010*/  VIADD R34, R23, 0x50 ;  /* 0x0000005017227836 */ /* 0x000fe20000000000 */
[----:B------:R-:W-:-:S02]  /*8020*/  ISETP.GE.AND P0, PT, R20, UR4, PT ;  /* 0x0000000414007c0c */ /* 0x000fc4000bf06270 */
[----:B------:R-:W-:Y:S02]  /*8030*/  ISETP.GE.AND P1, PT, R21, UR4, PT ;  /* 0x0000000415007c0c */ /* 0x000fe4000bf26270 */
[----:B------:R-:W-:Y:S02]  /*8040*/  IADD3 R22, R23, 0x38, RZ ;  /* 0x0000003817167810 */ /* 0x000fe40007ffe0ff */
[----:B------:R-:W-:Y:S02]  /*8050*/  @!P3 LEA.HI R0, R0, R0, RZ, 0x1 ;  /* 0x000000000000b211 */ /* 0x000fe400078f08ff */
[----:B------:R-:W-:Y:S02]  /*8060*/  @!P4 LEA.HI R2, R2, R2, RZ, 0x1 ;  /* 0x000000020202c211 */ /* 0x000fe400078f08ff */
[----:B------:R-:W-:Y:S02]  /*8070*/  @!P5 LEA.HI R3, R3, R3, RZ, 0x1 ;  /* 0x000000030303d211 */ /* 0x000fe400078f08ff */
[----:B------:R-:W-:Y:S01]  /*8080*/  @!P3 LOP3.LUT R5, R0, 0xfffffffe, RZ, 0xc0, !PT ;  /* 0xfffffffe0005b812 */ /* 0x000fe200078ec0ff */
[----:B------:R-:W-:Y:S01]  /*8090*/  VIADD R0, R23, 0x30 ;  /* 0x0000003017007836 */ /* 0x000fe20000000000 */
[----:B------:R-:W-:-:S02]  /*80a0*/  @!P4 LOP3.LUT R7, R2, 0xfffffffe, RZ, 0xc0, !PT ;  /* 0xfffffffe0207c812 */ /* 0x000fc400078ec0ff */
[----:B----4-:R-:W-:Y:S01]  /*80b0*/  @!P5 LOP3.LUT R17, R3, 0xfffffffe, RZ, 0xc0, !PT ;  /* 0xfffffffe0311d812 */ /* 0x010fe200078ec0ff */
[--C-:B0-2---:R-:W-:Y:S01]  /*80c0*/  @!P2 IMAD.WIDE R2, R23, 0x4, R18.reuse ;  /* 0x000000041702a825 */ /* 0x105fe200078e0212 */
[----:B------:R-:W-:Y:S02]  /*80d0*/  ISETP.GE.AND P6, PT, R34, UR4, PT ;  /* 0x0000000422007c0c */ /* 0x000fe4000bfc6270 */
[----:B------:R-:W-:Y:S01]  /*80e0*/  @!P0 LEA.HI R20, R20, R20, RZ, 0x1 ;  /* 0x0000001414148211 */ /* 0x000fe200078f08ff */
[--C-:B------:R-:W-:Y:S01]  /*80f0*/  @!P3 IMAD.WIDE R4, R5, 0x4, R18.reuse ;  /* 0x000000040504b825 */ /* 0x100fe200078e0212 */
[----:B------:R0:W-:Y:S01]  /*8100*/  @!P2 ST.E.64 desc[UR36][R2.64], R10 ;  /* 0x0000000a0200a985 */ /* 0x0001e2000c101b24 */
[----:B------:R-:W-:Y:S02]  /*8110*/  ISETP.GE.AND P2, PT, R0, UR4, PT ;  /* 0x0000000400007c0c */ /* 0x000fe4000bf46270 */
[----:B------:R-:W-:Y:S01]  /*8120*/  @!P4 IMAD.WIDE R6, R7, 0x4, R18 ;  /* 0x000000040706c825 */ /* 0x000fe200078e0212 */
[----:B------:R1:W-:Y:S01]  /*8130*/  @!P3 ST.E.64 desc[UR36][R4.64], R24 ;  /* 0x000000180400b985 */ /* 0x0003e2000c101b24 */
[----:B------:R-:W-:-:S02]  /*8140*/  ISETP.GE.AND P3, PT, R22, UR4, PT ;  /* 0x0000000416007c0c */ /* 0x000fc4000bf66270 */
[----:B---3--:R-:W-:Y:S01]  /*8150*/  @!P5 IMAD.WIDE R16, R17, 0x4, R18 ;  /* 0x000000041110d825 */ /* 0x008fe200078e0212 */
[----:B------:R2:W-:Y:S01]  /*8160*/  @!P4 ST.E.64 desc[UR36][R6.64], R32 ;  /* 0x000000200600c985 */ /* 0x0005e2000c101b24 */
[----:B------:R-:W-:Y:S02]  /*8170*/  ISETP.GE.AND P4, PT, R28, UR4, PT ;  /* 0x000000041c007c0c */ /* 0x000fe4000bf86270 */
[----:B------:R-:W-:Y:S01]  /*8180*/  @!P1 LEA.HI R21, R21, R21, RZ, 0x1 ;  /* 0x0000001515159211 */ /* 0x000fe200078f08ff */
[----:B------:R3:W-:Y:S01]  /*8190*/  @!P5 ST.E.64 desc[UR36][R16.64], R44 ;  /* 0x0000002c1000d985 */ /* 0x0007e2000c101b24 */
[----:B------:R-:W-:Y:S02]  /*81a0*/  ISETP.GE.AND P5, PT, R29, UR4, PT ;  /* 0x000000041d007c0c */ /* 0x000fe4000bfa6270 */
[----:B0-----:R-:W-:Y:S02]  /*81b0*/  @!P0 LOP3.LUT R3, R20, 0xfffffffe, RZ, 0xc0, !PT ;  /* 0xfffffffe14038812 */ /* 0x001fe400078ec0ff */
[----:B------:R-:W-:-:S02]  /*81c0*/  @!P2 LEA.HI R0, R0, R0, RZ, 0x1 ;  /* 0x000000000000a211 */ /* 0x000fc400078f08ff */
[----:B-1----:R-:W-:Y:S01]  /*81d0*/  @!P1 LOP3.LUT R5, R21, 0xfffffffe, RZ, 0xc0, !PT ;  /* 0xfffffffe15059812 */ /* 0x002fe200078ec0ff */
[--C-:B------:R-:W-:Y:S01]  /*81e0*/  @!P0 IMAD.WIDE R2, R3, 0x4, R18.reuse ;  /* 0x0000000403028825 */ /* 0x100fe200078e0212 */
[----:B------:R-:W-:Y:S02]  /*81f0*/  @!P3 LEA.HI R22, R22, R22, RZ, 0x1 ;  /* 0x000000161616b211 */ /* 0x000fe400078f08ff */
[----:B------:R-:W-:Y:S01]  /*8200*/  @!P4 LEA.HI R28, R28, R28, RZ, 0x1 ;  /* 0x0000001c1c1cc211 */ /* 0x000fe200078f08ff */
[----:B------:R-:W-:Y:S01]  /*8210*/  @!P1 IMAD.WIDE R4, R5, 0x4, R18 ;  /* 0x0000000405049825 */ /* 0x000fe200078e0212 */
[----:B------:R-:W-:Y:S01]  /*8220*/  @!P6 LEA.HI R34, R34, R34, RZ, 0x1 ;  /* 0x000000222222e211 */ /* 0x000fe200078f08ff */
[----:B------:R0:W-:Y:S01]  /*8230*/  @!P0 ST.E.64 desc[UR36][R2.64], R30 ;  /* 0x0000001e02008985 */ /* 0x0001e2000c101b24 */
[----:B------:R-:W-:Y:S02]  /*8240*/  @!P5 LEA.HI R29, R29, R29, RZ, 0x1 ;  /* 0x0000001d1d1dd211 */ /* 0x000fe400078f08ff */
[----:B--2---:R-:W-:Y:S01]  /*8250*/  @!P2 LOP3.LUT R7, R0, 0xfffffffe, RZ, 0xc0, !PT ;  /* 0xfffffffe0007a812 */ /* 0x004fe200078ec0ff */
[----:B------:R1:W-:Y:S01]  /*8260*/  @!P1 ST.E.64 desc[UR36][R4.64], R48 ;  /* 0x0000003004009985 */ /* 0x0003e2000c101b24 */
[----:B------:R-:W-:-:S02]  /*8270*/  @!P3 LOP3.LUT R11, R22, 0xfffffffe, RZ, 0xc0, !PT ;  /* 0xfffffffe160bb812 */ /* 0x000fc400078ec0ff */
[----:B---3--:R-:W-:Y:S02]  /*8280*/  @!P4 LOP3.LUT R17, R28, 0xfffffffe, RZ, 0xc0, !PT ;  /* 0xfffffffe1c11c812 */ /* 0x008fe400078ec0ff */
[----:B------:R-:W-:Y:S02]  /*8290*/  @!P5 LOP3.LUT R29, R29, 0xfffffffe, RZ, 0xc0, !PT ;  /* 0xfffffffe1d1dd812 */ /* 0x000fe400078ec0ff */
[----:B------:R-:W-:Y:S02]  /*82a0*/  @!P6 LOP3.LUT R21, R34, 0xfffffffe, RZ, 0xc0, !PT ;  /* 0xfffffffe2215e812 */ /* 0x000fe400078ec0ff */
[----:B------:R-:W-:Y:S01]  /*82b0*/  IADD3 R23, R23, 0x58, RZ ;  /* 0x0000005817177810 */ /* 0x000fe20007ffe0ff */
[----:B0-----:R-:W-:-:S03]  /*82c0*/  @!P2 IMAD.WIDE R2, R7, 0x4, R18 ;  /* 0x000000040702a825 */ /* 0x001fc600078e0212 */
[----:B------:R-:W-:Y:S01]  /*82d0*/  ISETP.GE.AND P0, PT, R23, UR4, PT ;  /* 0x0000000417007c0c */ /* 0x000fe2000bf06270 */
[--C-:B-1----:R-:W-:Y:S01]  /*82e0*/  @!P3 IMAD.WIDE R4, R11, 0x4, R18.reuse ;  /* 0x000000040b04b825 */ /* 0x102fe200078e0212 */
[----:B------:R1:W-:Y:S03]  /*82f0*/  @!P2 ST.E.64 desc[UR36][R2.64], R8 ;  /* 0x000000080200a985 */ /* 0x0003e6000c101b24 */
[--C-:B------:R-:W-:Y:S01]  /*8300*/  @!P4 IMAD.WIDE R6, R17, 0x4, R18.reuse ;  /* 0x000000041106c825 */ /* 0x100fe200078e0212 */
[----:B------:R1:W-:Y:S03]  /*8310*/  @!P3 ST.E.64 desc[UR36][R4.64], R12 ;  /* 0x0000000c0400b985 */ /* 0x0003e6000c101b24 */
[--C-:B------:R-:W-:Y:S01]  /*8320*/  @!P5 IMAD.WIDE R10, R29, 0x4, R18.reuse ;  /* 0x000000041d0ad825 */ /* 0x100fe200078e0212 */
[----:B------:R1:W-:Y:S03]  /*8330*/  @!P4 ST.E.64 desc[UR36][R6.64], R14 ;  /* 0x0000000e0600c985 */ /* 0x0003e6000c101b24 */
[----:B------:R-:W-:Y:S01]  /*8340*/  @!P6 IMAD.WIDE R16, R21, 0x4, R18 ;  /* 0x000000041510e825 */ /* 0x000fe200078e0212 */
[----:B------:R1:W-:Y:S04]  /*8350*/  @!P5 ST.E.64 desc[UR36][R10.64], R26 ;  /* 0x0000001a0a00d985 */ /* 0x0003e8000c101b24 */
[----:B------:R1:W-:Y:S01]  /*8360*/  @!P6 ST.E.64 desc[UR36][R16.64], R50 ;  /* 0x000000321000e985 */ /* 0x0003e2000c101b24 */
[----:B------:R-:W-:Y:S05]  /*8370*/  @P0 BRA `(.L_x_8) ;  /* 0x0000003c008c0947 */ /* 0x000fea0003800000 */
[----:B------:R-:W-:-:S04]  /*8380*/  LEA.HI R23, R23, R23, RZ, 0x1 ;  /* 0x0000001717177211 */ /* 0x000fc800078f08ff */
[----:B-1----:R-:W-:-:S05]  /*8390*/  LOP3.LUT R3, R23, 0xfffffffe, RZ, 0xc0, !PT ;  /* 0xfffffffe17037812 */ /* 0x002fca00078ec0ff */
[----:B------:R-:W-:-:S05]  /*83a0*/  IMAD.WIDE R2, R3, 0x4, R18 ;  /* 0x0000000403027825 */ /* 0x000fca00078e0212 */
[----:B------:R0:W-:Y:S01]  /*83b0*/  ST.E.64 desc[UR36][R2.64], R134 ;  /* 0x0000008602007985 */ /* 0x0001e2000c101b24 */
[----:B------:R-:W-:Y:S05]  /*83c0*/  BRA `(.L_x_8) ;  /* 0x0000003c00787947 */ /* 0x000fea0003800000 */
.L_x_35:
[----:B------:R-:W-:-:S05]  /*83d0*/  VIADD R0, R22, 0xffffff80 ;  /* 0xffffff8016007836 */ /* 0x000fca0000000000 */
[----:B------:R-:W-:-:S13]  /*83e0*/  ISETP.GT.AND P0, PT, R0, 0xbf, PT ;  /* 0x000000bf0000780c */ /* 0x000fda0003f04270 */
[----:B------:R-:W-:Y:S05]  /*83f0*/  @P0 BRA `(.L_x_8) ;  /* 0x0000003c006c0947 */ /* 0x000fea0003800000 */
[----:B------:R-:W0:Y:S01]  /*8400*/  S2R R3, SR_CTAID.X ;  /* 0x0000000000037919 */ /* 0x000e220000002500 */
[----:B------:R-:W1:Y:S01]  /*8410*/  LDC R4, c[0x0][0xbe8] ;  /* 0x0002fa00ff047b82 */ /* 0x000e620000000800 */
[----:B------:R-:W-:Y:S01]  /*8420*/  ULDC UR4, c[0x0][0xa88] ;  /* 0x0002a20000047ab9 */ /* 0x000fe20000000800 */
[----:B0-----:R-:W-:Y:S02]  /*8430*/  IMAD R22, R3, 0xc0, R22 ;  /* 0x000000c003167824 */ /* 0x001fe400078e0216 */
[----:B-1----:R-:W-:Y:S02]  /*8440*/  IMAD R3, R4, UR4, RZ ;  /* 0x0000000404037c24 */ /* 0x002fe4000f8e02ff */
[----:B------:R-:W-:-:S05]  /*8450*/  VIADD R22, R22, 0xffffff80 ;  /* 0xffffff8016167836 */ /* 0x000fca0000000000 */
[----:B------:R-:W-:-:S13]  /*8460*/  ISETP.GE.AND P0, PT, R22, R3, PT ;  /* 0x000000031600720c */ /* 0x000fda0003f06270 */
[----:B------:R-:W-:Y:S05]  /*8470*/  @P0 BRA `(.L_x_8) ;  /* 0x0000003c004c0947 */ /* 0x000fea0003800000 */
[----:B------:R-:W-:Y:S01]  /*8480*/  ISETP.NE.AND P0, PT, R4, 0x1, PT ;  /* 0x000000010400780c */ /* 0x000fe20003f05270 */
[----:B------:R-:W0:Y:S01]  /*8490*/  S2UR UR7, SR_CTAID.Z ;  /* 0x00000000000779c3 */ /* 0x000e220000002700 */
[----:B------:R-:W-:Y:S02]  /*84a0*/  USHF.R.S32.HI UR6, URZ, 0x1f, UR39 ;  /* 0x0000001f3f067899 */ /* 0x000fe40008011427 */
[----:B------:R-:W-:Y:S01]  /*84b0*/  IMAD R6, RZ, RZ, -UR39 ;  /* 0x80000027ff067e24 */ /* 0x000fe2000f8e02ff */
[----:B------:R-:W-:Y:S01]  /*84c0*/  ULDC.64 UR8, c[0x0][0xbd0] ;  /* 0x0002f40000087ab9 */ /* 0x000fe20000000a00 */
[----:B------:R-:W-:Y:S01]  /*84d0*/  IMAD.MOV.U32 R5, RZ, RZ, R22 ;  /* 0x000000ffff057224 */ /* 0x000fe200078e0016 */
[----:B------:R-:W-:Y:S02]  /*84e0*/  UIMAD UR6, UR6, UR8, URZ ;  /* 0x00000008060672a4 */ /* 0x000fe4000f8e023f */
[----:B------:R-:W-:Y:S01]  /*84f0*/  UIMAD.WIDE.U32 UR4, UR39, UR8, URZ ;  /* 0x00000008270472a5 */ /* 0x000fe2000f8e003f */
[----:B------:R-:W1:Y:S01]  /*8500*/  LDC.64 R12, c[0x0][0xbd8] ;  /* 0x0002f600ff0c7b82 */ /* 0x000e620000000a00 */
[----:B------:R-:W-:-:S04]  /*8510*/  UIMAD UR6, UR39, UR9, UR6 ;  /* 0x00000009270672a4 */ /* 0x000fc8000f8e0206 */
[----:B------:R-:W-:Y:S01]  /*8520*/  UIADD3 UR6, UR5, UR6, URZ ;  /* 0x0000000605067290 */ /* 0x000fe2000fffe03f */
[----:B------:R-:W-:Y:S01]  /*8530*/  MOV R2, UR4 ;  /* 0x0000000400027c02 */ /* 0x000fe20008000f00 */
[----:B------:R-:W-:Y:S01]  /*8540*/  IMAD.U32 R3, RZ, RZ, UR5 ;  /* 0x00000005ff037e24 */ /* 0x000fe2000f8e00ff */
[----:B------:R-:W2:Y:S01]  /*8550*/  @P0 LDC R9, c[0x0][0xbec] ;  /* 0x0002fb00ff090b82 */ /* 0x000ea20000000800 */
[----:B------:R-:W-:Y:S02]  /*8560*/  ULDC.64 UR4, c[0x0][0xbe0] ;  /* 0x0002f80000047ab9 */ /* 0x000fe40000000a00 */
[----:B------:R-:W-:-:S05]  /*8570*/  IMAD.U32 R3, RZ, RZ, UR6 ;  /* 0x00000006ff037e24 */ /* 0x000fca000f8e00ff */
[----:B------:R-:W3:Y:S01]  /*8580*/  S2UR UR10, SR_CTAID.Y ;  /* 0x00000000000a79c3 */ /* 0x000ee20000002600 */
[----:B0-----:R-:W-:-:S07]  /*8590*/  USHF.R.S32.HI UR8, URZ, 0x1f, UR7 ;  /* 0x0000001f3f087899 */ /* 0x001fce0008011407 */
[----:B------:R-:W3:Y:S01]  /*85a0*/  LDC R7, c[0x0][0xc50] ;  /* 0x00031400ff077b82 */ /* 0x000ee20000000800 */
[C---:B-1----:R-:W-:Y:S02]  /*85b0*/  IMAD R8, R12.reuse, UR8, RZ ;  /* 0x000000080c087c24 */ /* 0x042fe4000f8e02ff */
[----:B------:R-:W-:-:S04]  /*85c0*/  IMAD.WIDE.U32 R2, R12, UR7, R2 ;  /* 0x000000070c027c25 */ /* 0x000fc8000f8e0002 */
[----:B------:R-:W-:Y:S01]  /*85d0*/  IMAD R13, R13, UR7, R8 ;  /* 0x000000070d0d7c24 */ /* 0x000fe2000f8e0208 */
[----:B------:R-:W0:Y:S01]  /*85e0*/  @P0 LDC R11, c[0x0][0xbf0] ;  /* 0x0002fc00ff0b0b82 */ /* 0x000e220000000800 */
[----:B--2---:R-:W-:-:S04]  /*85f0*/  @P0 IMAD.HI.U32 R0, R22, R9, RZ ;  /* 0x0000000916000227 */ /* 0x004fc800078e00ff */
[----:B------:R-:W-:Y:S02]  /*8600*/  IMAD.IADD R3, R13, 0x1, R3 ;  /* 0x000000010d037824 */ /* 0x000fe400078e0203 */
[----:B---3--:R-:W-:-:S04]  /*8610*/  IMAD R9, R7, R6, UR10 ;  /* 0x0000000a07097e24 */ /* 0x008fc8000f8e0206 */
[----:B------:R-:W-:Y:S01]  /*8620*/  IMAD.WIDE.U32 R2, R9, UR4, R2 ;  /* 0x0000000409027c25 */ /* 0x000fe2000f8e0002 */
[----:B0-----:R-:W-:Y:S02]  /*8630*/  @P0 SHF.R.U32.HI R5, RZ, R11, R0 ;  /* 0x0000000bff050219 */ /* 0x001fe40000011600 */
[----:B------:R-:W-:Y:S02]  /*8640*/  SHF.R.S32.HI R0, RZ, 0x1f, R9 ;  /* 0x0000001fff007819 */ /* 0x000fe40000011409 */
[C---:B------:R-:W-:Y:S02]  /*8650*/  IADD3 R7, -R5.reuse, RZ, RZ ;  /* 0x000000ff05077210 */ /* 0x040fe40007ffe1ff */
[----:B------:R-:W-:Y:S01]  /*8660*/  IADD3 R2, P0, R5, R2, RZ ;  /* 0x0000000205027210 */ /* 0x000fe20007f1e0ff */
[----:B------:R-:W-:Y:S02]  /*8670*/  IMAD R0, R0, UR4, RZ ;  /* 0x0000000400007c24 */ /* 0x000fe4000f8e02ff */
[----:B------:R-:W-:-:S02]  /*8680*/  IMAD R7, R4, R7, R22 ;  /* 0x0000000704077224 */ /* 0x000fc400078e0216 */
[----:B------:R-:W-:Y:S01]  /*8690*/  IMAD R4, R9, UR5, R0 ;  /* 0x0000000509047c24 */ /* 0x000fe2000f8e0200 */
[----:B------:R-:W-:Y:S01]  /*86a0*/  SHF.R.S32.HI R9, RZ, 0x1f, R5 ;  /* 0x0000001fff097819 */ /* 0x000fe20000011405 */
[----:B------:R-:W-:Y:S01]  /*86b0*/  ULDC.64 UR4, c[0x0][0xbc8] ;  /* 0x0002f20000047ab9 */ /* 0x000fe20000000a00 */
[----:B------:R-:W-:Y:S02]  /*86c0*/  SHF.R.S32.HI R0, RZ, 0x1f, R7 ;  /* 0x0000001fff007819 */ /* 0x000fe40000011407 */
[----:B------:R-:W-:-:S03]  /*86d0*/  IADD3.X R3, R9, R3, R4, P0, !PT ;  /* 0x0000000309037210 */ /* 0x000fc600007fe404 */
[----:B------:R-:W-:Y:S02]  /*86e0*/  IMAD R0, R0, UR4, RZ ;  /* 0x0000000400007c24 */ /* 0x000fe4000f8e02ff */
[----:B------:R-:W-:-:S04]  /*86f0*/  IMAD.WIDE.U32 R2, R7, UR4, R2 ;  /* 0x0000000407027c25 */ /* 0x000fc8000f8e0002 */
[----:B------:R-:W-:Y:S01]  /*8700*/  IMAD R5, R7, UR5, R0 ;  /* 0x0000000507057c24 */ /* 0x000fe2000f8e0200 */
[----:B------:R-:W-:Y:S02]  /*8710*/  ULDC.64 UR4, c[0x0][0xba8] ;  /* 0x0002ea0000047ab9 */ /* 0x000fe40000000a00 */
[----:B------:R-:W-:Y:S01]  /*8720*/  LEA R4, P0, R2, UR4, 0x2 ;  /* 0x0000000402047c11 */ /* 0x000fe2000f8010ff */
[----:B------:R-:W-:-:S05]  /*8730*/  IMAD.IADD R3, R3, 0x1, R5 ;  /* 0x0000000103037824 */ /* 0x000fca00078e0205 */
[----:B------:R-:W-:Y:S02]  /*8740*/  LEA.HI.X R5, R2, UR5, R3, 0x2, P0 ;  /* 0x0000000502057c11 */ /* 0x000fe400080f1403 */
[----:B------:R-:W-:-:S05]  /*8750*/  MOV R3, 0xff800000 ;  /* 0xff80000000037802 */ /* 0x000fca0000000f00 */
[----:B------:R0:W-:Y:S01]  /*8760*/  STG.E desc[UR36][R4.64], R3 ;  /* 0x0000000304007986 */ /* 0x0001e2000c101924 */
[----:B------:R-:W-:Y:S05]  /*8770*/  BRA `(.L_x_8) ;  /* 0x00000038008c7947 */ /* 0x000fea0003800000 */
.L_x_6:
[----:B------:R-:W-:-:S08]  /*8780*/  NOP ;  /* 0x0000000000007918 */ /* 0x000fd00000000000 */
[----:B------:R-:W0:-:S00]  /*8790*/  USETMAXREG.DEALLOC.CTAPOOL 0x20 ;  /* 0x00000020000079c8 */ /* 0x000e0000080e0500 */
[----:B0-----:R-:W-:Y:S01]  /*87a0*/  LOP3.LUT R18, R0, 0x3, RZ, 0xc0, !PT ;  /* 0x0000000300127812 */ /* 0x001fe200078ec0ff */
[----:B------:R-:W0:Y:S05]  /*87b0*/  S2R R24, SR_CTAID.Z ;  /* 0x0000000000187919 */ /* 0x000e2a0000002700 */
[----:B-1----:R-:W1:Y:S01]  /*87c0*/  S2UR UR6, SR_CTAID.Y ;  /* 0x00000000000679c3 */ /* 0x002e620000002600 */
[----:B------:R-:W2:Y:S02]  /*87d0*/  SHFL.IDX PT, R0, R18, RZ, 0x1f ;  /* 0x00001fff12007589 */ /* 0x000ea400000e0000 */
[----:B--2---:R-:W-:-:S13]  /*87e0*/  ISETP.NE.AND P0, PT, R0, RZ, PT ;  /* 0x000000ff0000720c */ /* 0x004fda0003f05270 */
[----:B01----:R-:W-:Y:S05]  /*87f0*/  @!P0 BRA `(.L_x_38) ;  /* 0x0000000000288947 */ /* 0x003fea0003800000 */
[----:B------:R-:W-:Y:S01]  /*8800*/  ULDC UR7, c[0x0][0xc50] ;  /* 0x0003140000077ab9 */ /* 0x000fe20000000800 */
[----:B------:R-:W-:Y:S01]  /*8810*/  UMOV UR42, UR6 ;  /* 0x00000006002a7c82 */ /* 0x000fe20008000000 */
[----:B------:R-:W-:-:S06]  /*8820*/  UISETP.NE.AND UP0, UPT, UR7, 0x1, UPT ;  /* 0x000000010700788c */ /* 0x000fcc000bf05270 */
[----:B------:R-:W-:-:S13]  /*8830*/  PLOP3.LUT P0, PT, PT, PT, UP0, 0x80, 0x0 ;  /* 0x000000000000781c */ /* 0x000fda0003f0f008 */
[----:B------:R-:W-:Y:S05]  /*8840*/  @!P0 BRA `(.L_x_39) ;  /* 0x0000000000308947 */ /* 0x000fea0003800000 */
[----:B------:R-:W-:Y:S01]  /*8850*/  ULDC UR4, c[0x0][0xc54] ;  /* 0x0003150000047ab9 */ /* 0x000fe20000000800 */
[----:B------:R-:W-:Y:S01]  /*8860*/  ULDC UR42, c[0x0][0xc58] ;  /* 0x00031600002a7ab9 */ /* 0x000fe20000000800 */
[----:B------:R-:W-:-:S04]  /*8870*/  UIMAD.WIDE.U32 UR4, UR6, UR4, URZ ;  /* 0x00000004060472a5 */ /* 0x000fc8000f8e003f */
[----:B------:R-:W-:Y:S01]  /*8880*/  USHF.R.U32.HI UR42, URZ, UR42, UR5 ;  /* 0x0000002a3f2a7299 */ /* 0x000fe20008011605 */
[----:B------:R-:W-:Y:S11]  /*8890*/  BRA `(.L_x_39) ;  /* 0x00000000001c7947 */ /* 0x000ff60003800000 */
.L_x_38:
[----:B------:R-:W-:Y:S01]  /*88a0*/  ULDC UR7, c[0x0][0xc50] ;  /* 0x0003140000077ab9 */ /* 0x000fe20000000800 */
[----:B------:R-:W-:Y:S01]  /*88b0*/  UMOV UR42, UR6 ;  /* 0x00000006002a7c82 */ /* 0x000fe20008000000 */
[----:B------:R-:W-:-:S11]  /*88c0*/  UISETP.NE.AND UP0, UPT, UR7, 0x1, UPT ;  /* 0x000000010700788c */ /* 0x000fd6000bf05270 */
[----:B------:R-:W-:Y:S01]  /*88d0*/  @UP0 ULDC UR4, c[0x0][0xc54] ;  /* 0x0003150000040ab9 */ /* 0x000fe20000000800 */
[----:B------:R-:W-:Y:S01]  /*88e0*/  @UP0 ULDC UR8, c[0x0][0xc58] ;  /* 0x0003160000080ab9 */ /* 0x000fe20000000800 */
[----:B------:R-:W-:-:S04]  /*88f0*/  UIMAD.WIDE.U32 UR4, UR6, UR4, URZ ;  /* 0x00000004060472a5 */ /* 0x000fc8000f8e003f */
[----:B------:R-:W-:-:S12]  /*8900*/  @UP0 USHF.R.U32.HI UR42, URZ, UR8, UR5 ;  /* 0x000000083f2a0299 */ /* 0x000fd80008011605 */
.L_x_39:
[----:B------:R-:W-:Y:S01]  /*8910*/  ISETP.GE.AND P0, PT, R24, RZ, PT ;  /* 0x000000ff1800720c */ /* 0x000fe20003f06270 */
[----:B------:R-:W-:Y:S01]  /*8920*/  UIADD3 UR4, -UR42, URZ, URZ ;  /* 0x0000003f2a047290 */ /* 0x000fe2000fffe13f */
[----:B------:R-:W-:Y:S01]  /*8930*/  IMAD.MOV.U32 R0, RZ, RZ, 0x1 ;  /* 0x00000001ff007424 */ /* 0x000fe200078e00ff */
[----:B------:R-:W-:Y:S01]  /*8940*/  MOV R6, 0x1 ;  /* 0x0000000100067802 */ /* 0x000fe20000000f00 */
[----:B------:R-:W-:Y:S01]  /*8950*/  IMAD.MOV.U32 R2, RZ, RZ, RZ ;  /* 0x000000ffff027224 */ /* 0x000fe200078e00ff */
[----:B------:R-:W-:-:S08]  /*8960*/  UIMAD UR4, UR7, UR4, UR6 ;  /* 0x00000004070472a4 */ /* 0x000fd0000f8e0206 */
[----:B------:R-:W-:Y:S05]  /*8970*/  @!P0 BRA `(.L_x_40) ;  /* 0x00000034004c8947 */ /* 0x000fea0003800000 */
[----:B------:R-:W0:Y:S01]  /*8980*/  LDC.64 R2, c[0x0][0xa28] ;  /* 0x00028a00ff027b82 */ /* 0x000e220000000a00 */
[----:B------:R-:W-:Y:S01]  /*8990*/  ULDC.64 UR6, c[0x0][0x418] ;  /* 0x0001060000067ab9 */ /* 0x000fe20000000a00 */
[----:B------:R-:W-:Y:S01]  /*89a0*/  ULDC UR5, c[0x0][0x424] ;  /* 0x0001090000057ab9 */ /* 0x000fe20000000800 */
[----:B------:R-:W-:Y:S01]  /*89b0*/  ULDC UR43, c[0x0][0x2f0] ;  /* 0x0000bc00002b7ab9 */ /* 0x000fe20000000800 */
[----:B------:R-:W-:Y:S01]  /*89c0*/  IMAD.MOV.U32 R19, RZ, RZ, RZ ;  /* 0x000000ffff137224 */ /* 0x000fe200078e00ff */
[----:B0-----:R-:W-:-:S04]  /*89d0*/  ISETP.NE.U32.AND P0, PT, R2, RZ, PT ;  /* 0x000000ff0200720c */ /* 0x001fc80003f05070 */
[----:B------:R-:W-:Y:S01]  /*89e0*/  ISETP.NE.AND.EX P0, PT, R3, RZ, PT, P0 ;  /* 0x000000ff0300720c */ /* 0x000fe20003f05300 */
[----:B------:R-:W-:-:S12]  /*89f0*/  UISETP.NE.U32.AND UP0, UPT, UR6, URZ, UPT ;  /* 0x0000003f0600728c */ /* 0x000fd8000bf05070 */
[----:B------:R-:W0:Y:S01]  /*8a00*/  @P0 LDC.64 R2, c[0x0][0xa28] ;  /* 0x00028a00ff020b82 */ /* 0x000e220000000a00 */
[----:B------:R-:W-:-:S04]  /*8a10*/  UISETP.NE.AND.EX UP0, UPT, UR7, URZ, UPT, UP0 ;  /* 0x0000003f0700728c */ /* 0x000fc8000bf05300 */
[----:B------:R-:W-:-:S04]  /*8a20*/  USEL UR5, UR5, 0x1, UP0 ;  /* 0x0000000105057887 */ /* 0x000fc80008000000 */
[----:B------:R-:W-:Y:S01]  /*8a30*/  UIMAD UR43, UR5, UR43, URZ ;  /* 0x0000002b052b72a4 */ /* 0x000fe2000f8e023f */
[----:B------:R-:W1:Y:S03]  /*8a40*/  S2R R25, SR_CTAID.X ;  /* 0x0000000000197919 */ /* 0x000e660000002500 */
[----:B------:R-:W-:Y:S02]  /*8a50*/  UISETP.GE.AND UP0, UPT, UR43, 0x1, UPT ;  /* 0x000000012b00788c */ /* 0x000fe4000bf06270 */
[----:B------:R-:W-:Y:S01]  /*8a60*/  UIADD3 UR5, UR43, 0x7f, URZ ;  /* 0x0000007f2b057890 */ /* 0x000fe2000fffe03f */
[----:B0-----:R-:W-:-:S05]  /*8a70*/  @P0 IMAD.WIDE R2, R24, 0x4, R2 ;  /* 0x0000000418020825 */ /* 0x001fca00078e0202 */
[----:B------:R0:W5:Y:S01]  /*8a80*/  @P0 LDG.E R19, desc[UR36][R2.64] ;  /* 0x0000002402130981 */ /* 0x000162000c1e1900 */
[----:B------:R-:W-:Y:S01]  /*8a90*/  PLOP3.LUT P0, PT, PT, PT, UP0, 0x80, 0x0 ;  /* 0x000000000000781c */ /* 0x000fe20003f0f008 */
[----:B------:R-:W-:Y:S02]  /*8aa0*/  USHF.R.S32.HI UR6, URZ, 0x1f, UR5 ;  /* 0x0000001f3f067899 */ /* 0x000fe40008011405 */
[----:B------:R-:W-:Y:S02]  /*8ab0*/  ULOP3.LUT UR47, UR4, 0xffff, URZ, 0xc0, !UPT ;  /* 0x0000ffff042f7892 */ /* 0x000fe4000f8ec03f */
[----:B------:R-:W-:Y:S01]  /*8ac0*/  ULEA.HI UR6, UR6, UR5, URZ, 0x7 ;  /* 0x0000000506067291 */ /* 0x000fe2000f8f383f */
[----:B------:R-:W-:-:S03]  /*8ad0*/  UMOV UR39, URZ ;  /* 0x0000003f00277c82 */ /* 0x000fc60008000000 */
[----:B------:R-:W-:-:S04]  /*8ae0*/  USHF.R.S32.HI UR44, URZ, 0x7, UR6 ;  /* 0x000000073f2c7899 */ /* 0x000fc80008011406 */
[----:B01----:R-:W-:Y:S08]  /*8af0*/  @!P0 BRA `(.L_x_41) ;  /* 0x0000000000848947 */ /* 0x003ff00003800000 */
[----:B------:R-:W-:-:S03]  /*8b00*/  USHF.R.U32.HI UR6, URZ, 0x10, UR4 ;  /* 0x000000103f067899 */ /* 0x000fc60008011604 */
[----:B------:R-:W-:Y:S01]  /*8b10*/  UMOV UR4, URZ ;  /* 0x0000003f00047c82 */ /* 0x000fe20008000000 */
[----:B------:R-:W-:-:S11]  /*8b20*/  UISETP.NE.AND UP0, UPT, UR6, URZ, UPT ;  /* 0x0000003f0600728c */ /* 0x000fd6000bf05270 */
[----:B------:R-:W-:Y:S02]  /*8b30*/  @!UP0 ULDC UR6, c[0x0][0x9f0] ;  /* 0x00027c0000068ab9 */ /* 0x000fe40000000800 */
[----:B------:R-:W-:Y:S01]  /*8b40*/  IABS R2, UR6 ;  /* 0x0000000600027c13 */ /* 0x000fe20008000000 */
[----:B------:R-:W-:Y:S02]  /*8b50*/  UIADD3 UR7, UR44, -0x1, UR6 ;  /* 0xffffffff2c077890 */ /* 0x000fe4000fffe006 */
[----:B------:R-:W-:Y:S02]  /*8b60*/  IABS R5, UR6 ;  /* 0x0000000600057c13 */ /* 0x000fe40008000000 */
[----:B------:R-:W-:Y:S02]  /*8b70*/  R2UR UR10, R2 ;  /* 0x00000000020a72ca */ /* 0x000fe400000e0000 */
[----:B------:R-:W-:Y:S01]  /*8b80*/  IABS R4, UR7 ;  /* 0x0000000700047c13 */ /* 0x000fe20008000000 */
[----:B------:R-:W-:-:S03]  /*8b90*/  ULOP3.LUT UR7, UR7, UR6, URZ, 0x3c, !UPT ;  /* 0x0000000607077292 */ /* 0x000fc6000f8e3c3f */
[----:B------:R-:W-:-:S07]  /*8ba0*/  R2UR UR9, R4 ;  /* 0x00000000040972ca */ /* 0x000fce00000e0000 */
[----:B------:R-:W0:Y:S08]  /*8bb0*/  I2F.RP R2, UR10 ;  /* 0x0000000a00027d06 */ /* 0x000e300008209400 */
[----:B0-----:R-:W0:Y:S02]  /*8bc0*/  MUFU.RCP R2, R2 ;  /* 0x0000000200027308 */ /* 0x001e240000001000 */
[----:B0-----:R-:W-:Y:S01]  /*8bd0*/  VIADD R3, R2, 0xffffffe ;  /* 0x0ffffffe02037836 */ /* 0x001fe20000000000 */
[----:B------:R-:W-:-:S05]  /*8be0*/  IADD3 R2, RZ, -R5, RZ ;  /* 0x80000005ff027210 */ /* 0x000fca0007ffe0ff */
[----:B------:R-:W0:Y:S02]  /*8bf0*/  F2I.FTZ.U32.TRUNC.NTZ R3, R3 ;  /* 0x0000000300037305 */ /* 0x000e24000021f000 */
[----:B0-----:R-:W-:-:S13]  /*8c00*/  R2UR UR5, R3 ;  /* 0x00000000030572ca */ /* 0x001fda00000e0000 */
[----:B------:R-:W-:-:S04]  /*8c10*/  UIADD3 UR8, URZ, -UR5, URZ ;  /* 0x800000053f087290 */ /* 0x000fc8000fffe03f */
[----:B------:R-:W-:-:S04]  /*8c20*/  UIMAD UR8, UR8, UR10, URZ ;  /* 0x0000000a080872a4 */ /* 0x000fc8000f8e023f */
[----:B------:R-:W-:-:S03]  /*8c30*/  UIMAD.WIDE.U32 UR4, UR5, UR8, UR4 ;  /* 0x00000008050472a5 */ /* 0x000fc6000f8e0004 */
[----:B------:R-:W-:Y:S01]  /*8c40*/  R2UR UR8, R2 ;  /* 0x00000000020872ca */ /* 0x000fe200000e0000 */
[----:B------:R-:W-:-:S12]  /*8c50*/  UIMAD.WIDE.U32 UR4, UR5, UR9, URZ ;  /* 0x00000009050472a5 */ /* 0x000fd8000f8e003f */
[----:B------:R-:W-:-:S04]  /*8c60*/  UIMAD UR4, UR5, UR8, UR9 ;  /* 0x00000008050472a4 */ /* 0x000fc8000f8e0209 */
[----:B------:R-:W-:-:S11]  /*8c70*/  UISETP.GT.U32.AND UP0, UPT, UR10, UR4, UPT ;  /* 0x000000040a00728c */ /* 0x000fd6000bf04070 */
[----:B------:R-:W-:Y:S02]  /*8c80*/  @!UP0 UIADD3 UR4, UR4, -UR10, URZ ;  /* 0x8000000a04048290 */ /* 0x000fe4000fffe03f */
[----:B------:R-:W-:Y:S02]  /*8c90*/  @!UP0 UIADD3 UR5, UR5, 0x1, URZ ;  /* 0x0000000105058890 */ /* 0x000fe4000fffe03f */
[----:B------:R-:W-:Y:S02]  /*8ca0*/  UISETP.GE.U32.AND UP1, UPT, UR4, UR10, UPT ;  /* 0x0000000a0400728c */ /* 0x000fe4000bf26070 */
[----:B------:R-:W-:-:S09]  /*8cb0*/  UISETP.GE.AND UP0, UPT, UR7, URZ, UPT ;  /* 0x0000003f0700728c */ /* 0x000fd2000bf06270 */
[----:B------:R-:W-:Y:S02]  /*8cc0*/  @UP1 UIADD3 UR5, UR5, 0x1, URZ ;  /* 0x0000000105051890 */ /* 0x000fe4000fffe03f */
[----:B------:R-:W-:Y:S02]  /*8cd0*/  UISETP.NE.AND UP1, UPT, UR6, URZ, UPT ;  /* 0x0000003f0600728c */ /* 0x000fe4000bf25270 */
[----:B------:R-:W-:-:S09]  /*8ce0*/  @!UP0 UIADD3 UR5, -UR5, URZ, URZ ;  /* 0x0000003f05058290 */ /* 0x000fd2000fffe13f */
[----:B------:R-:W-:-:S07]  /*8cf0*/  @!UP1 ULOP3.LUT UR5, URZ, UR6, URZ, 0x33, !UPT ;  /* 0x000000063f059292 */ /* 0x000fce000f8e333f */
[----:B------:R-:W-:-:S05]  /*8d00*/  UMOV UR39, UR5 ;  /* 0x0000000500277c82 */ /* 0x000fca0008000000 */
.L_x_41:
[----:B------:R-:W-:Y:S02]  /*8d10*/  UIMAD UR48, UR47, UR39, URZ ;  /* 0x000000272f3072a4 */ /* 0x000fe4000f8e023f */
[----:B------:R-:W-:Y:S02]  /*8d20*/  IMAD.U32 R3, RZ, RZ, UR39 ;  /* 0x00000027ff037e24 */ /* 0x000fe4000f8e00ff */
[----:B------:R-:W-:Y:S02]  /*8d30*/  IMAD.MOV.U32 R6, RZ, RZ, 0x1 ;  /* 0x00000001ff067424 */ /* 0x000fe400078e00ff */
[----:B------:R-:W-:-:S05]  /*8d40*/  IMAD.U32 R2, RZ, RZ, UR48 ;  /* 0x00000030ff027e24 */ /* 0x000fca000f8e00ff */
[----:B------:R-:W-:-:S04]  /*8d50*/  VIADDMNMX R2, R2, R3, UR44, PT ;  /* 0x0000002c02027e46 */ /* 0x000fc8000b800103 */
[----:B------:R-:W-:Y:S02]  /*8d60*/  R2UR UR49, R2 ;  /* 0x00000000023172ca */ /* 0x000fe400000e0000 */
[----:B------:R-:W-:-:S11]  /*8d70*/  MOV R2, RZ ;  /* 0x000000ff00027202 */ /* 0x000fd60000000f00 */
[----:B------:R-:W-:-:S06]  /*8d80*/  UISETP.GT.AND UP0, UPT, UR49, UR48, UPT ;  /* 0x000000303100728c */ /* 0x000fcc000bf04270 */
[----:B------:R-:W-:-:S13]  /*8d90*/  PLOP3.LUT P0, PT, PT, PT, UP0, 0x80, 0x0 ;  /* 0x000000000000781c */ /* 0x000fda0003f0f008 */
[----:B------:R-:W-:Y:S05]  /*8da0*/  @!P0 BRA `(.L_x_40) ;  /* 0x0000003000408947 */ /* 0x000fea0003800000 */
[----:B------:R-:W0:Y:S01]  /*8db0*/  S2UR UR4, SR_CgaCtaId ;  /* 0x00000000000479c3 */ /* 0x000e220000008800 */
[----:B------:R-:W-:Y:S02]  /*8dc0*/  UMOV UR45, 0x400 ;  /* 0x00000400002d7882 */ /* 0x000fe40000000000 */
[----:B0-----:R-:W-:-:S04]  /*8dd0*/  ULEA UR45, UR4, UR45, 0x18 ;  /* 0x0000002d042d7291 */ /* 0x001fc8000f8ec03f */
[----:B------:R-:W-:-:S04]  /*8de0*/  UIADD3 UR4, UR45, 0x15400, URZ ;  /* 0x000154002d047890 */ /* 0x000fc8000fffe03f */
[----:B------:R-:W-:-:S06]  /*8df0*/  ULOP3.LUT UP0, URZ, UR4, 0x1bf, URZ, 0xc0, !UPT ;  /* 0x000001bf043f7892 */ /* 0x000fcc000f80c03f */
[----:B------:R-:W-:-:S13]  /*8e00*/  PLOP3.LUT P0, PT, PT, PT, UP0, 0x80, 0x0 ;  /* 0x000000000000781c */ /* 0x000fda0003f0f008 */
[----:B------:R-:W-:Y:S05]  /*8e10*/  @!P0 BRA `(.L_x_42) ;  /* 0x0000000000408947 */ /* 0x000fea0003800000 */
[----:B------:R-:W-:Y:S01]  /*8e20*/  MOV R2, 0x0 ;  /* 0x0000000000027802 */ /* 0x000fe20000000f00 */
[----:B------:R-:W-:Y:S01]  /*8e30*/  ULDC.64 UR4, c[0x4][0x88] ;  /* 0x0100220000047ab9 */ /* 0x000fe20000000a00 */
[----:B------:R-:W-:Y:S01]  /*8e40*/  ULDC.64 UR6, c[0x4][0x90] ;  /* 0x0100240000067ab9 */ /* 0x000fe20000000a00 */
[----:B------:R-:W-:Y:S01]  /*8e50*/  IMAD.U32 R4, RZ, RZ, UR4 ;  /* 0x00000004ff047e24 */ /* 0x000fe2000f8e00ff */
[----:B------:R-:W-:Y:S01]  /*8e60*/  MOV R5, UR5 ;  /* 0x0000000500057c02 */ /* 0x000fe20008000f00 */
[----:B------:R-:W-:Y:S01]  /*8e70*/  ULDC.64 UR4, c[0x4][0x8] ;  /* 0x0100020000047ab9 */ /* 0x000fe20000000a00 */
[----:B------:R-:W0:Y:S01]  /*8e80*/  LDC.64 R2, c[0x4][R2] ;  /* 0x0100000002027b82 */ /* 0x000e220000000a00 */
[----:B------:R-:W-:Y:S01]  /*8e90*/  IMAD.U32 R6, RZ, RZ, UR6 ;  /* 0x00000006ff067e24 */ /* 0x000fe2000f8e00ff */
[----:B------:R-:W-:Y:S01]  /*8ea0*/  MOV R10, UR4 ;  /* 0x00000004000a7c02 */ /* 0x000fe20008000f00 */
[----:B------:R-:W-:Y:S01]  /*8eb0*/  IMAD.U32 R7, RZ, RZ, UR7 ;  /* 0x00000007ff077e24 */ /* 0x000fe2000f8e00ff */
[----:B------:R-:W-:Y:S01]  /*8ec0*/  MOV R12, 0x1 ;  /* 0x00000001000c7802 */ /* 0x000fe20000000f00 */
[----:B------:R-:W-:-:S02]  /*8ed0*/  IMAD.U32 R11, RZ, RZ, UR5 ;  /* 0x00000005ff0b7e24 */ /* 0x000fc4000f8e00ff */
[----:B------:R-:W-:Y:S02]  /*8ee0*/  IMAD.MOV.U32 R8, RZ, RZ, 0x70 ;  /* 0x00000070ff087424 */ /* 0x000fe400078e00ff */
[----:B------:R-:W-:-:S07]  /*8ef0*/  IMAD.MOV.U32 R13, RZ, RZ, RZ ;  /* 0x000000ffff0d7224 */ /* 0x000fce00078e00ff */
[----:B------:R-:W-:-:S07]  /*8f00*/  LEPC R20, `(.L_x_42) ;  /* 0x000000001014794e */ /* 0x000fce0000000000 */
[----:B0----5:R-:W-:Y:S05]  /*8f10*/  CALL.ABS.NOINC R2 ;  /* 0x0000000002007343 */ /* 0x021fea0003c00000 */
.L_x_42:
        /* <DEDUP_REMOVED lines=8> */
[----:B------:R0:W1:Y:S01]  /*8fa0*/  LDC.64 R2, c[0x4][R16] ;  /* 0x0100000010027b82 */ /* 0x0000620000000a00 */
[----:B------:R-:W-:Y:S01]  /*8fb0*/  MOV R5, UR5 ;  /* 0x0000000500057c02 */ /* 0x000fe20008000f00 */
        /* <DEDUP_REMOVED lines=9> */
[----:B-1---5:R-:W-:Y:S05]  /*9050*/  CALL.ABS.NOINC R2 ;  /* 0x0000000002007343 */ /* 0x022fea0003c00000 */
.L_x_44:
[----:B------:R0:W1:Y:S01]  /*9060*/  LDC.64 R2, c[0x4][R16] ;  /* 0x0100000010027b82 */ /* 0x0000620000000a00 */
[----:B------:R-:W-:Y:S01]  /*9070*/  ULDC.64 UR4, c[0x4][0x88] ;  /* 0x0100220000047ab9 */ /* 0x000fe20000000a00 */
[----:B------:R-:W-:Y:S01]  /*9080*/  ULDC.64 UR6, c[0x4][0x90] ;  /* 0x0100240000067ab9 */ /* 0x000fe20000000a00 */
[----:B------:R-:W-:Y:S01]  /*9090*/  IMAD.U32 R4, RZ, RZ, UR4 ;  /* 0x00000004ff047e24 */ /* 0x000fe2000f8e00ff */
        /* <DEDUP_REMOVED lines=11> */
.L_x_43:
[----:B------:R-:W0:Y:S01]  /*9150*/  LDC.64 R2, c[0x0][0x9f8] ;  /* 0x00027e00ff027b82 */ /* 0x000e220000000a00 */
[----:B------:R-:W-:-:S07]  /*9160*/  IMAD.MOV.U32 R6, RZ, RZ, R24 ;  /* 0x000000ffff067224 */ /* 0x000fce00078e0018 */
[----:B------:R-:W1:Y:S01]  /*9170*/  LDC R17, c[0x0][0x430] ;  /* 0x00010c00ff117b82 */ /* 0x000e620000000800 */
[----:B------:R-:W-:Y:S02]  /*9180*/  MOV R0, UR49 ;  /* 0x0000003100007c02 */ /* 0x000fe40008000f00 */
[C---:B------:R-:W-:Y:S01]  /*9190*/  LOP3.LUT R20, R22.reuse, 0x7f, RZ, 0xc0, !PT ;  /* 0x0000007f16147812 */ /* 0x040fe200078ec0ff */
[----:B------:R-:W-:Y:S01]  /*91a0*/  IMAD.SHL.U32 R23, R22, 0x20, RZ ;  /* 0x0000002016177824 */ /* 0x000fe200078e00ff */
[----:B------:R-:W-:Y:S01]  /*91b0*/  ULDC UR4, c[0x0][0x2f4] ;  /* 0x0000bd0000047ab9 */ /* 0x000fe20000000800 */
[----:B0-----:R-:W-:-:S04]  /*91c0*/  ISETP.NE.U32.AND P0, PT, R2, RZ, PT ;  /* 0x000000ff0200720c */ /* 0x001fc80003f05070 */
[----:B------:R-:W-:-:S13]  /*91d0*/  ISETP.NE.AND.EX P0, PT, R3, RZ, PT, P0 ;  /* 0x000000ff0300720c */ /* 0x000fda0003f05300 */
[----:B------:R-:W0:Y:S02]  /*91e0*/  @P0 LDC.64 R2, c[0x0][0x9f8] ;  /* 0x00027e00ff020b82 */ /* 0x000e240000000a00 */
[----:B0-----:R-:W-:-:S05]  /*91f0*/  @P0 IMAD.WIDE R2, R24, 0x4, R2 ;  /* 0x0000000418020825 */ /* 0x001fca00078e0202 */
[----:B------:R0:W2:Y:S01]  /*9200*/  @P0 LDG.E R6, desc[UR36][R2.64] ;  /* 0x0000002402060981 */ /* 0x0000a2000c1e1900 */
[----:B------:R-:W-:Y:S01]  /*9210*/  VIADD R0, R0, 0xffffffff ;  /* 0xffffffff00007836 */ /* 0x000fe20000000000 */
[----:B------:R-:W-:Y:S02]  /*9220*/  SHF.R.U32.HI R4, RZ, 0x2, R20 ;  /* 0x00000002ff047819 */ /* 0x000fe40000011614 */
[----:B------:R-:W-:Y:S02]  /*9230*/  LOP3.LUT R23, R23, 0x60, RZ, 0xc0, !PT ;  /* 0x0000006017177812 */ /* 0x000fe400078ec0ff */
[----:B------:R-:W-:Y:S02]  /*9240*/  LEA R4, R0, R4, 0x7 ;  /* 0x0000000400047211 */ /* 0x000fe400078e38ff */
[----:B-1----:R-:W-:Y:S02]  /*9250*/  ISETP.NE.AND P1, PT, R17, 0x1, PT ;  /* 0x000000011100780c */ /* 0x002fe40003f25270 */
[----:B------:R-:W-:Y:S01]  /*9260*/  LOP3.LUT R16, R16, 0xffffffef, RZ, 0xc0, !PT ;  /* 0xffffffef10107812 */ /* 0x000fe200078ec0ff */
[----:B------:R-:W-:-:S04]  /*9270*/  IMAD.IADD R4, R23, 0x1, R4 ;  /* 0x0000000117047824 */ /* 0x000fc800078e0204 */
[C---:B-----5:R-:W-:Y:S01]  /*9280*/  IMAD.IADD R9, R4.reuse, 0x1, R19 ;  /* 0x0000000104097824 */ /* 0x060fe200078e0213 */
[----:B------:R-:W-:-:S04]  /*9290*/  ISETP.GE.AND P0, PT, R4, UR43, PT ;  /* 0x0000002b04007c0c */ /* 0x000fc8000bf06270 */
[----:B------:R-:W-:Y:S01]  /*92a0*/  MOV R7, R9 ;  /* 0x0000000900077202 */ /* 0x000fe20000000f00 */
[----:B0-----:R-:W0:Y:S01]  /*92b0*/  @P1 LDC R2, c[0x0][0x434] ;  /* 0x00010d00ff021b82 */ /* 0x001e220000000800 */
[----:B------:R-:W-:-:S07]  /*92c0*/  @P1 LOP3.LUT R16, R16, 0x10, RZ, 0xfc, !PT ;  /* 0x0000001010101812 */ /* 0x000fce00078efcff */
[----:B------:R-:W1:Y:S08]  /*92d0*/  @P1 LDC R3, c[0x0][0x438] ;  /* 0x00010e00ff031b82 */ /* 0x000e700000000800 */
[----:B------:R-:W3:Y:S08]  /*92e0*/  @!P0 LDC.64 R10, c[0x0][0x428] ;  /* 0x00010a00ff0a8b82 */ /* 0x000ef00000000a00 */
[----:B------:R-:W4:Y:S01]  /*92f0*/  @!P0 LDC.64 R4, c[0x0][0x418] ;  /* 0x00010600ff048b82 */ /* 0x000f220000000a00 */
[----:B0-----:R-:W-:-:S05]  /*9300*/  @P1 IMAD.HI.U32 R2, R9, R2, RZ ;  /* 0x0000000209021227 */ /* 0x001fca00078e00ff */
[----:B-1----:R-:W-:-:S04]  /*9310*/  @P1 SHF.R.U32.HI R7, RZ, R3, R2 ;  /* 0x00000003ff071219 */ /* 0x002fc80000011602 */
[----:B------:R-:W-:Y:S02]  /*9320*/  @!P0 SHF.R.S32.HI R3, RZ, 0x1f, R7 ;  /* 0x0000001fff038819 */ /* 0x000fe40000011407 */
[----:B------:R-:W-:Y:S01]  /*9330*/  LOP3.LUT R16, R16, 0xfffffffb, RZ, 0xc0, !PT ;  /* 0xfffffffb10107812 */ /* 0x000fe200078ec0ff */
[----:B------:R-:W-:Y:S01]  /*9340*/  UMOV UR5, 0xffffffff ;  /* 0xffffffff00057882 */ /* 0x000fe20000000000 */
[----:B--2---:R-:W-:Y:S01]  /*9350*/  SHF.R.S32.HI R8, RZ, 0x1f, R6 ;  /* 0x0000001fff087819 */ /* 0x004fe20000011406 */
[----:B------:R-:W-:Y:S04]  /*9360*/  STL [R1], R6 ;  /* 0x0000000601007387 */ /* 0x000fe80000100800 */
[----:B------:R0:W-:Y:S01]  /*9370*/  STL [R1+0x4], R8 ;  /* 0x0000040801007387 */ /* 0x0001e20000100800 */
[----:B---3--:R-:W-:-:S04]  /*9380*/  @!P0 IMAD R2, R8, R10, RZ ;  /* 0x0000000a08028224 */ /* 0x008fc800078e02ff */
[----:B------:R-:W-:Y:S02]  /*9390*/  @!P0 IMAD R11, R6, R11, R2 ;  /* 0x0000000b060b8224 */ /* 0x000fe400078e0202 */
[----:B------:R-:W-:Y:S02]  /*93a0*/  @!P0 IMAD.MOV.U32 R2, RZ, RZ, R7 ;  /* 0x000000ffff028224 */ /* 0x000fe400078e0007 */
[----:B0-----:R-:W-:Y:S02]  /*93b0*/  IMAD.SHL.U32 R8, R22, 0x8, RZ ;  /* 0x0000000816087824 */ /* 0x001fe400078e00ff */
[----:B------:R-:W-:Y:S01]  /*93c0*/  @!P0 IMAD.WIDE.U32 R2, R6, R10, R2 ;  /* 0x0000000a06028225 */ /* 0x000fe200078e0002 */
[----:B------:R-:W-:Y:S02]  /*93d0*/  MOV R6, RZ ;  /* 0x000000ff00067202 */ /* 0x000fe40000000f00 */
[----:B------:R-:W-:Y:S01]  /*93e0*/  LOP3.LUT R14, R8, 0x18, RZ, 0xc0, !PT ;  /* 0x00000018080e7812 */ /* 0x000fe200078ec0ff */
[----:B------:R-:W-:Y:S01]  /*93f0*/  @!P0 IMAD.IADD R3, R3, 0x1, R11 ;  /* 0x0000000103038824 */ /* 0x000fe200078e020b */
[----:B----4-:R-:W-:-:S02]  /*9400*/  @!P0 LEA R4, P1, R2, R4, 0x2 ;  /* 0x0000000402048211 */ /* 0x010fc400078210ff */
[C---:B------:R-:W-:Y:S02]  /*9410*/  ISETP.GE.AND P2, PT, R14.reuse, UR4, PT ;  /* 0x000000040e007c0c */ /* 0x040fe4000bf46270 */
[----:B------:R-:W-:Y:S02]  /*9420*/  LOP3.LUT R13, R14, 0x20, RZ, 0xfc, !PT ;  /* 0x000000200e0d7812 */ /* 0x000fe400078efcff */
[----:B------:R-:W-:Y:S02]  /*9430*/  @!P0 LEA.HI.X R5, R2, R5, R3, 0x2, P1 ;  /* 0x0000000502058211 */ /* 0x000fe400008f1403 */
[----:B------:R-:W-:Y:S02]  /*9440*/  LOP3.LUT R12, R14, 0x40, RZ, 0xfc, !PT ;  /* 0x000000400e0c7812 */ /* 0x000fe400078efcff */
[----:B------:R-:W-:Y:S01]  /*9450*/  ISETP.GE.AND P1, PT, R13, UR4, PT ;  /* 0x000000040d007c0c */ /* 0x000fe2000bf26270 */
[----:B------:R0:W5:Y:S01]  /*9460*/  @!P0 LDG.E R6, desc[UR36][R4.64] ;  /* 0x0000002404068981 */ /* 0x000162000c1e1900 */
[----:B------:R-:W-:-:S03]  /*9470*/  ISETP.GE.AND P0, PT, R12, UR4, PT ;  /* 0x000000040c007c0c */ /* 0x000fc6000bf06270 */
[----:B------:R-:W-:-:S04]  /*9480*/  @P2 LOP3.LUT R16, R16, 0x4, RZ, 0xfc, !PT ;  /* 0x0000000410102812 */ /* 0x000fc800078efcff */
[----:B------:R-:W-:-:S04]  /*9490*/  LOP3.LUT R16, R16, 0xfffffffe, RZ, 0xc0, !PT ;  /* 0xfffffffe10107812 */ /* 0x000fc800078ec0ff */
[----:B------:R-:W-:-:S04]  /*94a0*/  LOP3.LUT R16, R16, 0xfffffffd, RZ, 0xc0, !PT ;  /* 0xfffffffd10107812 */ /* 0x000fc800078ec0ff */
[----:B------:R-:W-:-:S04]  /*94b0*/  @P1 LOP3.LUT R16, R16, 0x2, RZ, 0xfc, !PT ;  /* 0x0000000210101812 */ /* 0x000fc800078efcff */
[----:B------:R-:W-:Y:S01]  /*94c0*/  @P0 LOP3.LUT R16, R16, 0x1, RZ, 0xfc, !PT ;  /* 0x0000000110100812 */ /* 0x000fe200078efcff */
[----:B0-----:R-:W-:Y:S06]  /*94d0*/  BRA.DIV UR5, `(.L_x_45) ;  /* 0x0000002e05b47947 */ /* 0x001fec000b800000 */
.L_x_87:
[----:B------:R-:W-:Y:S01]  /*94e0*/  ULOP3.LUT UR4, UR38, 0x2, URZ, 0xfc, !UPT ;  /* 0x0000000226047892 */ /* 0x000fe2000f8efc3f */
[----:B------:R-:W-:Y:S01]  /*94f0*/  IMAD.U32 R29, RZ, RZ, UR42 ;  /* 0x0000002aff1d7e24 */ /* 0x000fe2000f8e00ff */
[----:B------:R-:W-:Y:S01]  /*9500*/  LOP3.LUT R16, R16, 0xfffffff7, RZ, 0xc0, !PT ;  /* 0xfffffff710107812 */ /* 0x000fe200078ec0ff */
[----:B------:R-:W-:Y:S02]  /*9510*/  IMAD.MOV R2, RZ, RZ, -R7 ;  /* 0x000000ffff027224 */ /* 0x000fe400078e0a07 */
[----:B------:R-:W-:Y:S01]  /*9520*/  IMAD.MOV.U32 R26, RZ, RZ, R0 ;  /* 0x000000ffff1a7224 */ /* 0x000fe200078e0000 */
[----:B------:R-:W-:Y:S01]  /*9530*/  MOV R3, UR4 ;  /* 0x0000000400037c02 */ /* 0x000fe20008000f00 */
[----:B------:R-:W-:Y:S01]  /*9540*/  IMAD R5, R17, R2, R9 ;  /* 0x0000000211057224 */ /* 0x000fe200078e0209 */
[----:B------:R-:W-:Y:S02]  /*9550*/  SHF.R.S32.HI R29, RZ, 0x1f, R29 ;  /* 0x0000001fff1d7819 */ /* 0x000fe4000001141d */
[----:B------:R-:W-:-:S13]  /*9560*/  ISETP.NE.AND P0, PT, R3, 0x3, PT ;  /* 0x000000030300780c */ /* 0x000fda0003f05270 */
[----:B------:R-:W-:Y:S01]  /*9570*/  @P0 LOP3.LUT R16, R16, 0x8, RZ, 0xfc, !PT ;  /* 0x0000000810100812 */ /* 0x000fe200078efcff */
[----:B------:R-:W-:Y:S06]  /*9580*/  @!P0 BRA `(.L_x_46) ;  /* 0x0000000000048947 */ /* 0x000fec0003800000 */
[----:B------:R-:W-:Y:S01]  /*9590*/  BPT.TRAP 0x1 ;  /* 0x000000040000795c */ /* 0x000fe20000300000 */
.L_x_46:
[----:B------:R-:W-:Y:S01]  /*95a0*/  SHF.R.S32.HI R7, RZ, 0x1f, R5 ;  /* 0x0000001fff077819 */ /* 0x000fe20000011405 */
[----:B------:R-:W-:Y:S01]  /*95b0*/  ULDC.64 UR4, c[0x0][0x328] ;  /* 0x0000ca0000047ab9 */ /* 0x000fe20000000a00 */
[----:B-----5:R-:W-:Y:S02]  /*95c0*/  SHF.R.S32.HI R4, RZ, 0x1f, R6 ;  /* 0x0000001fff047819 */ /* 0x020fe40000011406 */
[----:B------:R-:W-:Y:S01]  /*95d0*/  R2UR UR6, R29 ;  /* 0x000000001d0672ca */ /* 0x000fe200000e0000 */
[----:B------:R-:W-:-:S04]  /*95e0*/  IMAD R2, R7, UR4, RZ ;  /* 0x0000000407027c24 */ /* 0x000fc8000f8e02ff */
[C---:B------:R-:W-:Y:S02]  /*95f0*/  IMAD R9, R5.reuse, UR5, R2 ;  /* 0x0000000505097c24 */ /* 0x040fe4000f8e0202 */
[----:B------:R-:W-:Y:S01]  /*9600*/  IMAD.WIDE.U32 R2, R5, UR4, RZ ;  /* 0x0000000405027c25 */ /* 0x000fe2000f8e00ff */
[----:B------:R-:W-:-:S03]  /*9610*/  ULDC.64 UR4, c[0x0][0x338] ;  /* 0x0000ce0000047ab9 */ /* 0x000fc60000000a00 */
[----:B------:R-:W-:Y:S01]  /*9620*/  IMAD R11, R4, UR4, RZ ;  /* 0x00000004040b7c24 */ /* 0x000fe2000f8e02ff */
[----:B------:R-:W-:Y:S01]  /*9630*/  IADD3 R3, R3, R9, RZ ;  /* 0x0000000903037210 */ /* 0x000fe20007ffe0ff */
[----:B------:R-:W-:Y:S02]  /*9640*/  IMAD.MOV.U32 R9, RZ, RZ, 0x1 ;  /* 0x00000001ff097424 */ /* 0x000fe400078e00ff */
[C---:B------:R-:W-:Y:S02]  /*9650*/  IMAD R10, R6.reuse, UR5, R11 ;  /* 0x00000005060a7c24 */ /* 0x040fe4000f8e020b */
[----:B------:R-:W-:Y:S01]  /*9660*/  IMAD.WIDE.U32 R2, R6, UR4, R2 ;  /* 0x0000000406027c25 */ /* 0x000fe2000f8e0002 */
[----:B------:R-:W-:Y:S01]  /*9670*/  SHF.L.U32 R9, R9, 0x1f, RZ ;  /* 0x0000001f09097819 */ /* 0x000fe200000006ff */
[----:B------:R-:W-:Y:S02]  /*9680*/  ULDC.64 UR4, c[0x0][0x330] ;  /* 0x0000cc0000047ab9 */ /* 0x000fe40000000a00 */
[----:B------:R-:W-:Y:S01]  /*9690*/  MOV R11, UR4 ;  /* 0x00000004000b7c02 */ /* 0x000fe20008000f00 */
[----:B------:R-:W0:Y:S01]  /*96a0*/  SYNCS.PHASECHK.TRANS64.TRYWAIT P0, [UR45+0x2d840], R9 ;  /* 0x02d84009ff0075a7 */ /* 0x000e22000800016d */
[----:B------:R-:W-:Y:S01]  /*96b0*/  UIMAD UR4, UR6, UR4, URZ ;  /* 0x00000004060472a4 */ /* 0x000fe2000f8e023f */
[----:B------:R-:W-:-:S02]  /*96c0*/  IMAD.IADD R3, R3, 0x1, R10 ;  /* 0x0000000103037824 */ /* 0x000fc400078e020a */
[----:B------:R-:W-:Y:S01]  /*96d0*/  ULDC.64 UR6, c[0x0][0x318] ;  /* 0x0000c60000067ab9 */ /* 0x000fe20000000a00 */
[----:B------:R-:W-:Y:S02]  /*96e0*/  UIMAD UR4, UR42, UR5, UR4 ;  /* 0x000000052a0472a4 */ /* 0x000fe4000f8e0204 */
[----:B------:R-:W-:-:S04]  /*96f0*/  IMAD.WIDE.U32 R2, R11, UR42, R2 ;  /* 0x0000002a0b027c25 */ /* 0x000fc8000f8e0002 */
[----:B------:R-:W-:Y:S01]  /*9700*/  VIADD R3, R3, UR4 ;  /* 0x0000000403037c36 */ /* 0x000fe20008000000 */
[----:B------:R-:W-:-:S04]  /*9710*/  LEA R17, P1, R2, UR6, 0x1 ;  /* 0x0000000602117c11 */ /* 0x000fc8000f8208ff */
[----:B------:R-:W-:Y:S01]  /*9720*/  LEA.HI.X R18, R2, UR7, R3, 0x1, P1 ;  /* 0x0000000702127c11 */ /* 0x000fe200088f0c03 */
[----:B0-----:R-:W-:Y:S08]  /*9730*/  @!P0 BRA `(.L_x_47) ;  /* 0x0000002c003c8947 */ /* 0x001ff00003800000 */
.L_x_88:
[----:B------:R-:W1:Y:S01]  /*9740*/  S2R R10, SR_TID.X ;  /* 0x00000000000a7919 */ /* 0x000e620000002100 */
[----:B------:R-:W-:Y:S01]  /*9750*/  ULDC.64 UR4, c[0x0][0x300] ;  /* 0x0000c00000047ab9 */ /* 0x000fe20000000a00 */
[----:B------:R-:W-:Y:S01]  /*9760*/  R2UR UR6, R29 ;  /* 0x000000001d0672ca */ /* 0x000fe200000e0000 */
[----:B0-----:R-:W-:Y:S01]  /*9770*/  IMAD R2, R7, UR4, RZ ;  /* 0x0000000407027c24 */ /* 0x001fe2000f8e02ff */
[----:B------:R-:W-:Y:S02]  /*9780*/  LOP3.LUT R9, R8, 0xc0, RZ, 0xc0, !PT ;  /* 0x000000c008097812 */ /* 0x000fe400078ec0ff */
[C---:B------:R-:W-:Y:S01]  /*9790*/  LOP3.LUT P4, RZ, R16.reuse, 0x4, RZ, 0xc0, !PT ;  /* 0x0000000410ff7812 */ /* 0x040fe2000788c0ff */
[----:B------:R-:W-:Y:S01]  /*97a0*/  IMAD R7, R5, UR5, R2 ;  /* 0x0000000505077c24 */ /* 0x000fe2000f8e0202 */
[----:B------:R-:W-:Y:S01]  /*97b0*/  LOP3.LUT R9, R9, 0x18, R8, 0xf8, !PT ;  /* 0x0000001809097812 */ /* 0x000fe200078ef808 */
[----:B------:R-:W-:Y:S01]  /*97c0*/  IMAD.WIDE.U32 R2, R5, UR4, RZ ;  /* 0x0000000405027c25 */ /* 0x000fe2000f8e00ff */
[----:B------:R-:W-:Y:S01]  /*97d0*/  ULDC.64 UR4, c[0x0][0x310] ;  /* 0x0000c40000047ab9 */ /* 0x000fe20000000a00 */
[----:B------:R-:W-:-:S02]  /*97e0*/  LOP3.LUT P3, RZ, R16, 0x2, RZ, 0xc0, !PT ;  /* 0x0000000210ff7812 */ /* 0x000fc4000786c0ff */
[----:B------:R-:W-:Y:S01]  /*97f0*/  IMAD.IADD R3, R3, 0x1, R7 ;  /* 0x0000000103037824 */ /* 0x000fe200078e0207 */
[----:B------:R-:W-:Y:S01]  /*9800*/  SHF.L.U32 R7, R20, 0x3, RZ ;  /* 0x0000000314077819 */ /* 0x000fe200000006ff */
[----:B------:R-:W-:Y:S01]  /*9810*/  IMAD R5, R4, UR4, RZ ;  /* 0x0000000404057c24 */ /* 0x000fe2000f8e02ff */
[----:B------:R-:W-:Y:S01]  /*9820*/  LOP3.LUT R28, R9, 0x18, R22, 0x78, !PT ;  /* 0x00000018091c7812 */ /* 0x000fe200078e7816 */
[----:B------:R-:W-:Y:S01]  /*9830*/  IMAD.WIDE.U32 R2, R6, UR4, R2 ;  /* 0x0000000406027c25 */ /* 0x000fe2000f8e0002 */
[----:B------:R-:W-:Y:S02]  /*9840*/  LOP3.LUT R7, R7, 0x300, RZ, 0xc0, !PT ;  /* 0x0000030007077812 */ /* 0x000fe400078ec0ff */
[----:B------:R-:W-:Y:S01]  /*9850*/  LOP3.LUT P2, RZ, R16, 0x1, RZ, 0xc0, !PT ;  /* 0x0000000110ff7812 */ /* 0x000fe2000784c0ff */
[----:B------:R-:W-:Y:S01]  /*9860*/  IMAD R5, R6, UR5, R5 ;  /* 0x0000000506057c24 */ /* 0x000fe2000f8e0205 */
[----:B------:R-:W-:Y:S01]  /*9870*/  LOP3.LUT R4, R7, 0x20, R8, 0xf8, !PT ;  /* 0x0000002007047812 */ /* 0x000fe200078ef808 */
[----:B------:R-:W-:-:S02]  /*9880*/  ULDC.64 UR4, c[0x0][0x308] ;  /* 0x0000c20000047ab9 */ /* 0x000fc40000000a00 */
[----:B------:R-:W-:Y:S01]  /*9890*/  IMAD.IADD R3, R3, 0x1, R5 ;  /* 0x0000000103037824 */ /* 0x000fe200078e0205 */
[----:B------:R-:W-:Y:S01]  /*98a0*/  LOP3.LUT R28, R4, R28, RZ, 0xfc, !PT ;  /* 0x0000001c041c7212 */ /* 0x000fe200078efcff */
[----:B------:R-:W-:-:S04]  /*98b0*/  IMAD.MOV.U32 R5, RZ, RZ, -0x80 ;  /* 0xffffff80ff057424 */ /* 0x000fc800078e00ff */
[----:B------:R-:W-:Y:S01]  /*98c0*/  IMAD R8, R0, R5, UR43 ;  /* 0x0000002b00087e24 */ /* 0x000fe2000f8e0205 */
[----:B------:R-:W-:Y:S01]  /*98d0*/  MOV R5, UR4 ;  /* 0x0000000400057c02 */ /* 0x000fe20008000f00 */
[----:B------:R-:W-:Y:S01]  /*98e0*/  UIMAD UR4, UR6, UR4, URZ ;  /* 0x00000004060472a4 */ /* 0x000fe2000f8e023f */
[----:B-1----:R-:W-:Y:S02]  /*98f0*/  LOP3.LUT R10, R10, 0x7f, RZ, 0xc0, !PT ;  /* 0x0000007f0a0a7812 */ /* 0x002fe400078ec0ff */
[----:B------:R-:W-:Y:S01]  /*9900*/  ULDC.64 UR6, c[0x0][0x2e8] ;  /* 0x0000ba0000067ab9 */ /* 0x000fe20000000a00 */
[----:B------:R-:W-:Y:S02]  /*9910*/  UIMAD UR4, UR42, UR5, UR4 ;  /* 0x000000052a0472a4 */ /* 0x000fe4000f8e0204 */
[----:B------:R-:W-:Y:S01]  /*9920*/  IMAD.WIDE.U32 R2, R5, UR42, R2 ;  /* 0x0000002a05027c25 */ /* 0x000fe2000f8e0002 */
[----:B------:R-:W-:-:S03]  /*9930*/  SHF.R.U32.HI R10, RZ, 0x2, R10 ;  /* 0x00000002ff0a7819 */ /* 0x000fc6000001160a */
[----:B------:R-:W-:Y:S01]  /*9940*/  VIADD R9, R3, UR4 ;  /* 0x0000000403097c36 */ /* 0x000fe20008000000 */
[----:B------:R-:W-:Y:S01]  /*9950*/  LEA R0, P1, R2, UR6, 0x1 ;  /* 0x0000000602007c11 */ /* 0x000fe2000f8208ff */
[----:B------:R-:W-:Y:S01]  /*9960*/  IMAD.IADD R8, R8, 0x1, -R10 ;  /* 0x0000000108087824 */ /* 0x000fe200078e0a0a */
[----:B------:R-:W-:Y:S02]  /*9970*/  UMOV UR4, 0xffffffff ;  /* 0xffffffff00047882 */ /* 0x000fe40000000000 */
[----:B------:R-:W-:Y:S02]  /*9980*/  LEA.HI.X R9, R2, UR7, R9, 0x1, P1 ;  /* 0x0000000702097c11 */ /* 0x000fe400088f0c09 */
[----:B------:R-:W-:Y:S01]  /*9990*/  ISETP.GE.AND P0, PT, R8, 0x1, PT ;  /* 0x000000010800780c */ /* 0x000fe20003f06270 */
[----:B------:R-:W-:-:S12]  /*99a0*/  BRA.DIV UR4, `(.L_x_48) ;  /* 0x0000002a04b87947 */ /* 0x000fd8000b800000 */
[----:B------:R-:W0:Y:S01]  /*99b0*/  S2R R10, SR_TID.X ;  /* 0x00000000000a7919 */ /* 0x000e220000002100 */
[----:B------:R-:W-:Y:S02]  /*99c0*/  @P0 LEA R21, R28, UR45, 0x1 ;  /* 0x0000002d1c150c11 */ /* 0x000fe4000f8e08ff */
[----:B------:R-:W-:Y:S01]  /*99d0*/  ISETP.GE.AND P1, PT, R8, 0x21, PT ;  /* 0x000000210800780c */ /* 0x000fe20003f26270 */
[----:B------:R-:W1:Y:S04]  /*99e0*/  SHFL.IDX PT, R6, R9, RZ, 0x1c1f ;  /* 0x001c1fff09067589 */ /* 0x000e6800000e0000 */
[----:B------:R-:W2:Y:S04]  /*99f0*/  SHFL.IDX PT, R14, R0, RZ, 0x1c1f ;  /* 0x001c1fff000e7589 */ /* 0x000ea800000e0000 */
[----:B------:R-:W-:Y:S04]  /*9a00*/  SHFL.IDX PT, R4, R9, 0x1, 0x1c1f ;  /* 0x003c1f0009047f89 */ /* 0x000fe800000e0000 */
[----:B------:R-:W3:Y:S01]  /*9a10*/  SHFL.IDX PT, R5, R0, 0x1, 0x1c1f ;  /* 0x003c1f0000057f89 */ /* 0x000ee200000e0000 */
[----:B------:R-:W-:-:S03]  /*9a20*/  @P1 LEA R27, R28, UR45, 0x1 ;  /* 0x0000002d1c1b1c11 */ /* 0x000fc6000f8e08ff */
[----:B------:R-:W-:Y:S04]  /*9a30*/  SHFL.IDX PT, R2, R9, 0x2, 0x1c1f ;  /* 0x005c1f0009027f89 */ /* 0x000fe800000e0000 */
[----:B------:R-:W4:Y:S01]  /*9a40*/  SHFL.IDX PT, R3, R0, 0x2, 0x1c1f ;  /* 0x005c1f0000037f89 */ /* 0x000f2200000e0000 */
[----:B-1----:R-:W-:-:S03]  /*9a50*/  IMAD.MOV.U32 R7, RZ, RZ, R6 ;  /* 0x000000ffff077224 */ /* 0x002fc600078e0006 */
[----:B------:R-:W1:Y:S01]  /*9a60*/  SHFL.IDX PT, R9, R9, 0x3, 0x1c1f ;  /* 0x007c1f0009097f89 */ /* 0x000e6200000e0000 */
[----:B0-----:R-:W-:Y:S01]  /*9a70*/  SHF.L.U32 R10, R10, 0x3, RZ ;  /* 0x000000030a0a7819 */ /* 0x001fe200000006ff */
[----:B--2---:R-:W-:Y:S02]  /*9a80*/  IMAD.MOV.U32 R6, RZ, RZ, R14 ;  /* 0x000000ffff067224 */ /* 0x004fe400078e000e */
[----:B------:R0:W2:Y:S01]  /*9a90*/  SHFL.IDX PT, R14, R0, 0x3, 0x1c1f ;  /* 0x007c1f00000e7f89 */ /* 0x0000a200000e0000 */
[----:B------:R-:W-:Y:S02]  /*9aa0*/  LOP3.LUT R10, R10, 0x18, RZ, 0xc0, !PT ;  /* 0x000000180a0a7812 */ /* 0x000fe400078ec0ff */
[----:B---3--:R-:W-:-:S03]  /*9ab0*/  LOP3.LUT R5, R5, R4, RZ, 0x3c, !PT ;  /* 0x0000000405057212 */ /* 0x008fc600078e3cff */
[----:B------:R-:W-:Y:S01]  /*9ac0*/  @P0 IMAD.WIDE.U32 R6, R10, 0x2, R6 ;  /* 0x000000020a060825 */ /* 0x000fe200078e0006 */
[----:B------:R-:W-:-:S04]  /*9ad0*/  LOP3.LUT R4, R5, R4, RZ, 0x3c, !PT ;  /* 0x0000000405047212 */ /* 0x000fc800078e3cff */
[----:B------:R-:W-:Y:S01]  /*9ae0*/  @P0 LDGSTS.E.BYPASS.LTC128B.128 [R21+0x15400], desc[UR36][R6.64], !P4 ;  /* 0x1540000006150fae */ /* 0x000fe2000e101d64 */
[----:B----4-:R-:W-:-:S03]  /*9af0*/  LOP3.LUT R3, R3, R2, RZ, 0x3c, !PT ;  /* 0x0000000203037212 */ /* 0x010fc600078e3cff */
[----:B------:R-:W-:Y:S01]  /*9b00*/  @P0 LDGSTS.E.BYPASS.LTC128B.128 [R21+0x17400], desc[UR36][R6.64+0x40], !P3 ;  /* 0x1740004006150fae */ /* 0x000fe2000d901d64 */
[----:B------:R-:W-:Y:S02]  /*9b10*/  LOP3.LUT R5, R5, R4, RZ, 0x3c, !PT ;  /* 0x0000000405057212 */ /* 0x000fe400078e3cff */
[C---:B------:R-:W-:Y:S01]  /*9b20*/  LOP3.LUT R2, R3.reuse, R2, RZ, 0x3c, !PT ;  /* 0x0000000203027212 */ /* 0x040fe200078e3cff */
[----:B------:R3:W-:Y:S01]  /*9b30*/  @P0 LDGSTS.E.BYPASS.LTC128B.128 [R21+0x19400], desc[UR36][R6.64+0x80], !P2 ;  /* 0x1940008006150fae */ /* 0x0007e2000d101d64 */
[----:B------:R-:W-:Y:S01]  /*9b40*/  ISETP.GE.AND P0, PT, R8, 0x41, PT ;  /* 0x000000410800780c */ /* 0x000fe20003f06270 */
[----:B------:R-:W-:Y:S01]  /*9b50*/  @P1 IMAD.WIDE.U32 R4, R10, 0x2, R4 ;  /* 0x000000020a041825 */ /* 0x000fe200078e0004 */
[----:B------:R-:W-:-:S04]  /*9b60*/  LOP3.LUT R3, R3, R2, RZ, 0x3c, !PT ;  /* 0x0000000203037212 */ /* 0x000fc800078e3cff */
[----:B------:R0:W-:Y:S04]  /*9b70*/  @P1 LDGSTS.E.BYPASS.LTC128B.128 [R27+0x15c00], desc[UR36][R4.64], !P4 ;  /* 0x15c00000041b1fae */ /* 0x0001e8000e101d64 */
[----:B------:R0:W-:Y:S03]  /*9b80*/  @P1 LDGSTS.E.BYPASS.LTC128B.128 [R27+0x17c00], desc[UR36][R4.64+0x40], !P3 ;  /* 0x17c00040041b1fae */ /* 0x0001e6000d901d64 */
[----:B------:R-:W-:Y:S01]  /*9b90*/  @P0 IMAD.WIDE.U32 R2, R10, 0x2, R2 ;  /* 0x000000020a020825 */ /* 0x000fe200078e0002 */
[----:B---3--:R-:W-:Y:S01]  /*9ba0*/  @P0 LEA R7, R28, UR45, 0x1 ;  /* 0x0000002d1c070c11 */ /* 0x008fe2000f8e08ff */
[----:B------:R0:W-:Y:S04]  /*9bb0*/  @P1 LDGSTS.E.BYPASS.LTC128B.128 [R27+0x19c00], desc[UR36][R4.64+0x80], !P2 ;  /* 0x19c00080041b1fae */ /* 0x0001e8000d101d64 */
[----:B------:R0:W-:Y:S04]  /*9bc0*/  @P0 LDGSTS.E.BYPASS.LTC128B.128 [R7+0x16400], desc[UR36][R2.64], !P4 ;  /* 0x1640000002070fae */ /* 0x0001e8000e101d64 */
[----:B------:R0:W-:Y:S04]  /*9bd0*/  @P0 LDGSTS.E.BYPASS.LTC128B.128 [R7+0x18400], desc[UR36][R2.64+0x40], !P3 ;  /* 0x1840004002070fae */ /* 0x0001e8000d901d64 */
[----:B-12---:R0:W-:Y:S02]  /*9be0*/  @P0 LDGSTS.E.BYPASS.LTC128B.128 [R7+0x1a400], desc[UR36][R2.64+0x80], !P2 ;  /* 0x1a40008002070fae */ /* 0x0061e4000d101d64 */
.L_x_98:
[----:B0-----:R-:W0:Y:S01]  /*9bf0*/  S2R R27, SR_TID.X ;  /* 0x00000000001b7919 */ /* 0x001e220000002100 */
[----:B------:R-:W-:Y:S01]  /*9c00*/  ISETP.GE.AND P0, PT, R8, 0x61, PT ;  /* 0x000000610800780c */ /* 0x000fe20003f06270 */
[----:B------:R-:W-:Y:S02]  /*9c10*/  IMAD.MOV.U32 R2, RZ, RZ, R14 ;  /* 0x000000ffff027224 */ /* 0x000fe400078e000e */
[----:B------:R-:W-:-:S10]  /*9c20*/  IMAD.MOV.U32 R3, RZ, RZ, R9 ;  /* 0x000000ffff037224 */ /* 0x000fd400078e0009 */
[----:B------:R-:W-:Y:S02]  /*9c30*/  @P0 LEA R5, R28, UR45, 0x1 ;  /* 0x0000002d1c050c11 */ /* 0x000fe4000f8e08ff */
[----:B0-----:R-:W-:-:S04]  /*9c40*/  SHF.L.U32 R27, R27, 0x3, RZ ;  /* 0x000000031b1b7819 */ /* 0x001fc800000006ff */
[----:B------:R-:W-:-:S05]  /*9c50*/  LOP3.LUT R27, R27, 0x18, RZ, 0xc0, !PT ;  /* 0x000000181b1b7812 */ /* 0x000fca00078ec0ff */
[----:B------:R-:W-:-:S05]  /*9c60*/  @P0 IMAD.WIDE.U32 R2, R27, 0x2, R2 ;  /* 0x000000021b020825 */ /* 0x000fca00078e0002 */
[----:B------:R-:W-:Y:S01]  /*9c70*/  @!PT LDS RZ, [RZ] ;  /* 0x00000000fffff984 */ /* 0x000fe20000000800 */
[----:B------:R-:W-:Y:S01]  /*9c80*/  @!PT LDS RZ, [RZ] ;  /* 0x00000000fffff984 */ /* 0x000fe20000000800 */
[----:B------:R-:W-:Y:S01]  /*9c90*/  @!PT LDS RZ, [RZ] ;  /* 0x00000000fffff984 */ /* 0x000fe20000000800 */
[----:B------:R0:W-:Y:S04]  /*9ca0*/  @P0 LDGSTS.E.BYPASS.LTC128B.128 [R5+0x16c00], desc[UR36][R2.64], !P4 ;  /* 0x16c0000002050fae */ /* 0x0001e8000e101d64 */
[----:B------:R0:W-:Y:S04]  /*9cb0*/  @P0 LDGSTS.E.BYPASS.LTC128B.128 [R5+0x18c00], desc[UR36][R2.64+0x40], !P3 ;  /* 0x18c0004002050fae */ /* 0x0001e8000d901d64 */
[----:B------:R0:W-:Y:S01]  /*9cc0*/  @P0 LDGSTS.E.BYPASS.LTC128B.128 [R5+0x1ac00], desc[UR36][R2.64+0x80], !P2 ;  /* 0x1ac0008002050fae */ /* 0x0001e2000d101d64 */
[----:B------:R-:W-:Y:S01]  /*9cd0*/  NOP ;  /* 0x0000000000007918 */ /* 0x000fe20000000000 */
[----:B------:R-:W-:Y:S02]  /*9ce0*/  SYNCS.ARRIVE.TRANS64.RED.A0T1 RZ, [UR45+0x2d830], RZ ;  /* 0x02d830ffffff79a7 */ /* 0x000fe4000820042d */
[----:B------:R-:W-:Y:S01]  /*9cf0*/  ARRIVES.LDGSTSBAR.64.TRANSCNT [UR45+0x2d830] ;  /* 0x02d83000ff0079b0 */ /* 0x000fe20008000aad */
[----:B------:R-:W-:Y:S01]  /*9d00*/  NOP ;  /* 0x0000000000007918 */ /* 0x000fe20000000000 */
[----:B------:R-:W-:-:S06]  /*9d10*/  ULOP3.LUT UR4, UR38, 0x2, URZ, 0xfc, !UPT ;  /* 0x0000000226047892 */ /* 0x000fcc000f8efc3f */
[----:B------:R-:W-:-:S04]  /*9d20*/  MOV R4, UR4 ;  /* 0x0000000400047c02 */ /* 0x000fc80008000f00 */
[----:B------:R-:W-:-:S13]  /*9d30*/  ISETP.NE.AND P1, PT, R4, 0x3, PT ;  /* 0x000000030400780c */ /* 0x000fda0003f25270 */
[----:B0-----:R-:W-:Y:S05]  /*9d40*/  @!P1 BRA `(.L_x_49) ;  /* 0x0000000000049947 */ /* 0x001fea0003800000 */
[----:B------:R-:W-:Y:S01]  /*9d50*/  BPT.TRAP 0x1 ;  /* 0x000000040000795c */ /* 0x000fe20000300000 */
.L_x_49:
[----:B------:R-:W-:Y:S01]  /*9d60*/  SYNCS.ARRIVE.TRANS64.A1T0 RZ, [UR45+0x2d830], RZ ;  /* 0x02d830ffffff79a7 */ /* 0x000fe2000810002d */
[----:B------:R-:W-:Y:S05]  /*9d70*/  WARPSYNC.ALL ;  /* 0x0000000000007948 */ /* 0x000fea0003800000 */
[----:B------:R-:W-:Y:S01]  /*9d80*/  UIADD3 UR5, UR45, 0xc400, URZ ;  /* 0x0000c4002d057890 */ /* 0x000fe2000fffe03f */
[----:B------:R-:W-:Y:S01]  /*9d90*/  R2UR UR4, R29 ;  /* 0x000000001d0472ca */ /* 0x000fe200000e0000 */
[----:B------:R-:W-:Y:S01]  /*9da0*/  ULDC.64 UR6, c[0x0][0x2d8] ;  /* 0x0000b60000067ab9 */ /* 0x000fe20000000a00 */
[----:B------:R-:W-:Y:S01]  /*9db0*/  SHF.R.S32.HI R22, RZ, 0x1f, R24 ;  /* 0x0000001fff167819 */ /* 0x000fe20000011418 */
[----:B------:R-:W-:Y:S02]  /*9dc0*/  ULOP3.LUT UP0, URZ, UR5, 0x1bf, URZ, 0xc0, !UPT ;  /* 0x000001bf053f7892 */ /* 0x000fe4000f80c03f */
[----:B------:R-:W-:Y:S01]  /*9dd0*/  UIMAD.WIDE.U32 UR40, UR42, UR6, URZ ;  /* 0x000000062a2872a5 */ /* 0x000fe2000f8e003f */
[----:B------:R-:W-:Y:S03]  /*9de0*/  BAR.SYNC.DEFER_BLOCKING 0x8, 0x200 ;  /* 0x0208000000007b1d */ /* 0x000fe60000010000 */
[----:B------:R-:W-:-:S04]  /*9df0*/  PLOP3.LUT P0, PT, PT, PT, UP0, 0x80, 0x0 ;  /* 0x000000000000781c */ /* 0x000fc80003f0f008 */
[----:B------:R-:W-:-:S04]  /*9e00*/  UIMAD UR4, UR4, UR6, URZ ;  /* 0x00000006040472a4 */ /* 0x000fc8000f8e023f */
[----:B------:R-:W-:-:S04]  /*9e10*/  UIMAD UR4, UR42, UR7, UR4 ;  /* 0x000000072a0472a4 */ /* 0x000fc8000f8e0204 */
[----:B------:R-:W-:Y:S01]  /*9e20*/  UIADD3 UR46, UR41, UR4, URZ ;  /* 0x00000004292e7290 */ /* 0x000fe2000fffe03f */
[----:B------:R-:W-:Y:S11]  /*9e30*/  @!P0 BRA `(.L_x_50) ;  /* 0x0000000000408947 */ /* 0x000ff60003800000 */
[----:B------:R-:W-:Y:S01]  /*9e40*/  MOV R2, 0x0 ;  /* 0x0000000000027802 */ /* 0x000fe20000000f00 */
[----:B------:R-:W-:Y:S01]  /*9e50*/  ULDC.64 UR6, c[0x4][0x88] ;  /* 0x0100220000067ab9 */ /* 0x000fe20000000a00 */
[----:B------:R-:W-:Y:S01]  /*9e60*/  ULDC.64 UR8, c[0x4][0x90] ;  /* 0x0100240000087ab9 */ /* 0x000fe20000000a00 */
[----:B------:R-:W-:Y:S01]  /*9e70*/  ULDC.64 UR4, c[0x4][0x20] ;  /* 0x0100080000047ab9 */ /* 0x000fe20000000a00 */
[----:B------:R-:W-:Y:S01]  /*9e80*/  IMAD.U32 R4, RZ, RZ, UR6 ;  /* 0x00000006ff047e24 */ /* 0x000fe2000f8e00ff */
[----:B------:R-:W-:Y:S01]  /*9e90*/  MOV R6, UR8 ;  /* 0x0000000800067c02 */ /* 0x000fe20008000f00 */
[----:B------:R-:W0:Y:S01]  /*9ea0*/  LDC.64 R2, c[0x4][R2] ;  /* 0x0100000002027b82 */ /* 0x000e220000000a00 */
[----:B------:R-:W-:Y:S01]  /*9eb0*/  IMAD.U32 R5, RZ, RZ, UR7 ;  /* 0x00000007ff057e24 */ /* 0x000fe2000f8e00ff */
[----:B------:R-:W-:Y:S01]  /*9ec0*/  MOV R11, UR5 ;  /* 0x00000005000b7c02 */ /* 0x000fe20008000f00 */
[----:B------:R-:W-:Y:S01]  /*9ed0*/  IMAD.U32 R7, RZ, RZ, UR9 ;  /* 0x00000009ff077e24 */ /* 0x000fe2000f8e00ff */
[----:B------:R-:W-:Y:S01]  /*9ee0*/  MOV R13, RZ ;  /* 0x000000ff000d7202 */ /* 0x000fe20000000f00 */
[----:B------:R-:W-:-:S02]  /*9ef0*/  IMAD.U32 R10, RZ, RZ, UR4 ;  /* 0x00000004ff0a7e24 */ /* 0x000fc4000f8e00ff */
[----:B------:R-:W-:Y:S02]  /*9f00*/  IMAD.MOV.U32 R8, RZ, RZ, 0x70 ;  /* 0x00000070ff087424 */ /* 0x000fe400078e00ff */
[----:B------:R-:W-:-:S07]  /*9f10*/  IMAD.MOV.U32 R12, RZ, RZ, 0x1 ;  /* 0x00000001ff0c7424 */ /* 0x000fce00078e00ff */
[----:B------:R-:W-:-:S07]  /*9f20*/  LEPC R20, `(.L_x_50) ;  /* 0x000000001014794e */ /* 0x000fce0000000000 */
[----:B0-----:R-:W-:Y:S05]  /*9f30*/  CALL.ABS.NOINC R2 ;  /* 0x0000000002007343 */ /* 0x001fea0003c00000 */
.L_x_50:
[----:B------:R-:W0:Y:S01]  /*9f40*/  LDC R20, c[0x0][0x448] ;  /* 0x00011200ff147b82 */ /* 0x000e220000000800 */
[----:B------:R-:W1:Y:S01]  /*9f50*/  S2R R21, SR_TID.X ;  /* 0x0000000000157919 */ /* 0x000e620000002100 */
[----:B------:R-:W-:Y:S01]  /*9f60*/  ULDC.64 UR4, c[0x0][0x2e0] ;  /* 0x0000b80000047ab9 */ /* 0x000fe20000000a00 */
[----:B------:R-:W-:Y:S01]  /*9f70*/  IMAD.U32 R4, RZ, RZ, UR40 ;  /* 0x00000028ff047e24 */ /* 0x000fe2000f8e00ff */
[----:B------:R-:W-:Y:S01]  /*9f80*/  ULDC.64 UR6, c[0x0][0x2c8] ;  /* 0x0000b20000067ab9 */ /* 0x000fe20000000a00 */
[----:B------:R-:W-:Y:S01]  /*9f90*/  IMAD R8, R22, UR4, RZ ;  /* 0x0000000416087c24 */ /* 0x000fe2000f8e02ff */
[----:B------:R-:W2:Y:S01]  /*9fa0*/  S2R R11, SR_TID.X ;  /* 0x00000000000b7919 */ /* 0x000ea20000002100 */
[----:B------:R-:W-:Y:S02]  /*9fb0*/  IMAD.U32 R5, RZ, RZ, UR41 ;  /* 0x00000029ff057e24 */ /* 0x000fe4000f8e00ff */
[----:B------:R-:W-:Y:S01]  /*9fc0*/  IMAD R5, R24, UR5, R8 ;  /* 0x0000000518057c24 */ /* 0x000fe2000f8e0208 */
[----:B------:R-:W3:Y:S01]  /*9fd0*/  S2R R22, SR_TID.X ;  /* 0x0000000000167919 */ /* 0x000ee20000002100 */
[----:B0-----:R-:W-:-:S02]  /*9fe0*/  ISETP.NE.AND P0, PT, R20, 0x1, PT ;  /* 0x000000011400780c */ /* 0x001fc40003f05270 */
[----:B-1----:R-:W-:-:S11]  /*9ff0*/  LOP3.LUT R21, R21, 0x7f, RZ, 0xc0, !PT ;  /* 0x0000007f15157812 */ /* 0x002fd600078ec0ff */
[----:B------:R-:W0:Y:S01]  /*a000*/  @P0 LDC R2, c[0x0][0x44c] ;  /* 0x00011300ff020b82 */ /* 0x000e220000000800 */
[----:B------:R-:W-:Y:S01]  /*a010*/  SHF.R.U32.HI R21, RZ, 0x2, R21 ;  /* 0x00000002ff157819 */ /* 0x000fe20000011615 */
[----:B--2---:R-:W-:Y:S01]  /*a020*/  IMAD.SHL.U32 R11, R11, 0x8, RZ ;  /* 0x000000080b0b7824 */ /* 0x004fe200078e00ff */
[----:B---3--:R-:W-:-:S03]  /*a030*/  LOP3.LUT R22, R22, 0x7f, RZ, 0xc0, !PT ;  /* 0x0000007f16167812 */ /* 0x008fc600078ec0ff */
[----:B------:R-:W-:Y:S01]  /*a040*/  IMAD.IADD R0, R23, 0x1, R21 ;  /* 0x0000000117007824 */ /* 0x000fe200078e0215 */
[----:B------:R-:W-:Y:S01]  /*a050*/  LOP3.LUT R11, R11, 0x18, RZ, 0xc0, !PT ;  /* 0x000000180b0b7812 */ /* 0x000fe200078ec0ff */
[----:B------:R-:W1:Y:S01]  /*a060*/  @P0 LDC R3, c[0x0][0x450] ;  /* 0x00011400ff030b82 */ /* 0x000e620000000800 */
[----:B------:R-:W2:Y:S01]  /*a070*/  S2R R21, SR_TID.X ;  /* 0x0000000000157919 */ /* 0x000ea20000002100 */
[----:B------:R-:W-:Y:S01]  /*a080*/  IMAD R7, R25, 0xc0, R0 ;  /* 0x000000c019077824 */ /* 0x000fe200078e0200 */
[----:B------:R-:W-:Y:S02]  /*a090*/  LOP3.LUT R11, R11, 0x20, RZ, 0xfc, !PT ;  /* 0x000000200b0b7812 */ /* 0x000fe400078efcff */
[----:B------:R-:W-:Y:S01]  /*a0a0*/  SHF.R.U32.HI R22, RZ, 0x2, R22 ;  /* 0x00000002ff167819 */ /* 0x000fe20000011616 */
[----:B------:R-:W-:Y:S02]  /*a0b0*/  IMAD.MOV.U32 R6, RZ, RZ, R7 ;  /* 0x000000ffff067224 */ /* 0x000fe400078e0007 */
[----:B------:R-:W3:Y:S01]  /*a0c0*/  @P0 LDC R9, c[0x0][0x450] ;  /* 0x00011400ff090b82 */ /* 0x000ee20000000800 */
[----:B------:R-:W-:-:S02]  /*a0d0*/  VIADD R8, R7, 0x80 ;  /* 0x0000008007087836 */ /* 0x000fc40000000000 */
[----:B0-----:R-:W-:Y:S01]  /*a0e0*/  @P0 IMAD.HI.U32 R0, R7, R2, RZ ;  /* 0x0000000207000227 */ /* 0x001fe200078e00ff */
[----:B------:R-:W-:-:S04]  /*a0f0*/  MOV R2, R4 ;  /* 0x0000000400027202 */ /* 0x000fc80000000f00 */
[----:B-1----:R-:W-:Y:S02]  /*a100*/  @P0 SHF.R.U32.HI R6, RZ, R3, R0 ;  /* 0x00000003ff060219 */ /* 0x002fe40000011600 */
[----:B------:R-:W0:Y:S01]  /*a110*/  @P0 LDC R0, c[0x0][0x44c] ;  /* 0x00011300ff000b82 */ /* 0x000e220000000800 */
[----:B------:R-:W-:-:S03]  /*a120*/  MOV R3, UR46 ;  /* 0x0000002e00037c02 */ /* 0x000fc60008000f00 */
[----:B------:R-:W-:Y:S01]  /*a130*/  IMAD.WIDE.U32 R2, R24, UR4, R2 ;  /* 0x0000000418027c25 */ /* 0x000fe2000f8e0002 */
[----:B------:R-:W-:-:S03]  /*a140*/  ULDC.64 UR4, c[0x0][0x2d0] ;  /* 0x0000b40000047ab9 */ /* 0x000fc60000000a00 */
[----:B--2---:R-:W-:Y:S01]  /*a150*/  IMAD.SHL.U32 R21, R21, 0x8, RZ ;  /* 0x0000000815157824 */ /* 0x004fe200078e00ff */
[----:B------:R-:W-:-:S04]  /*a160*/  IADD3 R3, R3, R5, RZ ;  /* 0x0000000503037210 */ /* 0x000fc80007ffe0ff */
[----:B------:R-:W-:Y:S01]  /*a170*/  LOP3.LUT R21, R21, 0x18, RZ, 0xc0, !PT ;  /* 0x0000001815157812 */ /* 0x000fe200078ec0ff */
[----:B0-----:R-:W-:-:S04]  /*a180*/  @P0 IMAD.HI.U32 R4, R8, R0, RZ ;  /* 0x0000000008040227 */ /* 0x001fc800078e00ff */
[----:B------:R-:W-:Y:S01]  /*a190*/  IMAD.MOV.U32 R0, RZ, RZ, R8 ;  /* 0x000000ffff007224 */ /* 0x000fe200078e0008 */
[----:B---3--:R-:W-:Y:S01]  /*a1a0*/  @P0 SHF.R.U32.HI R0, RZ, R9, R4 ;  /* 0x00000009ff000219 */ /* 0x008fe20000011604 */
[--C-:B------:R-:W-:Y:S01]  /*a1b0*/  IMAD.MOV R9, RZ, RZ, -R6.reuse ;  /* 0x000000ffff097224 */ /* 0x100fe200078e0a06 */
[----:B------:R-:W-:-:S03]  /*a1c0*/  SHF.R.S32.HI R4, RZ, 0x1f, R6 ;  /* 0x0000001fff047819 */ /* 0x000fc60000011406 */
[----:B------:R-:W-:Y:S02]  /*a1d0*/  IMAD R7, R20, R9, R7 ;  /* 0x0000000914077224 */ /* 0x000fe400078e0207 */
[----:B------:R-:W-:-:S04]  /*a1e0*/  IMAD R5, R4, UR4, RZ ;  /* 0x0000000404057c24 */ /* 0x000fc8000f8e02ff */
[C---:B------:R-:W-:Y:S02]  /*a1f0*/  IMAD R9, R6.reuse, UR5, R5 ;  /* 0x0000000506097c24 */ /* 0x040fe4000f8e0205 */
[----:B------:R-:W-:-:S04]  /*a200*/  IMAD.WIDE.U32 R4, R6, UR4, R2 ;  /* 0x0000000406047c25 */ /* 0x000fc8000f8e0002 */
[----:B------:R-:W-:Y:S01]  /*a210*/  IMAD.IADD R5, R5, 0x1, R9 ;  /* 0x0000000105057824 */ /* 0x000fe200078e0209 */
[C---:B------:R-:W-:Y:S01]  /*a220*/  IADD3 R9, -R0.reuse, RZ, RZ ;  /* 0x000000ff00097210 */ /* 0x040fe20007ffe1ff */
[----:B------:R-:W-:-:S04]  /*a230*/  IMAD.WIDE.U32 R2, R0, UR4, R2 ;  /* 0x0000000400027c25 */ /* 0x000fc8000f8e0002 */
[----:B------:R-:W-:Y:S01]  /*a240*/  IMAD R6, R20, R9, R8 ;  /* 0x0000000914067224 */ /* 0x000fe200078e0208 */
[----:B------:R-:W-:Y:S01]  /*a250*/  SHF.R.S32.HI R9, RZ, 0x1f, R0 ;  /* 0x0000001fff097819 */ /* 0x000fe20000011400 */
[----:B------:R-:W-:Y:S01]  /*a260*/  IMAD.WIDE.U32 R4, R7, UR6, R4 ;  /* 0x0000000607047c25 */ /* 0x000fe2000f8e0004 */
[----:B------:R-:W-:-:S03]  /*a270*/  SHF.R.S32.HI R8, RZ, 0x1f, R7 ;  /* 0x0000001fff087819 */ /* 0x000fc60000011407 */
[----:B------:R-:W-:Y:S02]  /*a280*/  IMAD R9, R9, UR4, RZ ;  /* 0x0000000409097c24 */ /* 0x000fe4000f8e02ff */
[----:B------:R-:W-:Y:S02]  /*a290*/  IMAD R8, R8, UR6, RZ ;  /* 0x0000000608087c24 */ /* 0x000fe4000f8e02ff */
[----:B------:R-:W-:Y:S01]  /*a2a0*/  IMAD R9, R0, UR5, R9 ;  /* 0x0000000500097c24 */ /* 0x000fe2000f8e0209 */
[----:B------:R-:W-:Y:S01]  /*a2b0*/  ULDC.64 UR4, c[0x0][0x280] ;  /* 0x0000a00000047ab9 */ /* 0x000fe20000000a00 */
[----:B------:R-:W-:Y:S01]  /*a2c0*/  IMAD R0, R7, UR7, R8 ;  /* 0x0000000707007c24 */ /* 0x000fe2000f8e0208 */
[----:B------:R-:W-:Y:S01]  /*a2d0*/  SHF.R.S32.HI R7, RZ, 0x1f, R6 ;  /* 0x0000001fff077819 */ /* 0x000fe20000011406 */
[----:B------:R-:W-:Y:S02]  /*a2e0*/  IMAD.IADD R3, R3, 0x1, R9 ;  /* 0x0000000103037824 */ /* 0x000fe400078e0209 */
[----:B------:R-:W-:-:S02]  /*a2f0*/  IMAD.IADD R9, R5, 0x1, R0 ;  /* 0x0000000105097824 */ /* 0x000fc400078e0200 */
[----:B------:R-:W-:Y:S02]  /*a300*/  IMAD R7, R7, UR6, RZ ;  /* 0x0000000607077c24 */ /* 0x000fe4000f8e02ff */
[----:B------:R-:W-:-:S04]  /*a310*/  IMAD.WIDE.U32 R2, R6, UR6, R2 ;  /* 0x0000000606027c25 */ /* 0x000fc8000f8e0002 */
[----:B------:R-:W-:Y:S01]  /*a320*/  IMAD R8, R6, UR7, R7 ;  /* 0x0000000706087c24 */ /* 0x000fe2000f8e0207 */
[----:B------:R-:W-:-:S04]  /*a330*/  LEA R7, P0, R4, UR4, 0x1 ;  /* 0x0000000404077c11 */ /* 0x000fc8000f8008ff */
[----:B------:R-:W-:Y:S02]  /*a340*/  LEA.HI.X R9, R4, UR5, R9, 0x1, P0 ;  /* 0x0000000504097c11 */ /* 0x000fe400080f0c09 */
[----:B------:R-:W-:Y:S02]  /*a350*/  IADD3 R3, R3, R8, RZ ;  /* 0x0000000803037210 */ /* 0x000fe40007ffe0ff */
[C---:B------:R-:W-:Y:S01]  /*a360*/  LEA R10, P0, R2.reuse, UR4, 0x1 ;  /* 0x00000004020a7c11 */ /* 0x040fe2000f8008ff */
[----:B------:R-:W-:Y:S02]  /*a370*/  ULDC UR4, c[0x0][0x2b8] ;  /* 0x0000ae0000047ab9 */ /* 0x000fe40000000800 */
[----:B------:R-:W-:Y:S02]  /*a380*/  ISETP.GE.AND P3, PT, R27, UR4, PT ;  /* 0x000000041b007c0c */ /* 0x000fe4000bf66270 */
[----:B------:R-:W-:Y:S01]  /*a390*/  LEA.HI.X R8, R2, UR5, R3, 0x1, P0 ;  /* 0x0000000502087c11 */ /* 0x000fe200080f0c03 */
[----:B------:R-:W-:Y:S01]  /*a3a0*/  UMOV UR5, 0xffffffff ;  /* 0xffffffff00057882 */ /* 0x000fe20000000000 */
[----:B------:R-:W-:-:S02]  /*a3b0*/  ISETP.GE.AND P0, PT, R11, UR4, PT ;  /* 0x000000040b007c0c */ /* 0x000fc4000bf06270 */
[----:B------:R-:W-:-:S04]  /*a3c0*/  LOP3.LUT R11, R21, 0x40, RZ, 0xfc, !PT ;  /* 0x00000040150b7812 */ /* 0x000fc800078efcff */
[----:B------:R-:W-:Y:S01]  /*a3d0*/  ISETP.GE.AND P1, PT, R11, UR4, PT ;  /* 0x000000040b007c0c */ /* 0x000fe2000bf26270 */
[----:B------:R-:W-:-:S12]  /*a3e0*/  BRA.DIV UR5, `(.L_x_51) ;  /* 0x0000002605907947 */ /* 0x000fd8000b800000 */
[----:B------:R-:W0:Y:S01]  /*a3f0*/  SHFL.IDX PT, R2, R9, RZ, 0x1c1f ;  /* 0x001c1fff09027589 */ /* 0x000e2200000e0000 */
[----:B------:R-:W-:Y:S01]  /*a400*/  ULDC UR4, c[0x0][0x288] ;  /* 0x0000a20000047ab9 */ /* 0x000fe20000000800 */
[----:B------:R-:W-:Y:S01]  /*a410*/  IMAD R0, R25, 0xc0, R22 ;  /* 0x000000c019007824 */ /* 0x000fe200078e0216 */
[----:B------:R-:W-:Y:S01]  /*a420*/  MOV R24, 0x1 ;  /* 0x0000000100187802 */ /* 0x000fe20000000f00 */
[----:B------:R-:W1:Y:S01]  /*a430*/  SHFL.IDX PT, R14, R7, RZ, 0x1c1f ;  /* 0x001c1fff070e7589 */ /* 0x000e6200000e0000 */
[----:B------:R-:W-:Y:S02]  /*a440*/  IMAD R6, R20, UR4, RZ ;  /* 0x0000000414067c24 */ /* 0x000fe4000f8e02ff */
[C---:B------:R-:W-:Y:S01]  /*a450*/  VIADD R11, R0.reuse, 0x20 ;  /* 0x00000020000b7836 */ /* 0x040fe20000000000 */
[----:B------:R-:W-:Y:S02]  /*a460*/  SHFL.IDX PT, R5, R9, 0x1, 0x1c1f ;  /* 0x003c1f0009057f89 */ /* 0x000fe400000e0000 */
[----:B------:R-:W-:-:S02]  /*a470*/  ISETP.GE.AND P2, PT, R0, R6, PT ;  /* 0x000000060000720c */ /* 0x000fc40003f46270 */
[----:B------:R-:W2:Y:S11]  /*a480*/  SHFL.IDX PT, R4, R7, 0x1, 0x1c1f ;  /* 0x003c1f0007047f89 */ /* 0x000eb600000e0000 */
[----:B------:R-:W-:-:S02]  /*a490*/  @!P2 LEA R21, R28, UR45, 0x1 ;  /* 0x0000002d1c15ac11 */ /* 0x000fc4000f8e08ff */
[----:B0-----:R-:W-:Y:S01]  /*a4a0*/  MOV R3, R2 ;  /* 0x0000000200037202 */ /* 0x001fe20000000f00 */
[----:B-1----:R-:W-:Y:S02]  /*a4b0*/  IMAD.MOV.U32 R2, RZ, RZ, R14 ;  /* 0x000000ffff027224 */ /* 0x002fe400078e000e */
[----:B------:R-:W-:Y:S02]  /*a4c0*/  SHFL.IDX PT, R14, R10, 0x1, 0x1c1f ;  /* 0x003c1f000a0e7f89 */ /* 0x000fe400000e0000 */
[----:B------:R-:W-:-:S05]  /*a4d0*/  @!P2 IMAD.WIDE.U32 R2, R27, 0x2, R2 ;  /* 0x000000021b02a825 */ /* 0x000fca00078e0002 */
[----:B------:R-:W-:Y:S04]  /*a4e0*/  @!P2 LDGSTS.E.BYPASS.LTC128B.128 [R21+0xc400], desc[UR36][R2.64], !P3 ;  /* 0x0c4000000215afae */ /* 0x000fe8000d901d64 */
[----:B------:R-:W-:Y:S04]  /*a4f0*/  @!P2 LDGSTS.E.BYPASS.LTC128B.128 [R21+0xf400], desc[UR36][R2.64+0x40], !P0 ;  /* 0x0f4000400215afae */ /* 0x000fe8000c101d64 */
[----:B------:R0:W-:Y:S01]  /*a500*/  @!P2 LDGSTS.E.BYPASS.LTC128B.128 [R21+0x12400], desc[UR36][R2.64+0x80], !P1 ;  /* 0x124000800215afae */ /* 0x0001e2000c901d64 */
[-C--:B------:R-:W-:Y:S02]  /*a510*/  ISETP.GE.AND P2, PT, R11, R6.reuse, PT ;  /* 0x000000060b00720c */ /* 0x080fe40003f46270 */
[----:B------:R-:W-:Y:S01]  /*a520*/  IADD3 R11, R0, 0x40, RZ ;  /* 0x00000040000b7810 */ /* 0x000fe20007ffe0ff */
[----:B0-----:R-:W-:Y:S10]  /*a530*/  SHFL.IDX PT, R3, R9, 0x2, 0x1c1f ;  /* 0x005c1f0009037f89 */ /* 0x001ff400000e0000 */
[----:B--2---:R-:W-:Y:S01]  /*a540*/  @!P2 IMAD.WIDE.U32 R4, R27, 0x2, R4 ;  /* 0x000000021b04a825 */ /* 0x004fe200078e0004 */
[----:B------:R-:W-:Y:S01]  /*a550*/  @!P2 LEA R25, R28, UR45, 0x1 ;  /* 0x0000002d1c19ac11 */ /* 0x000fe2000f8e08ff */
[----:B------:R-:W0:Y:S04]  /*a560*/  SHFL.IDX PT, R2, R7, 0x2, 0x1c1f ;  /* 0x005c1f0007027f89 */ /* 0x000e2800000e0000 */
[----:B------:R-:W-:Y:S04]  /*a570*/  @!P2 LDGSTS.E.BYPASS.LTC128B.128 [R25+0xcc00], desc[UR36][R4.64], !P3 ;  /* 0x0cc000000419afae */ /* 0x000fe8000d901d64 */
[----:B------:R-:W-:Y:S04]  /*a580*/  @!P2 LDGSTS.E.BYPASS.LTC128B.128 [R25+0xfc00], desc[UR36][R4.64+0x40], !P0 ;  /* 0x0fc000400419afae */ /* 0x000fe8000c101d64 */
[----:B------:R1:W-:Y:S01]  /*a590*/  @!P2 LDGSTS.E.BYPASS.LTC128B.128 [R25+0x12c00], desc[UR36][R4.64+0x80], !P1 ;  /* 0x12c000800419afae */ /* 0x0003e2000c901d64 */
[----:B------:R-:W-:Y:S01]  /*a5a0*/  ISETP.GE.AND P2, PT, R11, R6, PT ;  /* 0x000000060b00720c */ /* 0x000fe20003f46270 */
[----:B------:R-:W-:-:S02]  /*a5b0*/  VIADD R11, R0, 0x60 ;  /* 0x00000060000b7836 */ /* 0x000fc40000000000 */
[----:B-1----:R-:W-:Y:S10]  /*a5c0*/  SHFL.IDX PT, R5, R9, 0x3, 0x1c1f ;  /* 0x007c1f0009057f89 */ /* 0x002ff400000e0000 */
[----:B0-----:R-:W-:Y:S01]  /*a5d0*/  @!P2 IMAD.WIDE.U32 R2, R27, 0x2, R2 ;  /* 0x000000021b02a825 */ /* 0x001fe200078e0002 */
[----:B------:R-:W-:Y:S01]  /*a5e0*/  @!P2 LEA R21, R28, UR45, 0x1 ;  /* 0x0000002d1c15ac11 */ /* 0x000fe2000f8e08ff */
[----:B------:R0:W1:Y:S04]  /*a5f0*/  SHFL.IDX PT, R4, R7, 0x3, 0x1c1f ;  /* 0x007c1f0007047f89 */ /* 0x00006800000e0000 */
[----:B------:R-:W-:Y:S04]  /*a600*/  @!P2 LDGSTS.E.BYPASS.LTC128B.128 [R21+0xd400], desc[UR36][R2.64], !P3 ;  /* 0x0d4000000215afae */ /* 0x000fe8000d901d64 */
[----:B------:R-:W-:Y:S01]  /*a610*/  @!P2 LDGSTS.E.BYPASS.LTC128B.128 [R21+0x10400], desc[UR36][R2.64+0x40], !P0 ;  /* 0x104000400215afae */ /* 0x000fe2000c101d64 */
[----:B0-----:R-:W-:-:S03]  /*a620*/  VIADD R7, R0, 0x80 ;  /* 0x0000008000077836 */ /* 0x001fc60000000000 */
[----:B------:R0:W-:Y:S01]  /*a630*/  @!P2 LDGSTS.E.BYPASS.LTC128B.128 [R21+0x13400], desc[UR36][R2.64+0x80], !P1 ;  /* 0x134000800215afae */ /* 0x0001e2000c901d64 */
[----:B------:R-:W-:-:S03]  /*a640*/  ISETP.GE.AND P2, PT, R11, R6, PT ;  /* 0x000000060b00720c */ /* 0x000fc60003f46270 */
[----:B0-----:R-:W-:Y:S10]  /*a650*/  SHFL.IDX PT, R3, R8, RZ, 0x1c1f ;  /* 0x001c1fff08037589 */ /* 0x001ff400000e0000 */
[----:B-1----:R-:W-:Y:S01]  /*a660*/  @!P2 IMAD.WIDE.U32 R4, R27, 0x2, R4 ;  /* 0x000000021b04a825 */ /* 0x002fe200078e0004 */
[----:B------:R-:W-:Y:S01]  /*a670*/  @!P2 LEA R25, R28, UR45, 0x1 ;  /* 0x0000002d1c19ac11 */ /* 0x000fe2000f8e08ff */
[----:B------:R-:W0:Y:S04]  /*a680*/  SHFL.IDX PT, R2, R10, RZ, 0x1c1f ;  /* 0x001c1fff0a027589 */ /* 0x000e2800000e0000 */
[----:B------:R-:W-:Y:S04]  /*a690*/  @!P2 LDGSTS.E.BYPASS.LTC128B.128 [R25+0xdc00], desc[UR36][R4.64], !P3 ;  /* 0x0dc000000419afae */ /* 0x000fe8000d901d64 */
[----:B------:R-:W-:Y:S04]  /*a6a0*/  @!P2 LDGSTS.E.BYPASS.LTC128B.128 [R25+0x10c00], desc[UR36][R4.64+0x40], !P0 ;  /* 0x10c000400419afae */ /* 0x000fe8000c101d64 */
[----:B------:R1:W-:Y:S01]  /*a6b0*/  @!P2 LDGSTS.E.BYPASS.LTC128B.128 [R25+0x13c00], desc[UR36][R4.64+0x80], !P1 ;  /* 0x13c000800419afae */ /* 0x0003e2000c901d64 */
[----:B------:R-:W-:-:S03]  /*a6c0*/  ISETP.GE.AND P2, PT, R7, R6, PT ;  /* 0x000000060700720c */ /* 0x000fc60003f46270 */
[----:B-1----:R1:W2:Y:S10]  /*a6d0*/  SHFL.IDX PT, R4, R8, 0x1, 0x1c1f ;  /* 0x003c1f0008047f89 */ /* 0x0022b400000e0000 */
[----:B0-----:R-:W-:Y:S01]  /*a6e0*/  @!P2 IMAD.WIDE.U32 R2, R27, 0x2, R2 ;  /* 0x000000021b02a825 */ /* 0x001fe200078e0002 */
[----:B------:R-:W-:-:S05]  /*a6f0*/  @!P2 LEA R7, R28, UR45, 0x1 ;  /* 0x0000002d1c07ac11 */ /* 0x000fca000f8e08ff */
[----:B------:R1:W-:Y:S04]  /*a700*/  @!P2 LDGSTS.E.BYPASS.LTC128B.128 [R7+0xe400], desc[UR36][R2.64], !P3 ;  /* 0x0e4000000207afae */ /* 0x0003e8000d901d64 */
[----:B------:R1:W-:Y:S04]  /*a710*/  @!P2 LDGSTS.E.BYPASS.LTC128B.128 [R7+0x11400], desc[UR36][R2.64+0x40], !P0 ;  /* 0x114000400207afae */ /* 0x0003e8000c101d64 */
[----:B------:R1:W-:Y:S02]  /*a720*/  @!P2 LDGSTS.E.BYPASS.LTC128B.128 [R7+0x14400], desc[UR36][R2.64+0x80], !P1 ;  /* 0x144000800207afae */ /* 0x0003e4000c901d64 */
.L_x_111:
[----:B------:R-:W-:Y:S01]  /*a730*/  VIADD R5, R0, 0xa0 ;  /* 0x000000a000057836 */ /* 0x000fe20000000000 */
[----:B------:R-:W-:Y:S01]  /*a740*/  BSSY B0, `(.L_x_52) ;  /* 0x000000d000007945 */ /* 0x000fe20003800000 */
[----:B-1----:R-:W-:Y:S01]  /*a750*/  IMAD.MOV.U32 R2, RZ, RZ, R14 ;  /* 0x000000ffff027224 */ /* 0x002fe200078e000e */
[----:B--2---:R-:W-:Y:S02]  /*a760*/  MOV R3, R4 ;  /* 0x0000000400037202 */ /* 0x004fe40000000f00 */
[----:B------:R-:W-:-:S13]  /*a770*/  ISETP.GE.AND P2, PT, R5, R6, PT ;  /* 0x000000060500720c */ /* 0x000fda0003f46270 */
[----:B------:R-:W-:Y:S05]  /*a780*/  @P2 BRA `(.L_x_53) ;  /* 0x0000000000202947 */ /* 0x000fea0003800000 */
[----:B------:R-:W-:Y:S01]  /*a790*/  IMAD.WIDE.U32 R2, R27, 0x2, R2 ;  /* 0x000000021b027825 */ /* 0x000fe200078e0002 */
[----:B------:R-:W-:-:S05]  /*a7a0*/  LEA R5, R28, UR45, 0x1 ;  /* 0x0000002d1c057c11 */ /* 0x000fca000f8e08ff */
[----:B------:R-:W-:Y:S01]  /*a7b0*/  @!PT LDS RZ, [RZ] ;  /* 0x00000000fffff984 */ /* 0x000fe20000000800 */
[----:B------:R-:W-:Y:S01]  /*a7c0*/  @!PT LDS RZ, [RZ] ;  /* 0x00000000fffff984 */ /* 0x000fe20000000800 */
[----:B------:R-:W-:Y:S01]  /*a7d0*/  @!PT LDS RZ, [RZ] ;  /* 0x00000000fffff984 */ /* 0x000fe20000000800 */
[----:B------:R0:W-:Y:S04]  /*a7e0*/  LDGSTS.E.BYPASS.LTC128B.128 [R5+0xec00], desc[UR36][R2.64], !P3 ;  /* 0x0ec0000002057fae */ /* 0x0001e8000d901d64 */
[----:B------:R0:W-:Y:S04]  /*a7f0*/  LDGSTS.E.BYPASS.LTC128B.128 [R5+0x11c00], desc[UR36][R2.64+0x40], !P0 ;  /* 0x11c0004002057fae */ /* 0x0001e8000c101d64 */
[----:B------:R0:W-:Y:S02]  /*a800*/  LDGSTS.E.BYPASS.LTC128B.128 [R5+0x14c00], desc[UR36][R2.64+0x80], !P1 ;  /* 0x14c0008002057fae */ /* 0x0001e4000c901d64 */
.L_x_53:
[----:B------:R-:W-:Y:S05]  /*a810*/  BSYNC B0 ;  /* 0x0000000000007941 */ /* 0x000fea0003800000 */
.L_x_52:
[----:B------:R-:W-:Y:S01]  /*a820*/  NOP ;  /* 0x0000000000007918 */ /* 0x000fe20000000000 */
[----:B------:R-:W-:Y:S01]  /*a830*/  SYNCS.ARRIVE.TRANS64.RED.A0T1 RZ, [UR45+0x2d800], RZ ;  /* 0x02d800ffffff79a7 */ /* 0x000fe2000820042d */
[----:B------:R-:W-:Y:S01]  /*a840*/  IMAD.MOV.U32 R0, RZ, RZ, 0x1 ;  /* 0x00000001ff007424 */ /* 0x000fe200078e00ff */
[----:B------:R-:W-:Y:S04]  /*a850*/  ARRIVES.LDGSTSBAR.64.TRANSCNT [UR45+0x2d800] ;  /* 0x02d80000ff0079b0 */ /* 0x000fe80008000aad */
[----:B------:R-:W-:Y:S01]  /*a860*/  SHF.L.U32 R0, R0, 0x1f, RZ ;  /* 0x0000001f00007819 */ /* 0x000fe200000006ff */
[----:B------:R-:W-:Y:S01]  /*a870*/  NOP ;  /* 0x0000000000007918 */ /* 0x000fe20000000000 */
[----:B------:R-:W-:Y:S02]  /*a880*/  SYNCS.ARRIVE.TRANS64.A1T0 RZ, [UR45+0x2d800], RZ ;  /* 0x02d800ffffff79a7 */ /* 0x000fe4000810002d */
[----:B------:R-:W1:Y:S02]  /*a890*/  SYNCS.PHASECHK.TRANS64.TRYWAIT P0, [UR45+0x2d820], R0 ;  /* 0x02d82000ff0075a7 */ /* 0x000e64000800016d */
[----:B-1----:R-:W-:Y:S05]  /*a8a0*/  @!P0 BRA `(.L_x_54) ;  /* 0x0000002800488947 */ /* 0x002fea0003800000 */
.L_x_112:
[----:B------:R-:W-:Y:S01]  /*a8b0*/  UIADD3 UR4, UR49, -0x2, URZ ;  /* 0xfffffffe31047890 */ /* 0x000fe2000fffe03f */
[----:B------:R-:W-:-:S03]  /*a8c0*/  IMAD.MOV.U32 R21, RZ, RZ, RZ ;  /* 0x000000ffff157224 */ /* 0x000fc600078e00ff */
[----:B------:R-:W-:-:S06]  /*a8d0*/  UISETP.GE.AND UP0, UPT, UR4, UR48, UPT ;  /* 0x000000300400728c */ /* 0x000fcc000bf06270 */
[----:B------:R-:W-:-:S13]  /*a8e0*/  PLOP3.LUT P0, PT, PT, PT, UP0, 0x80, 0x0 ;  /* 0x000000000000781c */ /* 0x000fda0003f0f008 */
[----:B------:R-:W-:Y:S05]  /*a8f0*/  @!P0 BRA `(.L_x_55) ;  /* 0x0000000c00e08947 */ /* 0x000fea0003800000 */
[----:B0-----:R-:W0:Y:S01]  /*a900*/  S2R R2, SR_TID.X ;  /* 0x0000000000027919 */ /* 0x001e220000002100 */
[----:B------:R-:W-:Y:S01]  /*a910*/  UIADD3 UR4, UR47, 0x1, URZ ;  /* 0x000000012f047890 */ /* 0x000fe2000fffe03f */
[----:B------:R-:W-:Y:S01]  /*a920*/  LOP3.LUT R3, RZ, UR44, RZ, 0x33, !PT ;  /* 0x0000002cff037c12 */ /* 0x000fe2000f8e33ff */
[----:B------:R-:W-:Y:S01]  /*a930*/  BSSY B0, `(.L_x_55) ;  /* 0x00000f4000007945 */ /* 0x000fe20003800000 */
[----:B------:R-:W1:Y:S01]  /*a940*/  S2R R4, SR_TID.X ;  /* 0x0000000000047919 */ /* 0x000e620000002100 */
[----:B------:R-:W-:Y:S01]  /*a950*/  UIMAD UR4, UR4, UR39, URZ ;  /* 0x00000027040472a4 */ /* 0x000fe2000f8e023f */
[----:B------:R-:W-:Y:S02]  /*a960*/  IMAD.MOV.U32 R22, RZ, RZ, 0x1 ;  /* 0x00000001ff167424 */ /* 0x000fe400078e00ff */
[----:B------:R-:W-:-:S03]  /*a970*/  IMAD.MOV.U32 R20, RZ, RZ, RZ ;  /* 0x000000ffff147224 */ /* 0x000fc600078e00ff */
[----:B------:R-:W-:Y:S01]  /*a980*/  LOP3.LUT R0, RZ, UR4, RZ, 0x33, !PT ;  /* 0x00000004ff007c12 */ /* 0x000fe2000f8e33ff */
[----:B------:R-:W-:-:S03]  /*a990*/  ULDC UR4, c[0x0][0x2f4] ;  /* 0x0000bd0000047ab9 */ /* 0x000fc60000000800 */
[----:B------:R-:W-:-:S04]  /*a9a0*/  VIMNMX R0, R0, R3, !PT ;  /* 0x0000000300007248 */ /* 0x000fc80007fe0100 */
[----:B------:R-:W-:Y:S02]  /*a9b0*/  IADD3 R26, -R0, -0x2, RZ ;  /* 0xfffffffe001a7810 */ /* 0x000fe40007ffe1ff */
[----:B0-----:R-:W-:-:S04]  /*a9c0*/  LOP3.LUT R2, R2, 0x7f, RZ, 0xc0, !PT ;  /* 0x0000007f02027812 */ /* 0x001fc800078ec0ff */
[----:B------:R-:W-:Y:S01]  /*a9d0*/  SHF.R.U32.HI R2, RZ, 0x2, R2 ;  /* 0x00000002ff027819 */ /* 0x000fe20000011602 */
[----:B-1----:R-:W-:-:S03]  /*a9e0*/  IMAD.SHL.U32 R4, R4, 0x8, RZ ;  /* 0x0000000804047824 */ /* 0x002fc600078e00ff */
[----:B------:R-:W-:Y:S02]  /*a9f0*/  IADD3 R19, R23, R19, R2 ;  /* 0x0000001317137210 */ /* 0x000fe40007ffe002 */
[----:B------:R-:W-:Y:S02]  /*aa00*/  IADD3 R3, -R2, UR43, RZ ;  /* 0x0000002b02037c10 */ /* 0x000fe4000fffe1ff */
[----:B------:R-:W0:Y:S01]  /*aa10*/  S2R R2, SR_TID.X ;  /* 0x0000000000027919 */ /* 0x000e220000002100 */
[----:B------:R-:W-:Y:S02]  /*aa20*/  LOP3.LUT R4, R4, 0x18, RZ, 0xc0, !PT ;  /* 0x0000001804047812 */ /* 0x000fe400078ec0ff */
[----:B------:R-:W-:Y:S01]  /*aa30*/  IADD3 R19, R19, -0x180, RZ ;  /* 0xfffffe8013137810 */ /* 0x000fe20007ffe0ff */
[----:B------:R-:W-:Y:S01]  /*aa40*/  IMAD R3, R0, 0x80, R3 ;  /* 0x0000008000037824 */ /* 0x000fe200078e0203 */
[----:B------:R-:W-:-:S03]  /*aa50*/  LOP3.LUT R4, R4, 0x20, RZ, 0xfc, !PT ;  /* 0x0000002004047812 */ /* 0x000fc600078efcff */
[----:B------:R-:W-:Y:S01]  /*aa60*/  IMAD R10, R0, -0x80, R19 ;  /* 0xffffff80000a7824 */ /* 0x000fe200078e0213 */
[----:B------:R-:W-:Y:S02]  /*aa70*/  ISETP.GE.AND P2, PT, R4, UR4, PT ;  /* 0x0000000404007c0c */ /* 0x000fe4000bf46270 */
[----:B------:R-:W-:Y:S02]  /*aa80*/  IADD3 R0, R3, 0x100, RZ ;  /* 0x0000010003007810 */ /* 0x000fe40007ffe0ff */
[----:B0-----:R-:W-:-:S04]  /*aa90*/  SHF.L.U32 R2, R2, 0x3, RZ ;  /* 0x0000000302027819 */ /* 0x001fc800000006ff */
[----:B------:R-:W-:-:S04]  /*aaa0*/  LOP3.LUT R2, R2, 0x18, RZ, 0xc0, !PT ;  /* 0x0000001802027812 */ /* 0x000fc800078ec0ff */
[C---:B------:R-:W-:Y:S02]  /*aab0*/  ISETP.GE.AND P3, PT, R2.reuse, UR4, PT ;  /* 0x0000000402007c0c */ /* 0x040fe4000bf66270 */
[----:B------:R-:W-:-:S04]  /*aac0*/  LOP3.LUT R2, R2, 0x40, RZ, 0xfc, !PT ;  /* 0x0000004002027812 */ /* 0x000fc800078efcff */
[----:B------:R-:W-:-:S13]  /*aad0*/  ISETP.GE.AND P1, PT, R2, UR4, PT ;  /* 0x0000000402007c0c */ /* 0x000fda000bf26270 */
.L_x_68:
[----:B------:R-:W2:Y:S01]  /*aae0*/  LDL R7, [R1+0x4] ;  /* 0x0000040001077983 */ /* 0x000ea20000100800 */
[----:B------:R-:W0:Y:S03]  /*aaf0*/  LDC R2, c[0x0][0x430] ;  /* 0x00010c00ff027b82 */ /* 0x000e260000000800 */
[----:B------:R-:W3:Y:S01]  /*ab00*/  LDL R6, [R1] ;  /* 0x0000000001067983 */ /* 0x000ee20000100800 */
[----:B------:R-:W-:Y:S01]  /*ab10*/  IMAD.MOV.U32 R4, RZ, RZ, R10 ;  /* 0x000000ffff047224 */ /* 0x000fe200078e000a */
[----:B------:R-:W-:Y:S01]  /*ab20*/  ULDC.64 UR4, c[0x0][0x428] ;  /* 0x00010a0000047ab9 */ /* 0x000fe20000000a00 */
[----:B0-----:R-:W-:-:S13]  /*ab30*/  ISETP.NE.AND P0, PT, R2, 0x1, PT ;  /* 0x000000010200780c */ /* 0x001fda0003f05270 */
[----:B------:R-:W0:Y:S08]  /*ab40*/  @P0 LDC R3, c[0x0][0x434] ;  /* 0x00010d00ff030b82 */ /* 0x000e300000000800 */
[----:B------:R-:W1:Y:S01]  /*ab50*/  @P0 LDC R5, c[0x0][0x438] ;  /* 0x00010e00ff050b82 */ /* 0x000e620000000800 */
[----:B0-----:R-:W-:-:S05]  /*ab60*/  @P0 IMAD.HI.U32 R2, R10, R3, RZ ;  /* 0x000000030a020227 */ /* 0x001fca00078e00ff */
[----:B-1----:R-:W-:-:S04]  /*ab70*/  @P0 SHF.R.U32.HI R4, RZ, R5, R2 ;  /* 0x00000005ff040219 */ /* 0x002fc80000011602 */
[----:B------:R-:W-:Y:S01]  /*ab80*/  SHF.R.S32.HI R3, RZ, 0x1f, R4 ;  /* 0x0000001fff037819 */ /* 0x000fe20000011404 */
[----:B--2---:R-:W-:-:S04]  /*ab90*/  IMAD R2, R7, UR4, RZ ;  /* 0x0000000407027c24 */ /* 0x004fc8000f8e02ff */
[----:B---3--:R-:W-:Y:S02]  /*aba0*/  IMAD R5, R6, UR5, R2 ;  /* 0x0000000506057c24 */ /* 0x008fe4000f8e0202 */
[----:B------:R-:W-:-:S04]  /*abb0*/  IMAD.MOV.U32 R2, RZ, RZ, R4 ;  /* 0x000000ffff027224 */ /* 0x000fc800078e0004 */
[----:B------:R-:W-:Y:S01]  /*abc0*/  IMAD.WIDE.U32 R2, R6, UR4, R2 ;  /* 0x0000000406027c25 */ /* 0x000fe2000f8e0002 */
[----:B------:R-:W-:-:S04]  /*abd0*/  ULDC.64 UR4, c[0x0][0x418] ;  /* 0x0001060000047ab9 */ /* 0x000fc80000000a00 */
[----:B------:R-:W-:Y:S02]  /*abe0*/  IADD3 R3, R5, R3, RZ ;  /* 0x0000000305037210 */ /* 0x000fe40007ffe0ff */
[----:B------:R-:W-:-:S04]  /*abf0*/  LEA R6, P0, R2, UR4, 0x2 ;  /* 0x0000000402067c11 */ /* 0x000fc8000f8010ff */
[----:B------:R-:W-:-:S05]  /*ac00*/  LEA.HI.X R7, R2, UR5, R3, 0x2, P0 ;  /* 0x0000000502077c11 */ /* 0x000fca00080f1403 */
[----:B------:R-:W2:Y:S01]  /*ac10*/  LDG.E R6, desc[UR36][R6.64] ;  /* 0x0000002406067981 */ /* 0x000ea2000c1e1900 */
[----:B------:R-:W-:-:S06]  /*ac20*/  ULOP3.LUT UR6, UR38, 0x2, URZ, 0xfc, !UPT ;  /* 0x0000000226067892 */ /* 0x000fcc000f8efc3f */
[----:B------:R-:W-:Y:S02]  /*ac30*/  IMAD.U32 R8, RZ, RZ, UR6 ;  /* 0x00000006ff087e24 */ /* 0x000fe4000f8e00ff */
[----:B------:R-:W-:-:S03]  /*ac40*/  VIADD R21, R20, 0x1 ;  /* 0x0000000114157836 */ /* 0x000fc60000000000 */
[----:B------:R-:W-:Y:S02]  /*ac50*/  ISETP.NE.AND P4, PT, R8, 0x3, PT ;  /* 0x000000030800780c */ /* 0x000fe40003f85270 */
[----:B------:R-:W-:-:S04]  /*ac60*/  ISETP.NE.AND P0, PT, R21, 0x2, PT ;  /* 0x000000021500780c */ /* 0x000fc80003f05270 */
[----:B------:R-:W-:Y:S02]  /*ac70*/  SEL R3, RZ, 0x1, P0 ;  /* 0x00000001ff037807 */ /* 0x000fe40000000000 */
[----:B------:R-:W-:Y:S02]  /*ac80*/  SEL R21, R21, RZ, P0 ;  /* 0x000000ff15157207 */ /* 0x000fe40000000000 */
[----:B------:R-:W-:Y:S02]  /*ac90*/  LOP3.LUT R24, R22, R3, RZ, 0x3c, !PT ;  /* 0x0000000316187212 */ /* 0x000fe400078e3cff */
[----:B--2---:R-:W-:Y:S01]  /*aca0*/  SHF.R.S32.HI R25, RZ, 0x1f, R6 ;  /* 0x0000001fff197819 */ /* 0x004fe20000011406 */
[----:B------:R-:W-:Y:S06]  /*acb0*/  @!P4 BRA `(.L_x_56) ;  /* 0x000000000004c947 */ /* 0x000fec0003800000 */
[----:B------:R-:W-:Y:S01]  /*acc0*/  BPT.TRAP 0x1 ;  /* 0x000000040000795c */ /* 0x000fe20000300000 */
.L_x_56:
[----:B------:R-:W-:Y:S01]  /*acd0*/  LEA R7, R21, UR45, 0x3 ;  /* 0x0000002d15077c11 */ /* 0x000fe2000f8e18ff */
[----:B------:R-:W-:Y:S01]  /*ace0*/  BSSY B1, `(.L_x_57) ;  /* 0x0000004000017945 */ /* 0x000fe20003800000 */
[----:B------:R-:W-:-:S04]  /*acf0*/  SHF.L.U32 R2, R24, 0x1f, RZ ;  /* 0x0000001f18027819 */ /* 0x000fc800000006ff */
[----:B------:R-:W0:Y:S02]  /*ad00*/  SYNCS.PHASECHK.TRANS64.TRYWAIT P0, [R7+URZ+0x2d840], R2 ;  /* 0x02d84002070075a7 */ /* 0x000e24000800017f */
[----:B0-----:R-:W-:Y:S05]  /*ad10*/  @!P0 BRA `(.L_x_58) ;  /* 0x0000002400448947 */ /* 0x001fea0003800000 */
.L_x_113:
[----:B------:R-:W-:Y:S05]  /*ad20*/  BSYNC B1 ;  /* 0x0000000000017941 */ /* 0x000fea0003800000 */
.L_x_57:
[----:B------:R-:W-:Y:S01]  /*ad30*/  ULDC UR4, c[0x0][0x430] ;  /* 0x00010c0000047ab9 */ /* 0x000fe20000000800 */
[----:B------:R-:W-:Y:S01]  /*ad40*/  R2UR UR6, R29 ;  /* 0x000000001d0672ca */ /* 0x000fe200000e0000 */
[----:B------:R-:W-:Y:S01]  /*ad50*/  UIADD3 UR4, -UR4, URZ, URZ ;  /* 0x0000003f04047290 */ /* 0x000fe2000fffe13f */
[C---:B------:R-:W-:Y:S02]  /*ad60*/  LOP3.LUT P5, RZ, R16.reuse, 0x2, RZ, 0xc0, !PT ;  /* 0x0000000210ff7812 */ /* 0x040fe400078ac0ff */
[----:B------:R-:W-:-:S03]  /*ad70*/  LOP3.LUT P4, RZ, R16, 0x1, RZ, 0xc0, !PT ;  /* 0x0000000110ff7812 */ /* 0x000fc6000788c0ff */
[----:B------:R-:W-:Y:S01]  /*ad80*/  IMAD R5, R4, UR4, R10 ;  /* 0x0000000404057c24 */ /* 0x000fe2000f8e020a */
[----:B------:R-:W-:-:S04]  /*ad90*/  ULDC.64 UR4, c[0x0][0x300] ;  /* 0x0000c00000047ab9 */ /* 0x000fc80000000a00 */
[----:B------:R-:W-:-:S05]  /*ada0*/  SHF.R.S32.HI R23, RZ, 0x1f, R5 ;  /* 0x0000001fff177819 */ /* 0x000fca0000011405 */
[----:B0-----:R-:W-:-:S04]  /*adb0*/  IMAD R2, R23, UR4, RZ ;  /* 0x0000000417027c24 */ /* 0x001fc8000f8e02ff */
[C---:B------:R-:W-:Y:S02]  /*adc0*/  IMAD R9, R5.reuse, UR5, R2 ;  /* 0x0000000505097c24 */ /* 0x040fe4000f8e0202 */
[----:B------:R-:W-:Y:S01]  /*add0*/  IMAD.WIDE.U32 R2, R5, UR4, RZ ;  /* 0x0000000405027c25 */ /* 0x000fe2000f8e00ff */
[----:B------:R-:W-:-:S04]  /*ade0*/  ULDC.64 UR4, c[0x0][0x310] ;  /* 0x0000c40000047ab9 */ /* 0x000fc80000000a00 */
[----:B------:R-:W-:Y:S01]  /*adf0*/  IADD3 R3, R3, R9, RZ ;  /* 0x0000000903037210 */ /* 0x000fe20007ffe0ff */
[----:B------:R-:W-:-:S04]  /*ae00*/  IMAD R9, R25, UR4, RZ ;  /* 0x0000000419097c24 */ /* 0x000fc8000f8e02ff */
[C---:B------:R-:W-:Y:S02]  /*ae10*/  IMAD R4, R6.reuse, UR5, R9 ;  /* 0x0000000506047c24 */ /* 0x040fe4000f8e0209 */
[----:B------:R-:W-:Y:S01]  /*ae20*/  IMAD.WIDE.U32 R2, R6, UR4, R2 ;  /* 0x0000000406027c25 */ /* 0x000fe2000f8e0002 */
[----:B------:R-:W-:-:S03]  /*ae30*/  ULDC.64 UR4, c[0x0][0x308] ;  /* 0x0000c20000047ab9 */ /* 0x000fc60000000a00 */
[----:B------:R-:W-:Y:S01]  /*ae40*/  IMAD.U32 R9, RZ, RZ, UR4 ;  /* 0x00000004ff097e24 */ /* 0x000fe2000f8e00ff */
[----:B------:R-:W-:Y:S01]  /*ae50*/  UIMAD UR4, UR6, UR4, URZ ;  /* 0x00000004060472a4 */ /* 0x000fe2000f8e023f */
[----:B------:R-:W-:Y:S02]  /*ae60*/  IMAD.IADD R3, R3, 0x1, R4 ;  /* 0x0000000103037824 */ /* 0x000fe400078e0204 */
[----:B------:R-:W-:Y:S01]  /*ae70*/  ULDC.64 UR6, c[0x0][0x2e8] ;  /* 0x0000ba0000067ab9 */ /* 0x000fe20000000a00 */
[----:B------:R-:W-:Y:S02]  /*ae80*/  UIMAD UR4, UR42, UR5, UR4 ;  /* 0x000000052a0472a4 */ /* 0x000fe4000f8e0204 */
[----:B------:R-:W-:-:S04]  /*ae90*/  IMAD.WIDE.U32 R2, R9, UR42, R2 ;  /* 0x0000002a09027c25 */ /* 0x000fc8000f8e0002 */
[----:B------:R-:W-:Y:S01]  /*aea0*/  IMAD R9, R21, 0x3000, R28 ;  /* 0x0000300015097824 */ /* 0x000fe200078e021c */
[----:B------:R-:W-:Y:S01]  /*aeb0*/  IADD3 R19, R3, UR4, RZ ;  /* 0x0000000403137c10 */ /* 0x000fe2000fffe0ff */
[----:B------:R-:W-:Y:S01]  /*aec0*/  UMOV UR4, 0xffffffff ;  /* 0xffffffff00047882 */ /* 0x000fe20000000000 */
[----:B------:R-:W-:-:S04]  /*aed0*/  LEA R8, P0, R2, UR6, 0x1 ;  /* 0x0000000602087c11 */ /* 0x000fc8000f8008ff */
[----:B------:R-:W-:Y:S01]  /*aee0*/  LEA.HI.X R19, R2, UR7, R19, 0x1, P0 ;  /* 0x0000000702137c11 */ /* 0x000fe200080f0c13 */
[----:B------:R-:W-:Y:S08]  /*aef0*/  BRA.DIV UR4, `(.L_x_59) ;  /* 0x0000002204e07947 */ /* 0x000ff0000b800000 */
[----:B------:R-:W0:Y:S01]  /*af00*/  S2R R11, SR_TID.X ;  /* 0x00000000000b7919 */ /* 0x000e220000002100 */
[----:B------:R-:W-:Y:S02]  /*af10*/  LOP3.LUT P6, RZ, R16, 0x4, RZ, 0xc0, !PT ;  /* 0x0000000410ff7812 */ /* 0x000fe400078cc0ff */
[----:B------:R-:W-:Y:S01]  /*af20*/  LEA R9, R9, UR45, 0x1 ;  /* 0x0000002d09097c11 */ /* 0x000fe2000f8e08ff */
[----:B------:R-:W1:Y:S04]  /*af30*/  SHFL.IDX PT, R2, R8, RZ, 0x1c1f ;  /* 0x001c1fff08027589 */ /* 0x000e6800000e0000 */
[----:B------:R-:W2:Y:S04]  /*af40*/  SHFL.IDX PT, R3, R19, RZ, 0x1c1f ;  /* 0x001c1fff13037589 */ /* 0x000ea800000e0000 */
[----:B------:R-:W-:Y:S01]  /*af50*/  SHFL.IDX PT, R27, R19, 0x2, 0x1c1f ;  /* 0x005c1f00131b7f89 */ /* 0x000fe200000e0000 */
[----:B0-----:R-:W-:-:S05]  /*af60*/  IMAD.SHL.U32 R11, R11, 0x8, RZ ;  /* 0x000000080b0b7824 */ /* 0x001fca00078e00ff */
[----:B------:R-:W-:-:S05]  /*af70*/  LOP3.LUT R11, R11, 0x18, RZ, 0xc0, !PT ;  /* 0x000000180b0b7812 */ /* 0x000fca00078ec0ff */
[----:B------:R-:W-:-:S05]  /*af80*/  IMAD.SHL.U32 R4, R11, 0x2, RZ ;  /* 0x000000020b047824 */ /* 0x000fca00078e00ff */
[----:B-1----:R-:W-:-:S04]  /*af90*/  IADD3 R2, P0, R2, R4, RZ ;  /* 0x0000000402027210 */ /* 0x002fc80007f1e0ff */
[----:B--2---:R-:W-:-:S05]  /*afa0*/  IADD3.X R3, RZ, R3, RZ, P0, !PT ;  /* 0x00000003ff037210 */ /* 0x004fca00007fe4ff */
[----:B------:R-:W-:Y:S04]  /*afb0*/  LDGSTS.E.BYPASS.LTC128B.128 [R9+0x15400], desc[UR36][R2.64], !P6 ;  /* 0x1540000002097fae */ /* 0x000fe8000f101d64 */
[----:B------:R-:W-:Y:S04]  /*afc0*/  LDGSTS.E.BYPASS.LTC128B.128 [R9+0x17400], desc[UR36][R2.64+0x40], !P5 ;  /* 0x1740004002097fae */ /* 0x000fe8000e901d64 */
[----:B------:R0:W-:Y:S04]  /*afd0*/  LDGSTS.E.BYPASS.LTC128B.128 [R9+0x19400], desc[UR36][R2.64+0x80], !P4 ;  /* 0x1940008002097fae */ /* 0x0001e8000e101d64 */
[----:B0-----:R-:W0:Y:S04]  /*afe0*/  SHFL.IDX PT, R2, R8, 0x1, 0x1c1f ;  /* 0x003c1f0008027f89 */ /* 0x001e2800000e0000 */
[----:B------:R-:W1:Y:S01]  /*aff0*/  SHFL.IDX PT, R3, R19, 0x1, 0x1c1f ;  /* 0x003c1f0013037f89 */ /* 0x000e6200000e0000 */
[----:B0-----:R-:W-:-:S05]  /*b000*/  IADD3 R2, P0, R2, R4, RZ ;  /* 0x0000000402027210 */ /* 0x001fca0007f1e0ff */
[----:B-1----:R-:W-:-:S05]  /*b010*/  IMAD.X R3, RZ, RZ, R3, P0 ;  /* 0x000000ffff037224 */ /* 0x002fca00000e0603 */
[----:B------:R-:W-:Y:S04]  /*b020*/  LDGSTS.E.BYPASS.LTC128B.128 [R9+0x15c00], desc[UR36][R2.64], !P6 ;  /* 0x15c0000002097fae */ /* 0x000fe8000f101d64 */
[----:B------:R-:W-:Y:S04]  /*b030*/  LDGSTS.E.BYPASS.LTC128B.128 [R9+0x17c00], desc[UR36][R2.64+0x40], !P5 ;  /* 0x17c0004002097fae */ /* 0x000fe8000e901d64 */
[----:B------:R0:W-:Y:S04]  /*b040*/  LDGSTS.E.BYPASS.LTC128B.128 [R9+0x19c00], desc[UR36][R2.64+0x80], !P4 ;  /* 0x19c0008002097fae */ /* 0x0001e8000e101d64 */
[----:B0-----:R-:W0:Y:S02]  /*b050*/  SHFL.IDX PT, R2, R8, 0x2, 0x1c1f ;  /* 0x005c1f0008027f89 */ /* 0x001e2400000e0000 */
[----:B0-----:R-:W-:-:S05]  /*b060*/  IADD3 R2, P0, R2, R4, RZ ;  /* 0x0000000402027210 */ /* 0x001fca0007f1e0ff */
[----:B------:R-:W-:Y:S02]  /*b070*/  IMAD.X R3, RZ, RZ, R27, P0 ;  /* 0x000000ffff037224 */ /* 0x000fe400000e061b */
[----:B------:R0:W1:Y:S04]  /*b080*/  SHFL.IDX PT, R27, R19, 0x3, 0x1c1f ;  /* 0x007c1f00131b7f89 */ /* 0x00006800000e0000 */
[----:B------:R-:W-:Y:S04]  /*b090*/  LDGSTS.E.BYPASS.LTC128B.128 [R9+0x16400], desc[UR36][R2.64], !P6 ;  /* 0x1640000002097fae */ /* 0x000fe8000f101d64 */
[----:B------:R-:W-:Y:S04]  /*b0a0*/  LDGSTS.E.BYPASS.LTC128B.128 [R9+0x18400], desc[UR36][R2.64+0x40], !P5 ;  /* 0x1840004002097fae */ /* 0x000fe8000e901d64 */
[----:B------:R2:W-:Y:S04]  /*b0b0*/  LDGSTS.E.BYPASS.LTC128B.128 [R9+0x1a400], desc[UR36][R2.64+0x80], !P4 ;  /* 0x1a40008002097fae */ /* 0x0005e8000e101d64 */
[----:B-12---:R0:W2:Y:S02]  /*b0c0*/  SHFL.IDX PT, R2, R8, 0x3, 0x1c1f ;  /* 0x007c1f0008027f89 */ /* 0x0060a400000e0000 */
.L_x_123:
[----:B------:R-:W-:Y:S02]  /*b0d0*/  LOP3.LUT P6, RZ, R16, 0x4, RZ, 0xc0, !PT ;  /* 0x0000000410ff7812 */ /* 0x000fe400078cc0ff */
[----:B--2---:R-:W-:-:S04]  /*b0e0*/  IADD3 R2, P0, R2, R4, RZ ;  /* 0x0000000402027210 */ /* 0x004fc80007f1e0ff */
[----:B------:R-:W-:Y:S02]  /*b0f0*/  IADD3.X R3, RZ, R27, RZ, P0, !PT ;  /* 0x0000001bff037210 */ /* 0x000fe400007fe4ff */
[----:B------:R-:W-:-:S05]  /*b100*/  PLOP3.LUT P0, PT, PT, PT, PT, 0x80, 0x0 ;  /* 0x000000000000781c */ /* 0x000fca0003f0f070 */
[----:B------:R-:W-:Y:S01]  /*b110*/  @!PT LDS RZ, [RZ] ;  /* 0x00000000fffff984 */ /* 0x000fe20000000800 */
[----:B------:R-:W-:Y:S01]  /*b120*/  @!PT LDS RZ, [RZ] ;  /* 0x00000000fffff984 */ /* 0x000fe20000000800 */
[----:B------:R-:W-:Y:S01]  /*b130*/  @!PT LDS RZ, [RZ] ;  /* 0x00000000fffff984 */ /* 0x000fe20000000800 */
[----:B------:R1:W-:Y:S04]  /*b140*/  LDGSTS.E.BYPASS.LTC128B.128 [R9+0x16c00], desc[UR36][R2.64], !P6 ;  /* 0x16c0000002097fae */ /* 0x0003e8000f101d64 */
[----:B------:R1:W-:Y:S04]  /*b150*/  LDGSTS.E.BYPASS.LTC128B.128 [R9+0x18c00], desc[UR36][R2.64+0x40], !P5 ;  /* 0x18c0004002097fae */ /* 0x0003e8000e901d64 */
[----:B------:R1:W-:Y:S01]  /*b160*/  LDGSTS.E.BYPASS.LTC128B.128 [R9+0x1ac00], desc[UR36][R2.64+0x80], !P4 ;  /* 0x1ac0008002097fae */ /* 0x0003e2000e101d64 */
[----:B------:R-:W-:Y:S01]  /*b170*/  NOP ;  /* 0x0000000000007918 */ /* 0x000fe20000000000 */
.L_x_60:
[----:B------:R-:W-:Y:S02]  /*b180*/  PLOP3.LUT P4, PT, P4, P0, PT, 0xa2, 0x0 ;  /* 0x000000000000781c */ /* 0x000fe40002781472 */
[----:B------:R-:W-:-:S08]  /*b190*/  @P0 R2UR P4, UR4, R7 ;  /* 0x00000000070402ca */ /* 0x000fd00000080000 */
[----:B------:R-:W-:-:S05]  /*b1a0*/  @P0 PLOP3.LUT P0, PT, P4, PT, PT, 0x80, 0x0 ;  /* 0x000000000000081c */ /* 0x000fca000270f070 */
[----:B------:R-:W-:Y:S01]  /*b1b0*/  @!P4 SYNCS.ARRIVE.TRANS64.RED.A0T1 RZ, [UR4+0x2d830], RZ ;  /* 0x02d830ffffffc9a7 */ /* 0x000fe20008200404 */
[----:B------:R-:W-:Y:S07]  /*b1c0*/  @!P4 ARRIVES.LDGSTSBAR.64.TRANSCNT [UR4+0x2d830] ;  /* 0x02d83000ff00c9b0 */ /* 0x000fee0008000a84 */
[----:B------:R-:W-:Y:S05]  /*b1d0*/  @P0 BRA.U.ANY `(.L_x_60) ;  /* 0xfffffffd00e80947 */ /* 0x000fea000393ffff */
[----:B------:R-:W-:Y:S01]  /*b1e0*/  NOP ;  /* 0x0000000000007918 */ /* 0x000fe20000000000 */
[----:B------:R-:W-:-:S06]  /*b1f0*/  ULOP3.LUT UR5, UR38, 0x2, URZ, 0xfc, !UPT ;  /* 0x0000000226057892 */ /* 0x000fcc000f8efc3f */
[----:B-1----:R-:W-:-:S05]  /*b200*/  IMAD.U32 R2, RZ, RZ, UR5 ;  /* 0x00000005ff027e24 */ /* 0x002fca000f8e00ff */
[----:B------:R-:W-:-:S13]  /*b210*/  ISETP.NE.AND P5, PT, R2, 0x3, PT ;  /* 0x000000030200780c */ /* 0x000fda0003fa5270 */
[----:B------:R-:W-:Y:S05]  /*b220*/  @!P5 BRA `(.L_x_61) ;  /* 0x000000000004d947 */ /* 0x000fea0003800000 */
[----:B------:R-:W-:Y:S01]  /*b230*/  BPT.TRAP 0x1 ;  /* 0x000000040000795c */ /* 0x000fe20000300000 */
.L_x_61:
[----:B------:R1:W-:Y:S01]  /*b240*/  SYNCS.ARRIVE.TRANS64.A1T0 RZ, [R7+URZ+0x2d830], RZ ;  /* 0x02d830ff07ff79a7 */ /* 0x0003e2000810003f */
[----:B------:R-:W-:Y:S05]  /*b250*/  @!P5 BRA `(.L_x_62) ;  /* 0x000000000004d947 */ /* 0x000fea0003800000 */
[----:B------:R-:W-:Y:S01]  /*b260*/  BPT.TRAP 0x1 ;  /* 0x000000040000795c */ /* 0x000fe20000300000 */
.L_x_62:
[----:B------:R-:W-:Y:S01]  /*b270*/  SHF.L.U32 R2, R22, 0x1f, RZ ;  /* 0x0000001f16027819 */ /* 0x000fe200000006ff */
[----:B------:R-:W-:Y:S01]  /*b280*/  BSSY B1, `(.L_x_63) ;  /* 0x0000004000017945 */ /* 0x000fe20003800000 */
[----:B-1----:R-:W-:-:S04]  /*b290*/  LEA R7, R20, UR45, 0x3 ;  /* 0x0000002d14077c11 */ /* 0x002fc8000f8e18ff */
[----:B------:R-:W1:Y:S02]  /*b2a0*/  SYNCS.PHASECHK.TRANS64.TRYWAIT P0, [R7+URZ+0x2d860], R2 ;  /* 0x02d86002070075a7 */ /* 0x000e64000800017f */
[----:B-1----:R-:W-:Y:S05]  /*b2b0*/  @!P0 BRA `(.L_x_64) ;  /* 0x0000002400448947 */ /* 0x002fea0003800000 */
.L_x_124:
[----:B------:R-:W-:Y:S05]  /*b2c0*/  BSYNC B1 ;  /* 0x0000000000017941 */ /* 0x000fea0003800000 */
.L_x_63:
[----:B------:R-:W-:Y:S01]  /*b2d0*/  UMOV UR4, 0xffffffff ;  /* 0xffffffff00047882 */ /* 0x000fe20000000000 */
[----:B0-----:R-:W-:Y:S02]  /*b2e0*/  IMAD R8, R20, 0x3000, R28 ;  /* 0x0000300014087824 */ /* 0x001fe400078e021c */
[----:B------:R-:W-:Y:S05]  /*b2f0*/  BRA.DIV UR4, `(.L_x_65) ;  /* 0x0000002604487947 */ /* 0x000fea000b800000 */
[----:B------:R-:W1:Y:S01]  /*b300*/  SHFL.IDX PT, R14, R17, RZ, 0x1c1f ;  /* 0x001c1fff110e7589 */ /* 0x000e6200000e0000 */
[----:B------:R-:W-:-:S03]  /*b310*/  LEA R8, R8, UR45, 0x1 ;  /* 0x0000002d08087c11 */ /* 0x000fc6000f8e08ff */
[----:B------:R-:W0:Y:S01]  /*b320*/  SHFL.IDX PT, R3, R18, RZ, 0x1c1f ;  /* 0x001c1fff12037589 */ /* 0x000e2200000e0000 */
[----:B-1----:R-:W-:-:S03]  /*b330*/  IADD3 R2, P0, R14, R4, RZ ;  /* 0x000000040e027210 */ /* 0x002fc60007f1e0ff */
[----:B------:R-:W1:Y:S02]  /*b340*/  SHFL.IDX PT, R14, R17, 0x1, 0x1c1f ;  /* 0x003c1f00110e7f89 */ /* 0x000e6400000e0000 */
[----:B0-----:R-:W-:Y:S01]  /*b350*/  IMAD.X R3, RZ, RZ, R3, P0 ;  /* 0x000000ffff037224 */ /* 0x001fe200000e0603 */
[----:B------:R-:W-:-:S13]  /*b360*/  ISETP.LT.OR P0, PT, R0, 0x1, P3 ;  /* 0x000000010000780c */ /* 0x000fda0001f01670 */
[----:B------:R-:W-:Y:S01]  /*b370*/  LDGSTS.E.BYPASS.LTC128B.128 [R8+0x400], desc[UR36][R2.64], !P0 ;  /* 0x0040000002087fae */ /* 0x000fe2000c101d64 */
[----:B------:R-:W-:-:S13]  /*b380*/  ISETP.LT.OR P0, PT, R0, 0x1, P2 ;  /* 0x000000010000780c */ /* 0x000fda0001701670 */
[----:B------:R-:W-:Y:S01]  /*b390*/  LDGSTS.E.BYPASS.LTC128B.128 [R8+0x2400], desc[UR36][R2.64+0x40], !P0 ;  /* 0x0240004002087fae */ /* 0x000fe2000c101d64 */
[----:B------:R-:W-:-:S13]  /*b3a0*/  ISETP.LT.OR P0, PT, R0, 0x1, P1 ;  /* 0x000000010000780c */ /* 0x000fda0000f01670 */
[----:B------:R0:W-:Y:S04]  /*b3b0*/  LDGSTS.E.BYPASS.LTC128B.128 [R8+0x4400], desc[UR36][R2.64+0x80], !P0 ;  /* 0x0440008002087fae */ /* 0x0001e8000c101d64 */
[----:B0-----:R-:W0:Y:S01]  /*b3c0*/  SHFL.IDX PT, R3, R18, 0x1, 0x1c1f ;  /* 0x003c1f0012037f89 */ /* 0x001e2200000e0000 */
[----:B-1----:R-:W-:-:S03]  /*b3d0*/  IADD3 R2, P0, R14, R4, RZ ;  /* 0x000000040e027210 */ /* 0x002fc60007f1e0ff */
[----:B------:R-:W1:Y:S01]  /*b3e0*/  SHFL.IDX PT, R14, R17, 0x2, 0x1c1f ;  /* 0x005c1f00110e7f89 */ /* 0x000e6200000e0000 */
[----:B0-----:R-:W-:Y:S02]  /*b3f0*/  IADD3.X R3, RZ, R3, RZ, P0, !PT ;  /* 0x00000003ff037210 */ /* 0x001fe400007fe4ff */
        /* <DEDUP_REMOVED lines=8> */
[----:B------:R-:W1:Y:S04]  /*b480*/  SHFL.IDX PT, R18, R18, 0x3, 0x1c1f ;  /* 0x007c1f0012127f89 */ /* 0x000e6800000e0000 */
[----:B------:R2:W3:Y:S01]  /*b490*/  SHFL.IDX PT, R14, R17, 0x3, 0x1c1f ;  /* 0x007c1f00110e7f89 */ /* 0x0004e200000e0000 */
[----:B0-----:R-:W-:Y:S01]  /*b4a0*/  IMAD.X R3, RZ, RZ, R3, P0 ;  /* 0x000000ffff037224 */ /* 0x001fe200000e0603 */
[----:B------:R-:W-:-:S13]  /*b4b0*/  ISETP.LT.OR P0, PT, R0, 0x41, P3 ;  /* 0x000000410000780c */ /* 0x000fda0001f01670 */
[----:B------:R2:W-:Y:S01]  /*b4c0*/  LDGSTS.E.BYPASS.LTC128B.128 [R8+0x1400], desc[UR36][R2.64], !P0 ;  /* 0x0140000002087fae */ /* 0x0005e2000c101d64 */
[----:B------:R-:W-:-:S13]  /*b4d0*/  ISETP.LT.OR P0, PT, R0, 0x41, P2 ;  /* 0x000000410000780c */ /* 0x000fda0001701670 */
[----:B------:R2:W-:Y:S01]  /*b4e0*/  LDGSTS.E.BYPASS.LTC128B.128 [R8+0x3400], desc[UR36][R2.64+0x40], !P0 ;  /* 0x0340004002087fae */ /* 0x0005e2000c101d64 */
[----:B------:R-:W-:-:S13]  /*b4f0*/  ISETP.LT.OR P0, PT, R0, 0x41, P1 ;  /* 0x000000410000780c */ /* 0x000fda0000f01670 */
[----:B-1-3--:R2:W-:Y:S02]  /*b500*/  LDGSTS.E.BYPASS.LTC128B.128 [R8+0x5400], desc[UR36][R2.64+0x80], !P0 ;  /* 0x0540008002087fae */ /* 0x00a5e4000c101d64 */
.L_x_134:
[----:B0-2---:R-:W-:Y:S01]  /*b510*/  IADD3 R2, P0, R14, R4, RZ ;  /* 0x000000040e027210 */ /* 0x005fe20007f1e0ff */
[----:B------:R-:W-:Y:S02]  /*b520*/  ULDC.64 UR4, c[0x0][0x328] ;  /* 0x0000ca0000047ab9 */ /* 0x000fe40000000a00 */
[----:B------:R-:W-:Y:S02]  /*b530*/  IMAD R4, R23, UR4, RZ ;  /* 0x0000000417047c24 */ /* 0x000fe4000f8e02ff */
[----:B------:R-:W-:Y:S01]  /*b540*/  IMAD.X R3, RZ, RZ, R18, P0 ;  /* 0x000000ffff037224 */ /* 0x000fe200000e0612 */
[----:B------:R-:W-:Y:S01]  /*b550*/  ISETP.LT.OR P0, PT, R0, 0x61, P3 ;  /* 0x000000610000780c */ /* 0x000fe20001f01670 */
[----:B------:R-:W-:-:S12]  /*b560*/  IMAD R9, R5, UR5, R4 ;  /* 0x0000000505097c24 */ /* 0x000fd8000f8e0204 */
[----:B------:R-:W-:Y:S01]  /*b570*/  @!PT LDS RZ, [RZ] ;  /* 0x00000000fffff984 */ /* 0x000fe20000000800 */
[----:B------:R-:W-:Y:S01]  /*b580*/  @!PT LDS RZ, [RZ] ;  /* 0x00000000fffff984 */ /* 0x000fe20000000800 */
[----:B------:R-:W-:Y:S01]  /*b590*/  @!PT LDS RZ, [RZ] ;  /* 0x00000000fffff984 */ /* 0x000fe20000000800 */
[----:B------:R-:W-:Y:S01]  /*b5a0*/  LDGSTS.E.BYPASS.LTC128B.128 [R8+0x1c00], desc[UR36][R2.64], !P0 ;  /* 0x01c0000002087fae */ /* 0x000fe2000c101d64 */
[----:B------:R-:W-:-:S13]  /*b5b0*/  ISETP.LT.OR P0, PT, R0, 0x61, P2 ;  /* 0x000000610000780c */ /* 0x000fda0001701670 */
[----:B------:R-:W-:Y:S01]  /*b5c0*/  LDGSTS.E.BYPASS.LTC128B.128 [R8+0x3c00], desc[UR36][R2.64+0x40], !P0 ;  /* 0x03c0004002087fae */ /* 0x000fe2000c101d64 */
[----:B------:R-:W-:-:S13]  /*b5d0*/  ISETP.LT.OR P0, PT, R0, 0x61, P1 ;  /* 0x000000610000780c */ /* 0x000fda0000f01670 */
[----:B------:R0:W-:Y:S01]  /*b5e0*/  LDGSTS.E.BYPASS.LTC128B.128 [R8+0x5c00], desc[UR36][R2.64+0x80], !P0 ;  /* 0x05c0008002087fae */ /* 0x0001e2000c101d64 */
[----:B------:R-:W-:Y:S01]  /*b5f0*/  PLOP3.LUT P0, PT, PT, PT, PT, 0x80, 0x0 ;  /* 0x000000000000781c */ /* 0x000fe20003f0f070 */
[----:B------:R-:W-:Y:S01]  /*b600*/  NOP ;  /* 0x0000000000007918 */ /* 0x000fe20000000000 */
[----:B0-----:R-:W-:Y:S01]  /*b610*/  IMAD.WIDE.U32 R2, R5, UR4, RZ ;  /* 0x0000000405027c25 */ /* 0x001fe2000f8e00ff */
[----:B------:R-:W-:-:S03]  /*b620*/  ULDC.64 UR4, c[0x0][0x338] ;  /* 0x0000ce0000047ab9 */ /* 0x000fc60000000a00 */
[----:B------:R-:W-:Y:S01]  /*b630*/  IMAD R25, R25, UR4, RZ ;  /* 0x0000000419197c24 */ /* 0x000fe2000f8e02ff */
[----:B------:R-:W-:-:S03]  /*b640*/  IADD3 R3, R3, R9, RZ ;  /* 0x0000000903037210 */ /* 0x000fc60007ffe0ff */
[C---:B------:R-:W-:Y:S02]  /*b650*/  IMAD R25, R6.reuse, UR5, R25 ;  /* 0x0000000506197c24 */ /* 0x040fe4000f8e0219 */
[----:B------:R-:W-:-:S04]  /*b660*/  IMAD.WIDE.U32 R2, R6, UR4, R2 ;  /* 0x0000000406027c25 */ /* 0x000fc8000f8e0002 */
[----:B------:R-:W-:-:S07]  /*b670*/  IMAD.IADD R19, R3, 0x1, R25 ;  /* 0x0000000103137824 */ /* 0x000fce00078e0219 */
.L_x_66:
        /* <DEDUP_REMOVED lines=8> */
[----:B------:R-:W-:-:S05]  /*b700*/  IMAD.U32 R4, RZ, RZ, UR5 ;  /* 0x00000005ff047e24 */ /* 0x000fca000f8e00ff */
[----:B------:R-:W-:-:S13]  /*b710*/  ISETP.NE.AND P5, PT, R4, 0x3, PT ;  /* 0x000000030400780c */ /* 0x000fda0003fa5270 */
[----:B------:R-:W-:Y:S05]  /*b720*/  @!P5 BRA `(.L_x_67) ;  /* 0x000000000004d947 */ /* 0x000fea0003800000 */
[----:B------:R-:W-:Y:S01]  /*b730*/  BPT.TRAP 0x1 ;  /* 0x000000040000795c */ /* 0x000fe20000300000 */
.L_x_67:
[----:B------:R-:W-:Y:S01]  /*b740*/  R2UR UR6, R29 ;  /* 0x000000001d0672ca */ /* 0x000fe200000e0000 */
[----:B------:R-:W-:Y:S01]  /*b750*/  ULDC.64 UR4, c[0x0][0x330] ;  /* 0x0000cc0000047ab9 */ /* 0x000fe20000000a00 */
[----:B------:R-:W-:Y:S01]  /*b760*/  MOV R18, R2 ;  /* 0x0000000200127202 */ /* 0x000fe20000000f00 */
[----:B------:R-:W-:Y:S01]  /*b770*/  IMAD.U32 R3, RZ, RZ, UR4 ;  /* 0x00000004ff037e24 */ /* 0x000fe2000f8e00ff */
[----:B------:R0:W-:Y:S01]  /*b780*/  SYNCS.ARRIVE.TRANS64.A1T0 RZ, [R7+URZ+0x2d850], RZ ;  /* 0x02d850ff07ff79a7 */ /* 0x0001e2000810003f */
[----:B------:R-:W-:Y:S01]  /*b790*/  VIADD R26, R26, 0xffffffff ;  /* 0xffffffff1a1a7836 */ /* 0x000fe20000000000 */
[----:B------:R-:W-:Y:S01]  /*b7a0*/  IADD3 R0, R0, 0x80, RZ ;  /* 0x0000008000007810 */ /* 0x000fe20007ffe0ff */
[----:B------:R-:W-:Y:S01]  /*b7b0*/  IMAD.WIDE.U32 R18, R3, UR42, R18 ;  /* 0x0000002a03127c25 */ /* 0x000fe2000f8e0012 */
[----:B------:R-:W-:-:S03]  /*b7c0*/  MOV R20, R21 ;  /* 0x0000001500147202 */ /* 0x000fc60000000f00 */
[----:B------:R-:W-:Y:S02]  /*b7d0*/  VIADD R10, R10, 0xffffff80 ;  /* 0xffffff800a0a7836 */ /* 0x000fe40000000000 */
[----:B------:R-:W-:Y:S01]  /*b7e0*/  UIMAD UR4, UR6, UR4, URZ ;  /* 0x00000004060472a4 */ /* 0x000fe2000f8e023f */
[----:B------:R-:W-:Y:S02]  /*b7f0*/  IMAD.MOV.U32 R22, RZ, RZ, R24 ;  /* 0x000000ffff167224 */ /* 0x000fe400078e0018 */
[----:B------:R-:W-:Y:S01]  /*b800*/  ULDC.64 UR6, c[0x0][0x318] ;  /* 0x0000c60000067ab9 */ /* 0x000fe20000000a00 */
[----:B------:R-:W-:Y:S01]  /*b810*/  UIMAD UR4, UR42, UR5, UR4 ;  /* 0x000000052a0472a4 */ /* 0x000fe2000f8e0204 */
[----:B------:R-:W-:-:S05]  /*b820*/  LEA R17, P0, R18, UR6, 0x1 ;  /* 0x0000000612117c11 */ /* 0x000fca000f8008ff */
[----:B------:R-:W-:-:S05]  /*b830*/  VIADD R3, R19, UR4 ;  /* 0x0000000413037c36 */ /* 0x000fca0008000000 */
[----:B------:R-:W-:Y:S02]  /*b840*/  LEA.HI.X R18, R18, UR7, R3, 0x1, P0 ;  /* 0x0000000712127c11 */ /* 0x000fe400080f0c03 */
[----:B------:R-:W-:-:S13]  /*b850*/  ISETP.GT.AND P0, PT, R26, UR48, PT ;  /* 0x000000301a007c0c */ /* 0x000fda000bf04270 */
[----:B0-----:R-:W-:Y:S05]  /*b860*/  @P0 BRA `(.L_x_68) ;  /* 0xfffffff0009c0947 */ /* 0x001fea000383ffff */
[----:B------:R-:W-:Y:S05]  /*b870*/  BSYNC B0 ;  /* 0x0000000000007941 */ /* 0x000fea0003800000 */
.L_x_55:
[----:B------:R-:W-:-:S06]  /*b880*/  ULOP3.LUT UR4, UR38, 0x2, URZ, 0xfc, !UPT ;  /* 0x0000000226047892 */ /* 0x000fcc000f8efc3f */
[----:B0-----:R-:W-:-:S05]  /*b890*/  IMAD.U32 R0, RZ, RZ, UR4 ;  /* 0x00000004ff007e24 */ /* 0x001fca000f8e00ff */
[----:B------:R-:W-:-:S13]  /*b8a0*/  ISETP.NE.AND P0, PT, R0, 0x3, PT ;  /* 0x000000030000780c */ /* 0x000fda0003f05270 */
[----:B------:R-:W-:Y:S05]  /*b8b0*/  @!P0 BRA `(.L_x_69) ;  /* 0x0000000000048947 */ /* 0x000fea0003800000 */
[----:B------:R-:W-:Y:S01]  /*b8c0*/  BPT.TRAP 0x1 ;  /* 0x000000040000795c */ /* 0x000fe20000300000 */
.L_x_69:
[C---:B------:R-:W-:Y:S01]  /*b8d0*/  LEA R0, R21.reuse, UR45, 0x3 ;  /* 0x0000002d15007c11 */ /* 0x040fe2000f8e18ff */
[----:B------:R-:W0:Y:S01]  /*b8e0*/  S2R R2, SR_TID.X ;  /* 0x0000000000027919 */ /* 0x000e220000002100 */
[----:B------:R-:W-:Y:S01]  /*b8f0*/  SHF.L.U32 R3, R24, 0x1f, RZ ;  /* 0x0000001f18037819 */ /* 0x000fe200000006ff */
[----:B------:R-:W-:Y:S01]  /*b900*/  BSSY B0, `(.L_x_70) ;  /* 0x0000009000007945 */ /* 0x000fe20003800000 */
[----:B------:R-:W-:Y:S01]  /*b910*/  MOV R5, 0xffffff80 ;  /* 0xffffff8000057802 */ /* 0x000fe20000000f00 */
[----:B------:R-:W-:Y:S01]  /*b920*/  IMAD R4, R21, 0x3000, R28 ;  /* 0x0000300015047824 */ /* 0x000fe200078e021c */
[----:B------:R-:W1:Y:S03]  /*b930*/  SYNCS.PHASECHK.TRANS64.TRYWAIT P0, [R0+URZ+0x2d860], R3 ;  /* 0x02d86003000075a7 */ /* 0x000e66000800017f */
[----:B------:R-:W-:Y:S01]  /*b940*/  IMAD R5, R26, R5, UR43 ;  /* 0x0000002b1a057e24 */ /* 0x000fe2000f8e0205 */
[----:B0-----:R-:W-:-:S04]  /*b950*/  LOP3.LUT R2, R2, 0x7f, RZ, 0xc0, !PT ;  /* 0x0000007f02027812 */ /* 0x001fc800078ec0ff */
[----:B------:R-:W-:-:S05]  /*b960*/  SHF.R.U32.HI R2, RZ, 0x2, R2 ;  /* 0x00000002ff027819 */ /* 0x000fca0000011602 */
[----:B------:R-:W-:Y:S01]  /*b970*/  IMAD.IADD R5, R5, 0x1, -R2 ;  /* 0x0000000105057824 */ /* 0x000fe200078e0a02 */
[----:B-1----:R-:W-:Y:S06]  /*b980*/  @!P0 BRA `(.L_x_71) ;  /* 0x0000002000f88947 */ /* 0x002fec0003800000 */
.L_x_135:
[----:B------:R-:W-:Y:S05]  /*b990*/  BSYNC B0 ;  /* 0x0000000000007941 */ /* 0x000fea0003800000 */
.L_x_70:
[----:B------:R-:W1:Y:S01]  /*b9a0*/  S2R R9, SR_TID.X ;  /* 0x0000000000097919 */ /* 0x000e620000002100 */
[----:B------:R-:W-:Y:S01]  /*b9b0*/  UMOV UR4, 0xffffffff ;  /* 0xffffffff00047882 */ /* 0x000fe20000000000 */
[----:B-1----:R-:W-:-:S05]  /*b9c0*/  IMAD.SHL.U32 R9, R9, 0x8, RZ ;  /* 0x0000000809097824 */ /* 0x002fca00078e00ff */
[----:B------:R-:W-:Y:S01]  /*b9d0*/  LOP3.LUT R9, R9, 0x18, RZ, 0xc0, !PT ;  /* 0x0000001809097812 */ /* 0x000fe200078ec0ff */
[----:B------:R-:W-:Y:S06]  /*b9e0*/  BRA.DIV UR4, `(.L_x_72) ;  /* 0x0000002204f47947 */ /* 0x000fec000b800000 */
[----:B------:R-:W1:Y:S01]  /*b9f0*/  S2R R7, SR_TID.X ;  /* 0x0000000000077919 */ /* 0x000e620000002100 */
[----:B------:R-:W-:Y:S01]  /*ba00*/  ULDC UR4, c[0x0][0x2f4] ;  /* 0x0000bd0000047ab9 */ /* 0x000fe20000000800 */
[----:B------:R-:W-:Y:S01]  /*ba10*/  LEA R4, R4, UR45, 0x1 ;  /* 0x0000002d04047c11 */ /* 0x000fe2000f8e08ff */
[----:B0-----:R-:W-:Y:S01]  /*ba20*/  SHFL.IDX PT, R3, R18, RZ, 0x1c1f ;  /* 0x001c1fff12037589 */ /* 0x001fe200000e0000 */
[----:B------:R-:W-:-:S03]  /*ba30*/  ISETP.GE.AND P2, PT, R9, UR4, PT ;  /* 0x0000000409007c0c */ /* 0x000fc6000bf46270 */
[----:B------:R-:W0:Y:S01]  /*ba40*/  SHFL.IDX PT, R2, R17, RZ, 0x1c1f ;  /* 0x001c1fff11027589 */ /* 0x000e2200000e0000 */
[----:B------:R-:W-:-:S03]  /*ba50*/  ISETP.LT.OR P3, PT, R5, 0x1, P2 ;  /* 0x000000010500780c */ /* 0x000fc60001761670 */
[----:B------:R-:W-:Y:S04]  /*ba60*/  SHFL.IDX PT, R6, R18, 0x1, 0x1c1f ;  /* 0x003c1f0012067f89 */ /* 0x000fe800000e0000 */
[----:B------:R-:W2:Y:S01]  /*ba70*/  SHFL.IDX PT, R14, R17, 0x1, 0x1c1f ;  /* 0x003c1f00110e7f89 */ /* 0x000ea200000e0000 */
[----:B-1----:R-:W-:Y:S01]  /*ba80*/  SHF.L.U32 R7, R7, 0x3, RZ ;  /* 0x0000000307077819 */ /* 0x002fe200000006ff */
[----:B0-----:R-:W-:-:S03]  /*ba90*/  IMAD.WIDE.U32 R2, R9, 0x2, R2 ;  /* 0x0000000209027825 */ /* 0x001fc600078e0002 */
[----:B------:R-:W-:Y:S02]  /*baa0*/  LOP3.LUT R7, R7, 0x18, RZ, 0xc0, !PT ;  /* 0x0000001807077812 */ /* 0x000fe400078ec0ff */
[----:B------:R-:W-:Y:S01]  /*bab0*/  LDGSTS.E.BYPASS.LTC128B.128 [R4+0x400], desc[UR36][R2.64], !P3 ;  /* 0x0040000002047fae */ /* 0x000fe2000d901d64 */
[----:B------:R-:W-:Y:S02]  /*bac0*/  ISETP.LT.OR P3, PT, R5, 0x21, P2 ;  /* 0x000000210500780c */ /* 0x000fe40001761670 */
[C---:B------:R-:W-:Y:S02]  /*bad0*/  LOP3.LUT R8, R7.reuse, 0x20, RZ, 0xfc, !PT ;  /* 0x0000002007087812 */ /* 0x040fe400078efcff */
[----:B------:R-:W-:Y:S02]  /*bae0*/  LOP3.LUT R7, R7, 0x40, RZ, 0xfc, !PT ;  /* 0x0000004007077812 */ /* 0x000fe400078efcff */
[----:B------:R-:W-:Y:S02]  /*baf0*/  ISETP.GE.AND P1, PT, R8, UR4, PT ;  /* 0x0000000408007c0c */ /* 0x000fe4000bf26270 */
[----:B------:R-:W-:Y:S01]  /*bb00*/  ISETP.GE.AND P0, PT, R7, UR4, PT ;  /* 0x0000000407007c0c */ /* 0x000fe2000bf06270 */
[----:B------:R-:W0:Y:S01]  /*bb10*/  SHFL.IDX PT, R8, R17, 0x2, 0x1c1f ;  /* 0x005c1f0011087f89 */ /* 0x000e2200000e0000 */
[----:B------:R-:W-:-:S02]  /*bb20*/  ISETP.LT.OR P4, PT, R5, 0x1, P1 ;  /* 0x000000010500780c */ /* 0x000fc40000f81670 */
[C---:B------:R-:W-:Y:S01]  /*bb30*/  ISETP.LT.OR P5, PT, R5.reuse, 0x1, P0 ;  /* 0x000000010500780c */ /* 0x040fe200007a1670 */
[----:B------:R-:W1:Y:S04]  /*bb40*/  SHFL.IDX PT, R7, R18, 0x2, 0x1c1f ;  /* 0x005c1f0012077f89 */ /* 0x000e6800000e0000 */
[----:B------:R-:W3:Y:S06]  /*bb50*/  SHFL.IDX PT, R18, R18, 0x3, 0x1c1f ;  /* 0x007c1f0012127f89 */ /* 0x000eec00000e0000 */
[----:B------:R-:W-:Y:S01]  /*bb60*/  LDGSTS.E.BYPASS.LTC128B.128 [R4+0x2400], desc[UR36][R2.64+0x40], !P4 ;  /* 0x0240004002047fae */ /* 0x000fe2000e101d64 */
[----:B------:R-:W-:-:S03]  /*bb70*/  ISETP.LT.OR P4, PT, R5, 0x21, P1 ;  /* 0x000000210500780c */ /* 0x000fc60000f81670 */
[----:B------:R2:W-:Y:S01]  /*bb80*/  LDGSTS.E.BYPASS.LTC128B.128 [R4+0x4400], desc[UR36][R2.64+0x80], !P5 ;  /* 0x0440008002047fae */ /* 0x0005e2000e901d64 */
[----:B------:R-:W-:Y:S01]  /*bb90*/  ISETP.LT.OR P5, PT, R5, 0x21, P0 ;  /* 0x000000210500780c */ /* 0x000fe200007a1670 */
[----:B--2---:R-:W-:Y:S02]  /*bba0*/  IMAD.MOV.U32 R2, RZ, RZ, R14 ;  /* 0x000000ffff027224 */ /* 0x004fe400078e000e */
[----:B------:R-:W-:Y:S01]  /*bbb0*/  IMAD.MOV.U32 R3, RZ, RZ, R6 ;  /* 0x000000ffff037224 */ /* 0x000fe200078e0006 */
[----:B------:R2:W4:Y:S01]  /*bbc0*/  SHFL.IDX PT, R14, R17, 0x3, 0x1c1f ;  /* 0x007c1f00110e7f89 */ /* 0x00052200000e0000 */
[----:B------:R-:W-:Y:S02]  /*bbd0*/  IMAD.MOV.U32 R6, RZ, RZ, RZ ;  /* 0x000000ffff067224 */ /* 0x000fe400078e00ff */
[----:B------:R-:W-:-:S05]  /*bbe0*/  IMAD.WIDE.U32 R2, R9, 0x2, R2 ;  /* 0x0000000209027825 */ /* 0x000fca00078e0002 */
[----:B------:R-:W-:Y:S01]  /*bbf0*/  LDGSTS.E.BYPASS.LTC128B.128 [R4+0xc00], desc[UR36][R2.64], !P3 ;  /* 0x00c0000002047fae */ /* 0x000fe2000d901d64 */
[----:B------:R-:W-:-:S03]  /*bc00*/  ISETP.LT.OR P3, PT, R5, 0x41, P2 ;  /* 0x000000410500780c */ /* 0x000fc60001761670 */
[----:B------:R-:W-:Y:S01]  /*bc10*/  LDGSTS.E.BYPASS.LTC128B.128 [R4+0x2c00], desc[UR36][R2.64+0x40], !P4 ;  /* 0x02c0004002047fae */ /* 0x000fe2000e101d64 */
[----:B------:R-:W-:-:S03]  /*bc20*/  ISETP.LT.OR P4, PT, R5, 0x41, P1 ;  /* 0x000000410500780c */ /* 0x000fc60000f81670 */
[----:B------:R0:W-:Y:S01]  /*bc30*/  LDGSTS.E.BYPASS.LTC128B.128 [R4+0x4c00], desc[UR36][R2.64+0x80], !P5 ;  /* 0x04c0008002047fae */ /* 0x0001e2000e901d64 */
[----:B------:R-:W-:Y:S02]  /*bc40*/  ISETP.LT.OR P5, PT, R5, 0x41, P0 ;  /* 0x000000410500780c */ /* 0x000fe400007a1670 */
[----:B0-----:R-:W-:Y:S01]  /*bc50*/  MOV R2, R8 ;  /* 0x0000000800027202 */ /* 0x001fe20000000f00 */
[----:B-1----:R-:W-:-:S04]  /*bc60*/  IMAD.MOV.U32 R3, RZ, RZ, R7 ;  /* 0x000000ffff037224 */ /* 0x002fc800078e0007 */
[----:B------:R-:W-:-:S05]  /*bc70*/  IMAD.WIDE.U32 R2, R9, 0x2, R2 ;  /* 0x0000000209027825 */ /* 0x000fca00078e0002 */
[----:B------:R2:W-:Y:S04]  /*bc80*/  LDGSTS.E.BYPASS.LTC128B.128 [R4+0x1400], desc[UR36][R2.64], !P3 ;  /* 0x0140000002047fae */ /* 0x0005e8000d901d64 */
[----:B------:R2:W-:Y:S04]  /*bc90*/  LDGSTS.E.BYPASS.LTC128B.128 [R4+0x3400], desc[UR36][R2.64+0x40], !P4 ;  /* 0x0340004002047fae */ /* 0x0005e8000e101d64 */
[----:B---34-:R2:W-:Y:S02]  /*bca0*/  LDGSTS.E.BYPASS.LTC128B.128 [R4+0x5400], desc[UR36][R2.64+0x80], !P5 ;  /* 0x0540008002047fae */ /* 0x0185e4000e901d64 */
.L_x_145:
[C---:B------:R-:W-:Y:S01]  /*bcb0*/  ISETP.LT.OR P2, PT, R5.reuse, 0x61, P2 ;  /* 0x000000610500780c */ /* 0x040fe20001741670 */
[----:B--2---:R-:W-:Y:S01]  /*bcc0*/  IMAD.MOV.U32 R3, RZ, RZ, R18 ;  /* 0x000000ffff037224 */ /* 0x004fe200078e0012 */
[C---:B------:R-:W-:Y:S02]  /*bcd0*/  ISETP.LT.OR P1, PT, R5.reuse, 0x61, P1 ;  /* 0x000000610500780c */ /* 0x040fe40000f21670 */
[----:B------:R-:W-:Y:S02]  /*bce0*/  ISETP.LT.OR P0, PT, R5, 0x61, P0 ;  /* 0x000000610500780c */ /* 0x000fe40000701670 */
[----:B------:R-:W-:-:S05]  /*bcf0*/  MOV R2, R14 ;  /* 0x0000000e00027202 */ /* 0x000fca0000000f00 */
[----:B------:R-:W-:-:S05]  /*bd00*/  IMAD.WIDE.U32 R2, R9, 0x2, R2 ;  /* 0x0000000209027825 */ /* 0x000fca00078e0002 */
[----:B------:R-:W-:Y:S01]  /*bd10*/  @!PT LDS RZ, [RZ] ;  /* 0x00000000fffff984 */ /* 0x000fe20000000800 */
[----:B------:R-:W-:Y:S01]  /*bd20*/  @!PT LDS RZ, [RZ] ;  /* 0x00000000fffff984 */ /* 0x000fe20000000800 */
[----:B------:R-:W-:Y:S01]  /*bd30*/  @!PT LDS RZ, [RZ] ;  /* 0x00000000fffff984 */ /* 0x000fe20000000800 */
[----:B------:R0:W-:Y:S04]  /*bd40*/  LDGSTS.E.BYPASS.LTC128B.128 [R4+0x1c00], desc[UR36][R2.64], !P2 ;  /* 0x01c0000002047fae */ /* 0x0001e8000d101d64 */
[----:B------:R0:W-:Y:S04]  /*bd50*/  LDGSTS.E.BYPASS.LTC128B.128 [R4+0x3c00], desc[UR36][R2.64+0x40], !P1 ;  /* 0x03c0004002047fae */ /* 0x0001e8000c901d64 */
[----:B------:R0:W-:Y:S01]  /*bd60*/  LDGSTS.E.BYPASS.LTC128B.128 [R4+0x5c00], desc[UR36][R2.64+0x80], !P0 ;  /* 0x05c0008002047fae */ /* 0x0001e2000c101d64 */
[----:B------:R-:W-:Y:S01]  /*bd70*/  PLOP3.LUT P0, PT, PT, PT, PT, 0x80, 0x0 ;  /* 0x000000000000781c */ /* 0x000fe20003f0f070 */
[----:B------:R-:W-:-:S12]  /*bd80*/  NOP ;  /* 0x0000000000007918 */ /* 0x000fd80000000000 */
.L_x_73:
        /* <DEDUP_REMOVED lines=8> */
[----:B0-----:R-:W-:-:S05]  /*be10*/  IMAD.U32 R2, RZ, RZ, UR5 ;  /* 0x00000005ff027e24 */ /* 0x001fca000f8e00ff */
[----:B------:R-:W-:-:S13]  /*be20*/  ISETP.NE.AND P2, PT, R2, 0x3, PT ;  /* 0x000000030200780c */ /* 0x000fda0003f45270 */
[----:B------:R-:W-:Y:S05]  /*be30*/  @!P2 BRA `(.L_x_74) ;  /* 0x000000000004a947 */ /* 0x000fea0003800000 */
[----:B------:R-:W-:Y:S01]  /*be40*/  BPT.TRAP 0x1 ;  /* 0x000000040000795c */ /* 0x000fe20000300000 */
.L_x_74:
[----:B------:R-:W-:Y:S01]  /*be50*/  IADD3 R2, R21, 0x1, RZ ;  /* 0x0000000115027810 */ /* 0x000fe20007ffe0ff */
[----:B------:R0:W-:Y:S03]  /*be60*/  SYNCS.ARRIVE.TRANS64.A1T0 RZ, [R0+URZ+0x2d850], RZ ;  /* 0x02d850ff00ff79a7 */ /* 0x0001e6000810003f */
[----:B------:R-:W-:-:S04]  /*be70*/  ISETP.NE.AND P0, PT, R2, 0x2, PT ;  /* 0x000000020200780c */ /* 0x000fc80003f05270 */
[----:B------:R-:W-:Y:S02]  /*be80*/  SEL R3, RZ, 0x1, P0 ;  /* 0x00000001ff037807 */ /* 0x000fe40000000000 */
[----:B------:R-:W-:Y:S02]  /*be90*/  SEL R2, R2, RZ, P0 ;  /* 0x000000ff02027207 */ /* 0x000fe40000000000 */
[----:B0-----:R-:W-:-:S07]  /*bea0*/  LOP3.LUT R0, R24, R3, RZ, 0x3c, !PT ;  /* 0x0000000318007212 */ /* 0x001fce00078e3cff */
.L_x_40:
[----:B------:R-:W0:Y:S01]  /*beb0*/  S2R R4, SR_CgaCtaId ;  /* 0x0000000000047919 */ /* 0x000e220000008800 */
[----:B------:R-:W-:Y:S02]  /*bec0*/  MOV R3, 0x400 ;  /* 0x0000040000037802 */ /* 0x000fe40000000f00 */
[----:B------:R-:W-:Y:S02]  /*bed0*/  SHF.L.U32 R6, R6, 0x1f, RZ ;  /* 0x0000001f06067819 */ /* 0x000fe400000006ff */
[----:B0-----:R-:W-:-:S04]  /*bee0*/  LEA R7, R4, R3, 0x18 ;  /* 0x0000000304077211 */ /* 0x001fc800078ec0ff */
[----:B------:R-:W0:Y:S02]  /*bef0*/  SYNCS.PHASECHK.TRANS64.TRYWAIT P0, [R7+URZ+0x2d820], R6 ;  /* 0x02d82006070075a7 */ /* 0x000e24000800017f */
[----:B0-----:R-:W-:Y:S05]  /*bf00*/  @!P0 BRA `(.L_x_75) ;  /* 0x0000002400288947 */ /* 0x001fea0003800000 */
.L_x_146:
[----:B------:R-:W-:-:S03]  /*bf10*/  UMOV UR4, 0xffffffff ;  /* 0xffffffff00047882 */ /* 0x000fc60000000000 */
[----:B------:R-:W-:Y:S05]  /*bf20*/  BRA.DIV UR4, `(.L_x_76) ;  /* 0x0000002604347947 */ /* 0x000fea000b800000 */
[----:B------:R-:W1:Y:S02]  /*bf30*/  S2R R3, SR_TID.X ;  /* 0x0000000000037919 */ /* 0x000e640000002100 */
[----:B-1----:R-:W-:-:S04]  /*bf40*/  SHF.R.U32.HI R3, RZ, 0x5, R3 ;  /* 0x00000005ff037819 */ /* 0x002fc80000011603 */
[----:B------:R-:W-:-:S05]  /*bf50*/  LOP3.LUT R3, R3, 0x3, RZ, 0xc0, !PT ;  /* 0x0000000303037812 */ /* 0x000fca00078ec0ff */
[----:B------:R1:W2:Y:S02]  /*bf60*/  SHFL.IDX PT, R14, R3, RZ, 0x1f ;  /* 0x00001fff030e7589 */ /* 0x0002a400000e0000 */
.L_x_149:
[----:B--2---:R-:W-:-:S13]  /*bf70*/  ISETP.NE.AND P0, PT, R14, RZ, PT ;  /* 0x000000ff0e00720c */ /* 0x004fda0003f05270 */
[----:B------:R-:W-:Y:S05]  /*bf80*/  @P0 BRA `(.L_x_8) ;  /* 0x0000000000880947 */ /* 0x000fea0003800000 */
[----:B------:R-:W-:-:S03]  /*bf90*/  UMOV UR4, 0xffffffff ;  /* 0xffffffff00047882 */ /* 0x000fc60000000000 */
[----:B------:R-:W-:Y:S05]  /*bfa0*/  BRA.DIV UR4, `(.L_x_77) ;  /* 0x0000002604487947 */ /* 0x000fea000b800000 */
[----:B------:R-:W-:-:S13]  /*bfb0*/  ELECT P6, URZ, PT ;  /* 0x00000000003f782f */ /* 0x000fda00038c0000 */
.L_x_152:
[----:B------:R-:W-:Y:S05]  /*bfc0*/  @!P6 BRA `(.L_x_8) ;  /* 0x000000000078e947 */ /* 0x000fea0003800000 */
[----:B------:R-:W-:-:S06]  /*bfd0*/  ULOP3.LUT UR4, UR38, 0x2, URZ, 0xfc, !UPT ;  /* 0x0000000226047892 */ /* 0x000fcc000f8efc3f */
[----:B-1----:R-:W-:-:S05]  /*bfe0*/  IMAD.U32 R3, RZ, RZ, UR4 ;  /* 0x00000004ff037e24 */ /* 0x002fca000f8e00ff */
[----:B------:R-:W-:-:S13]  /*bff0*/  ISETP.NE.AND P0, PT, R3, 0x3, PT ;  /* 0x000000030300780c */ /* 0x000fda0003f05270 */
[----:B------:R-:W-:Y:S05]  /*c000*/  @!P0 BRA `(.L_x_78) ;  /* 0x0000000000048947 */ /* 0x000fea0003800000 */
[----:B------:R-:W-:Y:S01]  /*c010*/  BPT.TRAP 0x1 ;  /* 0x000000040000795c */ /* 0x000fe20000300000 */
.L_x_78:
[----:B------:R-:W-:Y:S01]  /*c020*/  IMAD R5, R2, 0x8, R7 ;  /* 0x0000000802057824 */ /* 0x000fe200078e0207 */
[----:B------:R-:W-:Y:S02]  /*c030*/  SHF.L.U32 R4, R0, 0x1f, RZ ;  /* 0x0000001f00047819 */ /* 0x000fe400000006ff */
[----:B------:R-:W-:Y:S02]  /*c040*/  IADD3 R2, R2, 0x1, RZ ;  /* 0x0000000102027810 */ /* 0x000fe40007ffe0ff */
[----:B------:R-:W1:Y:S02]  /*c050*/  SYNCS.PHASECHK.TRANS64.TRYWAIT P1, [R5+URZ+0x2d840], R4 ;  /* 0x02d84004050075a7 */ /* 0x000e64000802017f */
[----:B------:R-:W-:-:S04]  /*c060*/  ISETP.NE.AND P2, PT, R2, 0x2, PT ;  /* 0x000000020200780c */ /* 0x000fc80003f45270 */
[----:B------:R-:W-:Y:S01]  /*c070*/  SEL R3, RZ, 0x1, P2 ;  /* 0x00000001ff037807 */ /* 0x000fe20001000000 */
[----:B-1----:R-:W-:Y:S08]  /*c080*/  @!P1 BRA `(.L_x_79) ;  /* 0x0000002400309947 */ /* 0x002ff00003800000 */
.L_x_153:
[----:B------:R-:W-:Y:S02]  /*c090*/  SEL R2, R2, RZ, P2 ;  /* 0x000000ff02027207 */ /* 0x000fe40001000000 */
[----:B------:R-:W-:Y:S01]  /*c0a0*/  LOP3.LUT R0, R0, R3, RZ, 0x3c, !PT ;  /* 0x0000000300007212 */ /* 0x000fe200078e3cff */
[----:B------:R-:W-:Y:S06]  /*c0b0*/  @!P0 BRA `(.L_x_80) ;  /* 0x0000000000048947 */ /* 0x000fec0003800000 */
[----:B------:R-:W-:Y:S01]  /*c0c0*/  BPT.TRAP 0x1 ;  /* 0x000000040000795c */ /* 0x000fe20000300000 */
.L_x_80:
[----:B------:R-:W-:Y:S01]  /*c0d0*/  IMAD R3, R2, 0x8, R7 ;  /* 0x0000000802037824 */ /* 0x000fe200078e0207 */
[----:B------:R-:W-:-:S04]  /*c0e0*/  SHF.L.U32 R0, R0, 0x1f, RZ ;  /* 0x0000001f00007819 */ /* 0x000fc800000006ff */
[----:B------:R-:W2:Y:S02]  /*c0f0*/  SYNCS.PHASECHK.TRANS64.TRYWAIT P1, [R3+URZ+0x2d840], R0 ;  /* 0x02d84000030075a7 */ /* 0x000ea4000802017f */
[----:B--2---:R-:W-:Y:S05]  /*c100*/  @!P1 BRA `(.L_x_81) ;  /* 0x0000002400249947 */ /* 0x004fea0003800000 */
.L_x_154:
[----:B------:R-:W-:Y:S05]  /*c110*/  @!P0 BRA `(.L_x_82) ;  /* 0x0000000000048947 */ /* 0x000fea0003800000 */
[----:B------:R-:W-:Y:S01]  /*c120*/  BPT.TRAP 0x1 ;  /* 0x000000040000795c */ /* 0x000fe20000300000 */
.L_x_82:
[----:B------:R-:W3:Y:S02]  /*c130*/  SYNCS.PHASECHK.TRANS64.TRYWAIT P1, [R5+URZ+0x2d860], R4 ;  /* 0x02d86004050075a7 */ /* 0x000ee4000802017f */
[----:B---3--:R-:W-:Y:S05]  /*c140*/  @!P1 BRA `(.L_x_83) ;  /* 0x0000002400289947 */ /* 0x008fea0003800000 */
.L_x_155:
[----:B------:R-:W-:Y:S05]  /*c150*/  @!P0 BRA `(.L_x_84) ;  /* 0x0000000000048947 */ /* 0x000fea0003800000 */
[----:B------:R-:W-:Y:S01]  /*c160*/  BPT.TRAP 0x1 ;  /* 0x000000040000795c */ /* 0x000fe20000300000 */
.L_x_84:
[----:B----4-:R4:W0:Y:S02]  /*c170*/  SYNCS.PHASECHK.TRANS64.TRYWAIT P0, [R3+URZ+0x2d860], R0 ;  /* 0x02d86000030075a7 */ /* 0x010824000800017f */
[----:B0-----:R-:W-:Y:S05]  /*c180*/  @!P0 NANOSLEEP.SYNCS 0x989680 ;  /* 0x009896800000895d */ /* 0x001fea0003900000 */
[----:B------:R-:W0:Y:S02]  /*c190*/  @!P0 SYNCS.PHASECHK.TRANS64 P0, [R3+URZ+0x2d860], R0 ;  /* 0x02d86000030085a7 */ /* 0x000e24000800007f */
[----:B0-----:R-:W-:Y:S05]  /*c1a0*/  @!P0 BRA `(.L_x_84) ;  /* 0xfffffffc00f08947 */ /* 0x001fea000383ffff */
.L_x_8:
[----:B------:R-:W-:Y:S05]  /*c1b0*/  BSYNC B6 ;  /* 0x0000000000067941 */ /* 0x000fea0003800000 */
.L_x_5:
[----:B------:R-:W-:Y:S05]  /*c1c0*/  EXIT ;  /* 0x000000000000794d */ /* 0x000fea0003800000 */
.L_x_12:
[----:B0-----:R-:W-:-:S04]  /*c1d0*/  IMAD.U32 R9, RZ, RZ, UR41 ;  /* 0x00000029ff097e24 */ /* 0x001fc8000f8e00ff */
[----:B------:R0:W1:Y:S03]  /*c1e0*/  SYNCS.PHASECHK.TRANS64.TRYWAIT P0, [R9+URZ+0x2d800], R2 ;  /* 0x02d80002090075a7 */ /* 0x000066000800017f */
[----:B-1----:R-:W-:Y:S05]  /*c1f0*/  @!P0 NANOSLEEP.SYNCS 0x989680 ;  /* 0x009896800000895d */ /* 0x002fea0003900000 */
[----:B------:R-:W1:Y:S02]  /*c200*/  @!P0 SYNCS.PHASECHK.TRANS64 P0, [R9+URZ+0x2d800], R2 ;  /* 0x02d80002090085a7 */ /* 0x000e64000800007f */
[----:B-1----:R-:W-:Y:S05]  /*c210*/  @!P0 BRA `(.L_x_12) ;  /* 0xfffffffc00ec8947 */ /* 0x002fea000383ffff */
[----:B------:R-:W-:Y:S05]  /*c220*/  BRA `(.L_x_85) ;  /* 0xffffff4c00dc7947 */ /* 0x000fea000383ffff */
.L_x_16:
[----:B--2---:R-:W-:-:S04]  /*c230*/  MOV R3, UR41 ;  /* 0x0000002900037c02 */ /* 0x004fc80008000f00 */
[----:B------:R2:W3:Y:S03]  /*c240*/  SYNCS.PHASECHK.TRANS64.TRYWAIT P1, [R3+URZ+0x2d830], R2 ;  /* 0x02d83002030075a7 */ /* 0x0004e6000802017f */
[----:B---3--:R-:W-:Y:S05]  /*c250*/  @!P1 NANOSLEEP.SYNCS 0x989680 ;  /* 0x009896800000995d */ /* 0x008fea0003900000 */
[----:B------:R-:W3:Y:S02]  /*c260*/  @!P1 SYNCS.PHASECHK.TRANS64 P1, [R3+URZ+0x2d830], R2 ;  /* 0x02d83002030095a7 */ /* 0x000ee4000802007f */
[----:B---3--:R-:W-:Y:S05]  /*c270*/  @!P1 BRA `(.L_x_16) ;  /* 0xfffffffc00ec9947 */ /* 0x008fea000383ffff */
[----:B------:R-:W-:Y:S05]  /*c280*/  BRA `(.L_x_15) ;  /* 0xffffff5000047947 */ /* 0x000fea000383ffff */
.L_x_22:
[----:B-1----:R-:W-:-:S04]  /*c290*/  IMAD.U32 R13, RZ, RZ, UR10 ;  /* 0x0000000aff0d7e24 */ /* 0x002fc8000f8e00ff */
[----:B------:R1:W2:Y:S03]  /*c2a0*/  SYNCS.PHASECHK.TRANS64.TRYWAIT P1, [R13+URZ+0x2d830], R0 ;  /* 0x02d830000d0075a7 */ /* 0x0002a6000802017f */
[----:B--2---:R-:W-:Y:S05]  /*c2b0*/  @!P1 NANOSLEEP.SYNCS 0x989680 ;  /* 0x009896800000995d */ /* 0x004fea0003900000 */
[----:B------:R-:W2:Y:S02]  /*c2c0*/  @!P1 SYNCS.PHASECHK.TRANS64 P1, [R13+URZ+0x2d830], R0 ;  /* 0x02d830000d0095a7 */ /* 0x000ea4000802007f */
[----:B--2---:R-:W-:Y:S05]  /*c2d0*/  @!P1 BRA `(.L_x_22) ;  /* 0xfffffffc00ec9947 */ /* 0x004fea000383ffff */
[----:B------:R-:W-:Y:S05]  /*c2e0*/  BRA `(.L_x_19) ;  /* 0xffffff7c005c7947 */ /* 0x000fea000383ffff */
.L_x_26:
[----:B-1----:R-:W-:-:S04]  /*c2f0*/  IMAD.U32 R13, RZ, RZ, UR10 ;  /* 0x0000000aff0d7e24 */ /* 0x002fc8000f8e00ff */
[----:B------:R1:W2:Y:S03]  /*c300*/  SYNCS.PHASECHK.TRANS64.TRYWAIT P1, [R13+URZ+0x2d850], R12 ;  /* 0x02d8500c0d0075a7 */ /* 0x0002a6000802017f */
[----:B--2---:R-:W-:Y:S05]  /*c310*/  @!P1 NANOSLEEP.SYNCS 0x989680 ;  /* 0x009896800000995d */ /* 0x004fea0003900000 */
[----:B------:R-:W2:Y:S02]  /*c320*/  @!P1 SYNCS.PHASECHK.TRANS64 P1, [R13+URZ+0x2d850], R12 ;  /* 0x02d8500c0d0095a7 */ /* 0x000ea4000802007f */
[----:B--2---:R-:W-:Y:S05]  /*c330*/  @!P1 BRA `(.L_x_26) ;  /* 0xfffffffc00ec9947 */ /* 0x004fea000383ffff */
[----:B------:R-:W-:Y:S05]  /*c340*/  BRA `(.L_x_23) ;  /* 0xffffff80000c7947 */ /* 0x000fea000383ffff */
.L_x_33:
[----:B-1----:R-:W-:-:S04]  /*c350*/  MOV R3, UR4 ;  /* 0x0000000400037c02 */ /* 0x002fc80008000f00 */
[----:B------:R1:W2:Y:S03]  /*c360*/  SYNCS.PHASECHK.TRANS64.TRYWAIT P1, [R3+URZ+0x2d850], R2 ;  /* 0x02d85002030075a7 */ /* 0x0002a6000802017f */
[----:B--2---:R-:W-:Y:S05]  /*c370*/  @!P1 NANOSLEEP.SYNCS 0x989680 ;  /* 0x009896800000995d */ /* 0x004fea0003900000 */
[----:B------:R-:W2:Y:S02]  /*c380*/  @!P1 SYNCS.PHASECHK.TRANS64 P1, [R3+URZ+0x2d850], R2 ;  /* 0x02d85002030095a7 */ /* 0x000ea4000802007f */
[----:B--2---:R-:W-:Y:S05]  /*c390*/  @!P1 BRA `(.L_x_33) ;  /* 0xfffffffc00ec9947 */ /* 0x004fea000383ffff */
[----:B------:R-:W-:Y:S05]  /*c3a0*/  BRA `(.L_x_32) ;  /* 0xffffffa400407947 */ /* 0x000fea000383ffff */
.L_x_45:
[----:B------:R-:W-:Y:S01]  /*c3b0*/  IMAD.MOV.U32 R13, RZ, RZ, R18 ;  /* 0x000000ffff0d7224 */ /* 0x000fe200078e0012 */
[----:B------:R-:W-:Y:S01]  /*c3c0*/  MOV R11, 0x1f ;  /* 0x0000001f000b7802 */ /* 0x000fe20000000f00 */
[----:B------:R-:W-:Y:S02]  /*c3d0*/  IMAD.MOV.U32 R12, RZ, RZ, RZ ;  /* 0x000000ffff0c7224 */ /* 0x000fe400078e00ff */
[----:B------:R-:W-:-:S07]  /*c3e0*/  IMAD.MOV.U32 R15, RZ, RZ, -0x1 ;  /* 0xffffffffff0f7424 */ /* 0x000fce00078e00ff */
[----:B-----5:R-:W-:Y:S05]  /*c3f0*/  WARPSYNC.COLLECTIVE R15, `(.L_x_86) ;  /* 0x000000000f087348 */ /* 0x020fea0003c00000 */
[----:B------:R0:W1:Y:S02]  /*c400*/  SHFL.IDX P6, R14, R13, R12, R11 ;  /* 0x0000000c0d0e7389 */ /* 0x00006400000c000b */
[----:B01---5:R-:W-:Y:S01]  /*c410*/  ENDCOLLECTIVE ;  /* 0x000000000000791b */ /* 0x023fe20003800000 */
.L_x_86:
[----:B------:R-:W-:Y:S05]  /*c420*/  BRA `(.L_x_87) ;  /* 0xffffffd0002c7947 */ /* 0x000fea000383ffff */
.L_x_47:
[----:B0-----:R-:W-:-:S04]  /*c430*/  IMAD.U32 R2, RZ, RZ, UR45 ;  /* 0x0000002dff027e24 */ /* 0x001fc8000f8e00ff */
[----:B------:R0:W1:Y:S03]  /*c440*/  SYNCS.PHASECHK.TRANS64.TRYWAIT P0, [R2+URZ+0x2d840], R9 ;  /* 0x02d84009020075a7 */ /* 0x000066000800017f */
[----:B-1----:R-:W-:Y:S05]  /*c450*/  @!P0 NANOSLEEP.SYNCS 0x989680 ;  /* 0x009896800000895d */ /* 0x002fea0003900000 */
[----:B------:R-:W1:Y:S02]  /*c460*/  @!P0 SYNCS.PHASECHK.TRANS64 P0, [R2+URZ+0x2d840], R9 ;  /* 0x02d84009020085a7 */ /* 0x000e64000800007f */
[----:B-1----:R-:W-:Y:S05]  /*c470*/  @!P0 BRA `(.L_x_47) ;  /* 0xfffffffc00ec8947 */ /* 0x002fea000383ffff */
[----:B------:R-:W-:Y:S05]  /*c480*/  BRA `(.L_x_88) ;  /* 0xffffffd000ac7947 */ /* 0x000fea000383ffff */
.L_x_48:
[----:B------:R-:W-:Y:S01]  /*c490*/  BSSY B0, `(.L_x_89) ;  /* 0x0000008000007945 */ /* 0x000fe20003800000 */
[----:B------:R-:W-:Y:S01]  /*c4a0*/  MOV R13, R9 ;  /* 0x00000009000d7202 */ /* 0x000fe20000000f00 */
[----:B------:R-:W-:Y:S01]  /*c4b0*/  IMAD.MOV.U32 R12, RZ, RZ, RZ ;  /* 0x000000ffff0c7224 */ /* 0x000fe200078e00ff */
[----:B------:R-:W-:Y:S01]  /*c4c0*/  MOV R15, 0xffffffff ;  /* 0xffffffff000f7802 */ /* 0x000fe20000000f00 */
[----:B------:R-:W-:-:S07]  /*c4d0*/  IMAD.MOV.U32 R11, RZ, RZ, 0x1c1f ;  /* 0x00001c1fff0b7424 */ /* 0x000fce00078e00ff */
[----:B------:R-:W-:Y:S05]  /*c4e0*/  WARPSYNC.COLLECTIVE R15, `(.L_x_90) ;  /* 0x000000000f087348 */ /* 0x000fea0003c00000 */
[----:B------:R0:W1:Y:S02]  /*c4f0*/  SHFL.IDX P6, R14, R13, R12, R11 ;  /* 0x0000000c0d0e7389 */ /* 0x00006400000c000b */
[----:B01----:R-:W-:Y:S01]  /*c500*/  ENDCOLLECTIVE ;  /* 0x000000000000791b */ /* 0x003fe20003800000 */
.L_x_90:
[----:B------:R-:W-:Y:S05]  /*c510*/  BSYNC B0 ;  /* 0x0000000000007941 */ /* 0x000fea0003800000 */
.L_x_89:
[----:B------:R-:W-:Y:S01]  /*c520*/  IMAD.MOV.U32 R13, RZ, RZ, R0 ;  /* 0x000000ffff0d7224 */ /* 0x000fe200078e0000 */
[----:B------:R-:W-:Y:S01]  /*c530*/  MOV R12, RZ ;  /* 0x000000ff000c7202 */ /* 0x000fe20000000f00 */
[----:B------:R-:W-:Y:S01]  /*c540*/  IMAD.MOV.U32 R11, RZ, RZ, 0x1c1f ;  /* 0x00001c1fff0b7424 */ /* 0x000fe200078e00ff */
[----:B------:R-:W0:Y:S01]  /*c550*/  S2R R10, SR_TID.X ;  /* 0x00000000000a7919 */ /* 0x000e220000002100 */
[----:B------:R-:W-:Y:S01]  /*c560*/  IMAD.MOV.U32 R15, RZ, RZ, -0x1 ;  /* 0xffffffffff0f7424 */ /* 0x000fe200078e00ff */
[----:B------:R-:W-:Y:S01]  /*c570*/  @P0 LEA R21, R28, UR45, 0x1 ;  /* 0x0000002d1c150c11 */ /* 0x000fe2000f8e08ff */
[----:B------:R-:W-:-:S07]  /*c580*/  IMAD.MOV.U32 R6, RZ, RZ, R14 ;  /* 0x000000ffff067224 */ /* 0x000fce00078e000e */
[----:B0-----:R-:W-:Y:S05]  /*c590*/  WARPSYNC.COLLECTIVE R15, `(.L_x_91) ;  /* 0x000000000f087348 */ /* 0x001fea0003c00000 */
[----:B------:R1:W2:Y:S02]  /*c5a0*/  SHFL.IDX P6, R14, R13, R12, R11 ;  /* 0x0000000c0d0e7389 */ /* 0x0002a400000c000b */
[----:B012---:R-:W-:Y:S01]  /*c5b0*/  ENDCOLLECTIVE ;  /* 0x000000000000791b */ /* 0x007fe20003800000 */
.L_x_91:
[----:B------:R-:W-:Y:S01]  /*c5c0*/  IMAD.MOV.U32 R7, RZ, RZ, R6 ;  /* 0x000000ffff077224 */ /* 0x000fe200078e0006 */
[----:B------:R-:W-:Y:S01]  /*c5d0*/  MOV R13, R9 ;  /* 0x00000009000d7202 */ /* 0x000fe20000000f00 */
[----:B------:R-:W-:Y:S02]  /*c5e0*/  IMAD.MOV.U32 R12, RZ, RZ, 0x1 ;  /* 0x00000001ff0c7424 */ /* 0x000fe400078e00ff */
[----:B------:R-:W-:-:S07]  /*c5f0*/  IMAD.MOV.U32 R6, RZ, RZ, R14 ;  /* 0x000000ffff067224 */ /* 0x000fce00078e000e */
[----:B------:R-:W-:Y:S05]  /*c600*/  WARPSYNC.COLLECTIVE R15, `(.L_x_92) ;  /* 0x000000000f087348 */ /* 0x000fea0003c00000 */
[----:B------:R0:W1:Y:S02]  /*c610*/  SHFL.IDX P6, R14, R13, R12, R11 ;  /* 0x0000000c0d0e7389 */ /* 0x00006400000c000b */
[----:B01----:R-:W-:Y:S01]  /*c620*/  ENDCOLLECTIVE ;  /* 0x000000000000791b */ /* 0x003fe20003800000 */
.L_x_92:
[----:B------:R-:W-:-:S04]  /*c630*/  SHF.L.U32 R10, R10, 0x3, RZ ;  /* 0x000000030a0a7819 */ /* 0x000fc800000006ff */
[----:B------:R-:W-:-:S05]  /*c640*/  LOP3.LUT R10, R10, 0x18, RZ, 0xc0, !PT ;  /* 0x000000180a0a7812 */ /* 0x000fca00078ec0ff */
[----:B------:R-:W-:Y:S01]  /*c650*/  @P0 IMAD.WIDE.U32 R6, R10, 0x2, R6 ;  /* 0x000000020a060825 */ /* 0x000fe200078e0006 */
[----:B------:R-:W-:-:S04]  /*c660*/  MOV R13, R0 ;  /* 0x00000000000d7202 */ /* 0x000fc80000000f00 */
[----:B------:R-:W-:Y:S01]  /*c670*/  @!PT LDS RZ, [RZ] ;  /* 0x00000000fffff984 */ /* 0x000fe20000000800 */
[----:B------:R-:W-:Y:S01]  /*c680*/  @!PT LDS RZ, [RZ] ;  /* 0x00000000fffff984 */ /* 0x000fe20000000800 */
[----:B------:R-:W-:Y:S01]  /*c690*/  @!PT LDS RZ, [RZ] ;  /* 0x00000000fffff984 */ /* 0x000fe20000000800 */
[----:B------:R0:W-:Y:S04]  /*c6a0*/  @P0 LDGSTS.E.BYPASS.LTC128B.128 [R21+0x15400], desc[UR36][R6.64], !P4 ;  /* 0x1540000006150fae */ /* 0x0001e8000e101d64 */
[----:B------:R0:W-:Y:S04]  /*c6b0*/  @P0 LDGSTS.E.BYPASS.LTC128B.128 [R21+0x17400], desc[UR36][R6.64+0x40], !P3 ;  /* 0x1740004006150fae */ /* 0x0001e8000d901d64 */
[----:B------:R0:W-:Y:S01]  /*c6c0*/  @P0 LDGSTS.E.BYPASS.LTC128B.128 [R21+0x19400], desc[UR36][R6.64+0x80], !P2 ;  /* 0x1940008006150fae */ /* 0x0001e2000d101d64 */
[----:B------:R-:W-:Y:S01]  /*c6d0*/  IMAD.MOV.U32 R4, RZ, RZ, R14 ;  /* 0x000000ffff047224 */ /* 0x000fe200078e000e */
[----:B------:R-:W-:-:S13]  /*c6e0*/  ISETP.GE.AND P0, PT, R8, 0x21, PT ;  /* 0x000000210800780c */ /* 0x000fda0003f06270 */
[----:B0-----:R-:W-:Y:S05]  /*c6f0*/  WARPSYNC.COLLECTIVE R15, `(.L_x_93) ;  /* 0x000000000f087348 */ /* 0x001fea0003c00000 */
[----:B------:R1:W2:Y:S02]  /*c700*/  SHFL.IDX P6, R14, R13, R12, R11 ;  /* 0x0000000c0d0e7389 */ /* 0x0002a400000c000b */
[----:B012---:R-:W-:Y:S01]  /*c710*/  ENDCOLLECTIVE ;  /* 0x000000000000791b */ /* 0x007fe20003800000 */
.L_x_93:
[----:B------:R-:W-:Y:S01]  /*c720*/  @P0 LEA R27, R28, UR45, 0x1 ;  /* 0x0000002d1c1b0c11 */ /* 0x000fe2000f8e08ff */
[----:B------:R-:W-:Y:S01]  /*c730*/  IMAD.MOV.U32 R13, RZ, RZ, R9 ;  /* 0x000000ffff0d7224 */ /* 0x000fe200078e0009 */
[----:B------:R-:W-:Y:S01]  /*c740*/  MOV R12, 0x2 ;  /* 0x00000002000c7802 */ /* 0x000fe20000000f00 */
[----:B------:R-:W-:-:S07]  /*c750*/  IMAD.MOV.U32 R5, RZ, RZ, R14 ;  /* 0x000000ffff057224 */ /* 0x000fce00078e000e */
[----:B------:R-:W-:Y:S05]  /*c760*/  WARPSYNC.COLLECTIVE R15, `(.L_x_94) ;  /* 0x000000000f087348 */ /* 0x000fea0003c00000 */
[----:B------:R0:W1:Y:S02]  /*c770*/  SHFL.IDX P6, R14, R13, R12, R11 ;  /* 0x0000000c0d0e7389 */ /* 0x00006400000c000b */
[----:B01----:R-:W-:Y:S01]  /*c780*/  ENDCOLLECTIVE ;  /* 0x000000000000791b */ /* 0x003fe20003800000 */
.L_x_94:
[----:B------:R-:W-:-:S04]  /*c790*/  LOP3.LUT R5, R5, R4, RZ, 0x3c, !PT ;  /* 0x0000000405057212 */ /* 0x000fc800078e3cff */
[----:B------:R-:W-:-:S04]  /*c7a0*/  LOP3.LUT R4, R5, R4, RZ, 0x3c, !PT ;  /* 0x0000000405047212 */ /* 0x000fc800078e3cff */
[----:B------:R-:W-:Y:S01]  /*c7b0*/  LOP3.LUT R5, R5, R4, RZ, 0x3c, !PT ;  /* 0x0000000405057212 */ /* 0x000fe200078e3cff */
[----:B------:R-:W-:Y:S02]  /*c7c0*/  IMAD.MOV.U32 R13, RZ, RZ, R0 ;  /* 0x000000ffff0d7224 */ /* 0x000fe400078e0000 */
[----:B------:R-:W-:-:S05]  /*c7d0*/  @P0 IMAD.WIDE.U32 R4, R10, 0x2, R4 ;  /* 0x000000020a040825 */ /* 0x000fca00078e0004 */
[----:B------:R-:W-:Y:S01]  /*c7e0*/  @!PT LDS RZ, [RZ] ;  /* 0x00000000fffff984 */ /* 0x000fe20000000800 */
[----:B------:R-:W-:Y:S01]  /*c7f0*/  @!PT LDS RZ, [RZ] ;  /* 0x00000000fffff984 */ /* 0x000fe20000000800 */
[----:B------:R-:W-:Y:S01]  /*c800*/  @!PT LDS RZ, [RZ] ;  /* 0x00000000fffff984 */ /* 0x000fe20000000800 */
[----:B------:R0:W-:Y:S01]  /*c810*/  @P0 LDGSTS.E.BYPASS.LTC128B.128 [R27+0x15c00], desc[UR36][R4.64], !P4 ;  /* 0x15c00000041b0fae */ /* 0x0001e2000e101d64 */
[----:B------:R-:W-:-:S03]  /*c820*/  IMAD.MOV.U32 R2, RZ, RZ, R14 ;  /* 0x000000ffff027224 */ /* 0x000fc600078e000e */
[----:B------:R0:W-:Y:S04]  /*c830*/  @P0 LDGSTS.E.BYPASS.LTC128B.128 [R27+0x17c00], desc[UR36][R4.64+0x40], !P3 ;  /* 0x17c00040041b0fae */ /* 0x0001e8000d901d64 */
[----:B0-----:R-:W-:Y:S05]  /*c840*/  WARPSYNC.COLLECTIVE R15, `(.L_x_95) ;  /* 0x000000000f087348 */ /* 0x001fea0003c00000 */
[----:B------:R1:W2:Y:S02]  /*c850*/  SHFL.IDX P6, R14, R13, R12, R11 ;  /* 0x0000000c0d0e7389 */ /* 0x0002a400000c000b */
[----:B012---:R-:W-:Y:S01]  /*c860*/  ENDCOLLECTIVE ;  /* 0x000000000000791b */ /* 0x007fe20003800000 */
.L_x_95:
[----:B------:R-:W-:Y:S01]  /*c870*/  @!PT LDS RZ, [RZ] ;  /* 0x00000000fffff984 */ /* 0x000fe20000000800 */
[----:B------:R-:W-:Y:S01]  /*c880*/  @!PT LDS RZ, [RZ] ;  /* 0x00000000fffff984 */ /* 0x000fe20000000800 */
[----:B------:R-:W-:Y:S01]  /*c890*/  @!PT LDS RZ, [RZ] ;  /* 0x00000000fffff984 */ /* 0x000fe20000000800 */
[----:B------:R0:W-:Y:S01]  /*c8a0*/  @P0 LDGSTS.E.BYPASS.LTC128B.128 [R27+0x19c00], desc[UR36][R4.64+0x80], !P2 ;  /* 0x19c00080041b0fae */ /* 0x0001e2000d101d64 */
[----:B------:R-:W-:Y:S01]  /*c8b0*/  ISETP.GE.AND P0, PT, R8, 0x41, PT ;  /* 0x000000410800780c */ /* 0x000fe20003f06270 */
[----:B------:R-:W-:Y:S02]  /*c8c0*/  IMAD.MOV.U32 R13, RZ, RZ, R9 ;  /* 0x000000ffff0d7224 */ /* 0x000fe400078e0009 */
[----:B------:R-:W-:-:S10]  /*c8d0*/  IMAD.MOV.U32 R12, RZ, RZ, 0x3 ;  /* 0x00000003ff0c7424 */ /* 0x000fd400078e00ff */
[----:B------:R-:W-:Y:S02]  /*c8e0*/  @P0 LEA R7, R28, UR45, 0x1 ;  /* 0x0000002d1c070c11 */ /* 0x000fe4000f8e08ff */
[----:B0-----:R-:W-:-:S07]  /*c8f0*/  MOV R3, R14 ;  /* 0x0000000e00037202 */ /* 0x001fce0000000f00 */
[----:B------:R-:W-:Y:S05]  /*c900*/  WARPSYNC.COLLECTIVE R15, `(.L_x_96) ;  /* 0x000000000f087348 */ /* 0x000fea0003c00000 */
[----:B------:R0:W1:Y:S02]  /*c910*/  SHFL.IDX P6, R14, R13, R12, R11 ;  /* 0x0000000c0d0e7389 */ /* 0x00006400000c000b */
[----:B01----:R-:W-:Y:S01]  /*c920*/  ENDCOLLECTIVE ;  /* 0x000000000000791b */ /* 0x003fe20003800000 */
.L_x_96:
        /* <DEDUP_REMOVED lines=9> */
[----:B------:R-:W-:-:S03]  /*c9c0*/  MOV R9, R14 ;  /* 0x0000000e00097202 */ /* 0x000fc60000000f00 */
[----:B------:R0:W-:Y:S04]  /*c9d0*/  @P0 LDGSTS.E.BYPASS.LTC128B.128 [R7+0x18400], desc[UR36][R2.64+0x40], !P3 ;  /* 0x1840004002070fae */ /* 0x0001e8000d901d64 */
[----:B------:R0:W-:Y:S02]  /*c9e0*/  @P0 LDGSTS.E.BYPASS.LTC128B.128 [R7+0x1a400], desc[UR36][R2.64+0x80], !P2 ;  /* 0x1a40008002070fae */ /* 0x0001e4000d101d64 */
[----:B0-----:R-:W-:Y:S05]  /*c9f0*/  WARPSYNC.COLLECTIVE R15, `(.L_x_97) ;  /* 0x000000000f087348 */ /* 0x001fea0003c00000 */
[----:B------:R1:W2:Y:S02]  /*ca00*/  SHFL.IDX P6, R14, R13, R12, R11 ;  /* 0x0000000c0d0e7389 */ /* 0x0002a400000c000b */
[----:B012---:R-:W-:Y:S01]  /*ca10*/  ENDCOLLECTIVE ;  /* 0x000000000000791b */ /* 0x007fe20003800000 */
.L_x_97:
[----:B------:R-:W-:Y:S05]  /*ca20*/  BRA `(.L_x_98) ;  /* 0xffffffd000707947 */ /* 0x000fea000383ffff */
.L_x_51:
[----:B------:R-:W-:Y:S01]  /*ca30*/  IMAD.MOV.U32 R13, RZ, RZ, R9 ;  /* 0x000000ffff0d7224 */ /* 0x000fe200078e0009 */
[----:B------:R-:W-:Y:S01]  /*ca40*/  MOV R12, RZ ;  /* 0x000000ff000c7202 */ /* 0x000fe20000000f00 */
[----:B------:R-:W-:Y:S02]  /*ca50*/  IMAD.MOV.U32 R11, RZ, RZ, 0x1c1f ;  /* 0x00001c1fff0b7424 */ /* 0x000fe400078e00ff */
[----:B------:R-:W-:Y:S02]  /*ca60*/  IMAD.MOV.U32 R15, RZ, RZ, -0x1 ;  /* 0xffffffffff0f7424 */ /* 0x000fe400078e00ff */
[----:B------:R-:W-:Y:S02]  /*ca70*/  IMAD R0, R25, 0xc0, R22 ;  /* 0x000000c019007824 */ /* 0x000fe400078e0216 */
[----:B------:R-:W-:-:S07]  /*ca80*/  IMAD.MOV.U32 R24, RZ, RZ, 0x1 ;  /* 0x00000001ff187424 */ /* 0x000fce00078e00ff */
[----:B------:R-:W-:Y:S05]  /*ca90*/  WARPSYNC.COLLECTIVE R15, `(.L_x_99) ;  /* 0x000000000f087348 */ /* 0x000fea0003c00000 */
[----:B------:R0:W1:Y:S02]  /*caa0*/  SHFL.IDX P6, R14, R13, R12, R11 ;  /* 0x0000000c0d0e7389 */ /* 0x00006400000c000b */
[----:B01----:R-:W-:Y:S01]  /*cab0*/  ENDCOLLECTIVE ;  /* 0x000000000000791b */ /* 0x003fe20003800000 */
.L_x_99:
[----:B------:R-:W-:Y:S02]  /*cac0*/  VIADD R5, R0, 0x20 ;  /* 0x0000002000057836 */ /* 0x000fe40000000000 */
[----:B------:R-:W-:Y:S01]  /*cad0*/  IMAD.MOV.U32 R13, RZ, RZ, R7 ;  /* 0x000000ffff0d7224 */ /* 0x000fe200078e0007 */
[----:B------:R-:W-:-:S07]  /*cae0*/  MOV R2, R14 ;  /* 0x0000000e00027202 */ /* 0x000fce0000000f00 */
[----:B------:R-:W-:Y:S05]  /*caf0*/  WARPSYNC.COLLECTIVE R15, `(.L_x_100) ;  /* 0x000000000f087348 */ /* 0x000fea0003c00000 */
[----:B------:R0:W1:Y:S02]  /*cb00*/  SHFL.IDX P6, R14, R13, R12, R11 ;  /* 0x0000000c0d0e7389 */ /* 0x00006400000c000b */
[----:B01----:R-:W-:Y:S01]  /*cb10*/  ENDCOLLECTIVE ;  /* 0x000000000000791b */ /* 0x003fe20003800000 */
.L_x_100:
[----:B------:R-:W-:Y:S02]  /*cb20*/  ULDC UR4, c[0x0][0x288] ;  /* 0x0000a20000047ab9 */ /* 0x000fe40000000800 */
[----:B------:R-:W-:Y:S02]  /*cb30*/  IMAD R6, R20, UR4, RZ ;  /* 0x0000000414067c24 */ /* 0x000fe4000f8e02ff */
[----:B------:R-:W-:-:S03]  /*cb40*/  IMAD.MOV.U32 R3, RZ, RZ, R2 ;  /* 0x000000ffff037224 */ /* 0x000fc600078e0002 */
[----:B------:R-:W-:Y:S01]  /*cb50*/  ISETP.GE.AND P2, PT, R0, R6, PT ;  /* 0x000000060000720c */ /* 0x000fe20003f46270 */
[----:B------:R-:W-:Y:S01]  /*cb60*/  IMAD.MOV.U32 R13, RZ, RZ, R9 ;  /* 0x000000ffff0d7224 */ /* 0x000fe200078e0009 */
[----:B------:R-:W-:-:S11]  /*cb70*/  MOV R12, 0x1 ;  /* 0x00000001000c7802 */ /* 0x000fd60000000f00 */
[----:B------:R-:W-:Y:S02]  /*cb80*/  @!P2 LEA R21, R28, UR45, 0x1 ;  /* 0x0000002d1c15ac11 */ /* 0x000fe4000f8e08ff */
[----:B------:R-:W-:-:S07]  /*cb90*/  MOV R2, R14 ;  /* 0x0000000e00027202 */ /* 0x000fce0000000f00 */
[----:B------:R-:W-:Y:S05]  /*cba0*/  WARPSYNC.COLLECTIVE R15, `(.L_x_101) ;  /* 0x000000000f087348 */ /* 0x000fea0003c00000 */
[----:B------:R0:W1:Y:S02]  /*cbb0*/  SHFL.IDX P6, R14, R13, R12, R11 ;  /* 0x0000000c0d0e7389 */ /* 0x00006400000c000b */
[----:B01----:R-:W-:Y:S01]  /*cbc0*/  ENDCOLLECTIVE ;  /* 0x000000000000791b */ /* 0x003fe20003800000 */
.L_x_101:
[----:B------:R-:W-:-:S05]  /*cbd0*/  @!P2 IMAD.WIDE.U32 R2, R27, 0x2, R2 ;  /* 0x000000021b02a825 */ /* 0x000fca00078e0002 */
[----:B------:R-:W-:Y:S01]  /*cbe0*/  @!PT LDS RZ, [RZ] ;  /* 0x00000000fffff984 */ /* 0x000fe20000000800 */
[----:B------:R-:W-:Y:S01]  /*cbf0*/  @!PT LDS RZ, [RZ] ;  /* 0x00000000fffff984 */ /* 0x000fe20000000800 */
[----:B------:R-:W-:Y:S01]  /*cc00*/  @!PT LDS RZ, [RZ] ;  /* 0x00000000fffff984 */ /* 0x000fe20000000800 */
[----:B------:R0:W-:Y:S04]  /*cc10*/  @!P2 LDGSTS.E.BYPASS.LTC128B.128 [R21+0xc400], desc[UR36][R2.64], !P3 ;  /* 0x0c4000000215afae */ /* 0x0001e8000d901d64 */
[----:B------:R0:W-:Y:S01]  /*cc20*/  @!P2 LDGSTS.E.BYPASS.LTC128B.128 [R21+0xf400], desc[UR36][R2.64+0x40], !P0 ;  /* 0x0f4000400215afae */ /* 0x0001e2000c101d64 */
[----:B------:R-:W-:-:S03]  /*cc30*/  IMAD.MOV.U32 R13, RZ, RZ, R7 ;  /* 0x000000ffff0d7224 */ /* 0x000fc600078e0007 */
[----:B------:R0:W-:Y:S01]  /*cc40*/  @!P2 LDGSTS.E.BYPASS.LTC128B.128 [R21+0x12400], desc[UR36][R2.64+0x80], !P1 ;  /* 0x124000800215afae */ /* 0x0001e2000c901d64 */
[----:B------:R-:W-:Y:S01]  /*cc50*/  ISETP.GE.AND P2, PT, R5, R6, PT ;  /* 0x000000060500720c */ /* 0x000fe20003f46270 */
[----:B------:R-:W-:-:S12]  /*cc60*/  IMAD.MOV.U32 R5, RZ, RZ, R14 ;  /* 0x000000ffff057224 */ /* 0x000fd800078e000e */
[----:B0-----:R-:W-:Y:S05]  /*cc70*/  WARPSYNC.COLLECTIVE R15, `(.L_x_102) ;  /* 0x000000000f087348 */ /* 0x001fea0003c00000 */
[----:B------:R1:W2:Y:S02]  /*cc80*/  SHFL.IDX P6, R14, R13, R12, R11 ;  /* 0x0000000c0d0e7389 */ /* 0x0002a400000c000b */
[----:B012---:R-:W-:Y:S01]  /*cc90*/  ENDCOLLECTIVE ;  /* 0x000000000000791b */ /* 0x007fe20003800000 */
.L_x_102:
[----:B------:R-:W-:Y:S01]  /*cca0*/  VIADD R3, R0, 0x40 ;  /* 0x0000004000037836 */ /* 0x000fe20000000000 */
[----:B------:R-:W-:Y:S01]  /*ccb0*/  @!P2 LEA R25, R28, UR45, 0x1 ;  /* 0x0000002d1c19ac11 */ /* 0x000fe2000f8e08ff */
[----:B------:R-:W-:Y:S01]  /*ccc0*/  IMAD.MOV.U32 R13, RZ, RZ, R9 ;  /* 0x000000ffff0d7224 */ /* 0x000fe200078e0009 */
[----:B------:R-:W-:Y:S02]  /*ccd0*/  MOV R12, 0x2 ;  /* 0x00000002000c7802 */ /* 0x000fe40000000f00 */
[----:B------:R-:W-:-:S07]  /*cce0*/  MOV R4, R14 ;  /* 0x0000000e00047202 */ /* 0x000fce0000000f00 */
[----:B------:R-:W-:Y:S05]  /*ccf0*/  WARPSYNC.COLLECTIVE R15, `(.L_x_103) ;  /* 0x000000000f087348 */ /* 0x000fea0003c00000 */
[----:B------:R0:W1:Y:S02]  /*cd00*/  SHFL.IDX P6, R14, R13, R12, R11 ;  /* 0x0000000c0d0e7389 */ /* 0x00006400000c000b */
[----:B01----:R-:W-:Y:S01]  /*cd10*/  ENDCOLLECTIVE ;  /* 0x000000000000791b */ /* 0x003fe20003800000 */
.L_x_103:
        /* <DEDUP_REMOVED lines=13> */
.L_x_104:
[----:B------:R-:W-:Y:S01]  /*cdf0*/  @!P2 LEA R21, R28, UR45, 0x1 ;  /* 0x0000002d1c15ac11 */ /* 0x000fe2000f8e08ff */
[----:B------:R-:W-:Y:S02]  /*ce00*/  IMAD.MOV.U32 R13, RZ, RZ, R9 ;  /* 0x000000ffff0d7224 */ /* 0x000fe400078e0009 */
[----:B------:R-:W-:Y:S01]  /*ce10*/  IMAD.MOV.U32 R12, RZ, RZ, 0x3 ;  /* 0x00000003ff0c7424 */ /* 0x000fe200078e00ff */
[----:B------:R-:W-:-:S07]  /*ce20*/  MOV R2, R14 ;  /* 0x0000000e00027202 */ /* 0x000fce0000000f00 */
[----:B------:R-:W-:Y:S05]  /*ce30*/  WARPSYNC.COLLECTIVE R15, `(.L_x_105) ;  /* 0x000000000f087348 */ /* 0x000fea0003c00000 */
[----:B------:R0:W1:Y:S02]  /*ce40*/  SHFL.IDX P6, R14, R13, R12, R11 ;  /* 0x0000000c0d0e7389 */ /* 0x00006400000c000b */
[----:B01----:R-:W-:Y:S01]  /*ce50*/  ENDCOLLECTIVE ;  /* 0x000000000000791b */ /* 0x003fe20003800000 */
.L_x_105:
        /* <DEDUP_REMOVED lines=8> */
[----:B------:R-:W-:-:S07]  /*cee0*/  MOV R5, R14 ;  /* 0x0000000e00057202 */ /* 0x000fce0000000f00 */
[----:B0-----:R-:W-:Y:S05]  /*cef0*/  WARPSYNC.COLLECTIVE R15, `(.L_x_106) ;  /* 0x000000000f087348 */ /* 0x001fea0003c00000 */
[----:B------:R1:W2:Y:S02]  /*cf00*/  SHFL.IDX P6, R14, R13, R12, R11 ;  /* 0x0000000c0d0e7389 */ /* 0x0002a400000c000b */
[----:B012---:R-:W-:Y:S01]  /*cf10*/  ENDCOLLECTIVE ;  /* 0x000000000000791b */ /* 0x007fe20003800000 */
.L_x_106:
[----:B------:R-:W-:-:S04]  /*cf20*/  IADD3 R3, R0, 0x60, RZ ;  /* 0x0000006000037810 */ /* 0x000fc80007ffe0ff */
[----:B------:R-:W-:Y:S01]  /*cf30*/  ISETP.GE.AND P2, PT, R3, R6, PT ;  /* 0x000000060300720c */ /* 0x000fe20003f46270 */
[----:B------:R-:W-:Y:S02]  /*cf40*/  VIADD R3, R0, 0x80 ;  /* 0x0000008000037836 */ /* 0x000fe40000000000 */
[----:B------:R-:W-:Y:S01]  /*cf50*/  IMAD.MOV.U32 R13, RZ, RZ, R8 ;  /* 0x000000ffff0d7224 */ /* 0x000fe200078e0008 */
[----:B------:R-:W-:-:S09]  /*cf60*/  MOV R12, RZ ;  /* 0x000000ff000c7202 */ /* 0x000fd20000000f00 */
[----:B------:R-:W-:Y:S01]  /*cf70*/  @!P2 LEA R25, R28, UR45, 0x1 ;  /* 0x0000002d1c19ac11 */ /* 0x000fe2000f8e08ff */
[----:B------:R-:W-:-:S07]  /*cf80*/  IMAD.MOV.U32 R4, RZ, RZ, R14 ;  /* 0x000000ffff047224 */ /* 0x000fce00078e000e */
[----:B------:R-:W-:Y:S05]  /*cf90*/  WARPSYNC.COLLECTIVE R15, `(.L_x_107) ;  /* 0x000000000f087348 */ /* 0x000fea0003c00000 */
[----:B------:R0:W1:Y:S02]  /*cfa0*/  SHFL.IDX P6, R14, R13, R12, R11 ;  /* 0x0000000c0d0e7389 */ /* 0x00006400000c000b */
[----:B01----:R-:W-:Y:S01]  /*cfb0*/  ENDCOLLECTIVE ;  /* 0x000000000000791b */ /* 0x003fe20003800000 */
.L_x_107:
        /* <DEDUP_REMOVED lines=13> */
.L_x_108:
[----:B------:R-:W-:Y:S01]  /*d090*/  @!P2 LEA R7, R28, UR45, 0x1 ;  /* 0x0000002d1c07ac11 */ /* 0x000fe2000f8e08ff */
[----:B------:R-:W-:Y:S02]  /*d0a0*/  IMAD.MOV.U32 R13, RZ, RZ, R8 ;  /* 0x000000ffff0d7224 */ /* 0x000fe400078e0008 */
[----:B------:R-:W-:Y:S01]  /*d0b0*/  IMAD.MOV.U32 R12, RZ, RZ, 0x1 ;  /* 0x00000001ff0c7424 */ /* 0x000fe200078e00ff */
[----:B------:R-:W-:-:S07]  /*d0c0*/  MOV R2, R14 ;  /* 0x0000000e00027202 */ /* 0x000fce0000000f00 */
[----:B------:R-:W-:Y:S05]  /*d0d0*/  WARPSYNC.COLLECTIVE R15, `(.L_x_109) ;  /* 0x000000000f087348 */ /* 0x000fea0003c00000 */
[----:B------:R0:W1:Y:S02]  /*d0e0*/  SHFL.IDX P6, R14, R13, R12, R11 ;  /* 0x0000000c0d0e7389 */ /* 0x00006400000c000b */
[----:B01----:R-:W-:Y:S01]  /*d0f0*/  ENDCOLLECTIVE ;  /* 0x000000000000791b */ /* 0x003fe20003800000 */
.L_x_109:
        /* <DEDUP_REMOVED lines=12> */
.L_x_110:
[----:B------:R-:W-:Y:S05]  /*d1c0*/  BRA `(.L_x_111) ;  /* 0xffffffd400587947 */ /* 0x000fea000383ffff */
.L_x_54:
[----:B0-----:R-:W-:-:S04]  /*d1d0*/  MOV R3, UR45 ;  /* 0x0000002d00037c02 */ /* 0x001fc80008000f00 */
[----:B------:R0:W1:Y:S03]  /*d1e0*/  SYNCS.PHASECHK.TRANS64.TRYWAIT P0, [R3+URZ+0x2d820], R0 ;  /* 0x02d82000030075a7 */ /* 0x000066000800017f */
[----:B-1----:R-:W-:Y:S05]  /*d1f0*/  @!P0 NANOSLEEP.SYNCS 0x989680 ;  /* 0x009896800000895d */ /* 0x002fea0003900000 */
[----:B------:R-:W1:Y:S02]  /*d200*/  @!P0 SYNCS.PHASECHK.TRANS64 P0, [R3+URZ+0x2d820], R0 ;  /* 0x02d82000030085a7 */ /* 0x000e64000800007f */
[----:B-1----:R-:W-:Y:S05]  /*d210*/  @!P0 BRA `(.L_x_54) ;  /* 0xfffffffc00ec8947 */ /* 0x002fea000383ffff */
[----:B------:R-:W-:Y:S05]  /*d220*/  BRA `(.L_x_112) ;  /* 0xffffffd400a07947 */ /* 0x000fea000383ffff */
.L_x_58:
[----:B0-----:R0:W1:Y:S02]  /*d230*/  SYNCS.PHASECHK.TRANS64.TRYWAIT P0, [R7+URZ+0x2d840], R2 ;  /* 0x02d84002070075a7 */ /* 0x001064000800017f */
[----:B-1----:R-:W-:Y:S05]  /*d240*/  @!P0 NANOSLEEP.SYNCS 0x989680 ;  /* 0x009896800000895d */ /* 0x002fea0003900000 */
[----:B------:R-:W1:Y:S02]  /*d250*/  @!P0 SYNCS.PHASECHK.TRANS64 P0, [R7+URZ+0x2d840], R2 ;  /* 0x02d84002070085a7 */ /* 0x000e64000800007f */
[----:B-1----:R-:W-:Y:S05]  /*d260*/  @!P0 BRA `(.L_x_58) ;  /* 0xfffffffc00f08947 */ /* 0x002fea000383ffff */
[----:B------:R-:W-:Y:S05]  /*d270*/  BRA `(.L_x_113) ;  /* 0xffffffd800a87947 */ /* 0x000fea000383ffff */
.L_x_59:
[----:B------:R-:W-:Y:S01]  /*d280*/  BSSY B1, `(.L_x_114) ;  /* 0x0000008000017945 */ /* 0x000fe20003800000 */
[----:B------:R-:W-:Y:S01]  /*d290*/  IMAD.MOV.U32 R13, RZ, RZ, R19 ;  /* 0x000000ffff0d7224 */ /* 0x000fe200078e0013 */
[----:B------:R-:W-:Y:S01]  /*d2a0*/  MOV R11, 0x1c1f ;  /* 0x00001c1f000b7802 */ /* 0x000fe20000000f00 */
[----:B------:R-:W-:Y:S02]  /*d2b0*/  IMAD.MOV.U32 R12, RZ, RZ, RZ ;  /* 0x000000ffff0c7224 */ /* 0x000fe400078e00ff */
[----:B------:R-:W-:-:S07]  /*d2c0*/  IMAD.MOV.U32 R15, RZ, RZ, -0x1 ;  /* 0xffffffffff0f7424 */ /* 0x000fce00078e00ff */
[----:B------:R-:W-:Y:S05]  /*d2d0*/  WARPSYNC.COLLECTIVE R15, `(.L_x_115) ;  /* 0x000000000f087348 */ /* 0x000fea0003c00000 */
[----:B------:R0:W1:Y:S02]  /*d2e0*/  SHFL.IDX P6, R14, R13, R12, R11 ;  /* 0x0000000c0d0e7389 */ /* 0x00006400000c000b */
[----:B01----:R-:W-:Y:S01]  /*d2f0*/  ENDCOLLECTIVE ;  /* 0x000000000000791b */ /* 0x003fe20003800000 */
.L_x_115:
[----:B------:R-:W-:Y:S05]  /*d300*/  BSYNC B1 ;  /* 0x0000000000017941 */ /* 0x000fea0003800000 */
.L_x_114:
[----:B------:R-:W0:Y:S01]  /*d310*/  S2R R27, SR_TID.X ;  /* 0x00000000001b7919 */ /* 0x000e220000002100 */
[----:B------:R-:W-:Y:S01]  /*d320*/  MOV R13, R8 ;  /* 0x00000008000d7202 */ /* 0x000fe20000000f00 */
[----:B------:R-:W-:Y:S01]  /*d330*/  IMAD.MOV.U32 R12, RZ, RZ, RZ ;  /* 0x000000ffff0c7224 */ /* 0x000fe200078e00ff */
[----:B------:R-:W-:Y:S01]  /*d340*/  LOP3.LUT R16, R16, 0xffffffdf, RZ, 0xc0, !PT ;  /* 0xffffffdf10107812 */ /* 0x000fe200078ec0ff */
[----:B------:R-:W-:Y:S01]  /*d350*/  IMAD.MOV.U32 R11, RZ, RZ, 0x1c1f ;  /* 0x00001c1fff0b7424 */ /* 0x000fe200078e00ff */
[----:B------:R-:W-:Y:S01]  /*d360*/  LEA R9, R9, UR45, 0x1 ;  /* 0x0000002d09097c11 */ /* 0x000fe2000f8e08ff */
[----:B------:R-:W-:Y:S01]  /*d370*/  IMAD.MOV.U32 R15, RZ, RZ, -0x1 ;  /* 0xffffffffff0f7424 */ /* 0x000fe200078e00ff */
[----:B------:R-:W-:Y:S01]  /*d380*/  @P1 LOP3.LUT R16, R16, 0x20, RZ, 0xfc, !PT ;  /* 0x0000002010101812 */ /* 0x000fe200078efcff */
[----:B------:R-:W-:-:S07]  /*d390*/  IMAD.MOV.U32 R3, RZ, RZ, R14 ;  /* 0x000000ffff037224 */ /* 0x000fce00078e000e */
[----:B0-----:R-:W-:Y:S05]  /*d3a0*/  WARPSYNC.COLLECTIVE R15, `(.L_x_116) ;  /* 0x000000000f087348 */ /* 0x001fea0003c00000 */
[----:B------:R1:W2:Y:S02]  /*d3b0*/  SHFL.IDX P6, R14, R13, R12, R11 ;  /* 0x0000000c0d0e7389 */ /* 0x0002a400000c000b */
[----:B012---:R-:W-:Y:S01]  /*d3c0*/  ENDCOLLECTIVE ;  /* 0x000000000000791b */ /* 0x007fe20003800000 */
.L_x_116:
[----:B------:R-:W-:Y:S01]  /*d3d0*/  LOP3.LUT P1, RZ, R16, 0x4, RZ, 0xc0, !PT ;  /* 0x0000000410ff7812 */ /* 0x000fe2000782c0ff */
[----:B------:R-:W-:Y:S01]  /*d3e0*/  IMAD.MOV.U32 R13, RZ, RZ, R19 ;  /* 0x000000ffff0d7224 */ /* 0x000fe200078e0013 */
[----:B------:R-:W-:Y:S02]  /*d3f0*/  MOV R12, 0x1 ;  /* 0x00000001000c7802 */ /* 0x000fe40000000f00 */
[----:B------:R-:W-:Y:S01]  /*d400*/  SHF.L.U32 R27, R27, 0x3, RZ ;  /* 0x000000031b1b7819 */ /* 0x000fe200000006ff */
[----:B------:R-:W-:-:S03]  /*d410*/  IMAD.MOV.U32 R2, RZ, RZ, R14 ;  /* 0x000000ffff027224 */ /* 0x000fc600078e000e */
[----:B------:R-:W-:-:S07]  /*d420*/  LOP3.LUT R27, R27, 0x18, RZ, 0xc0, !PT ;  /* 0x000000181b1b7812 */ /* 0x000fce00078ec0ff */
[----:B------:R-:W-:Y:S05]  /*d430*/  WARPSYNC.COLLECTIVE R15, `(.L_x_117) ;  /* 0x000000000f087348 */ /* 0x000fea0003c00000 */
[----:B------:R0:W1:Y:S02]  /*d440*/  SHFL.IDX P6, R14, R13, R12, R11 ;  /* 0x0000000c0d0e7389 */ /* 0x00006400000c000b */
[----:B01----:R-:W-:Y:S01]  /*d450*/  ENDCOLLECTIVE ;  /* 0x000000000000791b */ /* 0x003fe20003800000 */
.L_x_117:
[----:B------:R-:W-:-:S04]  /*d460*/  SHF.L.U32 R4, R27, 0x1, RZ ;  /* 0x000000011b047819 */ /* 0x000fc800000006ff */
[----:B------:R-:W-:-:S05]  /*d470*/  IADD3 R2, P0, R2, R4, RZ ;  /* 0x0000000402027210 */ /* 0x000fca0007f1e0ff */
[----:B------:R-:W-:Y:S02]  /*d480*/  IMAD.X R3, RZ, RZ, R3, P0 ;  /* 0x000000ffff037224 */ /* 0x000fe400000e0603 */
[----:B------:R-:W-:-:S03]  /*d490*/  IMAD.MOV.U32 R13, RZ, RZ, R8 ;  /* 0x000000ffff0d7224 */ /* 0x000fc600078e0008 */
[----:B------:R-:W-:Y:S01]  /*d4a0*/  @!PT LDS RZ, [RZ] ;  /* 0x00000000fffff984 */ /* 0x000fe20000000800 */
[----:B------:R-:W-:Y:S01]  /*d4b0*/  @!PT LDS RZ, [RZ] ;  /* 0x00000000fffff984 */ /* 0x000fe20000000800 */
[----:B------:R-:W-:Y:S01]  /*d4c0*/  @!PT LDS RZ, [RZ] ;  /* 0x00000000fffff984 */ /* 0x000fe20000000800 */
[----:B------:R-:W-:Y:S04]  /*d4d0*/  LDGSTS.E.BYPASS.LTC128B.128 [R9+0x15400], desc[UR36][R2.64], !P1 ;  /* 0x1540000002097fae */ /* 0x000fe8000c901d64 */
[----:B------:R-:W-:Y:S04]  /*d4e0*/  LDGSTS.E.BYPASS.LTC128B.128 [R9+0x17400], desc[UR36][R2.64+0x40], !P5 ;  /* 0x1740004002097fae */ /* 0x000fe8000e901d64 */
[----:B------:R0:W-:Y:S02]  /*d4f0*/  LDGSTS.E.BYPASS.LTC128B.128 [R9+0x19400], desc[UR36][R2.64+0x80], !P4 ;  /* 0x1940008002097fae */ /* 0x0001e4000e101d64 */
[----:B0-----:R-:W-:-:S07]  /*d500*/  IMAD.MOV.U32 R3, RZ, RZ, R14 ;  /* 0x000000ffff037224 */ /* 0x001fce00078e000e */
[----:B------:R-:W-:Y:S05]  /*d510*/  WARPSYNC.COLLECTIVE R15, `(.L_x_118) ;  /* 0x000000000f087348 */ /* 0x000fea0003c00000 */
[----:B------:R0:W1:Y:S02]  /*d520*/  SHFL.IDX P6, R14, R13, R12, R11 ;  /* 0x0000000c0d0e7389 */ /* 0x00006400000c000b */
[----:B01----:R-:W-:Y:S01]  /*d530*/  ENDCOLLECTIVE ;  /* 0x000000000000791b */ /* 0x003fe20003800000 */
.L_x_118:
[----:B------:R-:W-:Y:S01]  /*d540*/  IMAD.MOV.U32 R13, RZ, RZ, R19 ;  /* 0x000000ffff0d7224 */ /* 0x000fe200078e0013 */
[----:B------:R-:W-:Y:S02]  /*d550*/  MOV R12, 0x2 ;  /* 0x00000002000c7802 */ /* 0x000fe40000000f00 */
[----:B------:R-:W-:-:S07]  /*d560*/  MOV R2, R14 ;  /* 0x0000000e00027202 */ /* 0x000fce0000000f00 */
[----:B------:R-:W-:Y:S05]  /*d570*/  WARPSYNC.COLLECTIVE R15, `(.L_x_119) ;  /* 0x000000000f087348 */ /* 0x000fea0003c00000 */
[----:B------:R0:W1:Y:S02]  /*d580*/  SHFL.IDX P6, R14, R13, R12, R11 ;  /* 0x0000000c0d0e7389 */ /* 0x00006400000c000b */
[----:B01----:R-:W-:Y:S01]  /*d590*/  ENDCOLLECTIVE ;  /* 0x000000000000791b */ /* 0x003fe20003800000 */
.L_x_119:
[----:B------:R-:W-:-:S05]  /*d5a0*/  IADD3 R2, P0, R2, R4, RZ ;  /* 0x0000000402027210 */ /* 0x000fca0007f1e0ff */
[----:B------:R-:W-:-:S05]  /*d5b0*/  IMAD.X R3, RZ, RZ, R3, P0 ;  /* 0x000000ffff037224 */ /* 0x000fca00000e0603 */
[----:B------:R-:W-:Y:S01]  /*d5c0*/  @!PT LDS RZ, [RZ] ;  /* 0x00000000fffff984 */ /* 0x000fe20000000800 */
[----:B------:R-:W-:Y:S01]  /*d5d0*/  @!PT LDS RZ, [RZ] ;  /* 0x00000000fffff984 */ /* 0x000fe20000000800 */
[----:B------:R-:W-:Y:S01]  /*d5e0*/  @!PT LDS RZ, [RZ] ;  /* 0x00000000fffff984 */ /* 0x000fe20000000800 */
[----:B------:R0:W-:Y:S01]  /*d5f0*/  LDGSTS.E.BYPASS.LTC128B.128 [R9+0x15c00], desc[UR36][R2.64], !P1 ;  /* 0x15c0000002097fae */ /* 0x0001e2000c901d64 */
[----:B------:R-:W-:-:S03]  /*d600*/  IMAD.MOV.U32 R13, RZ, RZ, R8 ;  /* 0x000000ffff0d7224 */ /* 0x000fc600078e0008 */
[----:B------:R0:W-:Y:S04]  /*d610*/  LDGSTS.E.BYPASS.LTC128B.128 [R9+0x17c00], desc[UR36][R2.64+0x40], !P5 ;  /* 0x17c0004002097fae */ /* 0x0001e8000e901d64 */
[----:B------:R0:W-:Y:S01]  /*d620*/  LDGSTS.E.BYPASS.LTC128B.128 [R9+0x19c00], desc[UR36][R2.64+0x80], !P4 ;  /* 0x19c0008002097fae */ /* 0x0001e2000e101d64 */
[----:B------:R-:W-:-:S07]  /*d630*/  IMAD.MOV.U32 R27, RZ, RZ, R14 ;  /* 0x000000ffff1b7224 */ /* 0x000fce00078e000e */
[----:B0-----:R-:W-:Y:S05]  /*d640*/  WARPSYNC.COLLECTIVE R15, `(.L_x_120) ;  /* 0x000000000f087348 */ /* 0x001fea0003c00000 */
[----:B------:R1:W2:Y:S02]  /*d650*/  SHFL.IDX P6, R14, R13, R12, R11 ;  /* 0x0000000c0d0e7389 */ /* 0x0002a400000c000b */
[----:B012---:R-:W-:Y:S01]  /*d660*/  ENDCOLLECTIVE ;  /* 0x000000000000791b */ /* 0x007fe20003800000 */
.L_x_120:
[----:B------:R-:W-:Y:S01]  /*d670*/  IMAD.MOV.U32 R13, RZ, RZ, R19 ;  /* 0x000000ffff0d7224 */ /* 0x000fe200078e0013 */
[----:B------:R-:W-:Y:S02]  /*d680*/  MOV R12, 0x3 ;  /* 0x00000003000c7802 */ /* 0x000fe40000000f00 */
[----:B------:R-:W-:-:S07]  /*d690*/  MOV R2, R14 ;  /* 0x0000000e00027202 */ /* 0x000fce0000000f00 */
[----:B------:R-:W-:Y:S05]  /*d6a0*/  WARPSYNC.COLLECTIVE R15, `(.L_x_121) ;  /* 0x000000000f087348 */ /* 0x000fea0003c00000 */
[----:B------:R0:W1:Y:S02]  /*d6b0*/  SHFL.IDX P6, R14, R13, R12, R11 ;  /* 0x0000000c0d0e7389 */ /* 0x00006400000c000b */
[----:B01----:R-:W-:Y:S01]  /*d6c0*/  ENDCOLLECTIVE ;  /* 0x000000000000791b */ /* 0x003fe20003800000 */
.L_x_121:
[----:B------:R-:W-:-:S05]  /*d6d0*/  IADD3 R2, P0, R2, R4, RZ ;  /* 0x0000000402027210 */ /* 0x000fca0007f1e0ff */
[----:B------:R-:W-:-:S05]  /*d6e0*/  IMAD.X R3, RZ, RZ, R27, P0 ;  /* 0x000000ffff037224 */ /* 0x000fca00000e061b */
[----:B------:R-:W-:Y:S01]  /*d6f0*/  @!PT LDS RZ, [RZ] ;  /* 0x00000000fffff984 */ /* 0x000fe20000000800 */
[----:B------:R-:W-:Y:S01]  /*d700*/  @!PT LDS RZ, [RZ] ;  /* 0x00000000fffff984 */ /* 0x000fe20000000800 */
[----:B------:R-:W-:Y:S01]  /*d710*/  @!PT LDS RZ, [RZ] ;  /* 0x00000000fffff984 */ /* 0x000fe20000000800 */
[----:B------:R0:W-:Y:S01]  /*d720*/  LDGSTS.E.BYPASS.LTC128B.128 [R9+0x16400], desc[UR36][R2.64], !P1 ;  /* 0x1640000002097fae */ /* 0x0001e2000c901d64 */
[----:B------:R-:W-:Y:S01]  /*d730*/  LOP3.LUT P1, RZ, R16, 0x20, RZ, 0xc0, !PT ;  /* 0x0000002010ff7812 */ /* 0x000fe2000782c0ff */
[----:B------:R-:W-:Y:S02]  /*d740*/  IMAD.MOV.U32 R13, RZ, RZ, R8 ;  /* 0x000000ffff0d7224 */ /* 0x000fe400078e0008 */
[----:B------:R0:W-:Y:S04]  /*d750*/  LDGSTS.E.BYPASS.LTC128B.128 [R9+0x18400], desc[UR36][R2.64+0x40], !P5 ;  /* 0x1840004002097fae */ /* 0x0001e8000e901d64 */
[----:B------:R0:W-:Y:S01]  /*d760*/  LDGSTS.E.BYPASS.LTC128B.128 [R9+0x1a400], desc[UR36][R2.64+0x80], !P4 ;  /* 0x1a40008002097fae */ /* 0x0001e2000e101d64 */
[----:B------:R-:W-:-:S07]  /*d770*/  IMAD.MOV.U32 R27, RZ, RZ, R14 ;  /* 0x000000ffff1b7224 */ /* 0x000fce00078e000e */
[----:B0-----:R-:W-:Y:S05]  /*d780*/  WARPSYNC.COLLECTIVE R15, `(.L_x_122) ;  /* 0x000000000f087348 */ /* 0x001fea0003c00000 */
[----:B------:R1:W2:Y:S02]  /*d790*/  SHFL.IDX P6, R14, R13, R12, R11 ;  /* 0x0000000c0d0e7389 */ /* 0x0002a400000c000b */
[----:B012---:R-:W-:Y:S01]  /*d7a0*/  ENDCOLLECTIVE ;  /* 0x000000000000791b */ /* 0x007fe20003800000 */
.L_x_122:
[----:B------:R-:W-:Y:S01]  /*d7b0*/  MOV R2, R14 ;  /* 0x0000000e00027202 */ /* 0x000fe20000000f00 */
[----:B------:R-:W-:Y:S06]  /*d7c0*/  BRA `(.L_x_123) ;  /* 0xffffffd800407947 */ /* 0x000fec000383ffff */
.L_x_64:
[----:B-1----:R1:W2:Y:S02]  /*d7d0*/  SYNCS.PHASECHK.TRANS64.TRYWAIT P0, [R7+URZ+0x2d860], R2 ;  /* 0x02d86002070075a7 */ /* 0x0022a4000800017f */
[----:B--2---:R-:W-:Y:S05]  /*d7e0*/  @!P0 NANOSLEEP.SYNCS 0x989680 ;  /* 0x009896800000895d */ /* 0x004fea0003900000 */
[----:B------:R-:W2:Y:S02]  /*d7f0*/  @!P0 SYNCS.PHASECHK.TRANS64 P0, [R7+URZ+0x2d860], R2 ;  /* 0x02d86002070085a7 */ /* 0x000ea4000800007f */
[----:B--2---:R-:W-:Y:S05]  /*d800*/  @!P0 BRA `(.L_x_64) ;  /* 0xfffffffc00f08947 */ /* 0x004fea000383ffff */
[----:B------:R-:W-:Y:S05]  /*d810*/  BRA `(.L_x_124) ;  /* 0xffffffd800a87947 */ /* 0x000fea000383ffff */
.L_x_65:
[----:B------:R-:W-:Y:S01]  /*d820*/  BSSY B1, `(.L_x_125) ;  /* 0x0000008000017945 */ /* 0x000fe20003800000 */
[----:B------:R-:W-:Y:S01]  /*d830*/  IMAD.MOV.U32 R13, RZ, RZ, R18 ;  /* 0x000000ffff0d7224 */ /* 0x000fe200078e0012 */
[----:B------:R-:W-:Y:S01]  /*d840*/  MOV R11, 0x1c1f ;  /* 0x00001c1f000b7802 */ /* 0x000fe20000000f00 */
[----:B------:R-:W-:Y:S02]  /*d850*/  IMAD.MOV.U32 R12, RZ, RZ, RZ ;  /* 0x000000ffff0c7224 */ /* 0x000fe400078e00ff */
[----:B------:R-:W-:-:S07]  /*d860*/  IMAD.MOV.U32 R15, RZ, RZ, -0x1 ;  /* 0xffffffffff0f7424 */ /* 0x000fce00078e00ff */
[----:B-1----:R-:W-:Y:S05]  /*d870*/  WARPSYNC.COLLECTIVE R15, `(.L_x_126) ;  /* 0x000000000f087348 */ /* 0x002fea0003c00000 */
[----:B------:R0:W2:Y:S02]  /*d880*/  SHFL.IDX P6, R14, R13, R12, R11 ;  /* 0x0000000c0d0e7389 */ /* 0x0000a400000c000b */
[----:B012---:R-:W-:Y:S01]  /*d890*/  ENDCOLLECTIVE ;  /* 0x000000000000791b */ /* 0x007fe20003800000 */
.L_x_126:
[----:B------:R-:W-:Y:S05]  /*d8a0*/  BSYNC B1 ;  /* 0x0000000000017941 */ /* 0x000fea0003800000 */
.L_x_125:
[----:B------:R-:W-:Y:S01]  /*d8b0*/  MOV R13, R17 ;  /* 0x00000011000d7202 */ /* 0x000fe20000000f00 */
[----:B------:R-:W-:Y:S01]  /*d8c0*/  IMAD.MOV.U32 R12, RZ, RZ, RZ ;  /* 0x000000ffff0c7224 */ /* 0x000fe200078e00ff */
[----:B------:R-:W-:Y:S01]  /*d8d0*/  MOV R15, 0xffffffff ;  /* 0xffffffff000f7802 */ /* 0x000fe20000000f00 */
[----:B------:R-:W-:Y:S01]  /*d8e0*/  IMAD.MOV.U32 R11, RZ, RZ, 0x1c1f ;  /* 0x00001c1fff0b7424 */ /* 0x000fe200078e00ff */
[----:B------:R-:W-:Y:S01]  /*d8f0*/  LEA R8, R8, UR45, 0x1 ;  /* 0x0000002d08087c11 */ /* 0x000fe2000f8e08ff */
[----:B------:R-:W-:-:S07]  /*d900*/  IMAD.MOV.U32 R3, RZ, RZ, R14 ;  /* 0x000000ffff037224 */ /* 0x000fce00078e000e */
[----:B------:R-:W-:Y:S05]  /*d910*/  WARPSYNC.COLLECTIVE R15, `(.L_x_127) ;  /* 0x000000000f087348 */ /* 0x000fea0003c00000 */
[----:B------:R0:W1:Y:S02]  /*d920*/  SHFL.IDX P6, R14, R13, R12, R11 ;  /* 0x0000000c0d0e7389 */ /* 0x00006400000c000b */
[----:B01----:R-:W-:Y:S01]  /*d930*/  ENDCOLLECTIVE ;  /* 0x000000000000791b */ /* 0x003fe20003800000 */
.L_x_127:
[----:B------:R-:W-:Y:S01]  /*d940*/  IMAD.MOV.U32 R13, RZ, RZ, R18 ;  /* 0x000000ffff0d7224 */ /* 0x000fe200078e0012 */
[----:B------:R-:W-:Y:S02]  /*d950*/  MOV R12, 0x1 ;  /* 0x00000001000c7802 */ /* 0x000fe40000000f00 */
[----:B------:R-:W-:-:S13]  /*d960*/  IADD3 R2, P0, R14, R4, RZ ;  /* 0x000000040e027210 */ /* 0x000fda0007f1e0ff */
[----:B------:R-:W-:Y:S05]  /*d970*/  WARPSYNC.COLLECTIVE R15, `(.L_x_128) ;  /* 0x000000000f087348 */ /* 0x000fea0003c00000 */
[----:B------:R0:W1:Y:S02]  /*d980*/  SHFL.IDX P6, R14, R13, R12, R11 ;  /* 0x0000000c0d0e7389 */ /* 0x00006400000c000b */
[----:B01----:R-:W-:Y:S01]  /*d990*/  ENDCOLLECTIVE ;  /* 0x000000000000791b */ /* 0x003fe20003800000 */
.L_x_128:
[----:B------:R-:W-:Y:S01]  /*d9a0*/  IMAD.X R3, RZ, RZ, R3, P0 ;  /* 0x000000ffff037224 */ /* 0x000fe200000e0603 */
[----:B------:R-:W-:Y:S01]  /*d9b0*/  ISETP.LT.OR P0, PT, R0, 0x1, P3 ;  /* 0x000000010000780c */ /* 0x000fe20001f01670 */
[----:B------:R-:W-:-:S12]  /*d9c0*/  IMAD.MOV.U32 R13, RZ, RZ, R17 ;  /* 0x000000ffff0d7224 */ /* 0x000fd800078e0011 */
[----:B------:R-:W-:Y:S01]  /*d9d0*/  @!PT LDS RZ, [RZ] ;  /* 0x00000000fffff984 */ /* 0x000fe20000000800 */
[----:B------:R-:W-:Y:S01]  /*d9e0*/  @!PT LDS RZ, [RZ] ;  /* 0x00000000fffff984 */ /* 0x000fe20000000800 */
[----:B------:R-:W-:Y:S01]  /*d9f0*/  @!PT LDS RZ, [RZ] ;  /* 0x00000000fffff984 */ /* 0x000fe20000000800 */
[----:B------:R-:W-:Y:S01]  /*da00*/  LDGSTS.E.BYPASS.LTC128B.128 [R8+0x400], desc[UR36][R2.64], !P0 ;  /* 0x0040000002087fae */ /* 0x000fe2000c101d64 */
[----:B------:R-:W-:-:S13]  /*da10*/  ISETP.LT.OR P0, PT, R0, 0x1, P2 ;  /* 0x000000010000780c */ /* 0x000fda0001701670 */
[----:B------:R-:W-:Y:S01]  /*da20*/  LDGSTS.E.BYPASS.LTC128B.128 [R8+0x2400], desc[UR36][R2.64+0x40], !P0 ;  /* 0x0240004002087fae */ /* 0x000fe2000c101d64 */
[----:B------:R-:W-:-:S13]  /*da30*/  ISETP.LT.OR P0, PT, R0, 0x1, P1 ;  /* 0x000000010000780c */ /* 0x000fda0000f01670 */
[----:B------:R0:W-:Y:S02]  /*da40*/  LDGSTS.E.BYPASS.LTC128B.128 [R8+0x4400], desc[UR36][R2.64+0x80], !P0 ;  /* 0x0440008002087fae */ /* 0x0001e4000c101d64 */
[----:B0-----:R-:W-:-:S07]  /*da50*/  IMAD.MOV.U32 R3, RZ, RZ, R14 ;  /* 0x000000ffff037224 */ /* 0x001fce00078e000e */
[----:B------:R-:W-:Y:S05]  /*da60*/  WARPSYNC.COLLECTIVE R15, `(.L_x_129) ;  /* 0x000000000f087348 */ /* 0x000fea0003c00000 */
[----:B------:R0:W1:Y:S02]  /*da70*/  SHFL.IDX P6, R14, R13, R12, R11 ;  /* 0x0000000c0d0e7389 */ /* 0x00006400000c000b */
[----:B01----:R-:W-:Y:S01]  /*da80*/  ENDCOLLECTIVE ;  /* 0x000000000000791b */ /* 0x003fe20003800000 */
.L_x_129:
[----:B------:R-:W-:Y:S02]  /*da90*/  IMAD.MOV.U32 R13, RZ, RZ, R18 ;  /* 0x000000ffff0d7224 */ /* 0x000fe400078e0012 */
[----:B------:R-:W-:Y:S01]  /*daa0*/  IMAD.MOV.U32 R12, RZ, RZ, 0x2 ;  /* 0x00000002ff0c7424 */ /* 0x000fe200078e00ff */
[----:B------:R-:W-:-:S13]  /*dab0*/  IADD3 R2, P0, R14, R4, RZ ;  /* 0x000000040e027210 */ /* 0x000fda0007f1e0ff */
[----:B------:R-:W-:Y:S05]  /*dac0*/  WARPSYNC.COLLECTIVE R15, `(.L_x_130) ;  /* 0x000000000f087348 */ /* 0x000fea0003c00000 */
[----:B------:R0:W1:Y:S02]  /*dad0*/  SHFL.IDX P6, R14, R13, R12, R11 ;  /* 0x0000000c0d0e7389 */ /* 0x00006400000c000b */
[----:B01----:R-:W-:Y:S01]  /*dae0*/  ENDCOLLECTIVE ;  /* 0x000000000000791b */ /* 0x003fe20003800000 */
.L_x_130:
[----:B------:R-:W-:Y:S02]  /*daf0*/  IADD3.X R3, RZ, R3, RZ, P0, !PT ;  /* 0x00000003ff037210 */ /* 0x000fe400007fe4ff */
        /* <DEDUP_REMOVED lines=10> */
[----:B0-----:R-:W-:-:S07]  /*dba0*/  MOV R3, R14 ;  /* 0x0000000e00037202 */ /* 0x001fce0000000f00 */
[----:B------:R-:W-:Y:S05]  /*dbb0*/  WARPSYNC.COLLECTIVE R15, `(.L_x_131) ;  /* 0x000000000f087348 */ /* 0x000fea0003c00000 */
[----:B------:R0:W1:Y:S02]  /*dbc0*/  SHFL.IDX P6, R14, R13, R12, R11 ;  /* 0x0000000c0d0e7389 */ /* 0x00006400000c000b */
[----:B01----:R-:W-:Y:S01]  /*dbd0*/  ENDCOLLECTIVE ;  /* 0x000000000000791b */ /* 0x003fe20003800000 */
.L_x_131:
[----:B------:R-:W-:Y:S01]  /*dbe0*/  MOV R13, R18 ;  /* 0x00000012000d7202 */ /* 0x000fe20000000f00 */
[----:B------:R-:W-:Y:S01]  /*dbf0*/  IMAD.MOV.U32 R12, RZ, RZ, 0x3 ;  /* 0x00000003ff0c7424 */ /* 0x000fe200078e00ff */
[----:B------:R-:W-:-:S13]  /*dc00*/  IADD3 R2, P0, R14, R4, RZ ;  /* 0x000000040e027210 */ /* 0x000fda0007f1e0ff */
[----:B------:R-:W-:Y:S05]  /*dc10*/  WARPSYNC.COLLECTIVE R15, `(.L_x_132) ;  /* 0x000000000f087348 */ /* 0x000fea0003c00000 */
[----:B------:R0:W1:Y:S02]  /*dc20*/  SHFL.IDX P6, R14, R13, R12, R11 ;  /* 0x0000000c0d0e7389 */ /* 0x00006400000c000b */
[----:B01----:R-:W-:Y:S01]  /*dc30*/  ENDCOLLECTIVE ;  /* 0x000000000000791b */ /* 0x003fe20003800000 */
.L_x_132:
[----:B------:R-:W-:Y:S01]  /*dc40*/  IMAD.X R3, RZ, RZ, R3, P0 ;  /* 0x000000ffff037224 */ /* 0x000fe200000e0603 */
[----:B------:R-:W-:Y:S02]  /*dc50*/  ISETP.LT.OR P0, PT, R0, 0x41, P3 ;  /* 0x000000410000780c */ /* 0x000fe40001f01670 */
[----:B------:R-:W-:-:S11]  /*dc60*/  MOV R13, R17 ;  /* 0x00000011000d7202 */ /* 0x000fd60000000f00 */
[----:B------:R-:W-:Y:S01]  /*dc70*/  @!PT LDS RZ, [RZ] ;  /* 0x00000000fffff984 */ /* 0x000fe20000000800 */
[----:B------:R-:W-:Y:S01]  /*dc80*/  @!PT LDS RZ, [RZ] ;  /* 0x00000000fffff984 */ /* 0x000fe20000000800 */
[----:B------:R-:W-:Y:S01]  /*dc90*/  @!PT LDS RZ, [RZ] ;  /* 0x00000000fffff984 */ /* 0x000fe20000000800 */
[----:B------:R0:W-:Y:S01]  /*dca0*/  LDGSTS.E.BYPASS.LTC128B.128 [R8+0x1400], desc[UR36][R2.64], !P0 ;  /* 0x0140000002087fae */ /* 0x0001e2000c101d64 */
[----:B------:R-:W-:Y:S01]  /*dcb0*/  ISETP.LT.OR P0, PT, R0, 0x41, P2 ;  /* 0x000000410000780c */ /* 0x000fe20001701670 */
[----:B------:R-:W-:-:S12]  /*dcc0*/  IMAD.MOV.U32 R18, RZ, RZ, R14 ;  /* 0x000000ffff127224 */ /* 0x000fd800078e000e */
[----:B0-----:R-:W-:Y:S05]  /*dcd0*/  WARPSYNC.COLLECTIVE R15, `(.L_x_133) ;  /* 0x000000000f087348 */ /* 0x001fea0003c00000 */
[----:B------:R1:W2:Y:S02]  /*dce0*/  SHFL.IDX P6, R14, R13, R12, R11 ;  /* 0x0000000c0d0e7389 */ /* 0x0002a400000c000b */
[----:B012---:R-:W-:Y:S01]  /*dcf0*/  ENDCOLLECTIVE ;  /* 0x000000000000791b */ /* 0x007fe20003800000 */
.L_x_133:
[----:B------:R-:W-:Y:S01]  /*dd00*/  @!PT LDS RZ, [RZ] ;  /* 0x00000000fffff984 */ /* 0x000fe20000000800 */
[----:B------:R-:W-:Y:S01]  /*dd10*/  @!PT LDS RZ, [RZ] ;  /* 0x00000000fffff984 */ /* 0x000fe20000000800 */
[----:B------:R-:W-:Y:S01]  /*dd20*/  @!PT LDS RZ, [RZ] ;  /* 0x00000000fffff984 */ /* 0x000fe20000000800 */
[----:B------:R0:W-:Y:S01]  /*dd30*/  LDGSTS.E.BYPASS.LTC128B.128 [R8+0x3400], desc[UR36][R2.64+0x40], !P0 ;  /* 0x0340004002087fae */ /* 0x0001e2000c101d64 */
[----:B------:R-:W-:-:S13]  /*dd40*/  ISETP.LT.OR P0, PT, R0, 0x41, P1 ;  /* 0x000000410000780c */ /* 0x000fda0000f01670 */
[----:B------:R0:W-:Y:S01]  /*dd50*/  LDGSTS.E.BYPASS.LTC128B.128 [R8+0x5400], desc[UR36][R2.64+0x80], !P0 ;  /* 0x0540008002087fae */ /* 0x0001e2000c101d64 */
[----:B------:R-:W-:Y:S05]  /*dd60*/  BRA `(.L_x_134) ;  /* 0xffffffd400e87947 */ /* 0x000fea000383ffff */
.L_x_71:
[----:B0-----:R0:W1:Y:S02]  /*dd70*/  SYNCS.PHASECHK.TRANS64.TRYWAIT P0, [R0+URZ+0x2d860], R3 ;  /* 0x02d86003000075a7 */ /* 0x001064000800017f */
[----:B-1----:R-:W-:Y:S05]  /*dd80*/  @!P0 NANOSLEEP.SYNCS 0x989680 ;  /* 0x009896800000895d */ /* 0x002fea0003900000 */
[----:B------:R-:W1:Y:S02]  /*dd90*/  @!P0 SYNCS.PHASECHK.TRANS64 P0, [R0+URZ+0x2d860], R3 ;  /* 0x02d86003000085a7 */ /* 0x000e64000800007f */
[----:B-1----:R-:W-:Y:S05]  /*dda0*/  @!P0 BRA `(.L_x_71) ;  /* 0xfffffffc00f08947 */ /* 0x002fea000383ffff */
[----:B------:R-:W-:Y:S05]  /*ddb0*/  BRA `(.L_x_135) ;  /* 0xffffffd800f47947 */ /* 0x000fea000383ffff */
.L_x_72:
[----:B------:R-:W-:Y:S01]  /*ddc0*/  BSSY B0, `(.L_x_136) ;  /* 0x0000008000007945 */ /* 0x000fe20003800000 */
[----:B------:R-:W-:Y:S01]  /*ddd0*/  IMAD.MOV.U32 R13, RZ, RZ, R18 ;  /* 0x000000ffff0d7224 */ /* 0x000fe200078e0012 */
[----:B------:R-:W-:Y:S01]  /*dde0*/  MOV R11, 0x1c1f ;  /* 0x00001c1f000b7802 */ /* 0x000fe20000000f00 */
[----:B------:R-:W-:Y:S02]  /*ddf0*/  IMAD.MOV.U32 R12, RZ, RZ, RZ ;  /* 0x000000ffff0c7224 */ /* 0x000fe400078e00ff */
[----:B------:R-:W-:-:S07]  /*de00*/  IMAD.MOV.U32 R15, RZ, RZ, -0x1 ;  /* 0xffffffffff0f7424 */ /* 0x000fce00078e00ff */
[----:B0-----:R-:W-:Y:S05]  /*de10*/  WARPSYNC.COLLECTIVE R15, `(.L_x_137) ;  /* 0x000000000f087348 */ /* 0x001fea0003c00000 */
[----:B------:R1:W2:Y:S02]  /*de20*/  SHFL.IDX P6, R14, R13, R12, R11 ;  /* 0x0000000c0d0e7389 */ /* 0x0002a400000c000b */
[----:B012---:R-:W-:Y:S01]  /*de30*/  ENDCOLLECTIVE ;  /* 0x000000000000791b */ /* 0x007fe20003800000 */
.L_x_137:
[----:B------:R-:W-:Y:S05]  /*de40*/  BSYNC B0 ;  /* 0x0000000000007941 */ /* 0x000fea0003800000 */
.L_x_136:
[----:B------:R-:W0:Y:S01]  /*de50*/  S2R R2, SR_TID.X ;  /* 0x0000000000027919 */ /* 0x000e220000002100 */
[----:B------:R-:W-:Y:S01]  /*de60*/  MOV R13, R17 ;  /* 0x00000011000d7202 */ /* 0x000fe20000000f00 */
[----:B------:R-:W-:Y:S01]  /*de70*/  IMAD.MOV.U32 R12, RZ, RZ, RZ ;  /* 0x000000ffff0c7224 */ /* 0x000fe200078e00ff */
[----:B------:R-:W-:Y:S01]  /*de80*/  MOV R11, 0x1c1f ;  /* 0x00001c1f000b7802 */ /* 0x000fe20000000f00 */
[----:B------:R-:W-:Y:S01]  /*de90*/  IMAD.MOV.U32 R15, RZ, RZ, -0x1 ;  /* 0xffffffffff0f7424 */ /* 0x000fe200078e00ff */
[----:B------:R-:W-:Y:S01]  /*dea0*/  LEA R4, R4, UR45, 0x1 ;  /* 0x0000002d04047c11 */ /* 0x000fe2000f8e08ff */
[----:B------:R-:W-:-:S07]  /*deb0*/  IMAD.MOV.U32 R3, RZ, RZ, R14 ;  /* 0x000000ffff037224 */ /* 0x000fce00078e000e */
[----:B0-----:R-:W-:Y:S05]  /*dec0*/  WARPSYNC.COLLECTIVE R15, `(.L_x_138) ;  /* 0x000000000f087348 */ /* 0x001fea0003c00000 */
[----:B------:R1:W2:Y:S02]  /*ded0*/  SHFL.IDX P6, R14, R13, R12, R11 ;  /* 0x0000000c0d0e7389 */ /* 0x0002a400000c000b */
[----:B012---:R-:W-:Y:S01]  /*dee0*/  ENDCOLLECTIVE ;  /* 0x000000000000791b */ /* 0x007fe20003800000 */
.L_x_138:
[----:B------:R-:W-:Y:S02]  /*def0*/  ULDC UR4, c[0x0][0x2f4] ;  /* 0x0000bd0000047ab9 */ /* 0x000fe40000000800 */
[----:B------:R-:W-:-:S04]  /*df00*/  ISETP.GE.AND P2, PT, R9, UR4, PT ;  /* 0x0000000409007c0c */ /* 0x000fc8000bf46270 */
[----:B------:R-:W-:Y:S02]  /*df10*/  ISETP.LT.OR P3, PT, R5, 0x1, P2 ;  /* 0x000000010500780c */ /* 0x000fe40001761670 */
[----:B------:R-:W-:Y:S01]  /*df20*/  MOV R13, R18 ;  /* 0x00000012000d7202 */ /* 0x000fe20000000f00 */
[----:B------:R-:W-:Y:S02]  /*df30*/  IMAD.MOV.U32 R12, RZ, RZ, 0x1 ;  /* 0x00000001ff0c7424 */ /* 0x000fe400078e00ff */
[----:B------:R-:W-:-:S05]  /*df40*/  IMAD.SHL.U32 R2, R2, 0x8, RZ ;  /* 0x0000000802027824 */ /* 0x000fca00078e00ff */
[----:B------:R-:W-:-:S04]  /*df50*/  LOP3.LUT R2, R2, 0x18, RZ, 0xc0, !PT ;  /* 0x0000001802027812 */ /* 0x000fc800078ec0ff */
[C---:B------:R-:W-:Y:S02]  /*df60*/  LOP3.LUT R7, R2.reuse, 0x20, RZ, 0xfc, !PT ;  /* 0x0000002002077812 */ /* 0x040fe400078efcff */
[----:B------:R-:W-:Y:S01]  /*df70*/  LOP3.LUT R6, R2, 0x40, RZ, 0xfc, !PT ;  /* 0x0000004002067812 */ /* 0x000fe200078efcff */
[----:B------:R-:W-:Y:S01]  /*df80*/  IMAD.MOV.U32 R2, RZ, RZ, R14 ;  /* 0x000000ffff027224 */ /* 0x000fe200078e000e */
[----:B------:R-:W-:Y:S02]  /*df90*/  ISETP.GE.AND P1, PT, R7, UR4, PT ;  /* 0x0000000407007c0c */ /* 0x000fe4000bf26270 */
[----:B------:R-:W-:-:S13]  /*dfa0*/  ISETP.GE.AND P0, PT, R6, UR4, PT ;  /* 0x0000000406007c0c */ /* 0x000fda000bf06270 */
[----:B------:R-:W-:Y:S05]  /*dfb0*/  WARPSYNC.COLLECTIVE R15, `(.L_x_139) ;  /* 0x000000000f087348 */ /* 0x000fea0003c00000 */
[----:B------:R0:W1:Y:S02]  /*dfc0*/  SHFL.IDX P6, R14, R13, R12, R11 ;  /* 0x0000000c0d0e7389 */ /* 0x00006400000c000b */
[----:B01----:R-:W-:Y:S01]  /*dfd0*/  ENDCOLLECTIVE ;  /* 0x000000000000791b */ /* 0x003fe20003800000 */
.L_x_139:
[----:B------:R-:W-:Y:S01]  /*dfe0*/  ISETP.LT.OR P4, PT, R5, 0x1, P1 ;  /* 0x000000010500780c */ /* 0x000fe20000f81670 */
[----:B------:R-:W-:Y:S01]  /*dff0*/  IMAD.WIDE.U32 R2, R9, 0x2, R2 ;  /* 0x0000000209027825 */ /* 0x000fe200078e0002 */
[----:B------:R-:W-:-:S04]  /*e000*/  ISETP.LT.OR P5, PT, R5, 0x1, P0 ;  /* 0x000000010500780c */ /* 0x000fc800007a1670 */
[----:B------:R-:W-:Y:S01]  /*e010*/  @!PT LDS RZ, [RZ] ;  /* 0x00000000fffff984 */ /* 0x000fe20000000800 */
[----:B------:R-:W-:Y:S01]  /*e020*/  @!PT LDS RZ, [RZ] ;  /* 0x00000000fffff984 */ /* 0x000fe20000000800 */
[----:B------:R-:W-:Y:S01]  /*e030*/  @!PT LDS RZ, [RZ] ;  /* 0x00000000fffff984 */ /* 0x000fe20000000800 */
[----:B------:R0:W-:Y:S01]  /*e040*/  LDGSTS.E.BYPASS.LTC128B.128 [R4+0x400], desc[UR36][R2.64], !P3 ;  /* 0x0040000002047fae */ /* 0x0001e2000d901d64 */
[----:B------:R-:W-:Y:S02]  /*e050*/  ISETP.LT.OR P3, PT, R5, 0x21, P2 ;  /* 0x000000210500780c */ /* 0x000fe40001761670 */
[----:B------:R-:W-:-:S04]  /*e060*/  MOV R13, R17 ;  /* 0x00000011000d7202 */ /* 0x000fc80000000f00 */
[----:B------:R0:W-:Y:S01]  /*e070*/  LDGSTS.E.BYPASS.LTC128B.128 [R4+0x2400], desc[UR36][R2.64+0x40], !P4 ;  /* 0x0240004002047fae */ /* 0x0001e2000e101d64 */
[----:B------:R-:W-:-:S03]  /*e080*/  ISETP.LT.OR P4, PT, R5, 0x21, P1 ;  /* 0x000000210500780c */ /* 0x000fc60000f81670 */
[----:B------:R0:W-:Y:S01]  /*e090*/  LDGSTS.E.BYPASS.LTC128B.128 [R4+0x4400], desc[UR36][R2.64+0x80], !P5 ;  /* 0x0440008002047fae */ /* 0x0001e2000e901d64 */
[----:B------:R-:W-:Y:S01]  /*e0a0*/  ISETP.LT.OR P5, PT, R5, 0x21, P0 ;  /* 0x000000210500780c */ /* 0x000fe200007a1670 */
[----:B------:R-:W-:-:S12]  /*e0b0*/  IMAD.MOV.U32 R6, RZ, RZ, R14 ;  /* 0x000000ffff067224 */ /* 0x000fd800078e000e */
[----:B0-----:R-:W-:Y:S05]  /*e0c0*/  WARPSYNC.COLLECTIVE R15, `(.L_x_140) ;  /* 0x000000000f087348 */ /* 0x001fea0003c00000 */
[----:B------:R1:W2:Y:S02]  /*e0d0*/  SHFL.IDX P6, R14, R13, R12, R11 ;  /* 0x0000000c0d0e7389 */ /* 0x0002a400000c000b */
[----:B012---:R-:W-:Y:S01]  /*e0e0*/  ENDCOLLECTIVE ;  /* 0x000000000000791b */ /* 0x007fe20003800000 */
.L_x_140:
[----:B------:R-:W-:Y:S02]  /*e0f0*/  IMAD.MOV.U32 R3, RZ, RZ, R6 ;  /* 0x000000ffff037224 */ /* 0x000fe400078e0006 */
[----:B------:R-:W-:Y:S01]  /*e100*/  IMAD.MOV.U32 R6, RZ, RZ, RZ ;  /* 0x000000ffff067224 */ /* 0x000fe200078e00ff */
[----:B------:R-:W-:Y:S01]  /*e110*/  MOV R13, R18 ;  /* 0x00000012000d7202 */ /* 0x000fe20000000f00 */
[----:B------:R-:W-:Y:S02]  /*e120*/  IMAD.MOV.U32 R12, RZ, RZ, 0x2 ;  /* 0x00000002ff0c7424 */ /* 0x000fe400078e00ff */
[----:B------:R-:W-:-:S07]  /*e130*/  IMAD.MOV.U32 R2, RZ, RZ, R14 ;  /* 0x000000ffff027224 */ /* 0x000fce00078e000e */
[----:B------:R-:W-:Y:S05]  /*e140*/  WARPSYNC.COLLECTIVE R15, `(.L_x_141) ;  /* 0x000000000f087348 */ /* 0x000fea0003c00000 */
[----:B------:R0:W1:Y:S02]  /*e150*/  SHFL.IDX P6, R14, R13, R12, R11 ;  /* 0x0000000c0d0e7389 */ /* 0x00006400000c000b */
[----:B01----:R-:W-:Y:S01]  /*e160*/  ENDCOLLECTIVE ;  /* 0x000000000000791b */ /* 0x003fe20003800000 */
.L_x_141:
[----:B------:R-:W-:-:S05]  /*e170*/  IMAD.WIDE.U32 R2, R9, 0x2, R2 ;  /* 0x0000000209027825 */ /* 0x000fca00078e0002 */
[----:B------:R-:W-:Y:S01]  /*e180*/  @!PT LDS RZ, [RZ] ;  /* 0x00000000fffff984 */ /* 0x000fe20000000800 */
[----:B------:R-:W-:Y:S01]  /*e190*/  @!PT LDS RZ, [RZ] ;  /* 0x00000000fffff984 */ /* 0x000fe20000000800 */
[----:B------:R-:W-:Y:S01]  /*e1a0*/  @!PT LDS RZ, [RZ] ;  /* 0x00000000fffff984 */ /* 0x000fe20000000800 */
[----:B------:R0:W-:Y:S01]  /*e1b0*/  LDGSTS.E.BYPASS.LTC128B.128 [R4+0xc00], desc[UR36][R2.64], !P3 ;  /* 0x00c0000002047fae */ /* 0x0001e2000d901d64 */
[----:B------:R-:W-:-:S03]  /*e1c0*/  ISETP.LT.OR P3, PT, R5, 0x41, P2 ;  /* 0x000000410500780c */ /* 0x000fc60001761670 */
[----:B------:R0:W-:Y:S01]  /*e1d0*/  LDGSTS.E.BYPASS.LTC128B.128 [R4+0x2c00], desc[UR36][R2.64+0x40], !P4 ;  /* 0x02c0004002047fae */ /* 0x0001e2000e101d64 */
[C---:B------:R-:W-:Y:S02]  /*e1e0*/  ISETP.LT.OR P4, PT, R5.reuse, 0x41, P1 ;  /* 0x000000410500780c */ /* 0x040fe40000f81670 */
[----:B------:R-:W-:Y:S01]  /*e1f0*/  MOV R13, R17 ;  /* 0x00000011000d7202 */ /* 0x000fe20000000f00 */
[----:B------:R0:W-:Y:S01]  /*e200*/  LDGSTS.E.BYPASS.LTC128B.128 [R4+0x4c00], desc[UR36][R2.64+0x80], !P5 ;  /* 0x04c0008002047fae */ /* 0x0001e2000e901d64 */
[----:B------:R-:W-:Y:S01]  /*e210*/  ISETP.LT.OR P5, PT, R5, 0x41, P0 ;  /* 0x000000410500780c */ /* 0x000fe200007a1670 */
[----:B------:R-:W-:-:S12]  /*e220*/  IMAD.MOV.U32 R7, RZ, RZ, R14 ;  /* 0x000000ffff077224 */ /* 0x000fd800078e000e */
[----:B0-----:R-:W-:Y:S05]  /*e230*/  WARPSYNC.COLLECTIVE R15, `(.L_x_142) ;  /* 0x000000000f087348 */ /* 0x001fea0003c00000 */
[----:B------:R1:W2:Y:S02]  /*e240*/  SHFL.IDX P6, R14, R13, R12, R11 ;  /* 0x0000000c0d0e7389 */ /* 0x0002a400000c000b */
[----:B012---:R-:W-:Y:S01]  /*e250*/  ENDCOLLECTIVE ;  /* 0x000000000000791b */ /* 0x007fe20003800000 */
.L_x_142:
[----:B------:R-:W-:Y:S01]  /*e260*/  MOV R3, R7 ;  /* 0x0000000700037202 */ /* 0x000fe20000000f00 */
[----:B------:R-:W-:Y:S02]  /*e270*/  IMAD.MOV.U32 R13, RZ, RZ, R18 ;  /* 0x000000ffff0d7224 */ /* 0x000fe400078e0012 */
[----:B------:R-:W-:Y:S02]  /*e280*/  IMAD.MOV.U32 R12, RZ, RZ, 0x3 ;  /* 0x00000003ff0c7424 */ /* 0x000fe400078e00ff */
[----:B------:R-:W-:-:S07]  /*e290*/  IMAD.MOV.U32 R8, RZ, RZ, R14 ;  /* 0x000000ffff087224 */ /* 0x000fce00078e000e */
[----:B------:R-:W-:Y:S05]  /*e2a0*/  WARPSYNC.COLLECTIVE R15, `(.L_x_143) ;  /* 0x000000000f087348 */ /* 0x000fea0003c00000 */
[----:B------:R0:W1:Y:S02]  /*e2b0*/  SHFL.IDX P6, R14, R13, R12, R11 ;  /* 0x0000000c0d0e7389 */ /* 0x00006400000c000b */
[----:B01----:R-:W-:Y:S01]  /*e2c0*/  ENDCOLLECTIVE ;  /* 0x000000000000791b */ /* 0x003fe20003800000 */
.L_x_143:
[----:B------:R-:W-:-:S04]  /*e2d0*/  IMAD.MOV.U32 R2, RZ, RZ, R8 ;  /* 0x000000ffff027224 */ /* 0x000fc800078e0008 */
[----:B------:R-:W-:-:S05]  /*e2e0*/  IMAD.WIDE.U32 R2, R9, 0x2, R2 ;  /* 0x0000000209027825 */ /* 0x000fca00078e0002 */
[----:B------:R-:W-:Y:S01]  /*e2f0*/  @!PT LDS RZ, [RZ] ;  /* 0x00000000fffff984 */ /* 0x000fe20000000800 */
[----:B------:R-:W-:Y:S01]  /*e300*/  @!PT LDS RZ, [RZ] ;  /* 0x00000000fffff984 */ /* 0x000fe20000000800 */
[----:B------:R-:W-:Y:S01]  /*e310*/  @!PT LDS RZ, [RZ] ;  /* 0x00000000fffff984 */ /* 0x000fe20000000800 */
[----:B------:R0:W-:Y:S01]  /*e320*/  LDGSTS.E.BYPASS.LTC128B.128 [R4+0x1400], desc[UR36][R2.64], !P3 ;  /* 0x0140000002047fae */ /* 0x0001e2000d901d64 */
[----:B------:R-:W-:-:S03]  /*e330*/  IMAD.MOV.U32 R13, RZ, RZ, R17 ;  /* 0x000000ffff0d7224 */ /* 0x000fc600078e0011 */
[----:B------:R0:W-:Y:S04]  /*e340*/  LDGSTS.E.BYPASS.LTC128B.128 [R4+0x3400], desc[UR36][R2.64+0x40], !P4 ;  /* 0x0340004002047fae */ /* 0x0001e8000e101d64 */
[----:B------:R0:W-:Y:S01]  /*e350*/  LDGSTS.E.BYPASS.LTC128B.128 [R4+0x5400], desc[UR36][R2.64+0x80], !P5 ;  /* 0x0540008002047fae */ /* 0x0001e2000e901d64 */
[----:B------:R-:W-:-:S07]  /*e360*/  MOV R18, R14 ;  /* 0x0000000e00127202 */ /* 0x000fce0000000f00 */
[----:B0-----:R-:W-:Y:S05]  /*e370*/  WARPSYNC.COLLECTIVE R15, `(.L_x_144) ;  /* 0x000000000f087348 */ /* 0x001fea0003c00000 */
[----:B------:R1:W2:Y:S02]  /*e380*/  SHFL.IDX P6, R14, R13, R12, R11 ;  /* 0x0000000c0d0e7389 */ /* 0x0002a400000c000b */
[----:B012---:R-:W-:Y:S01]  /*e390*/  ENDCOLLECTIVE ;  /* 0x000000000000791b */ /* 0x007fe20003800000 */
.L_x_144:
[----:B------:R-:W-:Y:S05]  /*e3a0*/  BRA `(.L_x_145) ;  /* 0xffffffd800407947 */ /* 0x000fea000383ffff */
.L_x_75:
[----:B0-----:R0:W1:Y:S02]  /*e3b0*/  SYNCS.PHASECHK.TRANS64.TRYWAIT P0, [R7+URZ+0x2d820], R6 ;  /* 0x02d82006070075a7 */ /* 0x001064000800017f */
[----:B-1----:R-:W-:Y:S05]  /*e3c0*/  @!P0 NANOSLEEP.SYNCS 0x989680 ;  /* 0x009896800000895d */ /* 0x002fea0003900000 */
[----:B------:R-:W1:Y:S02]  /*e3d0*/  @!P0 SYNCS.PHASECHK.TRANS64 P0, [R7+URZ+0x2d820], R6 ;  /* 0x02d82006070085a7 */ /* 0x000e64000800007f */
[----:B-1----:R-:W-:Y:S05]  /*e3e0*/  @!P0 BRA `(.L_x_75) ;  /* 0xfffffffc00f08947 */ /* 0x002fea000383ffff */
[----:B------:R-:W-:Y:S05]  /*e3f0*/  BRA `(.L_x_146) ;  /* 0xffffffd800c47947 */ /* 0x000fea000383ffff */
.L_x_76:
[----:B------:R-:W1:Y:S01]  /*e400*/  S2R R3, SR_TID.X ;  /* 0x0000000000037919 */ /* 0x000e620000002100 */
[----:B------:R-:W-:Y:S01]  /*e410*/  BSSY B0, `(.L_x_147) ;  /* 0x000000a000007945 */ /* 0x000fe20003800000 */
[----:B------:R-:W-:Y:S01]  /*e420*/  IMAD.MOV.U32 R12, RZ, RZ, RZ ;  /* 0x000000ffff0c7224 */ /* 0x000fe200078e00ff */
[----:B------:R-:W-:Y:S01]  /*e430*/  MOV R15, 0xffffffff ;  /* 0xffffffff000f7802 */ /* 0x000fe20000000f00 */
[----:B------:R-:W-:Y:S01]  /*e440*/  IMAD.MOV.U32 R11, RZ, RZ, 0x1f ;  /* 0x0000001fff0b7424 */ /* 0x000fe200078e00ff */
[----:B-1----:R-:W-:-:S04]  /*e450*/  SHF.R.U32.HI R3, RZ, 0x5, R3 ;  /* 0x00000005ff037819 */ /* 0x002fc80000011603 */
[----:B------:R-:W-:-:S04]  /*e460*/  LOP3.LUT R3, R3, 0x3, RZ, 0xc0, !PT ;  /* 0x0000000303037812 */ /* 0x000fc800078ec0ff */
[----:B------:R-:W-:-:S07]  /*e470*/  MOV R13, R3 ;  /* 0x00000003000d7202 */ /* 0x000fce0000000f00 */
[----:B0----5:R-:W-:Y:S05]  /*e480*/  WARPSYNC.COLLECTIVE R15, `(.L_x_148) ;  /* 0x000000000f087348 */ /* 0x021fea0003c00000 */
[----:B------:R1:W2:Y:S02]  /*e490*/  SHFL.IDX P6, R14, R13, R12, R11 ;  /* 0x0000000c0d0e7389 */ /* 0x0002a400000c000b */
[----:B012--5:R-:W-:Y:S01]  /*e4a0*/  ENDCOLLECTIVE ;  /* 0x000000000000791b */ /* 0x027fe20003800000 */
.L_x_148:
[----:B------:R-:W-:Y:S05]  /*e4b0*/  BSYNC B0 ;  /* 0x0000000000007941 */ /* 0x000fea0003800000 */
.L_x_147:
[----:B------:R-:W-:Y:S05]  /*e4c0*/  BRA `(.L_x_149) ;  /* 0xffffffd800a87947 */ /* 0x000fea000383ffff */
.L_x_77:
[----:B------:R-:W-:Y:S01]  /*e4d0*/  BSSY B0, `(.L_x_150) ;  /* 0x0000006000007945 */ /* 0x000fe20003800000 */
[----:B------:R-:W-:-:S07]  /*e4e0*/  IMAD.MOV.U32 R15, RZ, RZ, -0x1 ;  /* 0xffffffffff0f7424 */ /* 0x000fce00078e00ff */
[----:B01---5:R-:W-:Y:S05]  /*e4f0*/  WARPSYNC.COLLECTIVE R15, `(.L_x_151) ;  /* 0x000000000f0c7348 */ /* 0x023fea0003c00000 */
[----:B------:R-:W-:Y:S02]  /*e500*/  ELECT P6, UR62, PT ;  /* 0x00000000003e782f */ /* 0x000fe400038c0000 */
[----:B------:R-:W-:Y:S01]  /*e510*/  MOV R14, UR62 ;  /* 0x0000003e000e7c02 */ /* 0x000fe20008000f00 */
[----:B01---5:R-:W-:Y:S10]  /*e520*/  ENDCOLLECTIVE ;  /* 0x000000000000791b */ /* 0x023ff40003800000 */
.L_x_151:
[----:B------:R-:W-:Y:S05]  /*e530*/  BSYNC B0 ;  /* 0x0000000000007941 */ /* 0x000fea0003800000 */
.L_x_150:
[----:B------:R-:W-:Y:S05]  /*e540*/  BRA `(.L_x_152) ;  /* 0xffffffd8009c7947 */ /* 0x000fea000383ffff */
.L_x_79:
[----:B-1----:R1:W2:Y:S02]  /*e550*/  SYNCS.PHASECHK.TRANS64.TRYWAIT P1, [R5+URZ+0x2d840], R4 ;  /* 0x02d84004050075a7 */ /* 0x0022a4000802017f */
[----:B--2---:R-:W-:Y:S05]  /*e560*/  @!P1 NANOSLEEP.SYNCS 0x989680 ;  /* 0x009896800000995d */ /* 0x004fea0003900000 */
[----:B------:R-:W2:Y:S02]  /*e570*/  @!P1 SYNCS.PHASECHK.TRANS64 P1, [R5+URZ+0x2d840], R4 ;  /* 0x02d84004050095a7 */ /* 0x000ea4000802007f */
[----:B--2---:R-:W-:Y:S05]  /*e580*/  @!P1 BRA `(.L_x_79) ;  /* 0xfffffffc00f09947 */ /* 0x004fea000383ffff */
[----:B------:R-:W-:Y:S05]  /*e590*/  BRA `(.L_x_153) ;  /* 0xffffffd800bc7947 */ /* 0x000fea000383ffff */
.L_x_81:
[----:B--2---:R2:W3:Y:S02]  /*e5a0*/  SYNCS.PHASECHK.TRANS64.TRYWAIT P1, [R3+URZ+0x2d840], R0 ;  /* 0x02d84000030075a7 */ /* 0x0044e4000802017f */
[----:B---3--:R-:W-:Y:S05]  /*e5b0*/  @!P1 NANOSLEEP.SYNCS 0x989680 ;  /* 0x009896800000995d */ /* 0x008fea0003900000 */
[----:B------:R-:W3:Y:S02]  /*e5c0*/  @!P1 SYNCS.PHASECHK.TRANS64 P1, [R3+URZ+0x2d840], R0 ;  /* 0x02d84000030095a7 */ /* 0x000ee4000802007f */
[----:B---3--:R-:W-:Y:S05]  /*e5d0*/  @!P1 BRA `(.L_x_81) ;  /* 0xfffffffc00f09947 */ /* 0x008fea000383ffff */
[----:B------:R-:W-:Y:S05]  /*e5e0*/  BRA `(.L_x_154) ;  /* 0xffffffd800c87947 */ /* 0x000fea000383ffff */
.L_x_83:
[----:B---3--:R3:W4:Y:S02]  /*e5f0*/  SYNCS.PHASECHK.TRANS64.TRYWAIT P1, [R5+URZ+0x2d860], R4 ;  /* 0x02d86004050075a7 */ /* 0x008724000802017f */
[----:B----4-:R-:W-:Y:S05]  /*e600*/  @!P1 NANOSLEEP.SYNCS 0x989680 ;  /* 0x009896800000995d */ /* 0x010fea0003900000 */
[----:B------:R-:W4:Y:S02]  /*e610*/  @!P1 SYNCS.PHASECHK.TRANS64 P1, [R5+URZ+0x2d860], R4 ;  /* 0x02d86004050095a7 */ /* 0x000f24000802007f */
[----:B----4-:R-:W-:Y:S05]  /*e620*/  @!P1 BRA `(.L_x_83) ;  /* 0xfffffffc00f09947 */ /* 0x010fea000383ffff */
[----:B------:R-:W-:Y:S05]  /*e630*/  BRA `(.L_x_155) ;  /* 0xffffffd800c47947 */ /* 0x000fea000383ffff */
.L_x_156:
[----:B------:R-:W-:-:S00]  /*e640*/  BRA `(.L_x_156) ;  /* 0xfffffffc00fc7947 */ /* 0x000fc0000383ffff */
[----:B------:R-:W-:-:S00]  /*e650*/  NOP ;  /* 0x0000000000007918 */ /* 0x000fc00000000000 */
        /* <DEDUP_REMOVED lines=10> */
.L_x_2780:


//--------------------- .text._ZN7cutlass13device_kernelIN5flash11enable_sm90INS1_16FlashAttnFwdSm90INS1_25CollectiveMainloopFwdSm90ILi2EN4cute5tupleIJNS5_1CILi1EEES8_S8_EEENS6_IJNS7_ILi192EEENS7_ILi128EEENS7_ILi96EEEEEELi96ENS_6half_tEfNS_4arch4Sm90ELb0ELb0ELb1ELb1ELb1ELb0ELb0ELb0ELb1ELb1ELb1ELb0EEENS1_21CollectiveEpilogueFwdINS6_IJSA_SC_SB_EEES9_SE_SG_Li384ELb1ELb1ELb1ELb0EEENS1_36VarlenDynamicPersistentTileSchedulerILi192ELi128ELi384ELi128ELb1ELb1ELb1ELb0ELb1ELb1EEEEEEEEEvNT_6ParamsE --------------------------
	.section	.text._ZN7cutlass13device_kernelIN5flash11enable_sm90INS1_16FlashAttnFwdSm90INS1_25CollectiveMainloopFwdSm90ILi2EN4cute5tupleIJNS5_1CILi1EEES8_S8_EEENS6_IJNS7_ILi192EEENS7_ILi128EEENS7_ILi96EEEEEELi96ENS_6half_tEfNS_4arch4Sm90ELb0ELb0ELb1ELb1ELb1ELb0ELb0ELb0ELb1ELb1ELb1ELb0EEENS1_21CollectiveEpilogueFwdINS6_IJSA_SC_SB_EEES9_SE_SG_Li384ELb1ELb1ELb1ELb0EEENS1_36VarlenDynamicPersistentTileSchedulerILi192ELi128ELi384ELi128ELb1ELb1ELb1ELb0ELb1ELb1EEEEEEEEEvNT_6ParamsE,"ax",@progbits
	.align	128
.text._ZN7cutlass13device_kernelIN5flash11enable_sm90INS1_16FlashAttnFwdSm90INS1_25CollectiveMainloopFwdSm90ILi2EN4cute5tupleIJNS5_1CILi1EEES8_S8_EEENS6_IJNS7_ILi192EEENS7_ILi128EEENS7_ILi96EEEEEELi96ENS_6half_tEfNS_4arch4Sm90ELb0ELb0ELb1ELb1ELb1ELb0ELb0ELb0ELb1ELb1ELb1ELb0EEENS1_21CollectiveEpilogueFwdINS6_IJSA_SC_SB_EEES9_SE_SG_Li384ELb1ELb1ELb1ELb0EEENS1_36VarlenDynamicPersistentTileSchedulerILi192ELi128ELi384ELi128ELb1ELb1ELb1ELb0ELb1ELb1EEEEEEEEEvNT_6ParamsE:
        .type           _ZN7cutlass13device_kernelIN5flash11enable_sm90INS1_16FlashAttnFwdSm90INS1_25CollectiveMainloopFwdSm90ILi2EN4cute5tupleIJNS5_1CILi1EEES8_S8_EEENS6_IJNS7_ILi192EEENS7_ILi128EEENS7_ILi96EEEEEELi96ENS_6half_tEfNS_4arch4Sm90ELb0ELb0ELb1ELb1ELb1ELb0ELb0ELb0ELb1ELb1ELb1ELb0EEENS1_21CollectiveEpilogueFwdINS6_IJSA_SC_SB_EEES9_SE_SG_Li384ELb1ELb1ELb1ELb0EEENS1_36VarlenDynamicPersistentTileSchedulerILi192ELi128ELi384ELi128ELb1ELb1ELb1ELb0ELb1ELb1EEEEEEEEEvNT_6ParamsE,@function
        .size           _ZN7cutlass13device_kernelIN5flash11enable_sm90INS1_16FlashAttnFwdSm90INS1_25CollectiveMainloopFwdSm90ILi2EN4cute5tupleIJNS5_1CILi1EEES8_S8_EEENS6_IJNS7_ILi192EEENS7_ILi128EEENS7_ILi96EEEEEELi96ENS_6half_tEfNS_4arch4Sm90ELb0ELb0ELb1ELb1ELb1ELb0ELb0ELb0ELb1ELb1ELb1ELb0EEENS1_21CollectiveEpilogueFwdINS6_IJSA_SC_SB_EEES9_SE_SG_Li384ELb1ELb1ELb1ELb0EEENS1_36VarlenDynamicPersistentTileSchedulerILi192ELi128ELi384ELi128ELb1ELb1ELb1ELb0ELb1ELb1EEEEEEEEEvNT_6ParamsE,(.L_x_2781 - _ZN7cutlass13device_kernelIN5flash11enable_sm90INS1_16FlashAttnFwdSm90INS1_25CollectiveMainloopFwdSm90ILi2EN4cute5tupleIJNS5_1CILi1EEES8_S8_EEENS6_IJNS7_ILi192EEENS7_ILi128EEENS7_ILi96EEEEEELi96ENS_6half_tEfNS_4arch4Sm90ELb0ELb0ELb1ELb1ELb1ELb0ELb0ELb0ELb1ELb1ELb1ELb0EEENS1_21CollectiveEpilogueFwdINS6_IJSA_SC_SB_EEES9_SE_SG_Li384ELb1ELb1ELb1ELb0EEENS1_36VarlenDynamicPersistentTileSchedulerILi192ELi128ELi384ELi128ELb1ELb1ELb1ELb0ELb1ELb1EEEEEEEEEvNT_6ParamsE)
        .other          _ZN7cutlass13device_kernelIN5flash11enable_sm90INS1_16FlashAttnFwdSm90INS1_25CollectiveMainloopFwdSm90ILi2EN4cute5tupleIJNS5_1CILi1EEES8_S8_EEENS6_IJNS7_ILi192EEENS7_ILi128EEENS7_ILi96EEEEEELi96ENS_6half_tEfNS_4arch4Sm90ELb0ELb0ELb1ELb1ELb1ELb0ELb0ELb0ELb1ELb1ELb1ELb0EEENS1_21CollectiveEpilogueFwdINS6_IJSA_SC_SB_EEES9_SE_SG_Li384ELb1ELb1ELb1ELb0EEENS1_36VarlenDynamicPersistentTileSchedulerILi192ELi128ELi384ELi128ELb1ELb1ELb1ELb0ELb1ELb1EEEEEEEEEvNT_6ParamsE,@"STO_CUDA_ENTRY STV_DEFAULT"
_ZN7cutlass13device_kernelIN5flash11enable_sm90INS1_16FlashAttnFwdSm90INS1_25CollectiveMainloopFwdSm90ILi2EN4cute5tupleIJNS5_1CILi1EEES8_S8_EEENS6_IJNS7_ILi192EEENS7_ILi128EEENS7_ILi96EEEEEELi96ENS_6half_tEfNS_4arch4Sm90ELb0ELb0ELb1ELb1ELb1ELb0ELb0ELb0ELb1ELb1ELb1ELb0EEENS1_21CollectiveEpilogueFwdINS6_IJSA_SC_SB_EEES9_SE_SG_Li384ELb1ELb1ELb1ELb0EEENS1_36VarlenDynamicPersistentTileSchedulerILi192ELi128ELi384ELi128ELb1ELb1ELb1ELb0ELb1ELb1EEEEEEEEEvNT_6ParamsE:
        /* <DEDUP_REMOVED lines=8> */
[----:B------:R-:W0:Y:S02]  /*0080*/  SHFL.IDX PT, R2, R0, RZ, 0x1f ;  /* 0x00001fff00027589 */ /* 0x000e2400000e0000 */
[C---:B0-----:R-:W-:Y:S02]  /*0090*/  ISETP.NE.OR P0, PT, R2.reuse, RZ, !P0 ;  /* 0x000000ff0200720c */ /* 0x041fe40004705670 */
[----:B------:R-:W-:Y:S02]  /*00a0*/  ISETP.NE.AND P1, PT, R2, RZ, PT ;  /* 0x000000ff0200720c */ /* 0x000fe40003f25270 */
[----:B------:R0:W1:Y:S09]  /*00b0*/  SHFL.IDX PT, R2, R3, RZ, 0x1f ;  /* 0x00001fff03027589 */ /* 0x00007200000e0000 */
[----:B------:R-:W-:Y:S01]  /*00c0*/  VOTEU.ALL UP0, P0 ;  /* 0x00000000003f7886 */ /* 0x000fe20000000000 */
[----:B------:R-:W-:-:S04]  /*00d0*/  VOTEU.ALL UP1, P0 ;  /* 0x00000000003f7886 */ /* 0x000fc80000020000 */
[----:B------:R-:W2:Y:S01]  /*00e0*/  @!UP0 S2UR UR8, SR_CgaCtaId ;  /* 0x00000000000889c3 */ /* 0x000ea20000008800 */
[----:B------:R-:W-:Y:S01]  /*00f0*/  @!UP0 UMOV UR6, 0x400 ;  /* 0x0000040000068882 */ /* 0x000fe20000000000 */
[----:B------:R-:W-:-:S04]  /*0100*/  @!UP0 UIADD3 UR4, -UR4, 0x100000, URZ ;  /* 0x0010000004048890 */ /* 0x000fc8000fffe13f */
[----:B------:R-:W-:Y:S02]  /*0110*/  @!UP0 USHF.L.U32 UR5, UR4, 0xb, URZ ;  /* 0x0000000b04058899 */ /* 0x000fe4000800063f */
[----:B------:R-:W-:Y:S02]  /*0120*/  @!UP0 USHF.L.U32 UR4, UR4, 0x1, URZ ;  /* 0x0000000104048899 */ /* 0x000fe4000800063f */
[----:B--2---:R-:W-:Y:S02]  /*0130*/  @!UP0 ULEA UR8, UR8, UR6, 0x18 ;  /* 0x0000000608088291 */ /* 0x004fe4000f8ec03f */
[----:B------:R-:W-:-:S04]  /*0140*/  @!UP0 UIADD3 UR6, -UR7, 0x100000, URZ ;  /* 0x0010000007068890 */ /* 0x000fc8000fffe13f */
[----:B------:R-:W-:Y:S02]  /*0150*/  @!UP0 USHF.L.U32 UR7, UR6, 0xb, URZ ;  /* 0x0000000b06078899 */ /* 0x000fe4000800063f */
[----:B------:R-:W-:Y:S01]  /*0160*/  @!UP0 USHF.L.U32 UR6, UR6, 0x1, URZ ;  /* 0x0000000106068899 */ /* 0x000fe2000800063f */
[----:B------:R-:W-:-:S05]  /*0170*/  VOTEU.ALL UP0, P0 ;  /* 0x00000000003f7886 */ /* 0x000fca0000000000 */
[----:B------:R0:W2:Y:S06]  /*0180*/  @!UP0 SYNCS.EXCH.64 URZ, [UR8+0x2d800], UR4 ;  /* 0x02d80004083f85b2 */ /* 0x0000ac0008000100 */
[----:B------:R0:W3:Y:S02]  /*0190*/  @!UP1 SYNCS.EXCH.64 URZ, [UR8+0x2d820], UR6 ;  /* 0x02d82006083f95b2 */ /* 0x0000e40008000100 */
[----:B01----:R-:W-:Y:S05]  /*01a0*/  @P1 BRA `(.L_x_157) ;  /* 0x0000000000481947 */ /* 0x003fea0003800000 */
[----:B------:R-:W0:Y:S01]  /*01b0*/  S2UR UR5, SR_CgaCtaId ;  /* 0x00000000000579c3 */ /* 0x000e220000008800 */
[----:B------:R-:W-:Y:S01]  /*01c0*/  UMOV UR4, 0x400 ;  /* 0x0000040000047882 */ /* 0x000fe20000000000 */
[----:B------:R-:W-:Y:S01]  /*01d0*/  UMOV UR6, 0x80 ;  /* 0x0000008000067882 */ /* 0x000fe20000000000 */
[----:B------:R-:W-:Y:S01]  /*01e0*/  UMOV UR7, 0x180 ;  /* 0x0000018000077882 */ /* 0x000fe20000000000 */
[----:B------:R-:W-:Y:S01]  /*01f0*/  ELECT P0, URZ, PT ;  /* 0x00000000003f782f */ /* 0x000fe20003800000 */
[----:B0-----:R-:W-:Y:S02]  /*0200*/  ULEA UR8, UR5, UR4, 0x18 ;  /* 0x0000000405087291 */ /* 0x001fe4000f8ec03f */
[----:B------:R-:W-:-:S04]  /*0210*/  UIADD3 UR4, -UR6, 0x100000, URZ ;  /* 0x0010000006047890 */ /* 0x000fc8000fffe13f */
[----:B------:R-:W-:Y:S02]  /*0220*/  USHF.L.U32 UR5, UR4, 0xb, URZ ;  /* 0x0000000b04057899 */ /* 0x000fe4000800063f */
[----:B------:R-:W-:Y:S02]  /*0230*/  USHF.L.U32 UR4, UR4, 0x1, URZ ;  /* 0x0000000104047899 */ /* 0x000fe4000800063f */
[----:B------:R-:W-:-:S04]  /*0240*/  UIADD3 UR6, -UR7, 0x100000, URZ ;  /* 0x0010000007067890 */ /* 0x000fc8000fffe13f */
[----:B------:R-:W-:Y:S02]  /*0250*/  USHF.L.U32 UR7, UR6, 0xb, URZ ;  /* 0x0000000b06077899 */ /* 0x000fe4000800063f */
[----:B------:R-:W-:Y:S01]  /*0260*/  USHF.L.U32 UR6, UR6, 0x1, URZ ;  /* 0x0000000106067899 */ /* 0x000fe2000800063f */
[----:B------:R-:W0:Y:S03]  /*0270*/  FENCE.VIEW.ASYNC.S ;  /* 0x00000000000073c6 */ /* 0x000e260000000000 */
[----:B0-----:R0:W1:Y:S08]  /*0280*/  SYNCS.EXCH.64 URZ, [UR8+0x2d830], UR4 ;  /* 0x02d83004083f75b2 */ /* 0x0010700008000100 */
[----:B------:R0:W4:Y:S01]  /*0290*/  SYNCS.EXCH.64 URZ, [UR8+0x2d840], UR6 ;  /* 0x02d84006083f75b2 */ /* 0x0001220008000100 */
[----:B------:R0:W0:Y:S01]  /*02a0*/  SYNCS.EXCH.64 URZ, [UR8+0x2d838], UR4 ;  /* 0x02d83804083f75b2 */ /* 0x0000220008000100 */
[----:B------:R0:W0:Y:S01]  /*02b0*/  SYNCS.EXCH.64 URZ, [UR8+0x2d848], UR6 ;  /* 0x02d84806083f75b2 */ /* 0x0000220008000100 */
[----:B------:R-:W-:Y:S01]  /*02c0*/  NOP ;  /* 0x0000000000007918 */ /* 0x000fe20000000000 */
.L_x_157:
[----:B------:R-:W5:Y:S01]  /*02d0*/  SHFL.IDX PT, R3, R0, RZ, 0x1f ;  /* 0x00001fff00037589 */ /* 0x000f6200000e0000 */
[----:B------:R-:W-:Y:S01]  /*02e0*/  NOP ;  /* 0x0000000000007918 */ /* 0x000fe20000000000 */
[----:B-----5:R-:W-:-:S13]  /*02f0*/  ISETP.NE.AND P0, PT, R3, RZ, PT ;  /* 0x000000ff0300720c */ /* 0x020fda0003f05270 */
[----:B------:R-:W-:Y:S05]  /*0300*/  @P0 BRA `(.L_x_158) ;  /* 0x0000000000480947 */ /* 0x000fea0003800000 */
[----:B0-----:R-:W0:Y:S01]  /*0310*/  S2UR UR5, SR_CgaCtaId ;  /* 0x00000000000579c3 */ /* 0x001e220000008800 */
        /* <DEDUP_REMOVED lines=12> */
[----:B0-----:R0:W0:Y:S08]  /*03e0*/  SYNCS.EXCH.64 URZ, [UR8+0x2d850], UR4 ;  /* 0x02d85004083f75b2 */ /* 0x0010300008000100 */
[----:B------:R0:W0:Y:S01]  /*03f0*/  SYNCS.EXCH.64 URZ, [UR8+0x2d860], UR6 ;  /* 0x02d86006083f75b2 */ /* 0x0000220008000100 */
[----:B------:R0:W0:Y:S01]  /*0400*/  SYNCS.EXCH.64 URZ, [UR8+0x2d858], UR4 ;  /* 0x02d85804083f75b2 */ /* 0x0000220008000100 */
[----:B------:R0:W0:Y:S01]  /*0410*/  SYNCS.EXCH.64 URZ, [UR8+0x2d868], UR6 ;  /* 0x02d86806083f75b2 */ /* 0x0000220008000100 */
[----:B------:R-:W-:Y:S01]  /*0420*/  NOP ;  /* 0x0000000000007918 */ /* 0x000fe20000000000 */
.L_x_158:
[----:B------:R-:W5:Y:S01]  /*0430*/  SHFL.IDX PT, R3, R0, RZ, 0x1f ;  /* 0x00001fff00037589 */ /* 0x000f6200000e0000 */
[----:B------:R-:W-:Y:S01]  /*0440*/  NOP ;  /* 0x0000000000007918 */ /* 0x000fe20000000000 */
[----:B-----5:R-:W-:-:S13]  /*0450*/  ISETP.NE.AND P0, PT, R3, RZ, PT ;  /* 0x000000ff0300720c */ /* 0x020fda0003f05270 */
[----:B------:R-:W-:Y:S05]  /*0460*/  @P0 BRA `(.L_x_159) ;  /* 0x0000000000380947 */ /* 0x000fea0003800000 */
[----:B0-----:R-:W0:Y:S01]  /*0470*/  S2UR UR5, SR_CgaCtaId ;  /* 0x00000000000579c3 */ /* 0x001e220000008800 */
[----:B------:R-:W-:Y:S01]  /*0480*/  UMOV UR4, 0x400 ;  /* 0x0000040000047882 */ /* 0x000fe20000000000 */
[----:B------:R-:W-:Y:S01]  /*0490*/  UMOV UR7, 0x80 ;  /* 0x0000008000077882 */ /* 0x000fe20000000000 */
[----:B------:R-:W-:Y:S01]  /*04a0*/  ELECT P0, URZ, PT ;  /* 0x00000000003f782f */ /* 0x000fe20003800000 */
[----:B0-----:R-:W-:Y:S02]  /*04b0*/  ULEA UR6, UR5, UR4, 0x18 ;  /* 0x0000000405067291 */ /* 0x001fe4000f8ec03f */
[----:B------:R-:W-:-:S04]  /*04c0*/  UIADD3 UR4, -UR7, 0x100000, URZ ;  /* 0x0010000007047890 */ /* 0x000fc8000fffe13f */
[----:B------:R-:W-:Y:S02]  /*04d0*/  USHF.L.U32 UR5, UR4, 0xb, URZ ;  /* 0x0000000b04057899 */ /* 0x000fe4000800063f */
[----:B------:R-:W-:Y:S01]  /*04e0*/  USHF.L.U32 UR4, UR4, 0x1, URZ ;  /* 0x0000000104047899 */ /* 0x000fe2000800063f */
[----:B------:R-:W0:Y:S11]  /*04f0*/  FENCE.VIEW.ASYNC.S ;  /* 0x00000000000073c6 */ /* 0x000e360000000000 */
[----:B0-----:R0:W0:Y:S01]  /*0500*/  SYNCS.EXCH.64 URZ, [UR6+0x2d870], UR4 ;  /* 0x02d87004063f75b2 */ /* 0x0010220008000100 */
[----:B------:R0:W0:Y:S01]  /*0510*/  SYNCS.EXCH.64 URZ, [UR6+0x2d880], UR4 ;  /* 0x02d88004063f75b2 */ /* 0x0000220008000100 */
[----:B------:R0:W0:Y:S01]  /*0520*/  SYNCS.EXCH.64 URZ, [UR6+0x2d878], UR4 ;  /* 0x02d87804063f75b2 */ /* 0x0000220008000100 */
[----:B------:R0:W0:Y:S01]  /*0530*/  SYNCS.EXCH.64 URZ, [UR6+0x2d888], UR4 ;  /* 0x02d88804063f75b2 */ /* 0x0000220008000100 */
[----:B------:R-:W-:Y:S01]  /*0540*/  NOP ;  /* 0x0000000000007918 */ /* 0x000fe20000000000 */
.L_x_159:
        /* <DEDUP_REMOVED lines=22> */
.L_x_160:
        /* <DEDUP_REMOVED lines=22> */
.L_x_161:
[----:B------:R-:W-:Y:S01]  /*0810*/  ISETP.NE.AND P0, PT, R2, RZ, PT ;  /* 0x000000ff0200720c */ /* 0x000fe20003f05270 */
[----:B------:R-:W-:Y:S01]  /*0820*/  IMAD.MOV.U32 R2, RZ, RZ, 0x1 ;  /* 0x00000001ff027424 */ /* 0x000fe200078e00ff */
[----:B------:R-:W-:Y:S01]  /*0830*/  NOP ;  /* 0x0000000000007918 */ /* 0x000fe20000000000 */
[----:B------:R-:W-:-:S03]  /*0840*/  ULDC.64 UR36, c[0x0][0x208] ;  /* 0x0000820000247ab9 */ /* 0x000fc60000000a00 */
[----:B------:R-:W-:-:S05]  /*0850*/  SEL R2, R2, 0x2, !P0 ;  /* 0x0000000202027807 */ /* 0x000fca0004000000 */
[----:B------:R0:W-:Y:S02]  /*0860*/  STL [R1+0x20], R2 ;  /* 0x0000200201007387 */ /* 0x0001e40000100800 */
[----:B01234-:R-:W-:Y:S06]  /*0870*/  BAR.SYNC.DEFER_BLOCKING 0x0 ;  /* 0x0000000000007b1d */ /* 0x01ffec0000010000 */
[----:B------:R-:W-:Y:S05]  /*0880*/  @!P0 BRA `(.L_x_162) ;  /* 0x0000009400ac8947 */ /* 0x000fea0003800000 */
.L_x_163:
[----:B------:R-:W-:-:S08]  /*0890*/  NOP ;  /* 0x0000000000007918 */ /* 0x000fd00000000000 */
[----:B------:R-:W0:Y:S02]  /*08a0*/  USETMAXREG.TRY_ALLOC.CTAPOOL UP0, 0xa0 ;  /* 0x000000a0000079c8 */ /* 0x000e240008000600 */
[----:B0-----:R-:W-:-:S13]  /*08b0*/  PLOP3.LUT P0, PT, PT, PT, UP0, 0x80, 0x0 ;  /* 0x000000000000781c */ /* 0x001fda0003f0f008 */
[----:B------:R-:W-:Y:S05]  /*08c0*/  @!P0 BRA `(.L_x_163) ;  /* 0xfffffffc00f08947 */ /* 0x000fea000383ffff */
[----:B------:R-:W0:Y:S01]  /*08d0*/  S2R R2, SR_TID.X ;  /* 0x0000000000027919 */ /* 0x000e220000002100 */
[----:B------:R-:W1:Y:S01]  /*08e0*/  S2UR UR42, SR_CgaCtaId ;  /* 0x00000000002a79c3 */ /* 0x000e620000008800 */
[----:B------:R-:W-:Y:S01]  /*08f0*/  UMOV UR41, 0x400 ;  /* 0x0000040000297882 */ /* 0x000fe20000000000 */
[----:B------:R-:W-:Y:S01]  /*0900*/  ULDC UR4, c[0x0][0xc3c] ;  /* 0x00030f0000047ab9 */ /* 0x000fe20000000800 */
[----:B-1----:R-:W-:-:S05]  /*0910*/  ULEA UR41, UR42, UR41, 0x18 ;  /* 0x000000292a297291 */ /* 0x002fca000f8ec03f */
[----:B------:R-:W-:Y:S06]  /*0920*/  BAR.ARV 0x8, 0x200 ;  /* 0x0208000000007b1d */ /* 0x000fec0000002000 */
[----:B0-----:R-:W-:-:S04]  /*0930*/  LOP3.LUT R0, R2, 0xffffff80, RZ, 0xc0, !PT ;  /* 0xffffff8002007812 */ /* 0x001fc800078ec0ff */
[----:B------:R-:W-:-:S13]  /*0940*/  ISETP.NE.AND P0, PT, R0, 0x80, PT ;  /* 0x000000800000780c */ /* 0x000fda0003f05270 */
[----:B------:R-:W-:Y:S08]  /*0950*/  @!P0 BAR.ARV 0x9, 0x100 ;  /* 0x0244000000008b1d */ /* 0x000ff00000002000 */
[----:B------:R-:W-:Y:S06]  /*0960*/  BAR.SYNC.DEFER_BLOCKING 0x5, 0x200 ;  /* 0x0148000000007b1d */ /* 0x000fec0000010000 */
[----:B------:R-:W0:Y:S02]  /*0970*/  LDS.128 R8, [UR41+0x2d8d0] ;  /* 0x02d8d029ff087984 */ /* 0x000e240008000c00 */
[----:B------:R-:W-:Y:S06]  /*0980*/  BAR.ARV 0x4, 0x200 ;  /* 0x0108000000007b1d */ /* 0x000fec0000002000 */
[----:B0-----:R-:W-:-:S13]  /*0990*/  ISETP.GE.AND P0, PT, R11, UR4, PT ;  /* 0x000000040b007c0c */ /* 0x001fda000bf06270 */
[----:B------:R-:W-:Y:S05]  /*09a0*/  @P0 EXIT ;  /* 0x000000000000094d */ /* 0x000fea0003800000 */
[----:B------:R-:W2:Y:S01]  /*09b0*/  LDL R19, [R1+0x20] ;  /* 0x0000200001137983 */ /* 0x000ea20000100800 */
[----:B------:R-:W-:-:S05]  /*09c0*/  VIADD R17, R2, 0xffffff80 ;  /* 0xffffff8002117836 */ /* 0x000fca0000000000 */
[----:B------:R-:W-:-:S04]  /*09d0*/  SHF.R.S32.HI R0, RZ, 0x1f, R17 ;  /* 0x0000001fff007819 */ /* 0x000fc80000011411 */
[CC--:B------:R-:W-:Y:S02]  /*09e0*/  LEA.HI R2, R0.reuse, R17.reuse, RZ, 0x7 ;  /* 0x0000001100027211 */ /* 0x0c0fe400078f38ff */
[----:B------:R-:W-:Y:S02]  /*09f0*/  LEA.HI R3, R0, R17, RZ, 0x4 ;  /* 0x0000001100037211 */ /* 0x000fe400078f20ff */
[----:B------:R-:W-:-:S05]  /*0a00*/  LOP3.LUT R4, R2, 0xffffff80, RZ, 0xc0, !PT ;  /* 0xffffff8002047812 */ /* 0x000fca00078ec0ff */
[----:B------:R-:W-:Y:S01]  /*0a10*/  IMAD.IADD R18, R17, 0x1, -R4 ;  /* 0x0000000111127824 */ /* 0x000fe200078e0a04 */
[----:B------:R-:W-:-:S05]  /*0a20*/  LOP3.LUT R4, R3, 0xfffffff0, RZ, 0xc0, !PT ;  /* 0xfffffff003047812 */ /* 0x000fca00078ec0ff */
[----:B------:R-:W-:Y:S01]  /*0a30*/  IMAD.IADD R4, R17, 0x1, -R4 ;  /* 0x0000000111047824 */ /* 0x000fe200078e0a04 */
[----:B------:R-:W-:Y:S02]  /*0a40*/  SHF.R.S32.HI R6, RZ, 0x4, R3 ;  /* 0x00000004ff067819 */ /* 0x000fe40000011403 */
[----:B------:R-:W-:Y:S02]  /*0a50*/  LEA.HI R7, R0, R17, RZ, 0x5 ;  /* 0x0000001100077211 */ /* 0x000fe400078f28ff */
[----:B------:R-:W-:Y:S02]  /*0a60*/  SHF.R.S32.HI R5, RZ, 0x1f, R4 ;  /* 0x0000001fff057819 */ /* 0x000fe40000011404 */
[----:B------:R-:W-:Y:S02]  /*0a70*/  LEA.HI R3, R3, R6, RZ, 0x1 ;  /* 0x0000000603037211 */ /* 0x000fe400078f08ff */
[----:B------:R-:W-:Y:S02]  /*0a80*/  LEA.HI R5, R5, R4, RZ, 0x3 ;  /* 0x0000000405057211 */ /* 0x000fe400078f18ff */
[----:B------:R-:W-:-:S02]  /*0a90*/  SHF.R.S32.HI R16, RZ, 0x7, R2 ;  /* 0x00000007ff107819 */ /* 0x000fc40000011402 */
[----:B------:R-:W-:Y:S02]  /*0aa0*/  SHF.R.S32.HI R8, RZ, 0x5, R7 ;  /* 0x00000005ff087819 */ /* 0x000fe40000011407 */
[----:B------:R-:W-:Y:S02]  /*0ab0*/  LOP3.LUT R7, R3, 0x1ffffffe, RZ, 0xc0, !PT ;  /* 0x1ffffffe03077812 */ /* 0x000fe400078ec0ff */
[----:B------:R-:W-:Y:S01]  /*0ac0*/  LOP3.LUT R3, R5, 0xfffffff8, RZ, 0xc0, !PT ;  /* 0xfffffff805037812 */ /* 0x000fe200078ec0ff */
[----:B------:R-:W-:Y:S01]  /*0ad0*/  IMAD.HI R2, R16, 0x55555556, RZ ;  /* 0x5555555610027827 */ /* 0x000fe200078e02ff */
[----:B------:R-:W-:-:S03]  /*0ae0*/  SHF.R.S32.HI R12, RZ, 0x1f, R18 ;  /* 0x0000001fff0c7819 */ /* 0x000fc60000011412 */
[----:B------:R-:W-:Y:S01]  /*0af0*/  IMAD.IADD R3, R4, 0x1, -R3 ;  /* 0x0000000104037824 */ /* 0x000fe200078e0a03 */
[----:B------:R-:W-:Y:S01]  /*0b00*/  LEA.HI R13, R12, R18, RZ, 0x2 ;  /* 0x000000120c0d7211 */ /* 0x000fe200078f10ff */
[----:B------:R-:W-:Y:S02]  /*0b10*/  IMAD.IADD R7, R6, 0x1, -R7 ;  /* 0x0000000106077824 */ /* 0x000fe400078e0a07 */
[----:B------:R-:W-:Y:S01]  /*0b20*/  IMAD R6, R8, 0x10, R4 ;  /* 0x0000001008067824 */ /* 0x000fe200078e0204 */
[----:B------:R-:W-:Y:S01]  /*0b30*/  LEA.HI R4, R2, R2, RZ, 0x1 ;  /* 0x0000000202047211 */ /* 0x000fe200078f08ff */
[----:B------:R-:W-:Y:S01]  /*0b40*/  IMAD.SHL.U32 R2, R3, 0x40, RZ ;  /* 0x0000004003027824 */ /* 0x000fe200078e00ff */
[--C-:B------:R-:W-:Y:S02]  /*0b50*/  SHF.R.S32.HI R14, RZ, 0x2, R13.reuse ;  /* 0x00000002ff0e7819 */ /* 0x100fe4000001140d */
[----:B------:R-:W-:Y:S01]  /*0b60*/  SHF.R.S32.HI R15, RZ, 0x1f, R13 ;  /* 0x0000001fff0f7819 */ /* 0x000fe2000001140d */
[----:B------:R-:W-:Y:S01]  /*0b70*/  IMAD.SHL.U32 R7, R7, 0x8, RZ ;  /* 0x0000000807077824 */ /* 0x000fe200078e00ff */
[----:B------:R-:W-:Y:S01]  /*0b80*/  LOP3.LUT R2, R2, 0x1c0, RZ, 0xc0, !PT ;  /* 0x000001c002027812 */ /* 0x000fe200078ec0ff */
[----:B------:R-:W-:Y:S01]  /*0b90*/  IMAD.SHL.U32 R5, R5, 0x40, RZ ;  /* 0x0000004005057824 */ /* 0x000fe200078e00ff */
[----:B------:R-:W-:Y:S01]  /*0ba0*/  LEA.HI R15, R15, R14, RZ, 0x3 ;  /* 0x0000000e0f0f7211 */ /* 0x000fe200078f18ff */
[--C-:B------:R-:W-:Y:S01]  /*0bb0*/  IMAD.U32 R6, R6, 0x20, R7.reuse ;  /* 0x0000002006067824 */ /* 0x100fe200078e0007 */
[----:B------:R-:W-:-:S02]  /*0bc0*/  LOP3.LUT R7, R2, 0x8, R7, 0xf8, !PT ;  /* 0x0000000802077812 */ /* 0x000fc400078ef807 */
[----:B------:R-:W-:Y:S02]  /*0bd0*/  LOP3.LUT R15, R15, 0xfffffff8, RZ, 0xc0, !PT ;  /* 0xfffffff80f0f7812 */ /* 0x000fe400078ec0ff */
[----:B------:R-:W-:Y:S02]  /*0be0*/  LEA.HI R12, R12, R18, RZ, 0x5 ;  /* 0x000000120c0c7211 */ /* 0x000fe400078f28ff */
[----:B------:R-:W-:Y:S02]  /*0bf0*/  LOP3.LUT R5, R5, 0x7ffffe00, RZ, 0xc0, !PT ;  /* 0x7ffffe0005057812 */ /* 0x000fe400078ec0ff */
[----:B------:R-:W-:Y:S02]  /*0c00*/  SHF.R.U32.HI R2, RZ, 0x3, R2 ;  /* 0x00000003ff027819 */ /* 0x000fe40000011602 */
[----:B------:R-:W-:Y:S01]  /*0c10*/  IADD3 R15, R14, -R15, RZ ;  /* 0x8000000f0e0f7210 */ /* 0x000fe20007ffe0ff */
[----:B------:R-:W-:Y:S01]  /*0c20*/  IMAD R5, R8, 0x400, R5 ;  /* 0x0000040008057824 */ /* 0x000fe200078e0205 */
[----:B------:R-:W-:-:S02]  /*0c30*/  SHF.R.S32.HI R12, RZ, 0x5, R12 ;  /* 0x00000005ff0c7819 */ /* 0x000fc4000001140c */
[----:B------:R-:W-:Y:S02]  /*0c40*/  LOP3.LUT R2, R7, R2, RZ, 0x3c, !PT ;  /* 0x0000000207027212 */ /* 0x000fe400078e3cff */
[----:B------:R-:W-:Y:S01]  /*0c50*/  LEA.HI R0, R0, R17, RZ, 0x2 ;  /* 0x0000001100007211 */ /* 0x000fe200078f10ff */
[----:B------:R-:W-:Y:S02]  /*0c60*/  IMAD R4, R4, -0x3, R16 ;  /* 0xfffffffd04047824 */ /* 0x000fe400078e0210 */
[----:B------:R-:W-:Y:S02]  /*0c70*/  IMAD R15, R12, 0x10, R15 ;  /* 0x000000100c0f7824 */ /* 0x000fe400078e020f */
[----:B------:R-:W-:Y:S01]  /*0c80*/  IMAD.IADD R16, R5, 0x1, R2 ;  /* 0x0000000105107824 */ /* 0x000fe200078e0202 */
[----:B------:R-:W-:Y:S02]  /*0c90*/  LOP3.LUT R2, R0, 0xfffffffc, RZ, 0xc0, !PT ;  /* 0xfffffffc00027812 */ /* 0x000fe400078ec0ff */
[----:B------:R-:W-:-:S02]  /*0ca0*/  LOP3.LUT R13, R13, 0x7ffffffc, RZ, 0xc0, !PT ;  /* 0x7ffffffc0d0d7812 */ /* 0x000fc400078ec0ff */
[----:B------:R-:W-:Y:S01]  /*0cb0*/  LEA R8, R4, R15, 0x6 ;  /* 0x0000000f04087211 */ /* 0x000fe200078e30ff */
[----:B------:R-:W-:Y:S02]  /*0cc0*/  IMAD.IADD R4, R17, 0x1, -R2 ;  /* 0x0000000111047824 */ /* 0x000fe400078e0a02 */
[----:B------:R-:W-:Y:S01]  /*0cd0*/  IMAD.IADD R13, R18, 0x1, -R13 ;  /* 0x00000001120d7824 */ /* 0x000fe200078e0a0d */
[----:B------:R-:W-:Y:S02]  /*0ce0*/  R2P PR, R3, 0x6 ;  /* 0x0000000603007804 */ /* 0x000fe40000000000 */
[C---:B------:R-:W-:Y:S01]  /*0cf0*/  SHF.L.U32 R137, R4.reuse, 0x3, RZ ;  /* 0x0000000304897819 */ /* 0x040fe200000006ff */
[----:B------:R-:W-:Y:S01]  /*0d00*/  IMAD.SHL.U32 R157, R13, 0x2, RZ ;  /* 0x000000020d9d7824 */ /* 0x000fe200078e00ff */
[----:B------:R-:W-:-:S03]  /*0d10*/  LEA.HI R3, R4, R4, RZ, 0x1 ;  /* 0x0000000404037211 */ /* 0x000fc600078f08ff */
[----:B------:R-:W-:Y:S01]  /*0d20*/  VIADD R143, R137, 0x40 ;  /* 0x00000040898f7836 */ /* 0x000fe20000000000 */
[----:B------:R-:W-:Y:S01]  /*0d30*/  LOP3.LUT R3, R3, 0x1ffffffe, RZ, 0xc0, !PT ;  /* 0x1ffffffe03037812 */ /* 0x000fe200078ec0ff */
[C---:B------:R-:W-:Y:S02]  /*0d40*/  VIADD R154, R157.reuse, 0x8 ;  /* 0x000000089d9a7836 */ /* 0x040fe40000000000 */
[C---:B------:R-:W-:Y:S01]  /*0d50*/  VIADD R151, R157.reuse, 0x20 ;  /* 0x000000209d977836 */ /* 0x040fe20000000000 */
[----:B------:R-:W-:Y:S01]  /*0d60*/  SHF.R.S32.HI R0, RZ, 0x2, R0 ;  /* 0x00000002ff007819 */ /* 0x000fe20000011400 */
[C---:B------:R-:W-:Y:S01]  /*0d70*/  VIADD R148, R157.reuse, 0x38 ;  /* 0x000000389d947836 */ /* 0x040fe20000000000 */
[----:B------:R-:W-:Y:S01]  /*0d80*/  SHF.R.S32.HI R0, RZ, 0x1f, R143 ;  /* 0x0000001fff007819 */ /* 0x000fe2000001148f */
[----:B------:R-:W-:Y:S01]  /*0d90*/  VIADD R145, R157, 0x50 ;  /* 0x000000509d917836 */ /* 0x000fe20000000000 */
[----:B------:R-:W-:Y:S01]  /*0da0*/  SHF.R.S32.HI R0, RZ, 0x1f, R154 ;  /* 0x0000001fff007819 */ /* 0x000fe2000001149a */
[----:B------:R-:W-:Y:S01]  /*0db0*/  IMAD.IADD R3, R4, 0x1, -R3 ;  /* 0x0000000104037824 */ /* 0x000fe200078e0a03 */
[----:B------:R-:W-:-:S02]  /*0dc0*/  SHF.R.S32.HI R0, RZ, 0x1f, R151 ;  /* 0x0000001fff007819 */ /* 0x000fc40000011497 */
[----:B------:R-:W-:Y:S02]  /*0dd0*/  SHF.R.S32.HI R0, RZ, 0x1f, R148 ;  /* 0x0000001fff007819 */ /* 0x000fe40000011494 */
[----:B------:R-:W-:Y:S01]  /*0de0*/  SHF.R.S32.HI R0, RZ, 0x1f, R145 ;  /* 0x0000001fff007819 */ /* 0x000fe20000011491 */
[----:B------:R-:W-:Y:S01]  /*0df0*/  IMAD R0, R3, 0x8, R8 ;  /* 0x0000000803007824 */ /* 0x000fe200078e0208 */
[----:B------:R0:W-:Y:S04]  /*0e00*/  STL [R1+0x44], R6 ;  /* 0x0000440601007387 */ /* 0x0001e80000100800 */
[----:B------:R1:W-:Y:S04]  /*0e10*/  STL [R1+0x3c], R8 ;  /* 0x00003c0801007387 */ /* 0x0003e80000100800 */
[----:B------:R1:W-:Y:S04]  /*0e20*/  STL [R1+0x8], RZ ;  /* 0x000008ff01007387 */ /* 0x0003e80000100800 */
[----:B------:R1:W-:Y:S01]  /*0e30*/  STL [R1+0x40], R0 ;  /* 0x0000400001007387 */ /* 0x0003e20000100800 */
[----:B------:R-:W-:Y:S01]  /*0e40*/  LEA R16, R16, UR41, 0x1 ;  /* 0x0000002910107c11 */ /* 0x000fe2000f8e08ff */
[----:B------:R-:W-:-:S02]  /*0e50*/  IMAD.MOV.U32 R17, RZ, RZ, 0x40 ;  /* 0x00000040ff117424 */ /* 0x000fc400078e00ff */
[----:B------:R-:W-:Y:S01]  /*0e60*/  VIADD R142, R137, 0x20 ;  /* 0x00000020898e7836 */ /* 0x000fe20000000000 */
[----:B------:R-:W-:Y:S01]  /*0e70*/  IADD3 R152, R157, 0x18, RZ ;  /* 0x000000189d987810 */ /* 0x000fe20007ffe0ff */
[C---:B------:R-:W-:Y:S01]  /*0e80*/  VIADD R18, R16.reuse, 0x21800 ;  /* 0x0002180010127836 */ /* 0x040fe20000000000 */
[----:B------:R-:W-:Y:S01]  /*0e90*/  SEL R17, R17, 0xffffffc0, !P2 ;  /* 0xffffffc011117807 */ /* 0x000fe20005000000 */
[C---:B------:R-:W-:Y:S02]  /*0ea0*/  VIADD R153, R157.reuse, 0x10 ;  /* 0x000000109d997836 */ /* 0x040fe40000000000 */
[C---:B------:R-:W-:Y:S02]  /*0eb0*/  VIADD R149, R157.reuse, 0x30 ;  /* 0x000000309d957836 */ /* 0x040fe40000000000 */
[C---:B------:R-:W-:Y:S02]  /*0ec0*/  VIADD R150, R157.reuse, 0x28 ;  /* 0x000000289d967836 */ /* 0x040fe40000000000 */
[C---:B------:R-:W-:Y:S01]  /*0ed0*/  VIADD R146, R157.reuse, 0x48 ;  /* 0x000000489d927836 */ /* 0x040fe20000000000 */
[----:B------:R-:W-:Y:S01]  /*0ee0*/  SHF.R.S32.HI R4, RZ, 0x1f, R142 ;  /* 0x0000001fff047819 */ /* 0x000fe2000001148e */
[C---:B------:R-:W-:Y:S01]  /*0ef0*/  VIADD R147, R157.reuse, 0x40 ;  /* 0x000000409d937836 */ /* 0x040fe20000000000 */
[----:B------:R-:W-:Y:S01]  /*0f00*/  IADD3 R144, R157, 0x58, RZ ;  /* 0x000000589d907810 */ /* 0x000fe20007ffe0ff */
[----:B------:R-:W-:Y:S01]  /*0f10*/  VIADD R23, R16, 0x21820 ;  /* 0x0002182010177836 */ /* 0x000fe20000000000 */
[----:B------:R-:W-:Y:S01]  /*0f20*/  SHF.R.S32.HI R4, RZ, 0x1f, R152 ;  /* 0x0000001fff047819 */ /* 0x000fe20000011498 */
[C---:B------:R-:W-:Y:S01]  /*0f30*/  @P1 VIADD R23, R18.reuse, 0xffffffe0 ;  /* 0xffffffe012171836 */ /* 0x040fe20000000000 */
[----:B------:R-:W-:Y:S01]  /*0f40*/  SHF.R.S32.HI R4, RZ, 0x1f, R149 ;  /* 0x0000001fff047819 */ /* 0x000fe20000011495 */
[----:B------:R-:W-:Y:S01]  /*0f50*/  IMAD.MOV.U32 R5, RZ, RZ, R9 ;  /* 0x000000ffff057224 */ /* 0x000fe200078e0009 */
[----:B------:R-:W-:Y:S01]  /*0f60*/  SHF.R.S32.HI R9, RZ, 0x1f, R153 ;  /* 0x0000001fff097819 */ /* 0x000fe20000011499 */
[----:B------:R-:W-:Y:S01]  /*0f70*/  IMAD.IADD R18, R18, 0x1, R17 ;  /* 0x0000000112127824 */ /* 0x000fe200078e0211 */
[----:B------:R-:W-:Y:S01]  /*0f80*/  SHF.R.S32.HI R9, RZ, 0x1f, R150 ;  /* 0x0000001fff097819 */ /* 0x000fe20000011496 */
[----:B0-----:R-:W-:Y:S01]  /*0f90*/  IMAD.MOV.U32 R6, RZ, RZ, R10 ;  /* 0x000000ffff067224 */ /* 0x001fe200078e000a */
[----:B------:R-:W-:Y:S01]  /*0fa0*/  SHF.R.S32.HI R4, RZ, 0x1f, R146 ;  /* 0x0000001fff047819 */ /* 0x000fe20000011492 */
[----:B------:R-:W-:Y:S01]  /*0fb0*/  IMAD.MOV.U32 R7, RZ, RZ, R11 ;  /* 0x000000ffff077224 */ /* 0x000fe200078e000b */
[----:B------:R-:W-:Y:S01]  /*0fc0*/  SHF.R.S32.HI R9, RZ, 0x1f, R147 ;  /* 0x0000001fff097819 */ /* 0x000fe20000011493 */
[----:B------:R-:W-:Y:S01]  /*0fd0*/  IMAD.MOV.U32 R2, RZ, RZ, RZ ;  /* 0x000000ffff027224 */ /* 0x000fe200078e00ff */
[----:B------:R-:W-:Y:S01]  /*0fe0*/  SHF.R.S32.HI R4, RZ, 0x1f, R144 ;  /* 0x0000001fff047819 */ /* 0x000fe20000011490 */
[----:B------:R-:W-:-:S02]  /*0ff0*/  IMAD.IADD R17, R17, 0x1, R23 ;  /* 0x0000000111117824 */ /* 0x000fc400078e0217 */
[----:B------:R-:W-:Y:S01]  /*1000*/  VIADD R136, R23, 0x6000 ;  /* 0x0000600017887836 */ /* 0x000fe20000000000 */
[----:B------:R-:W-:Y:S01]  /*1010*/  UMOV UR38, URZ ;  /* 0x0000003f00267c82 */ /* 0x000fe20008000000 */
[----:B-12---:R-:W-:-:S07]  /*1020*/  LOP3.LUT R19, R19, 0x1, RZ, 0xfc, !PT ;  /* 0x0000000113137812 */ /* 0x006fce00078efcff */
.L_x_205:
[----:B0-----:R-:W0:Y:S01]  /*1030*/  LDC.64 R138, c[0x0][0xc88] ;  /* 0x00032200ff8a7b82 */ /* 0x001e220000000a00 */
[----:B------:R-:W-:-:S07]  /*1040*/  ULDC.64 UR4, c[0x0][0xa28] ;  /* 0x00028a0000047ab9 */ /* 0x000fce0000000a00 */
[----:B-1234-:R-:W1:Y:S08]  /*1050*/  LDC.64 R10, c[0x0][0x418] ;  /* 0x00010600ff0a7b82 */ /* 0x01ee700000000a00 */
[----:B------:R-:W2:Y:S01]  /*1060*/  LDC R0, c[0x0][0x424] ;  /* 0x00010900ff007b82 */ /* 0x000ea20000000800 */
[----:B0-----:R-:W-:-:S07]  /*1070*/  IMAD.WIDE R138, R7, 0x4, R138 ;  /* 0x00000004078a7825 */ /* 0x001fce00078e028a */
[----:B------:R-:W0:Y:S01]  /*1080*/  LDC R89, c[0x0][0x2f0] ;  /* 0x0000bc00ff597b82 */ /* 0x000e220000000800 */
[----:B------:R-:W3:Y:S01]  /*1090*/  LDG.E R138, desc[UR36][R138.64] ;  /* 0x000000248a8a7981 */ /* 0x000ee2000c1e1900 */
[----:B------:R-:W-:Y:S02]  /*10a0*/  ISETP.NE.U32.AND P0, PT, RZ, UR4, PT ;  /* 0x00000004ff007c0c */ /* 0x000fe4000bf05070 */
[----:B------:R-:W-:Y:S02]  /*10b0*/  MOV R4, RZ ;  /* 0x000000ff00047202 */ /* 0x000fe40000000f00 */
[----:B------:R-:W-:Y:S02]  /*10c0*/  ISETP.NE.AND.EX P0, PT, RZ, UR5, PT, P0 ;  /* 0x00000005ff007c0c */ /* 0x000fe4000bf05300 */
[----:B---3--:R-:W-:-:S11]  /*10d0*/  SHF.R.S32.HI R156, RZ, 0x1f, R138 ;  /* 0x0000001fff9c7819 */ /* 0x008fd6000001148a */
[----:B------:R-:W-:-:S04]  /*10e0*/  @P0 LEA R8, P1, R138, UR4, 0x2 ;  /* 0x000000048a080c11 */ /* 0x000fc8000f8210ff */
[----:B------:R-:W-:Y:S01]  /*10f0*/  @P0 LEA.HI.X R9, R138, UR5, R156, 0x2, P1 ;  /* 0x000000058a090c11 */ /* 0x000fe200088f149c */
[----:B------:R-:W-:Y:S02]  /*1100*/  ULDC.64 UR4, c[0x0][0xa20] ;  /* 0x0002880000047ab9 */ /* 0x000fe40000000a00 */
[----:B------:R-:W-:Y:S02]  /*1110*/  ISETP.NE.U32.AND P1, PT, RZ, UR4, PT ;  /* 0x00000004ff007c0c */ /* 0x000fe4000bf25070 */
[----:B------:R3:W5:Y:S01]  /*1120*/  @P0 LDG.E R4, desc[UR36][R8.64] ;  /* 0x0000002408040981 */ /* 0x000762000c1e1900 */
[----:B-1----:R-:W-:Y:S02]  /*1130*/  ISETP.NE.U32.AND P0, PT, R10, RZ, PT ;  /* 0x000000ff0a00720c */ /* 0x002fe40003f05070 */
[----:B------:R-:W-:Y:S02]  /*1140*/  ISETP.NE.AND.EX P1, PT, RZ, UR5, PT, P1 ;  /* 0x00000005ff007c0c */ /* 0x000fe4000bf25310 */
[----:B------:R-:W-:-:S04]  /*1150*/  ISETP.NE.AND.EX P0, PT, R11, RZ, PT, P0 ;  /* 0x000000ff0b00720c */ /* 0x000fc80003f05300 */
[----:B--2---:R-:W-:-:S05]  /*1160*/  SEL R0, R0, 0x1, P0 ;  /* 0x0000000100007807 */ /* 0x004fca0000000000 */
[----:B0-----:R-:W-:Y:S02]  /*1170*/  IMAD R89, R0, R89, RZ ;  /* 0x0000005900597224 */ /* 0x001fe400078e02ff */
[----:B------:R-:W-:-:S04]  /*1180*/  @P1 LEA R10, P2, R138, UR4, 0x2 ;  /* 0x000000048a0a1c11 */ /* 0x000fc8000f8410ff */
[----:B------:R-:W-:-:S05]  /*1190*/  @P1 LEA.HI.X R11, R138, UR5, R156, 0x2, P2 ;  /* 0x000000058a0b1c11 */ /* 0x000fca00090f149c */
[----:B------:R3:W5:Y:S01]  /*11a0*/  @P1 LDG.E R89, desc[UR36][R10.64] ;  /* 0x000000240a591981 */ /* 0x000762000c1e1900 */
[----:B------:R-:W-:Y:S05]  /*11b0*/  @P1 BRA `(.L_x_164) ;  /* 0x0000000000241947 */ /* 0x000fea0003800000 */
[----:B------:R-:W-:Y:S02]  /*11c0*/  ULDC.64 UR4, c[0x0][0xa08] ;  /* 0x0002820000047ab9 */ /* 0x000fe40000000a00 */
[----:B------:R-:W-:-:S04]  /*11d0*/  ISETP.NE.U32.AND P0, PT, RZ, UR4, PT ;  /* 0x00000004ff007c0c */ /* 0x000fc8000bf05070 */
[----:B------:R-:W-:-:S13]  /*11e0*/  ISETP.NE.AND.EX P0, PT, RZ, UR5, PT, P0 ;  /* 0x00000005ff007c0c */ /* 0x000fda000bf05300 */
[----:B------:R-:W-:Y:S05]  /*11f0*/  @!P0 BRA `(.L_x_164) ;  /* 0x0000000000148947 */ /* 0x000fea0003800000 */
[----:B---3--:R-:W0:Y:S02]  /*1200*/  LDC.64 R8, c[0x0][0xa08] ;  /* 0x00028200ff087b82 */ /* 0x008e240000000a00 */
[----:B0-----:R-:W-:-:S05]  /*1210*/  IMAD.WIDE R8, R138, 0x4, R8 ;  /* 0x000000048a087825 */ /* 0x001fca00078e0208 */
[----:B-----5:R-:W2:Y:S04]  /*1220*/  LDG.E R89, desc[UR36][R8.64] ;  /* 0x0000002408597981 */ /* 0x020ea8000c1e1900 */
[----:B------:R-:W2:Y:S02]  /*1230*/  LDG.E R0, desc[UR36][R8.64+0x4] ;  /* 0x0000042408007981 */ /* 0x000ea4000c1e1900 */
[----:B--2---:R-:W-:-:S07]  /*1240*/  IMAD.IADD R89, R0, 0x1, -R89 ;  /* 0x0000000100597824 */ /* 0x004fce00078e0a59 */
.L_x_164:
[----:B-----5:R-:W-:Y:S01]  /*1250*/  IMAD.IADD R89, R89, 0x1, -R4 ;  /* 0x0000000159597824 */ /* 0x020fe200078e0a04 */
[C---:B------:R-:W-:Y:S01]  /*1260*/  LOP3.LUT R3, R6.reuse, 0xff000000, RZ, 0xc0, !PT ;  /* 0xff00000006037812 */ /* 0x040fe200078ec0ff */
[----:B------:R-:W-:Y:S01]  /*1270*/  IMAD.MOV.U32 R88, RZ, RZ, RZ ;  /* 0x000000ffff587224 */ /* 0x000fe200078e00ff */
[----:B------:R-:W-:Y:S01]  /*1280*/  LOP3.LUT R0, R6, 0xff0000, RZ, 0xc0, !PT ;  /* 0x00ff000006007812 */ /* 0x000fe200078ec0ff */
[C---:B------:R-:W-:Y:S01]  /*1290*/  VIADD R4, R89.reuse, 0x7f ;  /* 0x0000007f59047836 */ /* 0x040fe20000000000 */
[----:B------:R-:W-:Y:S02]  /*12a0*/  ISETP.GE.AND P0, PT, R89, 0x1, PT ;  /* 0x000000015900780c */ /* 0x000fe40003f06270 */
[----:B------:R-:W-:Y:S02]  /*12b0*/  SHF.R.U32.HI R3, RZ, 0x8, R3 ;  /* 0x00000008ff037819 */ /* 0x000fe40000011603 */
[----:B------:R-:W-:Y:S02]  /*12c0*/  SHF.R.S32.HI R7, RZ, 0x1f, R4 ;  /* 0x0000001fff077819 */ /* 0x000fe40000011404 */
[----:B------:R-:W-:-:S02]  /*12d0*/  LEA.HI R0, R0, R3, RZ, 0x10 ;  /* 0x0000000300007211 */ /* 0x000fc400078f80ff */
[----:B------:R-:W-:Y:S02]  /*12e0*/  LEA.HI R7, R7, R4, RZ, 0x7 ;  /* 0x0000000407077211 */ /* 0x000fe400078f38ff */
[----:B------:R-:W-:Y:S02]  /*12f0*/  LOP3.LUT R155, R0, 0xff, RZ, 0xc0, !PT ;  /* 0x000000ff009b7812 */ /* 0x000fe400078ec0ff */
[----:B------:R-:W-:Y:S02]  /*1300*/  SHF.R.U32.HI R140, RZ, 0x10, R0 ;  /* 0x00000010ff8c7819 */ /* 0x000fe40000011600 */
[----:B---3--:R-:W-:Y:S01]  /*1310*/  SHF.R.S32.HI R11, RZ, 0x7, R7 ;  /* 0x00000007ff0b7819 */ /* 0x008fe20000011407 */
[----:B------:R-:W-:Y:S06]  /*1320*/  @!P0 BRA `(.L_x_165) ;  /* 0x0000000000748947 */ /* 0x000fec0003800000 */
[----:B------:R-:W0:Y:S01]  /*1330*/  LDC R3, c[0x0][0x9f0] ;  /* 0x00027c00ff037b82 */ /* 0x000e220000000800 */
[----:B------:R-:W-:-:S04]  /*1340*/  ISETP.NE.AND P0, PT, R140, RZ, PT ;  /* 0x000000ff8c00720c */ /* 0x000fc80003f05270 */
[----:B0-----:R-:W-:-:S04]  /*1350*/  SEL R12, R140, R3, P0 ;  /* 0x000000038c0c7207 */ /* 0x001fc80000000000 */
[-C--:B------:R-:W-:Y:S02]  /*1360*/  IABS R4, R12.reuse ;  /* 0x0000000c00047213 */ /* 0x080fe40000000000 */
[----:B------:R-:W-:Y:S02]  /*1370*/  IADD3 R0, R11, -0x1, R12 ;  /* 0xffffffff0b007810 */ /* 0x000fe40007ffe00c */
[----:B------:R-:W0:Y:S01]  /*1380*/  I2F.RP R3, R4 ;  /* 0x0000000400037306 */ /* 0x000e220000209400 */
[----:B------:R-:W-:Y:S02]  /*1390*/  IABS R13, R12 ;  /* 0x0000000c000d7213 */ /* 0x000fe40000000000 */
[----:B------:R-:W-:Y:S02]  /*13a0*/  IABS R10, R0 ;  /* 0x00000000000a7213 */ /* 0x000fe40000000000 */
[----:B------:R-:W-:-:S04]  /*13b0*/  LOP3.LUT R0, R0, R12, RZ, 0x3c, !PT ;  /* 0x0000000c00007212 */ /* 0x000fc800078e3cff */
[----:B------:R-:W-:Y:S01]  /*13c0*/  ISETP.GE.AND P2, PT, R0, RZ, PT ;  /* 0x000000ff0000720c */ /* 0x000fe20003f46270 */
[----:B0-----:R-:W0:Y:S02]  /*13d0*/  MUFU.RCP R3, R3 ;  /* 0x0000000300037308 */ /* 0x001e240000001000 */
[----:B0-----:R-:W-:Y:S02]  /*13e0*/  VIADD R8, R3, 0xffffffe ;  /* 0x0ffffffe03087836 */ /* 0x001fe40000000000 */
[----:B------:R-:W-:-:S04]  /*13f0*/  IMAD.MOV R3, RZ, RZ, -R13 ;  /* 0x000000ffff037224 */ /* 0x000fc800078e0a0d */
[----:B------:R0:W1:Y:S02]  /*1400*/  F2I.FTZ.U32.TRUNC.NTZ R9, R8 ;  /* 0x0000000800097305 */ /* 0x000064000021f000 */
[----:B0-----:R-:W-:Y:S01]  /*1410*/  MOV R8, RZ ;  /* 0x000000ff00087202 */ /* 0x001fe20000000f00 */
[----:B-1----:R-:W-:-:S04]  /*1420*/  IMAD.MOV R7, RZ, RZ, -R9 ;  /* 0x000000ffff077224 */ /* 0x002fc800078e0a09 */
[----:B------:R-:W-:-:S04]  /*1430*/  IMAD R7, R7, R4, RZ ;  /* 0x0000000407077224 */ /* 0x000fc800078e02ff */
[----:B------:R-:W-:-:S06]  /*1440*/  IMAD.HI.U32 R9, R9, R7, R8 ;  /* 0x0000000709097227 */ /* 0x000fcc00078e0008 */
[----:B------:R-:W-:-:S04]  /*1450*/  IMAD.HI.U32 R9, R9, R10, RZ ;  /* 0x0000000a09097227 */ /* 0x000fc800078e00ff */
[----:B------:R-:W-:-:S05]  /*1460*/  IMAD R3, R9, R3, R10 ;  /* 0x0000000309037224 */ /* 0x000fca00078e020a */
[----:B------:R-:W-:-:S13]  /*1470*/  ISETP.GT.U32.AND P1, PT, R4, R3, PT ;  /* 0x000000030400720c */ /* 0x000fda0003f24070 */
[----:B------:R-:W-:Y:S02]  /*1480*/  @!P1 IMAD.IADD R3, R3, 0x1, -R4 ;  /* 0x0000000103039824 */ /* 0x000fe400078e0a04 */
[----:B------:R-:W-:Y:S01]  /*1490*/  @!P1 VIADD R9, R9, 0x1 ;  /* 0x0000000109099836 */ /* 0x000fe20000000000 */
[----:B------:R-:W-:Y:S02]  /*14a0*/  ISETP.NE.AND P1, PT, R12, RZ, PT ;  /* 0x000000ff0c00720c */ /* 0x000fe40003f25270 */
[----:B------:R-:W-:-:S13]  /*14b0*/  ISETP.GE.U32.AND P0, PT, R3, R4, PT ;  /* 0x000000040300720c */ /* 0x000fda0003f06070 */
[----:B------:R-:W-:-:S04]  /*14c0*/  @P0 VIADD R9, R9, 0x1 ;  /* 0x0000000109090836 */ /* 0x000fc80000000000 */
[----:B------:R-:W-:Y:S01]  /*14d0*/  @!P2 IMAD.MOV R9, RZ, RZ, -R9 ;  /* 0x000000ffff09a224 */ /* 0x000fe200078e0a09 */
[----:B------:R-:W-:-:S05]  /*14e0*/  @!P1 LOP3.LUT R9, RZ, R12, RZ, 0x33, !PT ;  /* 0x0000000cff099212 */ /* 0x000fca00078e33ff */
[----:B------:R-:W-:-:S07]  /*14f0*/  IMAD.MOV.U32 R88, RZ, RZ, R9 ;  /* 0x000000ffff587224 */ /* 0x000fce00078e0009 */
.L_x_165:
[-C--:B------:R-:W-:Y:S01]  /*1500*/  IMAD R22, R155, R88.reuse, RZ ;  /* 0x000000589b167224 */ /* 0x080fe200078e02ff */
[----:B------:R-:W-:Y:S01]  /*1510*/  LOP3.LUT R139, R6, 0xffff, RZ, 0xc0, !PT ;  /* 0x0000ffff068b7812 */ /* 0x000fe200078ec0ff */
[----:B------:R-:W-:Y:S01]  /*1520*/  IMAD.MOV.U32 R141, RZ, RZ, R5 ;  /* 0x000000ffff8d7224 */ /* 0x000fe200078e0005 */
[----:B------:R-:W-:Y:S01]  /*1530*/  PLOP3.LUT P0, PT, PT, PT, PT, 0x80, 0x0 ;  /* 0x000000000000781c */ /* 0x000fe20003f0f070 */
[----:B------:R-:W-:Y:S01]  /*1540*/  IMAD.MOV.U32 R3, RZ, RZ, RZ ;  /* 0x000000ffff037224 */ /* 0x000fe200078e00ff */
[----:B------:R-:W-:Y:S02]  /*1550*/  VIADDMNMX R88, R22, R88, R11, PT ;  /* 0x0000005816587246 */ /* 0x000fe4000380010b */
[----:B------:R-:W-:Y:S02]  /*1560*/  CS2R R134, SRZ ;  /* 0x0000000000867805 */ /* 0x000fe4000001ff00 */
[----:B------:R-:W-:Y:S02]  /*1570*/  MOV R0, RZ ;  /* 0x000000ff00007202 */ /* 0x000fe40000000f00 */
[----:B------:R-:W-:-:S02]  /*1580*/  CS2R R52, SRZ ;  /* 0x0000000000347805 */ /* 0x000fc4000001ff00 */
[----:B------:R-:W-:Y:S02]  /*1590*/  ISETP.GT.AND P1, PT, R88, R22, PT ;  /* 0x000000165800720c */ /* 0x000fe40003f24270 */
        /* <DEDUP_REMOVED lines=23> */
[----:B------:R-:W0:Y:S01]  /*1710*/  S2R R4, SR_TID.X ;  /* 0x0000000000047919 */ /* 0x000e220000002100 */
[----:B------:R-:W-:-:S04]  /*1720*/  UIADD3 UR6, UR41, 0x21800, URZ ;  /* 0x0002180029067890 */ /* 0x000fc8000fffe03f */
[----:B------:R-:W-:-:S06]  /*1730*/  ULOP3.LUT UP0, URZ, UR6, 0x3ff, URZ, 0xc0, !UPT ;  /* 0x000003ff063f7892 */ /* 0x000fcc000f80c03f */
[----:B------:R-:W-:Y:S01]  /*1740*/  PLOP3.LUT P0, PT, PT, PT, UP0, 0x80, 0x0 ;  /* 0x000000000000781c */ /* 0x000fe20003f0f008 */
[----:B0-----:R-:W-:-:S05]  /*1750*/  VIADD R7, R4, 0xffffff80 ;  /* 0xffffff8004077836 */ /* 0x001fca0000000000 */
[----:B------:R-:W-:-:S04]  /*1760*/  SHF.R.S32.HI R4, RZ, 0x1f, R7 ;  /* 0x0000001fff047819 */ /* 0x000fc80000011407 */
[----:B------:R-:W-:-:S04]  /*1770*/  LEA.HI R4, R4, R7, RZ, 0x7 ;  /* 0x0000000704047211 */ /* 0x000fc800078f38ff */
[----:B------:R-:W-:-:S05]  /*1780*/  SHF.R.S32.HI R4, RZ, 0x7, R4 ;  /* 0x00000007ff047819 */ /* 0x000fca0000011404 */
[----:B------:R-:W0:Y:S02]  /*1790*/  SHFL.IDX PT, R0, R4, RZ, 0x1f ;  /* 0x00001fff04007589 */ /* 0x000e2400000e0000 */
[----:B0-----:R-:W-:-:S13]  /*17a0*/  R2UR UR40, R0 ;  /* 0x00000000002872ca */ /* 0x001fda00000e0000 */
        /* <DEDUP_REMOVED lines=15> */
[----:B------:R-:W-:Y:S01]  /*18a0*/  MOV R8, 0x70 ;  /* 0x0000007000087802 */ /* 0x000fe20000000f00 */
[----:B------:R-:W-:Y:S02]  /*18b0*/  IMAD.U32 R6, RZ, RZ, UR4 ;  /* 0x00000004ff067e24 */ /* 0x000fe4000f8e00ff */
[----:B------:R-:W-:-:S02]  /*18c0*/  IMAD.U32 R7, RZ, RZ, UR5 ;  /* 0x00000005ff077e24 */ /* 0x000fc4000f8e00ff */
[----:B------:R-:W-:Y:S02]  /*18d0*/  IMAD.U32 R11, RZ, RZ, UR7 ;  /* 0x00000007ff0b7e24 */ /* 0x000fe4000f8e00ff */
[----:B------:R-:W-:Y:S02]  /*18e0*/  IMAD.MOV.U32 R12, RZ, RZ, 0x1 ;  /* 0x00000001ff0c7424 */ /* 0x000fe400078e00ff */
[----:B0-----:R-:W-:-:S07]  /*18f0*/  IMAD.MOV.U32 R13, RZ, RZ, RZ ;  /* 0x000000ffff0d7224 */ /* 0x001fce00078e00ff */
[----:B------:R-:W-:-:S07]  /*1900*/  LEPC R20, `(.L_x_167) ;  /* 0x000000001014794e */ /* 0x000fce0000000000 */
[----:B-1----:R-:W-:Y:S05]  /*1910*/  CALL.ABS.NOINC R14 ;  /* 0x000000000e007343 */ /* 0x002fea0003c00000 */
.L_x_167:
[----:B------:R-:W2:Y:S01]  /*1920*/  LDL R20, [R1+0x8] ;  /* 0x0000080001147983 */ /* 0x000ea20000100800 */
[----:B------:R-:W-:Y:S02]  /*1930*/  ISETP.NE.AND P0, PT, R19, 0x3, PT ;  /* 0x000000031300780c */ /* 0x000fe40003f05270 */
[----:B--2---:R-:W-:-:S04]  /*1940*/  LEA.HI R0, R20, R20, RZ, 0x1 ;  /* 0x0000001414007211 */ /* 0x004fc800078f08ff */
[----:B------:R-:W-:-:S05]  /*1950*/  LOP3.LUT R0, R0, 0xfffffffe, RZ, 0xc0, !PT ;  /* 0xfffffffe00007812 */ /* 0x000fca00078ec0ff */
[----:B------:R-:W-:-:S05]  /*1960*/  IMAD.IADD R0, R20, 0x1, -R0 ;  /* 0x0000000114007824 */ /* 0x000fca00078e0a00 */
[----:B------:R-:W-:-:S04]  /*1970*/  SHF.L.U32 R0, R0, 0x1f, RZ ;  /* 0x0000001f00007819 */ /* 0x000fc800000006ff */
[----:B------:R-:W0:Y:S02]  /*1980*/  SYNCS.PHASECHK.TRANS64.TRYWAIT P1, [UR41+0x2d800], R0 ;  /* 0x02d80000ff0075a7 */ /* 0x000e240008020169 */
[----:B0-----:R-:W-:Y:S05]  /*1990*/  @!P1 BRA `(.L_x_168) ;  /* 0x000000dc00b49947 */ /* 0x001fea0003800000 */
.L_x_288:
[----:B------:R-:W-:Y:S05]  /*19a0*/  @!P0 BRA `(.L_x_169) ;  /* 0x0000000000048947 */ /* 0x000fea0003800000 */
[----:B------:R-:W-:Y:S01]  /*19b0*/  BPT.TRAP 0x1 ;  /* 0x000000040000795c */ /* 0x000fe20000300000 */
.L_x_169:
[----:B0-----:R-:W-:Y:S01]  /*19c0*/  IMAD.U32 R0, RZ, RZ, UR38 ;  /* 0x00000026ff007e24 */ /* 0x001fe2000f8e00ff */
[----:B------:R-:W-:-:S04]  /*19d0*/  SHF.L.U32 R3, R2, 0x1f, RZ ;  /* 0x0000001f02037819 */ /* 0x000fc800000006ff */
[----:B------:R-:W-:-:S04]  /*19e0*/  LEA R0, R0, UR41, 0x3 ;  /* 0x0000002900007c11 */ /* 0x000fc8000f8e18ff */
[----:B------:R0:W1:Y:S01]  /*19f0*/  SYNCS.PHASECHK.TRANS64.TRYWAIT P1, [R0+URZ+0x2d830], R3 ;  /* 0x02d83003000075a7 */ /* 0x000062000802017f */
[----:B------:R-:W-:Y:S05]  /*1a00*/  @!P0 BRA `(.L_x_170) ;  /* 0x0000000000048947 */ /* 0x000fea0003800000 */
[----:B------:R-:W-:Y:S01]  /*1a10*/  BPT.TRAP 0x1 ;  /* 0x000000040000795c */ /* 0x000fe20000300000 */
.L_x_170:
[----:B------:R-:W-:Y:S01]  /*1a20*/  IMAD.MOV.U32 R135, RZ, RZ, RZ ;  /* 0x000000ffff877224 */ /* 0x000fe200078e00ff */
[----:B-1----:R-:W-:Y:S06]  /*1a30*/  @P1 BRA `(.L_x_171) ;  /* 0x0000000000081947 */ /* 0x002fec0003800000 */
[----:B------:R-:W1:Y:S02]  /*1a40*/  SYNCS.PHASECHK.TRANS64.TRYWAIT P1, [R0+URZ+0x2d830], R3 ;  /* 0x02d83003000075a7 */ /* 0x000e64000802017f */
[----:B-1----:R-:W-:Y:S05]  /*1a50*/  @!P1 BRA `(.L_x_172) ;  /* 0x000000dc009c9947 */ /* 0x002fea0003800000 */
.L_x_171:
[----:B------:R-:W-:Y:S05]  /*1a60*/  WARPSYNC.ALL ;  /* 0x0000000000007948 */ /* 0x000fea0003800000 */
[----:B------:R-:W-:Y:S01]  /*1a70*/  UIADD3 UR4, UR41, 0x15400, URZ ;  /* 0x0001540029047890 */ /* 0x000fe2000fffe03f */
[----:B------:R-:W-:Y:S01]  /*1a80*/  WARPGROUP.ARRIVE ;  /* 0x00000000000079c5 */ /* 0x000fe20000000000 */
[----:B------:R-:W-:Y:S02]  /*1a90*/  ULEA UR43, UR43, UR41, 0xc ;  /* 0x000000292b2b7291 */ /* 0x000fe4000f8e603f */
[----:B------:R-:W-:Y:S02]  /*1aa0*/  USHF.R.U32.HI UR4, URZ, 0x4, UR4 ;  /* 0x000000043f047899 */ /* 0x000fe40008011604 */
[----:B------:R-:W-:-:S02]  /*1ab0*/  UIADD3 UR43, UR43, 0xc400, URZ ;  /* 0x0000c4002b2b7890 */ /* 0x000fc4000fffe03f */
[----:B------:R-:W-:Y:S02]  /*1ac0*/  ULOP3.LUT UR4, UR4, 0x3fff, URZ, 0xc0, !UPT ;  /* 0x00003fff04047892 */ /* 0x000fe4000f8ec03f */
[----:B------:R-:W-:Y:S02]  /*1ad0*/  USHF.R.U32.HI UR43, URZ, 0x4, UR43 ;  /* 0x000000043f2b7899 */ /* 0x000fe4000801162b */
[----:B------:R-:W-:Y:S02]  /*1ae0*/  ULOP3.LUT UR28, UR4, 0x10000, URZ, 0xfc, !UPT ;  /* 0x00010000041c7892 */ /* 0x000fe4000f8efc3f */
[----:B------:R-:W-:Y:S02]  /*1af0*/  ULOP3.LUT UR43, UR43, 0x3fff, URZ, 0xc0, !UPT ;  /* 0x00003fff2b2b7892 */ /* 0x000fe4000f8ec03f */
[----:B------:R-:W-:Y:S02]  /*1b00*/  UIMAD UR6, UR38, 0x600, UR28 ;  /* 0x00000600260678a4 */ /* 0x000fe4000f8e021c */
[----:B------:R-:W-:Y:S01]  /*1b10*/  ULOP3.LUT UR4, UR43, 0x10000, URZ, 0xfc, !UPT ;  /* 0x000100002b047892 */ /* 0x000fe2000f8efc3f */
[----:B------:R-:W-:Y:S01]  /*1b20*/  UMOV UR7, 0x80000020 ;  /* 0x8000002000077882 */ /* 0x000fe20000000000 */
[----:B------:R-:W-:-:S02]  /*1b30*/  UMOV UR5, 0x80000020 ;  /* 0x8000002000057882 */ /* 0x000fc40000000000 */
[----:B------:R-:W-:Y:S02]  /*1b40*/  UIADD3 UR8, UR4, 0x2, URZ ;  /* 0x0000000204087890 */ /* 0x000fe4000fffe03f */
[----:B------:R-:W-:Y:S01]  /*1b50*/  UIADD3 UR10, UR6, 0x2, URZ ;  /* 0x00000002060a7890 */ /* 0x000fe2000fffe03f */
[----:B------:R-:W-:Y:S02]  /*1b60*/  UMOV UR9, 0x80000020 ;  /* 0x8000002000097882 */ /* 0x000fe40000000000 */
[----:B------:R-:W-:Y:S01]  /*1b70*/  HGMMA.64x128x16.F32 R24, gdesc[UR4], RZ, !UPT, gsb0 ;  /* 0x01e00000041879f0 */ /* 0x000fe2000c0008ff */
[----:B------:R-:W-:Y:S01]  /*1b80*/  UMOV UR11, 0x80000020 ;  /* 0x80000020000b7882 */ /* 0x000fe20000000000 */
[----:B------:R-:W-:Y:S02]  /*1b90*/  UIADD3 UR12, UR4, 0x300, URZ ;  /* 0x00000300040c7890 */ /* 0x000fe4000fffe03f */
[----:B------:R-:W-:Y:S01]  /*1ba0*/  UIADD3 UR14, UR6, 0x200, URZ ;  /* 0x00000200060e7890 */ /* 0x000fe2000fffe03f */
[----:B------:R-:W-:Y:S01]  /*1bb0*/  UMOV UR13, 0x80000020 ;  /* 0x80000020000d7882 */ /* 0x000fe20000000000 */
[----:B------:R-:W-:Y:S01]  /*1bc0*/  UMOV UR15, 0x80000020 ;  /* 0x80000020000f7882 */ /* 0x000fe20000000000 */
[----:B------:R-:W-:-:S02]  /*1bd0*/  UIADD3 UR16, UR4, 0x302, URZ ;  /* 0x0000030204107890 */ /* 0x000fc4000fffe03f */
[----:B------:R-:W-:Y:S01]  /*1be0*/  UIADD3 UR18, UR6, 0x202, URZ ;  /* 0x0000020206127890 */ /* 0x000fe2000fffe03f */
[----:B------:R-:W-:Y:S01]  /*1bf0*/  UMOV UR17, 0x80000020 ;  /* 0x8000002000117882 */ /* 0x000fe20000000000 */
[----:B------:R-:W-:Y:S01]  /*1c00*/  UMOV UR19, 0x80000020 ;  /* 0x8000002000137882 */ /* 0x000fe20000000000 */
[----:B------:R-:W-:Y:S02]  /*1c10*/  UIADD3 UR20, UR4, 0x600, URZ ;  /* 0x0000060004147890 */ /* 0x000fe4000fffe03f */
[----:B------:R-:W-:Y:S01]  /*1c20*/  UIADD3 UR22, UR6, 0x400, URZ ;  /* 0x0000040006167890 */ /* 0x000fe2000fffe03f */
[----:B------:R-:W-:Y:S01]  /*1c30*/  UMOV UR21, 0x80000020 ;  /* 0x8000002000157882 */ /* 0x000fe20000000000 */
[----:B------:R-:W-:Y:S01]  /*1c40*/  UMOV UR23, 0x80000020 ;  /* 0x8000002000177882 */ /* 0x000fe20000000000 */
[----:B------:R-:W-:Y:S02]  /*1c50*/  UIADD3 UR24, UR4, 0x602, URZ ;  /* 0x0000060204187890 */ /* 0x000fe4000fffe03f */
[----:B------:R-:W-:Y:S01]  /*1c60*/  UIADD3 UR26, UR6, 0x402, URZ ;  /* 0x00000402061a7890 */ /* 0x000fe2000fffe03f */
[----:B------:R-:W-:Y:S01]  /*1c70*/  UMOV UR25, 0x80000020 ;  /* 0x8000002000197882 */ /* 0x000fe20000000000 */
[----:B------:R-:W-:Y:S01]  /*1c80*/  UMOV UR27, 0x80000020 ;  /* 0x80000020001b7882 */ /* 0x000fe20000000000 */
[----:B------:R-:W-:-:S02]  /*1c90*/  WARPGROUP.DEPBAR.LE gsb0, 0x0 ;  /* 0x00008000000079c5 */ /* 0x000fc40000010000 */
        /* <DEDUP_REMOVED lines=15> */
[----:B------:R-:W-:Y:S05]  /*1d90*/  @!P0 BRA `(.L_x_173) ;  /* 0x0000000000048947 */ /* 0x000fea0003800000 */
[----:B------:R-:W-:Y:S01]  /*1da0*/  BPT.TRAP 0x1 ;  /* 0x000000040000795c */ /* 0x000fe20000300000 */
.L_x_173:
[----:B------:R-:W-:Y:S01]  /*1db0*/  ULDC UR6, c[0x0][0x9d8] ;  /* 0x0002760000067ab9 */ /* 0x000fe20000000800 */
[----:B------:R-:W-:Y:S01]  /*1dc0*/  IADD3 R89, R89, 0x80, -R157 ;  /* 0x0000008059597810 */ /* 0x000fe20007ffe89d */
[----:B01----:R-:W-:Y:S01]  /*1dd0*/  FMUL.FTZ R3, R24, UR6 ;  /* 0x0000000618037c20 */ /* 0x003fe20008410000 */
[----:B------:R-:W-:Y:S01]  /*1de0*/  FMUL.FTZ R4, R25, UR6 ;  /* 0x0000000619047c20 */ /* 0x000fe20008410000 */
[----:B------:R-:W-:Y:S01]  /*1df0*/  FMUL.FTZ R7, R28, UR6 ;  /* 0x000000061c077c20 */ /* 0x000fe20008410000 */
[----:B------:R-:W-:Y:S01]  /*1e00*/  FMUL.FTZ R8, R29, UR6 ;  /* 0x000000061d087c20 */ /* 0x000fe20008410000 */
[----:B------:R-:W-:Y:S01]  /*1e10*/  FMUL.FTZ R13, R34, UR6 ;  /* 0x00000006220d7c20 */ /* 0x000fe20008410000 */
[----:B------:R-:W-:Y:S01]  /*1e20*/  FMUL.FTZ R11, R32, UR6 ;  /* 0x00000006200b7c20 */ /* 0x000fe20008410000 */
[----:B------:R-:W0:Y:S01]  /*1e30*/  MUFU.TANH R3, R3 ;  /* 0x0000000300037308 */ /* 0x000e220000002400 */
[----:B------:R-:W-:Y:S01]  /*1e40*/  FMUL.FTZ R34, R49, UR6 ;  /* 0x0000000631227c20 */ /* 0x000fe20008410000 */
[----:B------:R-:W-:Y:S01]  /*1e50*/  FMUL.FTZ R49, R64, UR6 ;  /* 0x0000000640317c20 */ /* 0x000fe20008410000 */
[----:B------:R-:W-:-:S02]  /*1e60*/  IMAD R64, R88, -0x80, R89 ;  /* 0xffffff8058407824 */ /* 0x000fc400078e0259 */
[----:B------:R-:W-:Y:S01]  /*1e70*/  FMUL.FTZ R5, R26, UR6 ;  /* 0x000000061a057c20 */ /* 0x000fe20008410000 */
[----:B------:R-:W-:Y:S01]  /*1e80*/  FMUL.FTZ R12, R33, UR6 ;  /* 0x00000006210c7c20 */ /* 0x000fe20008410000 */
[----:B------:R-:W-:Y:S01]  /*1e90*/  FMUL.FTZ R6, R27, UR6 ;  /* 0x000000061b067c20 */ /* 0x000fe20008410000 */
[----:B------:R-:W-:Y:S01]  /*1ea0*/  FMUL.FTZ R15, R36, UR6 ;  /* 0x00000006240f7c20 */ /* 0x000fe20008410000 */
[----:B------:R-:W1:Y:S01]  /*1eb0*/  MUFU.TANH R4, R4 ;  /* 0x0000000400047308 */ /* 0x000e620000002400 */
[C---:B------:R-:W-:Y:S01]  /*1ec0*/  ISETP.GT.AND P2, PT, R64.reuse, RZ, PT ;  /* 0x000000ff4000720c */ /* 0x040fe20003f44270 */
[----:B------:R-:W-:Y:S01]  /*1ed0*/  FMUL.FTZ R36, R51, UR6 ;  /* 0x0000000633247c20 */ /* 0x000fe20008410000 */
[----:B------:R-:W-:Y:S01]  /*1ee0*/  ISETP.GT.AND P1, PT, R64, 0x1, PT ;  /* 0x000000014000780c */ /* 0x000fe20003f24270 */
[----:B------:R-:W-:Y:S01]  /*1ef0*/  FMUL.FTZ R51, R66, UR6 ;  /* 0x0000000642337c20 */ /* 0x000fe20008410000 */
[----:B------:R-:W-:Y:S01]  /*1f00*/  FMUL.FTZ R9, R30, UR6 ;  /* 0x000000061e097c20 */ /* 0x000fe20008410000 */
[----:B------:R-:W-:Y:S01]  /*1f10*/  ISETP.GT.AND P6, PT, R64, 0x8, PT ;  /* 0x000000084000780c */ /* 0x000fe20003fc4270 */
[----:B------:R-:W-:Y:S01]  /*1f20*/  FMUL.FTZ R20, R37, UR6 ;  /* 0x0000000625147c20 */ /* 0x000fe20008410000 */
[----:B------:R-:W2:Y:S01]  /*1f30*/  MUFU.TANH R7, R7 ;  /* 0x0000000700077308 */ /* 0x000ea20000002400 */
[----:B0-----:R-:W-:Y:S01]  /*1f40*/  FSEL R66, R3, -INF , P2 ;  /* 0xff80000003427808 */ /* 0x001fe20001000000 */
[----:B------:R-:W-:Y:S01]  /*1f50*/  FMUL.FTZ R21, R38, UR6 ;  /* 0x0000000626157c20 */ /* 0x000fe20008410000 */
[----:B------:R-:W-:Y:S01]  /*1f60*/  FMUL.FTZ R37, R52, UR6 ;  /* 0x0000000634257c20 */ /* 0x000fe20008410000 */
[----:B------:R-:W-:Y:S01]  /*1f70*/  FMUL.FTZ R38, R53, UR6 ;  /* 0x0000000635267c20 */ /* 0x000fe20008410000 */
[----:B------:R-:W-:Y:S01]  /*1f80*/  FMUL.FTZ R52, R67, UR6 ;  /* 0x0000000643347c20 */ /* 0x000fe20008410000 */
[----:B------:R-:W-:Y:S01]  /*1f90*/  FMUL.FTZ R53, R68, UR6 ;  /* 0x0000000644357c20 */ /* 0x000fe20008410000 */
[----:B------:R-:W-:Y:S01]  /*1fa0*/  FMUL.FTZ R10, R31, UR6 ;  /* 0x000000061f0a7c20 */ /* 0x000fe20008410000 */
[----:B------:R-:W0:Y:S01]  /*1fb0*/  MUFU.TANH R8, R8 ;  /* 0x0000000800087308 */ /* 0x000e220000002400 */
[----:B-1----:R-:W-:Y:S01]  /*1fc0*/  FSEL R4, R4, -INF , P1 ;  /* 0xff80000004047808 */ /* 0x002fe20000800000 */
[----:B------:R-:W-:Y:S01]  /*1fd0*/  FMUL.FTZ R25, R40, UR6 ;  /* 0x0000000628197c20 */ /* 0x000fe20008410000 */
[----:B------:R-:W-:Y:S01]  /*1fe0*/  ISETP.GT.AND P5, PT, R64, 0x9, PT ;  /* 0x000000094000780c */ /* 0x000fe20003fa4270 */
[----:B------:R-:W-:Y:S01]  /*1ff0*/  FMUL.FTZ R26, R41, UR6 ;  /* 0x00000006291a7c20 */ /* 0x000fe20008410000 */
[----:B------:R-:W-:Y:S01]  /*2000*/  FMNMX.FTZ R67, R66, R4, !PT ;  /* 0x0000000442437209 */ /* 0x000fe20007810000 */
[----:B------:R-:W-:Y:S01]  /*2010*/  FMUL.FTZ R27, R42, UR6 ;  /* 0x000000062a1b7c20 */ /* 0x000fe20008410000 */
[----:B------:R-:W-:Y:S01]  /*2020*/  ISETP.GT.AND P4, PT, R64, 0x10, PT ;  /* 0x000000104000780c */ /* 0x000fe20003f84270 */
[----:B------:R-:W1:Y:S01]  /*2030*/  MUFU.TANH R11, R11 ;  /* 0x0000000b000b7308 */ /* 0x000e620000002400 */
[----:B--2---:R-:W-:Y:S01]  /*2040*/  FSEL R68, R7, -INF , P6 ;  /* 0xff80000007447808 */ /* 0x004fe20003000000 */
[----:B------:R-:W-:Y:S01]  /*2050*/  FMUL.FTZ R42, R57, UR6 ;  /* 0x00000006392a7c20 */ /* 0x000fe20008410000 */
[----:B------:R-:W-:Y:S01]  /*2060*/  FMUL.FTZ R57, R72, UR6 ;  /* 0x0000000648397c20 */ /* 0x000fe20008410000 */
[----:B------:R-:W-:Y:S01]  /*2070*/  FMUL.FTZ R14, R35, UR6 ;  /* 0x00000006230e7c20 */ /* 0x000fe20008410000 */
[----:B------:R-:W-:Y:S01]  /*2080*/  FMNMX.FTZ R67, R68, R67, !PT ;  /* 0x0000004344437209 */ /* 0x000fe20007810000 */
[----:B------:R-:W-:Y:S01]  /*2090*/  FMUL.FTZ R29, R44, UR6 ;  /* 0x000000062c1d7c20 */ /* 0x000fe20008410000 */
[----:B------:R-:W-:Y:S01]  /*20a0*/  ISETP.GT.AND P3, PT, R64, 0x11, PT ;  /* 0x000000114000780c */ /* 0x000fe20003f64270 */
[----:B------:R-:W2:Y:S01]  /*20b0*/  MUFU.TANH R5, R5 ;  /* 0x0000000500057308 */ /* 0x000ea20000002400 */
[----:B0-----:R-:W-:Y:S01]  /*20c0*/  FSEL R8, R8, -INF , P5 ;  /* 0xff80000008087808 */ /* 0x001fe20002800000 */
[----:B------:R-:W-:Y:S01]  /*20d0*/  FMUL.FTZ R40, R55, UR6 ;  /* 0x0000000637287c20 */ /* 0x000fe20008410000 */
[----:B------:R-:W-:Y:S01]  /*20e0*/  FMUL.FTZ R55, R70, UR6 ;  /* 0x0000000646377c20 */ /* 0x000fe20008410000 */
[----:B------:R-:W-:Y:S01]  /*20f0*/  FMUL.FTZ R30, R45, UR6 ;  /* 0x000000062d1e7c20 */ /* 0x000fe20008410000 */
[----:B------:R-:W-:Y:S01]  /*2100*/  FMNMX.FTZ R67, R8, R67, !PT ;  /* 0x0000004308437209 */ /* 0x000fe20007810000 */
[----:B------:R-:W-:Y:S01]  /*2110*/  FMUL.FTZ R31, R46, UR6 ;  /* 0x000000062e1f7c20 */ /* 0x000fe20008410000 */
        /* <DEDUP_REMOVED lines=11> */
[----:B------:R-:W-:Y:S01]  /*21d0*/  FMUL.FTZ R84, R84, UR6 ;  /* 0x0000000654547c20 */ /* 0x000fe20008410000 */
[----:B------:R-:W-:Y:S01]  /*21e0*/  ISETP.GT.AND P2, PT, R64, 0x18, PT ;  /* 0x000000184000780c */ /* 0x000fe20003f44270 */
[----:B------:R-:W-:Y:S01]  /*21f0*/  FMUL.FTZ R28, R43, UR6 ;  /* 0x000000062b1c7c20 */ /* 0x000fe20008410000 */
[----:B------:R-:W-:Y:S01]  /*2200*/  FMUL.FTZ R48, R63, UR6 ;  /* 0x000000063f307c20 */ /* 0x000fe20008410000 */
[----:B------:R-:W-:Y:S01]  /*2210*/  FMUL.FTZ R63, R80, UR6 ;  /* 0x00000006503f7c20 */ /* 0x000fe20008410000 */
[----:B------:R-:W-:Y:S01]  /*2220*/  FMUL.FTZ R32, R47, UR6 ;  /* 0x000000062f207c20 */ /* 0x000fe20008410000 */
        /* <DEDUP_REMOVED lines=11> */
[----:B------:R-:W-:Y:S01]  /*22e0*/  ISETP.GT.AND P1, PT, R64, 0x19, PT ;  /* 0x000000194000780c */ /* 0x000fe20003f24270 */
[----:B------:R-:W-:Y:S01]  /*22f0*/  FMUL.FTZ R47, R62, UR6 ;  /* 0x000000063e2f7c20 */ /* 0x000fe20008410000 */
[----:B------:R-:W-:Y:S01]  /*2300*/  FMUL.FTZ R54, R69, UR6 ;  /* 0x0000000645367c20 */ /* 0x000fe20008410000 */
[----:B------:R-:W-:Y:S01]  /*2310*/  FMUL.FTZ R58, R73, UR6 ;  /* 0x00000006493a7c20 */ /* 0x000fe20008410000 */
[----:B------:R-:W-:Y:S01]  /*2320*/  FMUL.FTZ R62, R77, UR6 ;  /* 0x000000064d3e7c20 */ /* 0x000fe20008410000 */
[----:B------:R-:W1:Y:S01]  /*2330*/  MUFU.TANH R20, R20 ;  /* 0x0000001400147308 */ /* 0x000e620000002400 */
[----:B--2---:R-:W-:Y:S01]  /*2340*/  FSEL R76, R15, -INF , P2 ;  /* 0xff8000000f4c7808 */ /* 0x004fe20001000000 */
[----:B------:R-:W-:Y:S01]  /*2350*/  FMUL.FTZ R56, R71, UR6 ;  /* 0x0000000647387c20 */ /* 0x000fe20008410000 */
[----:B------:R-:W-:Y:S01]  /*2360*/  FMUL.FTZ R65, R81, UR6 ;  /* 0x0000000651417c20 */ /* 0x000fe20008410000 */
[----:B------:R-:W-:Y:S01]  /*2370*/  FMUL.FTZ R60, R75, UR6 ;  /* 0x000000064b3c7c20 */ /* 0x000fe20008410000 */
[----:B------:R-:W-:Y:S01]  /*2380*/  FMNMX.FTZ R67, R76, R67, !PT ;  /* 0x000000434c437209 */ /* 0x000fe20007810000 */
[----:B------:R-:W-:Y:S01]  /*2390*/  FMUL.FTZ R7, R85, UR6 ;  /* 0x0000000655077c20 */ /* 0x000fe20008410000 */
[----:B------:R-:W-:Y:S01]  /*23a0*/  ULDC UR7, c[0x0][0x988] ;  /* 0x0002620000077ab9 */ /* 0x000fe20000000800 */
[----:B------:R-:W2:Y:S01]  /*23b0*/  MUFU.TANH R10, R10 ;  /* 0x0000000a000a7308 */ /* 0x000ea20000002400 */
[----:B0-----:R-:W-:Y:S01]  /*23c0*/  FSEL R74, R9, -INF , P6 ;  /* 0xff800000094a7808 */ /* 0x001fe20003000000 */
[----:B------:R-:W-:Y:S01]  /*23d0*/  IMAD.U32 R71, RZ, RZ, UR7 ;  /* 0x00000007ff477e24 */ /* 0x000fe2000f8e00ff */
[----:B------:R-:W-:Y:S01]  /*23e0*/  ISETP.GT.AND P6, PT, R64, 0x20, PT ;  /* 0x000000204000780c */ /* 0x000fe20003fc4270 */
[--C-:B------:R-:W-:Y:S01]  /*23f0*/  IMAD.MOV.U32 R133, RZ, RZ, R135.reuse ;  /* 0x000000ffff857224 */ /* 0x100fe200078e0087 */
[----:B------:R-:W-:Y:S01]  /*2400*/  FMNMX.FTZ R9, R70, R6, !PT ;  /* 0x0000000646097209 */ /* 0x000fe20007810000 */
[--C-:B------:R-:W-:Y:S01]  /*2410*/  IMAD.MOV.U32 R131, RZ, RZ, R135.reuse ;  /* 0x000000ffff837224 */ /* 0x100fe200078e0087 */
[----:B------:R-:W-:Y:S01]  /*2420*/  P2R R90, PR, RZ, 0x1 ;  /* 0x00000001ff5a7803 */ /* 0x000fe20000000000 */
[----:B------:R-:W-:Y:S01]  /*2430*/  MUFU.TANH R25, R25 ;  /* 0x0000001900197308 */ /* 0x000fe20000002400 */
[----:B-1----:R-:W-:Y:S01]  /*2440*/  FSEL R20, R20, -INF , P1 ;  /* 0xff80000014147808 */ /* 0x002fe20000800000 */
[--C-:B------:R-:W-:Y:S01]  /*2450*/  IMAD.MOV.U32 R129, RZ, RZ, R135.reuse ;  /* 0x000000ffff817224 */ /* 0x100fe200078e0087 */
[----:B------:R-:W-:Y:S01]  /*2460*/  FMNMX.FTZ R9, R74, R9, !PT ;  /* 0x000000094a097209 */ /* 0x000fe20007810000 */
[--C-:B------:R-:W-:Y:S01]  /*2470*/  IMAD.MOV.U32 R127, RZ, RZ, R135.reuse ;  /* 0x000000ffff7f7224 */ /* 0x100fe200078e0087 */
[----:B------:R-:W-:Y:S01]  /*2480*/  FMNMX.FTZ R67, R20, R67, !PT ;  /* 0x0000004314437209 */ /* 0x000fe20007810000 */
[----:B------:R-:W-:-:S02]  /*2490*/  IMAD.MOV.U32 R125, RZ, RZ, R135 ;  /* 0x000000ffff7d7224 */ /* 0x000fc400078e0087 */
[----:B------:R-:W0:Y:S01]  /*24a0*/  MUFU.TANH R13, R13 ;  /* 0x0000000d000d7308 */ /* 0x000e220000002400 */
[----:B--2---:R-:W-:Y:S01]  /*24b0*/  FSEL R10, R10, -INF , P5 ;  /* 0xff8000000a0a7808 */ /* 0x004fe20002800000 */
[--C-:B------:R-:W-:Y:S01]  /*24c0*/  IMAD.MOV.U32 R123, RZ, RZ, R135.reuse ;  /* 0x000000ffff7b7224 */ /* 0x100fe200078e0087 */
[----:B------:R-:W-:Y:S01]  /*24d0*/  ISETP.GT.AND P5, PT, R64, 0x21, PT ;  /* 0x000000214000780c */ /* 0x000fe20003fa4270 */
[--C-:B------:R-:W-:Y:S01]  /*24e0*/  IMAD.MOV.U32 R121, RZ, RZ, R135.reuse ;  /* 0x000000ffff797224 */ /* 0x100fe200078e0087 */
[----:B------:R-:W-:Y:S01]  /*24f0*/  FMNMX.FTZ R9, R10, R9, !PT ;  /* 0x000000090a097209 */ /* 0x000fe20007810000 */
[--C-:B------:R-:W-:Y:S02]  /*2500*/  IMAD.MOV.U32 R119, RZ, RZ, R135.reuse ;  /* 0x000000ffff777224 */ /* 0x100fe400078e0087 */
[----:B------:R-:W1:Y:S01]  /*2510*/  MUFU.TANH R26, R26 ;  /* 0x0000001a001a7308 */ /* 0x000e620000002400 */
[--C-:B------:R-:W-:Y:S02]  /*2520*/  IMAD.MOV.U32 R117, RZ, RZ, R135.reuse ;  /* 0x000000ffff757224 */ /* 0x100fe400078e0087 */
[----:B------:R-:W-:-:S02]  /*2530*/  IMAD.MOV.U32 R115, RZ, RZ, R135 ;  /* 0x000000ffff737224 */ /* 0x000fc400078e0087 */
[--C-:B------:R-:W-:Y:S02]  /*2540*/  IMAD.MOV.U32 R113, RZ, RZ, R135.reuse ;  /* 0x000000ffff717224 */ /* 0x100fe400078e0087 */
[--C-:B------:R-:W-:Y:S01]  /*2550*/  IMAD.MOV.U32 R111, RZ, RZ, R135.reuse ;  /* 0x000000ffff6f7224 */ /* 0x100fe200078e0087 */
[----:B------:R-:W2:Y:S01]  /*2560*/  MUFU.TANH R14, R14 ;  /* 0x0000000e000e7308 */ /* 0x000ea20000002400 */
[----:B0-----:R-:W-:Y:S01]  /*2570*/  FSEL R80, R13, -INF , P4 ;  /* 0xff8000000d507808 */ /* 0x001fe20002000000 */
[--C-:B------:R-:W-:Y:S01]  /*2580*/  IMAD.MOV.U32 R109, RZ, RZ, R135.reuse ;  /* 0x000000ffff6d7224 */ /* 0x100fe200078e0087 */
[----:B------:R-:W-:Y:S01]  /*2590*/  ISETP.GT.AND P4, PT, R64, 0x28, PT ;  /* 0x000000284000780c */ /* 0x000fe20003f84270 */
[--C-:B------:R-:W-:Y:S01]  /*25a0*/  IMAD.MOV.U32 R107, RZ, RZ, R135.reuse ;  /* 0x000000ffff6b7224 */ /* 0x100fe200078e0087 */
[----:B------:R-:W-:Y:S01]  /*25b0*/  FMNMX.FTZ R9, R80, R9, !PT ;  /* 0x0000000950097209 */ /* 0x000fe20007810000 */
[--C-:B------:R-:W-:Y:S02]  /*25c0*/  IMAD.MOV.U32 R105, RZ, RZ, R135.reuse ;  /* 0x000000ffff697224 */ /* 0x100fe400078e0087 */
[----:B------:R-:W0:Y:S01]  /*25d0*/  MUFU.TANH R29, R29 ;  /* 0x0000001d001d7308 */ /* 0x000e220000002400 */
[----:B-1----:R-:W-:Y:S01]  /*25e0*/  FSEL R26, R26, -INF , P5 ;  /* 0xff8000001a1a7808 */ /* 0x002fe20002800000 */
[----:B------:R-:W-:-:S02]  /*25f0*/  IMAD.MOV.U32 R103, RZ, RZ, R135 ;  /* 0x000000ffff677224 */ /* 0x000fc400078e0087 */
[--C-:B------:R-:W-:Y:S02]  /*2600*/  IMAD.MOV.U32 R101, RZ, RZ, R135.reuse ;  /* 0x000000ffff657224 */ /* 0x100fe400078e0087 */
[--C-:B------:R-:W-:Y:S02]  /*2610*/  IMAD.MOV.U32 R99, RZ, RZ, R135.reuse ;  /* 0x000000ffff637224 */ /* 0x100fe400078e0087 */
[----:B------:R-:W1:Y:S01]  /*2620*/  MUFU.TANH R21, R21 ;  /* 0x0000001500157308 */ /* 0x000e620000002400 */
[----:B--2---:R-:W-:Y:S01]  /*2630*/  FSEL R14, R14, -INF , P3 ;  /* 0xff8000000e0e7808 */ /* 0x004fe20001800000 */
[--C-:B------:R-:W-:Y:S01]  /*2640*/  IMAD.MOV.U32 R97, RZ, RZ, R135.reuse ;  /* 0x000000ffff617224 */ /* 0x100fe200078e0087 */
[----:B------:R-:W-:Y:S01]  /*2650*/  ISETP.GT.AND P3, PT, R64, 0x29, PT ;  /* 0x000000294000780c */ /* 0x000fe20003f64270 */
[--C-:B------:R-:W-:Y:S01]  /*2660*/  IMAD.MOV.U32 R95, RZ, RZ, R135.reuse ;  /* 0x000000ffff5f7224 */ /* 0x100fe200078e0087 */
[----:B------:R-:W-:Y:S01]  /*2670*/  FMNMX.FTZ R11, R14, R9, !PT ;  /* 0x000000090e0b7209 */ /* 0x000fe20007810000 */
[----:B------:R-:W-:-:S02]  /*2680*/  IMAD.MOV.U32 R93, RZ, RZ, R135 ;  /* 0x000000ffff5d7224 */ /* 0x000fc400078e0087 */
[----:B------:R-:W2:Y:S01]  /*2690*/  MUFU.TANH R30, R30 ;  /* 0x0000001e001e7308 */ /* 0x000ea20000002400 */
[----:B0-----:R-:W-:Y:S01]  /*26a0*/  FSEL R94, R29, -INF , P4 ;  /* 0xff8000001d5e7808 */ /* 0x001fe20002000000 */
[--C-:B------:R-:W-:Y:S02]  /*26b0*/  IMAD.MOV.U32 R91, RZ, RZ, R135.reuse ;  /* 0x000000ffff5b7224 */ /* 0x100fe400078e0087 */
[----:B------:R-:W-:-:S04]  /*26c0*/  IMAD.MOV.U32 R89, RZ, RZ, R135 ;  /* 0x000000ffff597224 */ /* 0x000fc800078e0087 */
[----:B------:R-:W0:Y:S01]  /*26d0*/  MUFU.TANH R24, R24 ;  /* 0x0000001800187308 */ /* 0x000e220000002400 */
[----:B-1----:R-:W-:Y:S01]  /*26e0*/  FSEL R92, R21, -INF , P2 ;  /* 0xff800000155c7808 */ /* 0x002fe20001000000 */
[----:B------:R-:W-:Y:S01]  /*26f0*/  FMUL.FTZ R21, R78, UR6 ;  /* 0x000000064e157c20 */ /* 0x000fe20008410000 */
[----:B------:R-:W-:Y:S02]  /*2700*/  ISETP.GT.AND P2, PT, R64, 0x30, PT ;  /* 0x000000304000780c */ /* 0x000fe40003f44270 */
[----:B------:R-:W-:-:S03]  /*2710*/  FMNMX.FTZ R11, R92, R11, !PT ;  /* 0x0000000b5c0b7209 */ /* 0x000fc60007810000 */
[----:B------:R-:W1:Y:S01]  /*2720*/  MUFU.TANH R33, R33 ;  /* 0x0000002100217308 */ /* 0x000e620000002400 */
[----:B--2---:R-:W-:-:S07]  /*2730*/  FSEL R30, R30, -INF , P3 ;  /* 0xff8000001e1e7808 */ /* 0x004fce0001800000 */
[----:B------:R2:W-:Y:S01]  /*2740*/  MUFU.TANH R3, R84 ;  /* 0x0000005400037308 */ /* 0x0005e20000002400 */
[----:B0-----:R-:W-:Y:S02]  /*2750*/  FSEL R24, R24, -INF , P1 ;  /* 0xff80000018187808 */ /* 0x001fe40000800000 */
[----:B------:R-:W-:Y:S02]  /*2760*/  ISETP.GT.AND P1, PT, R64, 0x31, PT ;  /* 0x000000314000780c */ /* 0x000fe40003f24270 */
[----:B------:R-:W-:-:S03]  /*2770*/  FMNMX.FTZ R13, R24, R11, !PT ;  /* 0x0000000b180d7209 */ /* 0x000fc60007810000 */
[----:B------:R-:W0:Y:S01]  /*2780*/  MUFU.TANH R27, R27 ;  /* 0x0000001b001b7308 */ /* 0x000e220000002400 */
[----:B--2---:R-:W-:Y:S01]  /*2790*/  FSEL R84, R25, -INF , P6 ;  /* 0xff80000019547808 */ /* 0x004fe20003000000 */
[----:B------:R-:W-:Y:S01]  /*27a0*/  FMUL.FTZ R25, R82, UR6 ;  /* 0x0000000652197c20 */ /* 0x000fe20008410000 */
[----:B-1----:R-:W-:Y:S01]  /*27b0*/  FSEL R96, R33, -INF , P2 ;  /* 0xff80000021607808 */ /* 0x002fe20001000000 */
[----:B------:R-:W-:Y:S01]  /*27c0*/  FMUL.FTZ R33, R83, UR6 ;  /* 0x0000000653217c20 */ /* 0x000fe20008410000 */
[----:B------:R-:W-:-:S03]  /*27d0*/  FMNMX.FTZ R67, R84, R67, !PT ;  /* 0x0000004354437209 */ /* 0x000fc60007810000 */
[----:B------:R-:W1:Y:S01]  /*27e0*/  MUFU.TANH R34, R34 ;  /* 0x0000002200227308 */ /* 0x000e620000002400 */
[----:B------:R-:W-:-:S04]  /*27f0*/  FMNMX.FTZ R67, R26, R67, !PT ;  /* 0x000000431a437209 */ /* 0x000fc80007810000 */
[----:B------:R-:W-:-:S03]  /*2800*/  FMNMX.FTZ R67, R94, R67, !PT ;  /* 0x000000435e437209 */ /* 0x000fc60007810000 */
[----:B------:R-:W2:Y:S01]  /*2810*/  MUFU.TANH R28, R28 ;  /* 0x0000001c001c7308 */ /* 0x000ea20000002400 */
[----:B------:R-:W-:Y:S02]  /*2820*/  FMNMX.FTZ R67, R30, R67, !PT ;  /* 0x000000431e437209 */ /* 0x000fe40007810000 */
[----:B0-----:R-:W-:Y:S02]  /*2830*/  FSEL R98, R27, -INF , P6 ;  /* 0xff8000001b627808 */ /* 0x001fe40003000000 */
[----:B------:R-:W-:Y:S02]  /*2840*/  ISETP.GT.AND P6, PT, R64, 0x38, PT ;  /* 0x000000384000780c */ /* 0x000fe40003fc4270 */
[----:B------:R-:W-:Y:S01]  /*2850*/  FMNMX.FTZ R67, R96, R67, !PT ;  /* 0x0000004360437209 */ /* 0x000fe20007810000 */
[----:B------:R-:W0:Y:S01]  /*2860*/  MUFU.TANH R37, R37 ;  /* 0x0000002500257308 */ /* 0x000e220000002400 */
[----:B-1----:R-:W-:Y:S02]  /*2870*/  FSEL R34, R34, -INF , P1 ;  /* 0xff80000022227808 */ /* 0x002fe40000800000 */
[----:B------:R-:W-:-:S02]  /*2880*/  FMNMX.FTZ R13, R98, R13, !PT ;  /* 0x0000000d620d7209 */ /* 0x000fc40007810000 */
        /* <DEDUP_REMOVED lines=9> */
[----:B-1----:R-:W-:Y:S01]  /*2920*/  FSEL R100, R31, -INF , P4 ;  /* 0xff8000001f647808 */ /* 0x002fe20002000000 */
[----:B------:R-:W-:Y:S01]  /*2930*/  FMUL.FTZ R31, R79, UR6 ;  /* 0x000000064f1f7c20 */ /* 0x000fe20008410000 */
[----:B------:R-:W-:Y:S02]  /*2940*/  ISETP.GT.AND P4, PT, R64, 0x40, PT ;  /* 0x000000404000780c */ /* 0x000fe40003f84270 */
[----:B------:R-:W-:-:S03]  /*2950*/  FMNMX.FTZ R13, R100, R13, !PT ;  /* 0x0000000d640d7209 */ /* 0x000fc60007810000 */
[----:B------:R-:W1:Y:S01]  /*2960*/  MUFU.TANH R41, R41 ;  /* 0x0000002900297308 */ /* 0x000e620000002400 */
[----:B--2---:R-:W-:-:S04]  /*2970*/  FSEL R104, R38, -INF , P5 ;  /* 0xff80000026687808 */ /* 0x004fc80002800000 */
[----:B------:R-:W-:-:S03]  /*2980*/  FMNMX.FTZ R67, R104, R67, !PT ;  /* 0x0000004368437209 */ /* 0x000fc60007810000 */
[----:B------:R-:W2:Y:S01]  /*2990*/  MUFU.TANH R35, R35 ;  /* 0x0000002300237308 */ /* 0x000ea20000002400 */
[----:B0-----:R-:W-:Y:S02]  /*29a0*/  FSEL R32, R32, -INF , P3 ;  /* 0xff80000020207808 */ /* 0x001fe40001800000 */
[----:B------:R-:W-:Y:S02]  /*29b0*/  ISETP.GT.AND P3, PT, R64, 0x41, PT ;  /* 0x000000414000780c */ /* 0x000fe40003f64270 */
[----:B------:R-:W-:-:S03]  /*29c0*/  FMNMX.FTZ R13, R32, R13, !PT ;  /* 0x0000000d200d7209 */ /* 0x000fc60007810000 */
[----:B------:R-:W0:Y:S01]  /*29d0*/  MUFU.TANH R42, R42 ;  /* 0x0000002a002a7308 */ /* 0x000e220000002400 */
[----:B-1----:R-:W-:Y:S01]  /*29e0*/  FSEL R106, R41, -INF , P4 ;  /* 0xff800000296a7808 */ /* 0x002fe20002000000 */
[----:B------:R-:W-:-:S03]  /*29f0*/  FMUL.FTZ R41, R86, UR6 ;  /* 0x0000000656297c20 */ /* 0x000fc60008410000 */
[----:B------:R-:W-:-:S03]  /*2a00*/  FMNMX.FTZ R67, R106, R67, !PT ;  /* 0x000000436a437209 */ /* 0x000fc60007810000 */
[----:B------:R-:W1:Y:S01]  /*2a10*/  MUFU.TANH R36, R36 ;  /* 0x0000002400247308 */ /* 0x000e620000002400 */
[----:B--2---:R-:W-:Y:S01]  /*2a20*/  FSEL R38, R35, -INF , P2 ;  /* 0xff80000023267808 */ /* 0x004fe20001000000 */
[----:B------:R-:W-:Y:S01]  /*2a30*/  FMUL.FTZ R35, R87, UR6 ;  /* 0x0000000657237c20 */ /* 0x000fe20008410000 */
[----:B------:R-:W-:Y:S02]  /*2a40*/  ISETP.GT.AND P2, PT, R64, 0x48, PT ;  /* 0x000000484000780c */ /* 0x000fe40003f44270 */
[----:B------:R-:W-:Y:S02]  /*2a50*/  FMNMX.FTZ R13, R38, R13, !PT ;  /* 0x0000000d260d7209 */ /* 0x000fe40007810000 */
[----:B------:R-:W-:Y:S01]  /*2a60*/  R2UR UR6, R0 ;  /* 0x00000000000672ca */ /* 0x000fe200000e0000 */
[----:B------:R-:W2:Y:S01]  /*2a70*/  MUFU.TANH R45, R45 ;  /* 0x0000002d002d7308 */ /* 0x000ea20000002400 */
[----:B0-----:R-:W-:-:S04]  /*2a80*/  FSEL R108, R42, -INF , P3 ;  /* 0xff8000002a6c7808 */ /* 0x001fc80001800000 */
[----:B------:R-:W-:-:S03]  /*2a90*/  FMNMX.FTZ R67, R108, R67, !PT ;  /* 0x000000436c437209 */ /* 0x000fc60007810000 */
[----:B------:R-:W0:Y:S01]  /*2aa0*/  MUFU.TANH R39, R39 ;  /* 0x0000002700277308 */ /* 0x000e220000002400 */
[----:B-1----:R-:W-:Y:S02]  /*2ab0*/  FSEL R36, R36, -INF , P1 ;  /* 0xff80000024247808 */ /* 0x002fe40000800000 */
[----:B------:R-:W-:Y:S01]  /*2ac0*/  ISETP.GT.AND P1, PT, R64, 0x49, PT ;  /* 0x000000494000780c */ /* 0x000fe20003f24270 */
[----:B------:R-:W-:Y:S01]  /*2ad0*/  UIADD3 UR6, UR6, 0x2d840, URZ ;  /* 0x0002d84006067890 */ /* 0x000fe2000fffe03f */
[----:B------:R-:W-:-:S03]  /*2ae0*/  FMNMX.FTZ R13, R36, R13, !PT ;  /* 0x0000000d240d7209 */ /* 0x000fc60007810000 */
[----:B------:R-:W1:Y:S01]  /*2af0*/  MUFU.TANH R46, R46 ;  /* 0x0000002e002e7308 */ /* 0x000e620000002400 */
[----:B--2---:R-:W-:Y:S01]  /*2b00*/  FSEL R110, R45, -INF , P2 ;  /* 0xff8000002d6e7808 */ /* 0x004fe20001000000 */
[----:B------:R-:W-:-:S03]  /*2b10*/  UPRMT UR6, UR42, 0x654, UR6 ;  /* 0x000006542a067896 */ /* 0x000fc60008000006 */
[----:B------:R-:W-:-:S03]  /*2b20*/  FMNMX.FTZ R67, R110, R67, !PT ;  /* 0x000000436e437209 */ /* 0x000fc60007810000 */
[----:B------:R-:W2:Y:S01]  /*2b30*/  MUFU.TANH R40, R40 ;  /* 0x0000002800287308 */ /* 0x000ea20000002400 */
[----:B0-----:R-:W-:Y:S02]  /*2b40*/  FSEL R42, R39, -INF , P6 ;  /* 0xff800000272a7808 */ /* 0x001fe40003000000 */
[----:B------:R-:W-:Y:S01]  /*2b50*/  ISETP.GT.AND P6, PT, R64, 0x50, PT ;  /* 0x000000504000780c */ /* 0x000fe20003fc4270 */
[----:B------:R-:W-:Y:S01]  /*2b60*/  SYNCS.ARRIVE.TRANS64.RED.A1T0 RZ, [UR6], RZ ;  /* 0x000000ffffff79a7 */ /* 0x000fe20008100406 */
[----:B------:R-:W-:-:S03]  /*2b70*/  FMNMX.FTZ R13, R42, R13, !PT ;  /* 0x0000000d2a0d7209 */ /* 0x000fc60007810000 */
        /* <DEDUP_REMOVED lines=69> */
[----:B------:R-:W-:Y:S02]  /*2fd0*/  FMNMX.FTZ R37, R62, R37, !PT ;  /* 0x000000253e257209 */ /* 0x000fe40007810000 */
[----:B------:R-:W-:Y:S01]  /*2fe0*/  FSEL R134, R3, -INF , P2 ;  /* 0xff80000003867808 */ /* 0x000fe20001000000 */
[----:B------:R-:W2:Y:S01]  /*2ff0*/  MUFU.TANH R7, R7 ;  /* 0x0000000700077308 */ /* 0x000ea20000002400 */
[----:B0-----:R-:W-:-:S04]  /*3000*/  FSEL R132, R65, -INF , P3 ;  /* 0xff80000041847808 */ /* 0x001fc80001800000 */
[----:B------:R-:W-:-:S03]  /*3010*/  FMNMX.FTZ R67, R132, R67, !PT ;  /* 0x0000004384437209 */ /* 0x000fc60007810000 */
[----:B------:R-:W-:Y:S01]  /*3020*/  MUFU.TANH R21, R21 ;  /* 0x0000001500157308 */ /* 0x000fe20000002400 */
[----:B-1----:R-:W-:Y:S02]  /*3030*/  FSEL R60, R60, -INF , P1 ;  /* 0xff8000003c3c7808 */ /* 0x002fe40000800000 */
[----:B------:R-:W-:Y:S02]  /*3040*/  ISETP.GT.AND P1, PT, R64, 0x79, PT ;  /* 0x000000794000780c */ /* 0x000fe40003f24270 */
[----:B------:R-:W-:Y:S02]  /*3050*/  FMNMX.FTZ R67, R134, R67, !PT ;  /* 0x0000004386437209 */ /* 0x000fe40007810000 */
[----:B------:R-:W-:Y:S01]  /*3060*/  FMNMX.FTZ R37, R60, R37, !PT ;  /* 0x000000253c257209 */ /* 0x000fe20007810000 */
[----:B------:R-:W-:Y:S01]  /*3070*/  MUFU.TANH R31, R31 ;  /* 0x0000001f001f7308 */ /* 0x000fe20000002400 */
[----:B--2---:R-:W-:-:S04]  /*3080*/  FSEL R64, R7, -INF , P1 ;  /* 0xff80000007407808 */ /* 0x004fc80000800000 */
        /* <DEDUP_REMOVED lines=9> */
[----:B0-----:R-:W-:-:S04]  /*3120*/  FMNMX.FTZ R47, R5, R47, !PT ;  /* 0x0000002f052f7209 */ /* 0x001fc80007810000 */
[C---:B------:R-:W-:Y:S01]  /*3130*/  FSETP.NEU.FTZ.AND P0, PT, R47.reuse, -INF , PT ;  /* 0xff8000002f00780b */ /* 0x040fe20003f1d000 */
[----:B------:R-:W-:-:S05]  /*3140*/  FMUL.FTZ R3, R47, R71 ;  /* 0x000000472f037220 */ /* 0x000fca0000410000 */
[----:B------:R-:W-:Y:S02]  /*3150*/  FSEL R3, R3, RZ, P0 ;  /* 0x000000ff03037208 */ /* 0x000fe40000000000 */
[----:B------:R-:W-:-:S03]  /*3160*/  ISETP.NE.AND P0, PT, R90, RZ, PT ;  /* 0x000000ff5a00720c */ /* 0x000fc60003f05270 */
[-CC-:B------:R-:W-:Y:S01]  /*3170*/  FFMA.FTZ R12, R12, R71.reuse, -R3.reuse ;  /* 0x000000470c0c7223 */ /* 0x180fe20000010803 */
[-CC-:B------:R-:W-:Y:S01]  /*3180*/  FFMA.FTZ R7, R68, R71.reuse, -R3.reuse ;  /* 0x0000004744077223 */ /* 0x180fe20000010803 */
[-CC-:B------:R-:W-:Y:S01]  /*3190*/  FFMA.FTZ R76, R76, R71.reuse, -R3.reuse ;  /* 0x000000474c4c7223 */ /* 0x180fe20000010803 */
[-CC-:B------:R-:W-:Y:S01]  /*31a0*/  FFMA.FTZ R68, R20, R71.reuse, -R3.reuse ;  /* 0x0000004714447223 */ /* 0x180fe20000010803 */
[----:B------:R0:W-:Y:S01]  /*31b0*/  MUFU.EX2 R9, R12 ;  /* 0x0000000c00097308 */ /* 0x0001e20000000800 */
[-CC-:B------:R-:W-:Y:S01]  /*31c0*/  FFMA.FTZ R20, R102, R71.reuse, -R3.reuse ;  /* 0x0000004766147223 */ /* 0x180fe20000010803 */
[----:B------:R-:W-:Y:S01]  /*31d0*/  FSEL R102, R31, -INF , P5 ;  /* 0xff8000001f667808 */ /* 0x000fe20002800000 */
[-CC-:B------:R-:W-:Y:S01]  /*31e0*/  FFMA.FTZ R31, R106, R71.reuse, -R3.reuse ;  /* 0x000000476a1f7223 */ /* 0x180fe20000010803 */
[----:B------:R-:W-:Y:S01]  /*31f0*/  FSEL R106, R33, -INF , P3 ;  /* 0xff800000216a7808 */ /* 0x000fe20001800000 */
[-CC-:B------:R-:W-:Y:S01]  /*3200*/  FFMA.FTZ R27, R84, R71.reuse, -R3.reuse ;  /* 0x00000047541b7223 */ /* 0x180fe20000010803 */
[-CC-:B------:R-:W-:Y:S01]  /*3210*/  FFMA.FTZ R84, R108, R71.reuse, -R3.reuse ;  /* 0x000000476c547223 */ /* 0x180fe20000010803 */
[----:B--2---:R-:W-:Y:S01]  /*3220*/  FSEL R108, R35, -INF , P1 ;  /* 0xff800000236c7808 */ /* 0x004fe20000800000 */
[----:B------:R1:W-:Y:S01]  /*3230*/  MUFU.EX2 R11, R76 ;  /* 0x0000004c000b7308 */ /* 0x0003e20000000800 */
[-CC-:B0-----:R-:W-:Y:S01]  /*3240*/  FFMA.FTZ R12, R96, R71.reuse, -R3.reuse ;  /* 0x00000047600c7223 */ /* 0x181fe20000010803 */
[----:B------:R-:W-:Y:S01]  /*3250*/  FSEL R96, R21, -INF , P6 ;  /* 0xff80000015607808 */ /* 0x000fe20003000000 */
[-CC-:B------:R-:W-:Y:S01]  /*3260*/  FFMA.FTZ R5, R66, R71.reuse, -R3.reuse ;  /* 0x0000004742057223 */ /* 0x180fe20000010803 */
[-CC-:B------:R-:W-:Y:S01]  /*3270*/  FFMA.FTZ R4, R4, R71.reuse, -R3.reuse ;  /* 0x0000004704047223 */ /* 0x180fe20000010803 */
[--C-:B------:R-:W-:Y:S01]  /*3280*/  FFMA.FTZ R66, R8, R71, -R3.reuse ;  /* 0x0000004708427223 */ /* 0x100fe20000010803 */
[----:B------:R-:W-:Y:S01]  /*3290*/  FMNMX.FTZ R37, R96, R37, !PT ;  /* 0x0000002560257209 */ /* 0x000fe20007810000 */
[-CC-:B------:R-:W-:Y:S01]  /*32a0*/  FFMA.FTZ R8, R72, R71.reuse, -R3.reuse ;  /* 0x0000004748087223 */ /* 0x180fe20000010803 */
[----:B------:R0:W-:Y:S01]  /*32b0*/  MUFU.EX2 R15, R20 ;  /* 0x00000014000f7308 */ /* 0x0001e20000000800 */
[-CC-:B-1----:R-:W-:Y:S01]  /*32c0*/  FFMA.FTZ R76, R30, R71.reuse, -R3.reuse ;  /* 0x000000471e4c7223 */ /* 0x182fe20000010803 */
[-CC-:B------:R-:W-:Y:S01]  /*32d0*/  FFMA.FTZ R30, R104, R71.reuse, -R3.reuse ;  /* 0x00000047681e7223 */ /* 0x180fe20000010803 */
[----:B------:R-:W-:Y:S01]  /*32e0*/  FSEL R104, R25, -INF , P4 ;  /* 0xff80000019687808 */ /* 0x000fe20002000000 */
[--C-:B------:R-:W-:Y:S01]  /*32f0*/  FFMA.FTZ R34, R34, R71, -R3.reuse ;  /* 0x0000004722227223 */ /* 0x100fe20000010803 */
[----:B------:R-:W-:Y:S01]  /*3300*/  FMNMX.FTZ R37, R102, R37, !PT ;  /* 0x0000002566257209 */ /* 0x000fe20007810000 */
[-CC-:B------:R-:W-:Y:S01]  /*3310*/  FFMA.FTZ R72, R26, R71.reuse, -R3.reuse ;  /* 0x000000471a487223 */ /* 0x180fe20000010803 */
[--C-:B------:R-:W-:Y:S01]  /*3320*/  FFMA.FTZ R29, R94, R71, -R3.reuse ;  /* 0x000000475e1d7223 */ /* 0x100fe20000010803 */
[----:B------:R-:W-:Y:S01]  /*3330*/  MUFU.EX2 R5, R5 ;  /* 0x0000000500057308 */ /* 0x000fe20000000800 */
[----:B------:R-:W-:Y:S01]  /*3340*/  FMNMX.FTZ R37, R104, R37, !PT ;  /* 0x0000002568257209 */ /* 0x000fe20007810000 */
[-CC-:B------:R-:W-:Y:S01]  /*3350*/  FFMA.FTZ R90, R112, R71.reuse, -R3.reuse ;  /* 0x00000047705a7223 */ /* 0x180fe20000010803 */
[-CC-:B------:R-:W-:Y:S01]  /*3360*/  FFMA.FTZ R26, R116, R71.reuse, -R3.reuse ;  /* 0x00000047741a7223 */ /* 0x180fe20000010803 */
[--C-:B------:R-:W-:Y:S01]  /*3370*/  FFMA.FTZ R25, R118, R71, -R3.reuse ;  /* 0x0000004776197223 */ /* 0x100fe20000010803 */
[----:B0-----:R-:W-:Y:S01]  /*3380*/  FMNMX.FTZ R20, R106, R37, !PT ;  /* 0x000000256a147209 */ /* 0x001fe20007810000 */
[-CC-:B------:R-:W-:Y:S01]  /*3390*/  FFMA.FTZ R37, R110, R71.reuse, -R3.reuse ;  /* 0x000000476e257223 */ /* 0x180fe20000010803 */
[-CC-:B------:R-:W-:Y:S01]  /*33a0*/  FFMA.FTZ R82, R124, R71.reuse, -R3.reuse ;  /* 0x000000477c527223 */ /* 0x180fe20000010803 */
[----:B------:R-:W0:Y:S01]  /*33b0*/  MUFU.EX2 R4, R4 ;  /* 0x0000000400047308 */ /* 0x000e220000000800 */
[----:B------:R-:W-:Y:S01]  /*33c0*/  FMNMX.FTZ R21, R41, R20, !PT ;  /* 0x0000001429157209 */ /* 0x000fe20007810000 */
[-CC-:B------:R-:W-:Y:S01]  /*33d0*/  FFMA.FTZ R35, R126, R71.reuse, -R3.reuse ;  /* 0x000000477e237223 */ /* 0x180fe20000010803 */
[-CC-:B------:R-:W-:Y:S01]  /*33e0*/  FFMA.FTZ R86, R128, R71.reuse, -R3.reuse ;  /* 0x0000004780567223 */ /* 0x180fe20000010803 */
[--C-:B------:R-:W-:Y:S01]  /*33f0*/  FFMA.FTZ R39, R130, R71, -R3.reuse ;  /* 0x0000004782277223 */ /* 0x100fe20000010803 */
[----:B------:R-:W-:Y:S01]  /*3400*/  FMNMX.FTZ R20, R108, R21, !PT ;  /* 0x000000156c147209 */ /* 0x000fe20007810000 */
[-CC-:B------:R-:W-:Y:S01]  /*3410*/  FFMA.FTZ R21, R114, R71.reuse, -R3.reuse ;  /* 0x0000004772157223 */ /* 0x180fe20000010803 */
[----:B------:R-:W-:Y:S01]  /*3420*/  FFMA.FTZ R94, R132, R71, -R3 ;  /* 0x00000047845e7223 */ /* 0x000fe20000010803 */
[----:B------:R-:W1:Y:S01]  /*3430*/  MUFU.EX2 R7, R7 ;  /* 0x0000000700077308 */ /* 0x000e620000000800 */
[--C-:B------:R-:W-:Y:S01]  /*3440*/  IMAD.MOV.U32 R132, RZ, RZ, R135.reuse ;  /* 0x000000ffff847224 */ /* 0x100fe200078e0087 */
[----:B------:R-:W2:Y:S01]  /*3450*/  SHFL.BFLY PT, R33, R20, 0x2, 0x1f ;  /* 0x0c401f0014217f89 */ /* 0x000ea200000e0000 */
[--C-:B------:R-:W-:Y:S01]  /*3460*/  IMAD.MOV.U32 R130, RZ, RZ, R135.reuse ;  /* 0x000000ffff827224 */ /* 0x100fe200078e0087 */
[-C--:B------:R-:W-:Y:S01]  /*3470*/  MOV R126, R135.reuse ;  /* 0x00000087007e7202 */ /* 0x080fe20000000f00 */
[--C-:B------:R-:W-:Y:S01]  /*3480*/  IMAD.MOV.U32 R128, RZ, RZ, R135.reuse ;  /* 0x000000ffff807224 */ /* 0x100fe200078e0087 */
[----:B------:R-:W-:Y:S01]  /*3490*/  MOV R118, R135 ;  /* 0x0000008700767202 */ /* 0x000fe20000000f00 */
[--C-:B------:R-:W-:Y:S01]  /*34a0*/  IMAD.MOV.U32 R124, RZ, RZ, R135.reuse ;  /* 0x000000ffff7c7224 */ /* 0x100fe200078e0087 */
[----:B------:R-:W3:Y:S01]  /*34b0*/  MUFU.EX2 R66, R66 ;  /* 0x0000004200427308 */ /* 0x000ee20000000800 */
[----:B------:R-:W-:-:S02]  /*34c0*/  IMAD.MOV.U32 R116, RZ, RZ, R135 ;  /* 0x000000ffff747224 */ /* 0x000fc400078e0087 */
[--C-:B------:R-:W-:Y:S02]  /*34d0*/  IMAD.MOV.U32 R114, RZ, RZ, R135.reuse ;  /* 0x000000ffff727224 */ /* 0x100fe400078e0087 */
[----:B------:R-:W-:-:S03]  /*34e0*/  IMAD.MOV.U32 R112, RZ, RZ, R135 ;  /* 0x000000ffff707224 */ /* 0x000fc600078e0087 */
[----:B------:R-:W-:Y:S08]  /*34f0*/  MUFU.EX2 R8, R8 ;  /* 0x0000000800087308 */ /* 0x000ff00000000800 */
[----:B------:R4:W-:Y:S01]  /*3500*/  MUFU.EX2 R13, R34 ;  /* 0x00000022000d7308 */ /* 0x0009e20000000800 */
[----:B--2---:R-:W-:Y:S01]  /*3510*/  FMNMX.FTZ R43, R20, R33, !PT ;  /* 0x00000021142b7209 */ /* 0x004fe20007810000 */
[-CC-:B------:R-:W-:Y:S01]  /*3520*/  FFMA.FTZ R33, R122, R71.reuse, -R3.reuse ;  /* 0x000000477a217223 */ /* 0x180fe20000010803 */
[----:B------:R-:W-:Y:S01]  /*3530*/  FFMA.FTZ R20, R134, R71, -R3 ;  /* 0x0000004786147223 */ /* 0x000fe20000010803 */
[----:B------:R-:W-:Y:S01]  /*3540*/  MOV R134, R135 ;  /* 0x0000008700867202 */ /* 0x000fe20000000f00 */
[----:B------:R-:W-:Y:S01]  /*3550*/  IMAD.MOV.U32 R122, RZ, RZ, R135 ;  /* 0x000000ffff7a7224 */ /* 0x000fe200078e0087 */
[----:B------:R-:W2:Y:S02]  /*3560*/  SHFL.BFLY PT, R78, R43, 0x1, 0x1f ;  /* 0x0c201f002b4e7f89 */ /* 0x000ea400000e0000 */
[----:B------:R-:W-:Y:S01]  /*3570*/  MUFU.EX2 R68, R68 ;  /* 0x0000004400447308 */ /* 0x000fe20000000800 */
[-CC-:B----4-:R-:W-:Y:S01]  /*3580*/  FFMA.FTZ R34, R120, R71.reuse, -R3.reuse ;  /* 0x0000004778227223 */ /* 0x190fe20000010803 */
[----:B------:R-:W-:Y:S01]  /*3590*/  FFMA.FTZ R3, R64, R71, -R3 ;  /* 0x0000004740037223 */ /* 0x000fe20000010803 */
[----:B------:R-:W-:-:S05]  /*35a0*/  IMAD.MOV.U32 R120, RZ, RZ, R135 ;  /* 0x000000ffff787224 */ /* 0x000fca00078e0087 */
[----:B------:R-:W-:Y:S08]  /*35b0*/  MUFU.EX2 R27, R27 ;  /* 0x0000001b001b7308 */ /* 0x000ff00000000800 */
[----:B------:R-:W-:Y:S01]  /*35c0*/  MUFU.EX2 R72, R72 ;  /* 0x0000004800487308 */ /* 0x000fe20000000800 */
[----:B--2---:R-:W-:-:S07]  /*35d0*/  FMNMX.FTZ R78, R43, R78, !PT ;  /* 0x0000004e2b4e7209 */ /* 0x004fce0007810000 */
[----:B------:R-:W-:Y:S01]  /*35e0*/  MUFU.EX2 R29, R29 ;  /* 0x0000001d001d7308 */ /* 0x000fe20000000800 */
[C---:B------:R-:W-:Y:S01]  /*35f0*/  FSETP.NEU.FTZ.AND P1, PT, R78.reuse, -INF , PT ;  /* 0xff8000004e00780b */ /* 0x040fe20003f3d000 */
[----:B------:R-:W-:-:S06]  /*3600*/  FMUL.FTZ R49, R78, R71 ;  /* 0x000000474e317220 */ /* 0x000fcc0000410000 */
[----:B------:R-:W-:Y:S01]  /*3610*/  MUFU.EX2 R76, R76 ;  /* 0x0000004c004c7308 */ /* 0x000fe20000000800 */
[----:B------:R-:W-:-:S05]  /*3620*/  FSEL R49, R49, RZ, P1 ;  /* 0x000000ff31317208 */ /* 0x000fca0000800000 */
[-CC-:B------:R-:W-:Y:S01]  /*3630*/  FFMA.FTZ R57, R70, R71.reuse, -R49.reuse ;  /* 0x0000004746397223 */ /* 0x180fe20000010831 */
[-CC-:B------:R-:W-:Y:S01]  /*3640*/  FFMA.FTZ R110, R6, R71.reuse, -R49.reuse ;  /* 0x00000047066e7223 */ /* 0x180fe20000010831 */
[-CC-:B------:R-:W-:Y:S01]  /*3650*/  FFMA.FTZ R61, R74, R71.reuse, -R49.reuse ;  /* 0x000000474a3d7223 */ /* 0x180fe20000010831 */
[-CC-:B------:R-:W-:Y:S01]  /*3660*/  FFMA.FTZ R10, R10, R71.reuse, -R49.reuse ;  /* 0x000000470a0a7223 */ /* 0x180fe20000010831 */
[-CC-:B------:R-:W-:Y:S01]  /*3670*/  FFMA.FTZ R43, R80, R71.reuse, -R49.reuse ;  /* 0x00000047502b7223 */ /* 0x180fe20000010831 */
[-CC-:B------:R-:W-:Y:S01]  /*3680*/  FFMA.FTZ R14, R14, R71.reuse, -R49.reuse ;  /* 0x000000470e0e7223 */ /* 0x180fe20000010831 */
[----:B------:R-:W-:Y:S01]  /*3690*/  MUFU.EX2 R57, R57 ;  /* 0x0000003900397308 */ /* 0x000fe20000000800 */
[-CC-:B------:R-:W-:Y:S01]  /*36a0*/  FFMA.FTZ R64, R24, R71.reuse, -R49.reuse ;  /* 0x0000004718407223 */ /* 0x180fe20000010831 */
[----:B0-----:R-:W-:Y:S01]  /*36b0*/  FADD.FTZ R6, R5, R4 ;  /* 0x0000000405067221 */ /* 0x001fe20000010000 */
[-CC-:B------:R-:W-:Y:S01]  /*36c0*/  FFMA.FTZ R24, R38, R71.reuse, -R49.reuse ;  /* 0x0000004726187223 */ /* 0x180fe20000010831 */
[-CC-:B------:R-:W-:Y:S01]  /*36d0*/  FFMA.FTZ R51, R92, R71.reuse, -R49.reuse ;  /* 0x000000475c337223 */ /* 0x180fe20000010831 */
[--C-:B------:R-:W-:Y:S01]  /*36e0*/  FFMA.FTZ R70, R28, R71, -R49.reuse ;  /* 0x000000471c467223 */ /* 0x100fe20000010831 */
[----:B-1----:R-:W-:Y:S01]  /*36f0*/  FADD.FTZ R65, R7, R6 ;  /* 0x0000000607417221 */ /* 0x002fe20000010000 */
[----:B---3--:R-:W-:Y:S01]  /*3700*/  F2FP.F16.F32.PACK_AB R6, R66, R7 ;  /* 0x000000074206723e */ /* 0x008fe200000000ff */
[----:B------:R-:W0:Y:S01]  /*3710*/  MUFU.EX2 R110, R110 ;  /* 0x0000006e006e7308 */ /* 0x000e220000000800 */
[-C--:B------:R-:W-:Y:S01]  /*3720*/  FFMA.FTZ R28, R42, R71.reuse, -R49 ;  /* 0x000000472a1c7223 */ /* 0x080fe20000010831 */
[----:B------:R-:W-:Y:S01]  /*3730*/  FADD.FTZ R65, R66, R65 ;  /* 0x0000004142417221 */ /* 0x000fe20000010000 */
[-CC-:B------:R-:W-:Y:S01]  /*3740*/  FFMA.FTZ R53, R98, R71.reuse, -R49.reuse ;  /* 0x0000004762357223 */ /* 0x180fe20000010831 */
[-CC-:B------:R-:W-:Y:S01]  /*3750*/  FFMA.FTZ R55, R100, R71.reuse, -R49.reuse ;  /* 0x0000004764377223 */ /* 0x180fe20000010831 */
[-CC-:B------:R-:W-:Y:S01]  /*3760*/  FFMA.FTZ R32, R32, R71.reuse, -R49.reuse ;  /* 0x0000004720207223 */ /* 0x180fe20000010831 */
[-CC-:B------:R-:W-:Y:S01]  /*3770*/  FFMA.FTZ R45, R36, R71.reuse, -R49.reuse ;  /* 0x00000047242d7223 */ /* 0x180fe20000010831 */
[-CC-:B------:R-:W-:Y:S01]  /*3780*/  FFMA.FTZ R59, R40, R71.reuse, -R49.reuse ;  /* 0x00000047283b7223 */ /* 0x180fe20000010831 */
[----:B------:R-:W1:Y:S01]  /*3790*/  MUFU.EX2 R61, R61 ;  /* 0x0000003d003d7308 */ /* 0x000e620000000800 */
[--C-:B------:R-:W-:Y:S01]  /*37a0*/  FFMA.FTZ R36, R46, R71, -R49.reuse ;  /* 0x000000472e247223 */ /* 0x100fe20000010831 */
[----:B------:R-:W-:Y:S01]  /*37b0*/  F2FP.F16.F32.PACK_AB R4, R4, R5 ;  /* 0x000000050404723e */ /* 0x000fe200000000ff */
[-CC-:B------:R-:W-:Y:S01]  /*37c0*/  FFMA.FTZ R63, R44, R71.reuse, -R49.reuse ;  /* 0x000000472c3f7223 */ /* 0x180fe20000010831 */
[-CC-:B------:R-:W-:Y:S01]  /*37d0*/  FFMA.FTZ R0, R50, R71.reuse, -R49.reuse ;  /* 0x0000004732007223 */ /* 0x180fe20000010831 */
[-CC-:B------:R-:W-:Y:S01]  /*37e0*/  FFMA.FTZ R54, R54, R71.reuse, -R49.reuse ;  /* 0x0000004736367223 */ /* 0x180fe20000010831 */
[-CC-:B------:R-:W-:Y:S01]  /*37f0*/  FFMA.FTZ R40, R58, R71.reuse, -R49.reuse ;  /* 0x000000473a287223 */ /* 0x180fe20000010831 */
[--C-:B------:R-:W-:Y:S01]  /*3800*/  FFMA.FTZ R56, R56, R71, -R49.reuse ;  /* 0x0000004738387223 */ /* 0x100fe20000010831 */
[----:B------:R-:W2:Y:S01]  /*3810*/  MUFU.EX2 R10, R10 ;  /* 0x0000000a000a7308 */ /* 0x000ea20000000800 */
[----:B0-----:R-:W-:Y:S01]  /*3820*/  FADD.FTZ R38, R57, R110 ;  /* 0x0000006e39267221 */ /* 0x001fe20000010000 */
[----:B------:R-:W-:Y:S01]  /*3830*/  F2FP.F16.F32.PACK_AB R5, R110, R57 ;  /* 0x000000396e05723e */ /* 0x000fe200000000ff */
[-CC-:B------:R-:W-:Y:S01]  /*3840*/  FFMA.FTZ R44, R62, R71.reuse, -R49.reuse ;  /* 0x000000473e2c7223 */ /* 0x180fe20000010831 */
[-CC-:B------:R-:W-:Y:S01]  /*3850*/  FFMA.FTZ R60, R60, R71.reuse, -R49.reuse ;  /* 0x000000473c3c7223 */ /* 0x180fe20000010831 */
[-CC-:B------:R-:W-:Y:S01]  /*3860*/  FFMA.FTZ R96, R96, R71.reuse, -R49.reuse ;  /* 0x0000004760607223 */ /* 0x180fe20000010831 */
[-CC-:B------:R-:W-:Y:S01]  /*3870*/  FFMA.FTZ R102, R102, R71.reuse, -R49.reuse ;  /* 0x0000004766667223 */ /* 0x180fe20000010831 */
[-CC-:B------:R-:W-:Y:S01]  /*3880*/  FFMA.FTZ R104, R104, R71.reuse, -R49.reuse ;  /* 0x0000004768687223 */ /* 0x180fe20000010831 */
[----:B------:R-:W0:Y:S01]  /*3890*/  MUFU.EX2 R43, R43 ;  /* 0x0000002b002b7308 */ /* 0x000e220000000800 */
[----:B-1----:R-:W-:Y:S01]  /*38a0*/  FADD.FTZ R7, R61, R38 ;  /* 0x000000263d077221 */ /* 0x002fe20000010000 */
[-CC-:B------:R-:W-:Y:S01]  /*38b0*/  FFMA.FTZ R38, R48, R71.reuse, -R49.reuse ;  /* 0x0000004730267223 */ /* 0x180fe20000010831 */
[----:B------:R-:W-:Y:S01]  /*38c0*/  FFMA.FTZ R106, R106, R71, -R49 ;  /* 0x000000476a6a7223 */ /* 0x000fe20000010831 */
[----:B------:R-:W-:Y:S01]  /*38d0*/  MOV R110, R135 ;  /* 0x00000087006e7202 */ /* 0x000fe20000000f00 */
[----:B------:R-:W-:-:S02]  /*38e0*/  IMAD.MOV.U32 R100, RZ, RZ, R135 ;  /* 0x000000ffff647224 */ /* 0x000fc400078e0087 */
[----:B------:R-:W-:Y:S01]  /*38f0*/  IMAD.MOV.U32 R98, RZ, RZ, R135 ;  /* 0x000000ffff627224 */ /* 0x000fe200078e0087 */
[----:B------:R-:W1:Y:S01]  /*3900*/  MUFU.EX2 R14, R14 ;  /* 0x0000000e000e7308 */ /* 0x000e620000000800 */
[C---:B--2---:R-:W-:Y:S01]  /*3910*/  FADD.FTZ R42, R10.reuse, R7 ;  /* 0x000000070a2a7221 */ /* 0x044fe20000010000 */
[----:B------:R-:W-:Y:S01]  /*3920*/  F2FP.F16.F32.PACK_AB R7, R10, R61 ;  /* 0x0000003d0a07723e */ /* 0x000fe200000000ff */
[----:B------:R-:W-:Y:S01]  /*3930*/  FADD.FTZ R10, R8, R65 ;  /* 0x00000041080a7221 */ /* 0x000fe20000010000 */
[----:B------:R-:W-:Y:S01]  /*3940*/  FFMA.FTZ R61, R52, R71, -R49 ;  /* 0x00000047343d7223 */ /* 0x000fe20000010831 */
[----:B------:R-:W-:Y:S02]  /*3950*/  IMAD.MOV.U32 R92, RZ, RZ, R135 ;  /* 0x000000ffff5c7224 */ /* 0x000fe400078e0087 */
[----:B------:R-:W-:Y:S01]  /*3960*/  FADD.FTZ R10, R9, R10 ;  /* 0x0000000a090a7221 */ /* 0x000fe20000010000 */
[----:B------:R-:W2:Y:S01]  /*3970*/  MUFU.EX2 R51, R51 ;  /* 0x0000003300337308 */ /* 0x000ea20000000800 */
[----:B0-----:R-:W-:Y:S01]  /*3980*/  FADD.FTZ R65, R43, R42 ;  /* 0x0000002a2b417221 */ /* 0x001fe20000010000 */
[----:B------:R0:W-:Y:S01]  /*3990*/  STSM.16.M88.4 [R16+0x21800], R4 ;  /* 0x0218000410007844 */ /* 0x0001e20000000200 */
[----:B------:R-:W-:-:S04]  /*39a0*/  FADD.FTZ R67, R11, R10 ;  /* 0x0000000a0b437221 */ /* 0x000fc80000010000 */
[----:B------:R-:W-:Y:S01]  /*39b0*/  FADD.FTZ R42, R68, R67 ;  /* 0x00000043442a7221 */ /* 0x000fe20000010000 */
[----:B------:R-:W3:Y:S01]  /*39c0*/  MUFU.EX2 R64, R64 ;  /* 0x0000004000407308 */ /* 0x000ee20000000800 */
[----:B-1----:R-:W-:Y:S02]  /*39d0*/  FADD.FTZ R10, R14, R65 ;  /* 0x000000410e0a7221 */ /* 0x002fe40000010000 */
[----:B------:R-:W-:-:S04]  /*39e0*/  FADD.FTZ R67, R27, R42 ;  /* 0x0000002a1b437221 */ /* 0x000fc80000010000 */
[----:B------:R-:W-:Y:S01]  /*39f0*/  FADD.FTZ R42, R72, R67 ;  /* 0x00000043482a7221 */ /* 0x000fe20000010000 */
[----:B------:R-:W1:Y:S01]  /*3a00*/  MUFU.EX2 R53, R53 ;  /* 0x0000003500357308 */ /* 0x000e620000000800 */
[----:B--2---:R-:W-:Y:S01]  /*3a10*/  FADD.FTZ R65, R51, R10 ;  /* 0x0000000a33417221 */ /* 0x004fe20000010000 */
[----:B0-----:R-:W-:Y:S01]  /*3a20*/  F2FP.F16.F32.PACK_AB R4, R9, R8 ;  /* 0x000000080904723e */ /* 0x001fe200000000ff */
[----:B------:R-:W-:Y:S01]  /*3a30*/  FADD.FTZ R67, R29, R42 ;  /* 0x0000002a1d437221 */ /* 0x000fe20000010000 */
[----:B------:R-:W-:Y:S01]  /*3a40*/  F2FP.F16.F32.PACK_AB R6, R68, R11 ;  /* 0x0000000b4406723e */ /* 0x000fe200000000ff */
[----:B------:R-:W-:Y:S01]  /*3a50*/  FFMA.FTZ R42, R41, R71, -R49 ;  /* 0x00000047292a7223 */ /* 0x000fe20000010831 */
[----:B------:R-:W-:Y:S01]  /*3a60*/  F2FP.F16.F32.PACK_AB R5, R14, R43 ;  /* 0x0000002b0e05723e */ /* 0x000fe200000000ff */
[----:B------:R-:W-:Y:S01]  /*3a70*/  FADD.FTZ R67, R76, R67 ;  /* 0x000000434c437221 */ /* 0x000fe20000010000 */
[----:B------:R-:W0:Y:S01]  /*3a80*/  MUFU.EX2 R70, R70 ;  /* 0x0000004600467308 */ /* 0x000e220000000800 */
[C---:B---3--:R-:W-:Y:S01]  /*3a90*/  FADD.FTZ R10, R64.reuse, R65 ;  /* 0x00000041400a7221 */ /* 0x048fe20000010000 */
[----:B------:R-:W-:Y:S01]  /*3aa0*/  F2FP.F16.F32.PACK_AB R7, R64, R51 ;  /* 0x000000334007723e */ /* 0x000fe200000000ff */
[----:B------:R-:W-:Y:S01]  /*3ab0*/  FFMA.FTZ R49, R108, R71, -R49 ;  /* 0x000000476c317223 */ /* 0x000fe20000010831 */
[----:B------:R-:W-:Y:S01]  /*3ac0*/  F2FP.F16.F32.PACK_AB R8, R72, R27 ;  /* 0x0000001b4808723e */ /* 0x000fe200000000ff */
[----:B------:R-:W-:-:S02]  /*3ad0*/  IMAD.MOV.U32 R108, RZ, RZ, R135 ;  /* 0x000000ffff6c7224 */ /* 0x000fc400078e0087 */
[----:B------:R2:W-:Y:S01]  /*3ae0*/  STSM.16.M88.4 [R23], R4 ;  /* 0x0000000417007844 */ /* 0x0005e20000000200 */
[----:B------:R-:W3:Y:S01]  /*3af0*/  MUFU.EX2 R55, R55 ;  /* 0x0000003700377308 */ /* 0x000ee20000000800 */
[----:B-1----:R-:W-:-:S07]  /*3b00*/  FADD.FTZ R65, R53, R10 ;  /* 0x0000000a35417221 */ /* 0x002fce0000010000 */
[----:B------:R-:W1:Y:S01]  /*3b10*/  MUFU.EX2 R12, R12 ;  /* 0x0000000c000c7308 */ /* 0x000e620000000800 */
[----:B0-----:R-:W-:-:S07]  /*3b20*/  FADD.FTZ R10, R70, R65 ;  /* 0x00000041460a7221 */ /* 0x001fce0000010000 */
[----:B------:R-:W0:Y:S01]  /*3b30*/  MUFU.EX2 R32, R32 ;  /* 0x0000002000207308 */ /* 0x000e220000000800 */
[----:B---3--:R-:W-:-:S07]  /*3b40*/  FADD.FTZ R65, R55, R10 ;  /* 0x0000000a37417221 */ /* 0x008fce0000010000 */
[----:B------:R-:W3:Y:S01]  /*3b50*/  MUFU.EX2 R24, R24 ;  /* 0x0000001800187308 */ /* 0x000ee20000000800 */
[----:B-1----:R-:W-:Y:S01]  /*3b60*/  FADD.FTZ R10, R12, R67 ;  /* 0x000000430c0a7221 */ /* 0x002fe20000010000 */
[----:B------:R-:W-:-:S03]  /*3b70*/  F2FP.F16.F32.PACK_AB R12, R13, R12 ;  /* 0x0000000c0d0c723e */ /* 0x000fc600000000ff */
[----:B------:R-:W-:-:S03]  /*3b80*/  FADD.FTZ R46, R13, R10 ;  /* 0x0000000a0d2e7221 */ /* 0x000fc60000010000 */
[----:B------:R-:W1:Y:S01]  /*3b90*/  MUFU.EX2 R45, R45 ;  /* 0x0000002d002d7308 */ /* 0x000e620000000800 */
[----:B0-----:R-:W-:-:S07]  /*3ba0*/  FADD.FTZ R65, R32, R65 ;  /* 0x0000004120417221 */ /* 0x001fce0000010000 */
[----:B------:R-:W0:Y:S01]  /*3bb0*/  MUFU.EX2 R30, R30 ;  /* 0x0000001e001e7308 */ /* 0x000e220000000800 */
[----:B---3--:R-:W-:Y:S01]  /*3bc0*/  FADD.FTZ R10, R24, R65 ;  /* 0x00000041180a7221 */ /* 0x008fe20000010000 */
[----:B------:R-:W-:-:S06]  /*3bd0*/  FADD.FTZ R65, R15, R46 ;  /* 0x0000002e0f417221 */ /* 0x000fcc0000010000 */
[----:B------:R-:W3:Y:S01]  /*3be0*/  MUFU.EX2 R28, R28 ;  /* 0x0000001c001c7308 */ /* 0x000ee20000000800 */
[----:B-1----:R-:W-:Y:S01]  /*3bf0*/  FADD.FTZ R9, R45, R10 ;  /* 0x0000000a2d097221 */ /* 0x002fe20000010000 */
[----:B------:R-:W-:-:S06]  /*3c00*/  F2FP.F16.F32.PACK_AB R10, R76, R29 ;  /* 0x0000001d4c0a723e */ /* 0x000fcc00000000ff */
[----:B------:R-:W1:Y:S01]  /*3c10*/  MUFU.EX2 R31, R31 ;  /* 0x0000001f001f7308 */ /* 0x000e620000000800 */
[----:B0-----:R-:W-:-:S07]  /*3c20*/  FADD.FTZ R48, R30, R65 ;  /* 0x000000411e307221 */ /* 0x001fce0000010000 */
[----:B------:R-:W0:Y:S01]  /*3c30*/  MUFU.EX2 R59, R59 ;  /* 0x0000003b003b7308 */ /* 0x000e220000000800 */
[----:B---3--:R-:W-:-:S07]  /*3c40*/  FADD.FTZ R46, R28, R9 ;  /* 0x000000091c2e7221 */ /* 0x008fce0000010000 */
[----:B------:R-:W3:Y:S01]  /*3c50*/  MUFU.EX2 R84, R84 ;  /* 0x0000005400547308 */ /* 0x000ee20000000800 */
[----:B-1----:R-:W-:-:S07]  /*3c60*/  FADD.FTZ R9, R31, R48 ;  /* 0x000000301f097221 */ /* 0x002fce0000010000 */
[----:B------:R-:W1:Y:S01]  /*3c70*/  MUFU.EX2 R36, R36 ;  /* 0x0000002400247308 */ /* 0x000e620000000800 */
[----:B0-----:R-:W-:-:S07]  /*3c80*/  FADD.FTZ R11, R59, R46 ;  /* 0x0000002e3b0b7221 */ /* 0x001fce0000010000 */
[----:B------:R-:W0:Y:S01]  /*3c90*/  MUFU.EX2 R37, R37 ;  /* 0x0000002500257308 */ /* 0x000e220000000800 */
[----:B---3--:R-:W-:Y:S01]  /*3ca0*/  FADD.FTZ R46, R84, R9 ;  /* 0x00000009542e7221 */ /* 0x008fe20000010000 */
[----:B------:R-:W-:Y:S02]  /*3cb0*/  F2FP.F16.F32.PACK_AB R9, R70, R53 ;  /* 0x000000354609723e */ /* 0x000fe400000000ff */
[----:B--2---:R-:W-:-:S04]  /*3cc0*/  F2FP.F16.F32.PACK_AB R4, R84, R31 ;  /* 0x0000001f5404723e */ /* 0x004fc800000000ff */
[----:B------:R-:W2:Y:S01]  /*3cd0*/  MUFU.EX2 R63, R63 ;  /* 0x0000003f003f7308 */ /* 0x000ea20000000800 */
[----:B-1----:R-:W-:Y:S01]  /*3ce0*/  FADD.FTZ R14, R36, R11 ;  /* 0x0000000b240e7221 */ /* 0x002fe20000010000 */
[----:B------:R-:W-:-:S05]  /*3cf0*/  F2FP.F16.F32.PACK_AB R11, R32, R55 ;  /* 0x00000037200b723e */ /* 0x000fca00000000ff */
[----:B------:R1:W-:Y:S01]  /*3d00*/  STSM.16.M88.4 [R18], R8 ;  /* 0x0000000812007844 */ /* 0x0003e20000000200 */
[----:B------:R-:W3:Y:S01]  /*3d10*/  MUFU.EX2 R90, R90 ;  /* 0x0000005a005a7308 */ /* 0x000ee20000000800 */
[----:B0-----:R-:W-:-:S07]  /*3d20*/  FADD.FTZ R51, R37, R46 ;  /* 0x0000002e25337221 */ /* 0x001fce0000010000 */
[----:B------:R-:W0:Y:S01]  /*3d30*/  MUFU.EX2 R0, R0 ;  /* 0x0000000000007308 */ /* 0x000e220000000800 */
[----:B--2---:R-:W-:-:S07]  /*3d40*/  FADD.FTZ R43, R63, R14 ;  /* 0x0000000e3f2b7221 */ /* 0x004fce0000010000 */
[----:B------:R-:W2:Y:S01]  /*3d50*/  MUFU.EX2 R21, R21 ;  /* 0x0000001500157308 */ /* 0x000ea20000000800 */
[C---:B---3--:R-:W-:Y:S01]  /*3d60*/  FADD.FTZ R14, R90.reuse, R51 ;  /* 0x000000335a0e7221 */ /* 0x048fe20000010000 */
[----:B------:R-:W-:Y:S01]  /*3d70*/  F2FP.F16.F32.PACK_AB R6, R90, R37 ;  /* 0x000000255a06723e */ /* 0x000fe200000000ff */
[----:B------:R-:W-:-:S05]  /*3d80*/  IMAD.MOV.U32 R90, RZ, RZ, R135 ;  /* 0x000000ffff5a7224 */ /* 0x000fca00078e0087 */
[----:B------:R-:W3:Y:S01]  /*3d90*/  MUFU.EX2 R57, R54 ;  /* 0x0000003600397308 */ /* 0x000ee20000000800 */
[----:B0-----:R-:W-:-:S07]  /*3da0*/  FADD.FTZ R32, R0, R43 ;  /* 0x0000002b00207221 */ /* 0x001fce0000010000 */
[----:B------:R-:W0:Y:S01]  /*3db0*/  MUFU.EX2 R26, R26 ;  /* 0x0000001a001a7308 */ /* 0x000e220000000800 */
[----:B--2---:R-:W-:Y:S01]  /*3dc0*/  FADD.FTZ R43, R21, R14 ;  /* 0x0000000e152b7221 */ /* 0x004fe20000010000 */
[----:B------:R-:W-:Y:S02]  /*3dd0*/  F2FP.F16.F32.PACK_AB R14, R30, R15 ;  /* 0x0000000f1e0e723e */ /* 0x000fe400000000ff */
[----:B------:R-:W-:-:S04]  /*3de0*/  F2FP.F16.F32.PACK_AB R15, R59, R28 ;  /* 0x0000001c3b0f723e */ /* 0x000fc800000000ff */
[----:B------:R-:W2:Y:S01]  /*3df0*/  MUFU.EX2 R38, R38 ;  /* 0x0000002600267308 */ /* 0x000ea20000000800 */
[----:B---3--:R-:W-:-:S07]  /*3e00*/  FADD.FTZ R13, R57, R32 ;  /* 0x00000020390d7221 */ /* 0x008fce0000010000 */
[----:B------:R-:W3:Y:S01]  /*3e10*/  MUFU.EX2 R25, R25 ;  /* 0x0000001900197308 */ /* 0x000ee20000000800 */
[----:B0-----:R-:W-:-:S07]  /*3e20*/  FADD.FTZ R32, R26, R43 ;  /* 0x0000002b1a207221 */ /* 0x001fce0000010000 */
[----:B------:R-:W0:Y:S01]  /*3e30*/  MUFU.EX2 R61, R61 ;  /* 0x0000003d003d7308 */ /* 0x000e220000000800 */
[----:B--2---:R-:W-:Y:S01]  /*3e40*/  FADD.FTZ R30, R38, R13 ;  /* 0x0000000d261e7221 */ /* 0x004fe20000010000 */
[----:B------:R-:W-:-:S05]  /*3e50*/  F2FP.F16.F32.PACK_AB R13, R45, R24 ;  /* 0x000000182d0d723e */ /* 0x000fca00000000ff */
[----:B------:R-:W-:Y:S01]  /*3e60*/  STSM.16.M88.4 [R17], R12 ;  /* 0x0000000c11007844 */ /* 0x000fe20000000200 */
[----:B------:R-:W1:Y:S01]  /*3e70*/  MUFU.EX2 R34, R34 ;  /* 0x0000002200227308 */ /* 0x000e620000000800 */
[----:B---3--:R-:W-:-:S07]  /*3e80*/  FADD.FTZ R7, R25, R32 ;  /* 0x0000002019077221 */ /* 0x008fce0000010000 */
[----:B------:R-:W2:Y:S01]  /*3e90*/  MUFU.EX2 R40, R40 ;  /* 0x0000002800287308 */ /* 0x000ea20000000800 */
[----:B0-----:R-:W-:-:S07]  /*3ea0*/  FADD.FTZ R5, R61, R30 ;  /* 0x0000001e3d057221 */ /* 0x001fce0000010000 */
[----:B------:R-:W0:Y:S01]  /*3eb0*/  MUFU.EX2 R33, R33 ;  /* 0x0000002100217308 */ /* 0x000e220000000800 */
[----:B-1----:R-:W-:Y:S01]  /*3ec0*/  FADD.FTZ R10, R34, R7 ;  /* 0x00000007220a7221 */ /* 0x002fe20000010000 */
[----:B------:R-:W-:-:S06]  /*3ed0*/  F2FP.F16.F32.PACK_AB R7, R57, R0 ;  /* 0x000000003907723e */ /* 0x000fcc00000000ff */
[----:B------:R-:W1:Y:S01]  /*3ee0*/  MUFU.EX2 R41, R56 ;  /* 0x0000003800297308 */ /* 0x000e620000000800 */
[----:B--2---:R-:W-:Y:S01]  /*3ef0*/  FADD.FTZ R8, R40, R5 ;  /* 0x0000000528087221 */ /* 0x004fe20000010000 */
[----:B------:R-:W-:-:S05]  /*3f00*/  F2FP.F16.F32.PACK_AB R5, R63, R36 ;  /* 0x000000243f05723e */ /* 0x000fca00000000ff */
[----:B------:R2:W-:Y:S01]  /*3f10*/  STSM.16.M88.4 [R16+0x27800], R4 ;  /* 0x0278000410007844 */ /* 0x0005e20000000200 */
[----:B------:R-:W3:Y:S01]  /*3f20*/  MUFU.EX2 R82, R82 ;  /* 0x0000005200527308 */ /* 0x000ee20000000800 */
[----:B0-----:R-:W-:-:S07]  /*3f30*/  FADD.FTZ R11, R33, R10 ;  /* 0x0000000a210b7221 */ /* 0x001fce0000010000 */
[----:B------:R-:W0:Y:S01]  /*3f40*/  MUFU.EX2 R44, R44 ;  /* 0x0000002c002c7308 */ /* 0x000e220000000800 */
[----:B-1----:R-:W-:Y:S01]  /*3f50*/  FADD.FTZ R9, R41, R8 ;  /* 0x0000000829097221 */ /* 0x002fe20000010000 */
[----:B--2---:R-:W-:-:S06]  /*3f60*/  F2FP.F16.F32.PACK_AB R4, R26, R21 ;  /* 0x000000151a04723e */ /* 0x004fcc00000000ff */
[----:B------:R-:W1:Y:S01]  /*3f70*/  MUFU.EX2 R35, R35 ;  /* 0x0000002300237308 */ /* 0x000e620000000800 */
[----:B---3--:R-:W-:Y:S01]  /*3f80*/  FADD.FTZ R8, R82, R11 ;  /* 0x0000000b52087221 */ /* 0x008fe20000010000 */
[----:B------:R-:W-:Y:S02]  /*3f90*/  F2FP.F16.F32.PACK_AB R6, R34, R25 ;  /* 0x000000192206723e */ /* 0x000fe400000000ff */
[----:B------:R-:W-:Y:S02]  /*3fa0*/  F2FP.F16.F32.PACK_AB R5, R61, R38 ;  /* 0x000000263d05723e */ /* 0x000fe400000000ff */
[----:B------:R-:W-:Y:S02]  /*3fb0*/  F2FP.F16.F32.PACK_AB R7, R41, R40 ;  /* 0x000000282907723e */ /* 0x000fe400000000ff */
[----:B------:R-:W2:Y:S01]  /*3fc0*/  MUFU.EX2 R27, R60 ;  /* 0x0000003c001b7308 */ /* 0x000ea20000000800 */
[----:B0-----:R-:W-:Y:S02]  /*3fd0*/  FADD.FTZ R0, R44, R9 ;  /* 0x000000092c007221 */ /* 0x001fe40000010000 */
[----:B------:R0:W-:Y:S05]  /*3fe0*/  STSM.16.M88.4 [R136], R4 ;  /* 0x0000000488007844 */ /* 0x0001ea0000000200 */
[----:B------:R-:W3:Y:S01]  /*3ff0*/  MUFU.EX2 R86, R86 ;  /* 0x0000005600567308 */ /* 0x000ee20000000800 */
[----:B-1----:R-:W-:-:S07]  /*4000*/  FADD.FTZ R9, R35, R8 ;  /* 0x0000000823097221 */ /* 0x002fce0000010000 */
[----:B------:R1:W4:Y:S01]  /*4010*/  MUFU.EX2 R29, R96 ;  /* 0x00000060001d7308 */ /* 0x0003220000000800 */
[----:B--2---:R-:W-:-:S07]  /*4020*/  FADD.FTZ R0, R27, R0 ;  /* 0x000000001b007221 */ /* 0x004fce0000010000 */
[----:B------:R-:W2:Y:S01]  /*4030*/  MUFU.EX2 R39, R39 ;  /* 0x0000002700277308 */ /* 0x000ea20000000800 */
[C---:B---3--:R-:W-:Y:S01]  /*4040*/  FADD.FTZ R8, R86.reuse, R9 ;  /* 0x0000000956087221 */ /* 0x048fe20000010000 */
[----:B------:R-:W-:Y:S01]  /*4050*/  F2FP.F16.F32.PACK_AB R10, R86, R35 ;  /* 0x00000023560a723e */ /* 0x000fe200000000ff */
[----:B-1----:R-:W-:-:S05]  /*4060*/  IMAD.MOV.U32 R96, RZ, RZ, R135 ;  /* 0x000000ffff607224 */ /* 0x002fca00078e0087 */
[----:B------:R-:W1:Y:S01]  /*4070*/  MUFU.EX2 R102, R102 ;  /* 0x0000006600667308 */ /* 0x000e620000000800 */
[----:B----4-:R-:W-:-:S07]  /*4080*/  FADD.FTZ R9, R29, R0 ;  /* 0x000000001d097221 */ /* 0x010fce0000010000 */
[----:B------:R-:W3:Y:S01]  /*4090*/  MUFU.EX2 R94, R94 ;  /* 0x0000005e005e7308 */ /* 0x000ee20000000800 */
[----:B--2---:R-:W-:Y:S01]  /*40a0*/  FADD.FTZ R11, R39, R8 ;  /* 0x00000008270b7221 */ /* 0x004fe20000010000 */
[----:B------:R-:W-:-:S06]  /*40b0*/  F2FP.F16.F32.PACK_AB R8, R82, R33 ;  /* 0x000000215208723e */ /* 0x000fcc00000000ff */
[----:B------:R-:W2:Y:S01]  /*40c0*/  MUFU.EX2 R104, R104 ;  /* 0x0000006800687308 */ /* 0x000ea20000000800 */
[----:B-1----:R-:W-:-:S07]  /*40d0*/  FADD.FTZ R9, R102, R9 ;  /* 0x0000000966097221 */ /* 0x002fce0000010000 */
[----:B------:R-:W-:Y:S01]  /*40e0*/  MUFU.EX2 R20, R20 ;  /* 0x0000001400147308 */ /* 0x000fe20000000800 */
[----:B---3--:R-:W-:Y:S01]  /*40f0*/  FADD.FTZ R21, R94, R11 ;  /* 0x0000000b5e157221 */ /* 0x008fe20000010000 */
[----:B------:R-:W-:Y:S02]  /*4100*/  F2FP.F16.F32.PACK_AB R11, R102, R29 ;  /* 0x0000001d660b723e */ /* 0x000fe400000000ff */
[----:B------:R-:W-:Y:S02]  /*4110*/  F2FP.F16.F32.PACK_AB R12, R94, R39 ;  /* 0x000000275e0c723e */ /* 0x000fe400000000ff */
[----:B------:R-:W-:Y:S02]  /*4120*/  MOV R102, R135 ;  /* 0x0000008700667202 */ /* 0x000fe40000000f00 */
[----:B------:R-:W1:Y:S01]  /*4130*/  MUFU.EX2 R3, R3 ;  /* 0x0000000300037308 */ /* 0x000e620000000800 */
[----:B--2---:R-:W-:Y:S01]  /*4140*/  FADD.FTZ R0, R104, R9 ;  /* 0x0000000968007221 */ /* 0x004fe20000010000 */
[----:B------:R-:W-:-:S02]  /*4150*/  F2FP.F16.F32.PACK_AB R9, R27, R44 ;  /* 0x0000002c1b09723e */ /* 0x000fc400000000ff */
[----:B------:R-:W-:-:S03]  /*4160*/  MOV R94, R135 ;  /* 0x00000087005e7202 */ /* 0x000fc60000000f00 */
[----:B------:R2:W-:Y:S01]  /*4170*/  STSM.16.M88.4 [R18+0x6000], R8 ;  /* 0x0060000812007844 */ /* 0x0005e20000000200 */
[----:B------:R3:W4:Y:S08]  /*4180*/  MUFU.EX2 R31, R106 ;  /* 0x0000006a001f7308 */ /* 0x0007300000000800 */
[----:B------:R-:W-:Y:S01]  /*4190*/  MUFU.EX2 R42, R42 ;  /* 0x0000002a002a7308 */ /* 0x000fe20000000800 */
[----:B-1----:R-:W-:Y:S01]  /*41a0*/  F2FP.F16.F32.PACK_AB R14, R3, R20 ;  /* 0x00000014030e723e */ /* 0x002fe200000000ff */
[----:B------:R-:W-:Y:S01]  /*41b0*/  FADD.FTZ R20, R20, R21 ;  /* 0x0000001514147221 */ /* 0x000fe20000010000 */
[----:B---3--:R-:W-:-:S03]  /*41c0*/  IMAD.MOV.U32 R106, RZ, RZ, R135 ;  /* 0x000000ffff6a7224 */ /* 0x008fc600078e0087 */
[----:B0-----:R-:W-:Y:S01]  /*41d0*/  FADD.FTZ R5, R3, R20 ;  /* 0x0000001403057221 */ /* 0x001fe20000010000 */
[----:B------:R-:W-:Y:S01]  /*41e0*/  VIADD R3, R88, 0xfffffffe ;  /* 0xfffffffe58037836 */ /* 0x000fe20000000000 */
[----:B------:R-:W0:Y:S01]  /*41f0*/  MUFU.EX2 R49, R49 ;  /* 0x0000003100317308 */ /* 0x000e220000000800 */
[C---:B----4-:R-:W-:Y:S01]  /*4200*/  F2FP.F16.F32.PACK_AB R13, R31.reuse, R104 ;  /* 0x000000681f0d723e */ /* 0x050fe200000000ff */
[----:B------:R-:W-:Y:S01]  /*4210*/  FADD.FTZ R25, R31, R0 ;  /* 0x000000001f197221 */ /* 0x000fe20000010000 */
[--C-:B------:R-:W-:Y:S01]  /*4220*/  IMAD.MOV.U32 R104, RZ, RZ, R135.reuse ;  /* 0x000000ffff687224 */ /* 0x100fe200078e0087 */
[----:B------:R-:W-:Y:S01]  /*4230*/  ISETP.GE.AND P1, PT, R3, R22, PT ;  /* 0x000000160300720c */ /* 0x000fe20003f26270 */
[----:B------:R-:W-:Y:S01]  /*4240*/  IMAD.MOV.U32 R88, RZ, RZ, R135 ;  /* 0x000000ffff587224 */ /* 0x000fe200078e0087 */
[----:B0-----:R-:W-:Y:S01]  /*4250*/  F2FP.F16.F32.PACK_AB R15, R49, R42 ;  /* 0x0000002a310f723e */ /* 0x001fe200000000ff */
[----:B------:R-:W-:-:S04]  /*4260*/  FADD.FTZ R42, R42, R25 ;  /* 0x000000192a2a7221 */ /* 0x000fc80000010000 */
[----:B------:R2:W-:Y:S01]  /*4270*/  STSM.16.M88.4 [R17+0x6000], R12 ;  /* 0x0060000c11007844 */ /* 0x0005e20000000200 */
[----:B------:R-:W-:Y:S01]  /*4280*/  FADD.FTZ R6, R49, R42 ;  /* 0x0000002a31067221 */ /* 0x000fe20000010000 */
[----:B------:R0:W-:Y:S06]  /*4290*/  MEMBAR.ALL.CTA ;  /* 0x0000000000007992 */ /* 0x0001ec0000008000 */
[----:B0-----:R-:W0:Y:S02]  /*42a0*/  FENCE.VIEW.ASYNC.S ;  /* 0x00000000000073c6 */ /* 0x001e240000000000 */
[----:B0-----:R-:W-:Y:S01]  /*42b0*/  NOP ;  /* 0x0000000000007918 */ /* 0x001fe20000000000 */
[----:B------:R-:W-:Y:S05]  /*42c0*/  @!P1 BRA `(.L_x_174) ;  /* 0x0000002800a09947 */ /* 0x000fea0003800000 */
[----:B------:R-:W-:Y:S01]  /*42d0*/  IMAD.MOV.U32 R4, RZ, RZ, R78 ;  /* 0x000000ffff047224 */ /* 0x000fe200078e004e */
[----:B------:R-:W-:Y:S01]  /*42e0*/  MOV R0, R47 ;  /* 0x0000002f00007202 */ /* 0x000fe20000000f00 */
[----:B------:R-:W-:Y:S01]  /*42f0*/  IMAD.MOV.U32 R7, RZ, RZ, R2 ;  /* 0x000000ffff077224 */ /* 0x000fe200078e0002 */
        /* <DEDUP_REMOVED lines=24> */
[----:B------:R-:W-:Y:S01]  /*4480*/  UMOV UR11, UR38 ;  /* 0x00000026000b7c82 */ /* 0x000fe20008000000 */
[----:B------:R-:W-:-:S05]  /*4490*/  ULDC UR10, c[0x0][0x9d8] ;  /* 0x00027600000a7ab9 */ /* 0x000fca0000000800 */
.L_x_185:
[----:B------:R-:W-:Y:S01]  /*44a0*/  ISETP.NE.AND P2, PT, RZ, UR40, PT ;  /* 0x00000028ff007c0c */ /* 0x000fe2000bf45270 */
[----:B------:R-:W-:-:S04]  /*44b0*/  UISETP.NE.AND UP0, UPT, UR11, 0x1, UPT ;  /* 0x000000010b00788c */ /* 0x000fc8000bf05270 */
[----:B------:R-:W-:-:S06]  /*44c0*/  USEL UR6, URZ, 0x1, UP0 ;  /* 0x000000013f067887 */ /* 0x000fcc0008000000 */
[----:B------:R-:W-:Y:S02]  /*44d0*/  LOP3.LUT R2, R7, UR6, RZ, 0x3c, !PT ;  /* 0x0000000607027c12 */ /* 0x000fe4000f8e3cff */
[----:B------:R-:W-:Y:S05]  /*44e0*/  @P2 BRA `(.L_x_175) ;  /* 0x0000000000342947 */ /* 0x000fea0003800000 */
[----:B------:R-:W-:Y:S05]  /*44f0*/  @!P0 BRA `(.L_x_176) ;  /* 0x0000000000048947 */ /* 0x000fea0003800000 */
[----:B------:R-:W-:Y:S01]  /*4500*/  BPT.TRAP 0x1 ;  /* 0x000000040000795c */ /* 0x000fe20000300000 */
.L_x_176:
[----:B------:R-:W-:Y:S01]  /*4510*/  UIADD3 UR6, UR11, 0x1, URZ ;  /* 0x000000010b067890 */ /* 0x000fe2000fffe03f */
[----:B--2---:R-:W-:-:S03]  /*4520*/  SHF.L.U32 R8, R2, 0x1f, RZ ;  /* 0x0000001f02087819 */ /* 0x004fc600000006ff */
[----:B------:R-:W-:-:S04]  /*4530*/  UISETP.NE.AND UP0, UPT, UR6, 0x2, UPT ;  /* 0x000000020600788c */ /* 0x000fc8000bf05270 */
[----:B------:R-:W-:-:S04]  /*4540*/  USEL UR6, UR6, URZ, UP0 ;  /* 0x0000003f06067287 */ /* 0x000fc80008000000 */
[----:B------:R-:W-:-:S09]  /*4550*/  ULEA UR6, UR6, UR41, 0x3 ;  /* 0x0000002906067291 */ /* 0x000fd2000f8e183f */
[----:B------:R0:W1:Y:S01]  /*4560*/  SYNCS.PHASECHK.TRANS64.TRYWAIT P1, [UR6+0x2d830], R8 ;  /* 0x02d83008ff0075a7 */ /* 0x0000620008020146 */
[----:B------:R-:W-:Y:S05]  /*4570*/  @!P0 BRA `(.L_x_177) ;  /* 0x0000000000048947 */ /* 0x000fea0003800000 */
[----:B------:R-:W-:Y:S01]  /*4580*/  BPT.TRAP 0x1 ;  /* 0x000000040000795c */ /* 0x000fe20000300000 */
.L_x_177:
[----:B-1----:R-:W-:Y:S05]  /*4590*/  @P1 BRA `(.L_x_175) ;  /* 0x0000000000081947 */ /* 0x002fea0003800000 */
[----:B------:R-:W1:Y:S02]  /*45a0*/  SYNCS.PHASECHK.TRANS64.TRYWAIT P1, [UR6+0x2d830], R8 ;  /* 0x02d83008ff0075a7 */ /* 0x000e640008020146 */
[----:B-1----:R-:W-:Y:S05]  /*45b0*/  @!P1 BRA `(.L_x_178) ;  /* 0x000000b000d89947 */ /* 0x002fea0003800000 */
.L_x_175:
[----:B-12---:R-:W1:Y:S01]  /*45c0*/  S2R R9, SR_TID.X ;  /* 0x0000000000097919 */ /* 0x006e620000002100 */
[----:B------:R-:W-:Y:S01]  /*45d0*/  UIADD3 UR38, UR11, 0x1, URZ ;  /* 0x000000010b267890 */ /* 0x000fe2000fffe03f */
[----:B------:R-:W-:Y:S01]  /*45e0*/  UMOV UR7, 0x80000020 ;  /* 0x8000002000077882 */ /* 0x000fe20000000000 */
[----:B------:R-:W-:Y:S02]  /*45f0*/  UMOV UR32, UR8 ;  /* 0x0000000800207c82 */ /* 0x000fe40008000000 */
[----:B------:R-:W-:Y:S01]  /*4600*/  UISETP.NE.AND UP0, UPT, UR38, 0x2, UPT ;  /* 0x000000022600788c */ /* 0x000fe2000bf05270 */
[----:B------:R-:W-:Y:S01]  /*4610*/  UMOV UR33, UR9 ;  /* 0x0000000900217c82 */ /* 0x000fe20008000000 */
[----:B------:R-:W-:Y:S02]  /*4620*/  UMOV UR35, 0x80000020 ;  /* 0x8000002000237882 */ /* 0x000fe40000000000 */
[----:B------:R-:W-:Y:S01]  /*4630*/  USEL UR38, UR38, URZ, UP0 ;  /* 0x0000003f26267287 */ /* 0x000fe20008000000 */
[----:B------:R-:W-:Y:S01]  /*4640*/  UMOV UR15, 0x80000020 ;  /* 0x80000020000f7882 */ /* 0x000fe20000000000 */
[----:B------:R-:W-:-:S02]  /*4650*/  UMOV UR19, 0x80000020 ;  /* 0x8000002000137882 */ /* 0x000fc40000000000 */
[----:B------:R-:W-:Y:S01]  /*4660*/  UIMAD UR6, UR38, 0x600, UR28 ;  /* 0x00000600260678a4 */ /* 0x000fe2000f8e021c */
[----:B------:R-:W-:Y:S01]  /*4670*/  UMOV UR23, 0x80000020 ;  /* 0x8000002000177882 */ /* 0x000fe20000000000 */
[----:B------:R-:W-:Y:S02]  /*4680*/  UMOV UR27, 0x80000020 ;  /* 0x80000020001b7882 */ /* 0x000fe40000000000 */
[----:B------:R-:W-:Y:S02]  /*4690*/  UIADD3 UR34, UR6, 0x2, URZ ;  /* 0x0000000206227890 */ /* 0x000fe4000fffe03f */
[----:B------:R-:W-:Y:S02]  /*46a0*/  UIADD3 UR14, UR6, 0x200, URZ ;  /* 0x00000200060e7890 */ /* 0x000fe4000fffe03f */
[----:B------:R-:W-:Y:S02]  /*46b0*/  UIADD3 UR18, UR6, 0x202, URZ ;  /* 0x0000020206127890 */ /* 0x000fe4000fffe03f */
[----:B------:R-:W-:-:S02]  /*46c0*/  UIADD3 UR22, UR6, 0x400, URZ ;  /* 0x0000040006167890 */ /* 0x000fc4000fffe03f */
[----:B------:R-:W-:Y:S01]  /*46d0*/  UIADD3 UR26, UR6, 0x402, URZ ;  /* 0x00000402061a7890 */ /* 0x000fe2000fffe03f */
[----:B-1----:R-:W-:-:S05]  /*46e0*/  SHF.R.U32.HI R9, RZ, 0x7, R9 ;  /* 0x00000007ff097819 */ /* 0x002fca0000011609 */
[----:B0-----:R-:W-:-:S05]  /*46f0*/  VIADD R8, R9, 0x8 ;  /* 0x0000000809087836 */ /* 0x001fca0000000000 */
[----:B------:R0:W-:Y:S06]  /*4700*/  BAR.SYNC.DEFER_BLOCKING R8, 0x100 ;  /* 0x000400080000751d */ /* 0x0001ec0000010000 */
[----:B------:R-:W-:-:S06]  /*4710*/  WARPGROUP.ARRIVE ;  /* 0x00000000000079c5 */ /* 0x000fcc0000000000 */
        /* <DEDUP_REMOVED lines=17> */
[----:B0-----:R-:W-:Y:S05]  /*4830*/  @P2 BRA `(.L_x_179) ;  /* 0x0000000000282947 */ /* 0x001fea0003800000 */
[----:B------:R-:W-:Y:S05]  /*4840*/  @!P0 BRA `(.L_x_180) ;  /* 0x0000000000048947 */ /* 0x000fea0003800000 */
[----:B------:R-:W-:Y:S01]  /*4850*/  BPT.TRAP 0x1 ;  /* 0x000000040000795c */ /* 0x000fe20000300000 */
.L_x_180:
[----:B------:R-:W-:Y:S01]  /*4860*/  ULEA UR6, UR11, UR41, 0x3 ;  /* 0x000000290b067291 */ /* 0x000fe2000f8e183f */
[----:B------:R-:W-:-:S08]  /*4870*/  SHF.L.U32 R7, R7, 0x1f, RZ ;  /* 0x0000001f07077819 */ /* 0x000fd000000006ff */
[----:B------:R0:W1:Y:S01]  /*4880*/  SYNCS.PHASECHK.TRANS64.TRYWAIT P1, [UR6+0x2d850], R7 ;  /* 0x02d85007ff0075a7 */ /* 0x0000620008020146 */
[----:B------:R-:W-:Y:S05]  /*4890*/  @!P0 BRA `(.L_x_181) ;  /* 0x0000000000048947 */ /* 0x000fea0003800000 */
[----:B------:R-:W-:Y:S01]  /*48a0*/  BPT.TRAP 0x1 ;  /* 0x000000040000795c */ /* 0x000fe20000300000 */
.L_x_181:
[----:B-1----:R-:W-:Y:S05]  /*48b0*/  @P1 BRA `(.L_x_179) ;  /* 0x0000000000081947 */ /* 0x002fea0003800000 */
[----:B------:R-:W1:Y:S02]  /*48c0*/  SYNCS.PHASECHK.TRANS64.TRYWAIT P1, [UR6+0x2d850], R7 ;  /* 0x02d85007ff0075a7 */ /* 0x000e640008020146 */
[----:B-1----:R-:W-:Y:S05]  /*48d0*/  @!P1 BRA `(.L_x_182) ;  /* 0x000000b000289947 */ /* 0x002fea0003800000 */
.L_x_179:
[----:B------:R-:W-:Y:S01]  /*48e0*/  UIADD3 UR6, UR41, 0x400, URZ ;  /* 0x0000040029067890 */ /* 0x000fe2000fffe03f */
[----:B------:R-:W-:Y:S01]  /*48f0*/  WARPGROUP.ARRIVE ;  /* 0x00000000000079c5 */ /* 0x000fe20000000000 */
[----:B------:R-:W-:-:S05]  /*4900*/  ULOP3.LUT UR7, UR39, 0x10000, URZ, 0xfc, !UPT ;  /* 0x0001000027077892 */ /* 0x000fca000f8efc3f */
[----:B------:R-:W1:Y:S01]  /*4910*/  S2R R9, SR_TID.X ;  /* 0x0000000000097919 */ /* 0x000e620000002100 */
[----:B------:R-:W-:Y:S01]  /*4920*/  USHF.R.U32.HI UR6, URZ, 0x4, UR6 ;  /* 0x000000043f067899 */ /* 0x000fe20008011606 */
[----:B------:R-:W-:Y:S01]  /*4930*/  UMOV UR33, 0x40000040 ;  /* 0x4000004000217882 */ /* 0x000fe20000000000 */
[----:B------:R-:W-:Y:S02]  /*4940*/  UMOV UR35, 0x80000020 ;  /* 0x8000002000237882 */ /* 0x000fe40000000000 */
[----:B------:R-:W-:Y:S01]  /*4950*/  ULOP3.LUT UR6, UR6, 0x3fff, URZ, 0xc0, !UPT ;  /* 0x00003fff06067892 */ /* 0x000fe2000f8ec03f */
[----:B------:R-:W-:-:S03]  /*4960*/  UMOV UR32, UR7 ;  /* 0x0000000700207c82 */ /* 0x000fc60008000000 */
        /* <DEDUP_REMOVED lines=8> */
[----:B-1----:R-:W-:Y:S02]  /*49f0*/  SHF.R.U32.HI R8, RZ, 0x7, R9 ;  /* 0x00000007ff087819 */ /* 0x002fe40000011609 */
[----:B------:R-:W-:-:S03]  /*4a00*/  ISETP.GE.U32.AND P1, PT, R9, 0x180, PT ;  /* 0x000001800900780c */ /* 0x000fc60003f26070 */
[----:B0-----:R-:W-:-:S05]  /*4a10*/  VIADD R7, R8, 0x9 ;  /* 0x0000000908077836 */ /* 0x001fca0000000000 */
[----:B------:R-:W-:Y:S01]  /*4a20*/  SEL R7, R7, 0x9, !P1 ;  /* 0x0000000907077807 */ /* 0x000fe20004800000 */
        /* <DEDUP_REMOVED lines=49> */
.L_x_183:
[----:B0-----:R-:W-:Y:S01]  /*4d40*/  FMUL.FTZ R7, R24, UR10 ;  /* 0x0000000a18077c20 */ /* 0x001fe20008410000 */
        /* <DEDUP_REMOVED lines=71> */
[----:B------:R-:W-:-:S04]  /*51c0*/  ULEA UR6, UR38, UR41, 0x3 ;  /* 0x0000002926067291 */ /* 0x000fc8000f8e183f */
[----:B------:R-:W-:Y:S02]  /*51d0*/  UIADD3 UR6, UR6, 0x2d840, URZ ;  /* 0x0002d84006067890 */ /* 0x000fe4000fffe03f */
[----:B------:R-:W0:Y:S01]  /*51e0*/  MUFU.TANH R28, R28 ;  /* 0x0000001c001c7308 */ /* 0x000e220000002400 */
[----:B-1----:R-:W-:Y:S01]  /*51f0*/  FMNMX.FTZ R48, R26, R45, !PT ;  /* 0x0000002d1a307209 */ /* 0x002fe20007810000 */
[----:B------:R-:W-:-:S06]  /*5200*/  UPRMT UR6, UR42, 0x654, UR6 ;  /* 0x000006542a067896 */ /* 0x000fcc0008000006 */
[----:B------:R-:W1:Y:S01]  /*5210*/  MUFU.TANH R29, R29 ;  /* 0x0000001d001d7308 */ /* 0x000e620000002400 */
[----:B--2---:R-:W-:Y:S02]  /*5220*/  FMNMX.FTZ R48, R27, R48, !PT ;  /* 0x000000301b307209 */ /* 0x004fe40007810000 */
[----:B------:R-:W-:Y:S05]  /*5230*/  SYNCS.ARRIVE.TRANS64.RED.A1T0 RZ, [UR6], RZ ;  /* 0x000000ffffff79a7 */ /* 0x000fea0008100406 */
        /* <DEDUP_REMOVED lines=26> */
[----:B------:R0:W3:Y:S01]  /*53e0*/  MUFU.TANH R49, R72 ;  /* 0x0000004800317308 */ /* 0x0000e20000002400 */
[----:B-1----:R-:W-:-:S07]  /*53f0*/  FMNMX.FTZ R61, R45, R61, !PT ;  /* 0x0000003d2d3d7209 */ /* 0x002fce0007810000 */
[----:B------:R1:W4:Y:S01]  /*5400*/  MUFU.TANH R52, R73 ;  /* 0x0000004900347308 */ /* 0x0003220000002400 */
[----:B--2---:R-:W-:Y:S01]  /*5410*/  FMNMX.FTZ R64, R48, R61, !PT ;  /* 0x0000003d30407209 */ /* 0x004fe20007810000 */
[----:B0-----:R-:W-:Y:S01]  /*5420*/  FMUL.FTZ R72, R75, UR10 ;  /* 0x0000000a4b487c20 */ /* 0x001fe20008410000 */
[----:B------:R-:W-:-:S05]  /*5430*/  FMUL.FTZ R75, R82, UR10 ;  /* 0x0000000a524b7c20 */ /* 0x000fca0008410000 */
[----:B------:R0:W2:Y:S01]  /*5440*/  MUFU.TANH R53, R76 ;  /* 0x0000004c00357308 */ /* 0x0000a20000002400 */
[----:B---3--:R-:W-:Y:S01]  /*5450*/  FMNMX.FTZ R64, R49, R64, !PT ;  /* 0x0000004031407209 */ /* 0x008fe20007810000 */
[----:B-1----:R-:W-:-:S06]  /*5460*/  FMUL.FTZ R73, R78, UR10 ;  /* 0x0000000a4e497c20 */ /* 0x002fcc0008410000 */
[----:B------:R1:W3:Y:S01]  /*5470*/  MUFU.TANH R56, R77 ;  /* 0x0000004d00387308 */ /* 0x0002e20000002400 */
[----:B----4-:R-:W-:Y:S01]  /*5480*/  FMNMX.FTZ R65, R52, R64, !PT ;  /* 0x0000004034417209 */ /* 0x010fe20007810000 */
[----:B0-----:R-:W-:-:S06]  /*5490*/  FMUL.FTZ R76, R83, UR10 ;  /* 0x0000000a534c7c20 */ /* 0x001fcc0008410000 */
[----:B------:R-:W0:Y:S01]  /*54a0*/  MUFU.TANH R57, R80 ;  /* 0x0000005000397308 */ /* 0x000e220000002400 */
[----:B--2---:R-:W-:Y:S01]  /*54b0*/  FMNMX.FTZ R65, R53, R65, !PT ;  /* 0x0000004135417209 */ /* 0x004fe20007810000 */
[----:B-1----:R-:W-:-:S06]  /*54c0*/  FMUL.FTZ R77, R86, UR10 ;  /* 0x0000000a564d7c20 */ /* 0x002fcc0008410000 */
[----:B------:R-:W1:Y:S01]  /*54d0*/  MUFU.TANH R60, R81 ;  /* 0x00000051003c7308 */ /* 0x000e620000002400 */
[----:B---3--:R-:W-:-:S07]  /*54e0*/  FMNMX.FTZ R65, R56, R65, !PT ;  /* 0x0000004138417209 */ /* 0x008fce0007810000 */
        /* <DEDUP_REMOVED lines=8> */
[----:B------:R-:W-:-:S04]  /*5570*/  FMUL.FTZ R65, R47, UR10 ;  /* 0x0000000a2f417c20 */ /* 0x000fc80008410000 */
[----:B------:R-:W0:Y:S02]  /*5580*/  SHFL.BFLY PT, R69, R68, 0x2, 0x1f ;  /* 0x0c401f0044457f89 */ /* 0x000e2400000e0000 */
[----:B------:R-:W3:Y:S08]  /*5590*/  MUFU.TANH R13, R13 ;  /* 0x0000000d000d7308 */ /* 0x000ef00000002400 */
[----:B------:R-:W4:Y:S08]  /*55a0*/  MUFU.TANH R14, R14 ;  /* 0x0000000e000e7308 */ /* 0x000f300000002400 */
[----:B------:R-:W5:Y:S01]  /*55b0*/  MUFU.TANH R21, R21 ;  /* 0x0000001500157308 */ /* 0x000f620000002400 */
[----:B0-----:R-:W-:-:S07]  /*55c0*/  FMNMX.FTZ R47, R68, R69, !PT ;  /* 0x00000045442f7209 */ /* 0x001fce0007810000 */
[----:B------:R-:W0:Y:S01]  /*55d0*/  MUFU.TANH R24, R24 ;  /* 0x0000001800187308 */ /* 0x000e220000002400 */
[----:B------:R-:W1:Y:S07]  /*55e0*/  SHFL.BFLY PT, R68, R47, 0x1, 0x1f ;  /* 0x0c201f002f447f89 */ /* 0x000e6e00000e0000 */
[----:B------:R-:W0:Y:S08]  /*55f0*/  MUFU.TANH R38, R38 ;  /* 0x0000002600267308 */ /* 0x000e300000002400 */
[----:B------:R-:W0:Y:S08]  /*5600*/  MUFU.TANH R39, R39 ;  /* 0x0000002700277308 */ /* 0x000e300000002400 */
[----:B------:R-:W0:Y:S01]  /*5610*/  MUFU.TANH R42, R42 ;  /* 0x0000002a002a7308 */ /* 0x000e220000002400 */
[----:B-1----:R-:W-:-:S02]  /*5620*/  FMNMX.FTZ R47, R47, R68, !PT ;  /* 0x000000442f2f7209 */ /* 0x002fc40007810000 */
[----:B------:R-:W-:-:S05]  /*5630*/  FMNMX.FTZ R68, R9, R4, !PT ;  /* 0x0000000409447209 */ /* 0x000fca0007810000 */
[----:B------:R-:W1:Y:S01]  /*5640*/  MUFU.TANH R43, R43 ;  /* 0x0000002b002b7308 */ /* 0x000e620000002400 */
[----:B--2---:R-:W-:Y:S01]  /*5650*/  FMNMX.FTZ R68, R10, R68, !PT ;  /* 0x000000440a447209 */ /* 0x004fe20007810000 */
[----:B------:R-:W-:-:S03]  /*5660*/  FADD.FTZ R80, -R47, R0 ;  /* 0x000000002f507221 */ /* 0x000fc60000010100 */
[----:B---3--:R-:W-:-:S03]  /*5670*/  FMNMX.FTZ R68, R13, R68, !PT ;  /* 0x000000440d447209 */ /* 0x008fc60007810000 */
[----:B------:R-:W2:Y:S01]  /*5680*/  MUFU.TANH R46, R46 ;  /* 0x0000002e002e7308 */ /* 0x000ea20000002400 */
[----:B----4-:R-:W-:-:S04]  /*5690*/  FMNMX.FTZ R68, R14, R68, !PT ;  /* 0x000000440e447209 */ /* 0x010fc80007810000 */
[----:B-----5:R-:W-:-:S03]  /*56a0*/  FMNMX.FTZ R68, R21, R68, !PT ;  /* 0x0000004415447209 */ /* 0x020fc60007810000 */
[----:B------:R-:W3:Y:S01]  /*56b0*/  MUFU.TANH R65, R65 ;  /* 0x0000004100417308 */ /* 0x000ee20000002400 */
[----:B0-----:R-:W-:-:S04]  /*56c0*/  FMNMX.FTZ R68, R24, R68, !PT ;  /* 0x0000004418447209 */ /* 0x001fc80007810000 */
[----:B------:R-:W-:-:S03]  /*56d0*/  FMNMX.FTZ R68, R38, R68, !PT ;  /* 0x0000004426447209 */ /* 0x000fc60007810000 */
[----:B------:R-:W0:Y:S01]  /*56e0*/  MUFU.TANH R50, R50 ;  /* 0x0000003200327308 */ /* 0x000e220000002400 */
[----:B------:R-:W-:-:S04]  /*56f0*/  FMNMX.FTZ R68, R39, R68, !PT ;  /* 0x0000004427447209 */ /* 0x000fc80007810000 */
[----:B------:R-:W-:-:S03]  /*5700*/  FMNMX.FTZ R69, R42, R68, !PT ;  /* 0x000000442a457209 */ /* 0x000fc60007810000 */
[----:B------:R-:W4:Y:S01]  /*5710*/  MUFU.TANH R51, R51 ;  /* 0x0000003300337308 */ /* 0x000f220000002400 */
[----:B-1----:R-:W-:-:S07]  /*5720*/  FMNMX.FTZ R69, R43, R69, !PT ;  /* 0x000000452b457209 */ /* 0x002fce0007810000 */
[----:B------:R-:W1:Y:S08]  /*5730*/  MUFU.TANH R54, R54 ;  /* 0x0000003600367308 */ /* 0x000e700000002400 */
[----:B------:R2:W-:Y:S08]  /*5740*/  MUFU.TANH R68, R70 ;  /* 0x0000004600447308 */ /* 0x0005f00000002400 */
[----:B------:R-:W5:Y:S01]  /*5750*/  MUFU.TANH R55, R55 ;  /* 0x0000003700377308 */ /* 0x000f620000002400 */
[----:B--2---:R-:W-:-:S04]  /*5760*/  FMNMX.FTZ R70, R46, R69, !PT ;  /* 0x000000452e467209 */ /* 0x004fc80007810000 */
[----:B---3--:R-:W-:-:S03]  /*5770*/  FMNMX.FTZ R70, R65, R70, !PT ;  /* 0x0000004641467209 */ /* 0x008fc60007810000 */
[----:B------:R-:W2:Y:S08]  /*5780*/  MUFU.TANH R58, R58 ;  /* 0x0000003a003a7308 */ /* 0x000eb00000002400 */
[----:B------:R0:W-:Y:S08]  /*5790*/  MUFU.TANH R69, R71 ;  /* 0x0000004700457308 */ /* 0x0001f00000002400 */
[----:B------:R-:W3:Y:S01]  /*57a0*/  MUFU.TANH R59, R59 ;  /* 0x0000003b003b7308 */ /* 0x000ee20000002400 */
[----:B0-----:R-:W-:-:S04]  /*57b0*/  FMNMX.FTZ R71, R50, R70, !PT ;  /* 0x0000004632477209 */ /* 0x001fc80007810000 */
[----:B----4-:R-:W-:-:S03]  /*57c0*/  FMNMX.FTZ R71, R51, R71, !PT ;  /* 0x0000004733477209 */ /* 0x010fc60007810000 */
[----:B------:R-:W0:Y:S01]  /*57d0*/  MUFU.TANH R62, R62 ;  /* 0x0000003e003e7308 */ /* 0x000e220000002400 */
[----:B-1----:R-:W-:-:S04]  /*57e0*/  FMNMX.FTZ R71, R54, R71, !PT ;  /* 0x0000004736477209 */ /* 0x002fc80007810000 */
[----:B-----5:R-:W-:-:S03]  /*57f0*/  FMNMX.FTZ R71, R55, R71, !PT ;  /* 0x0000004737477209 */ /* 0x020fc60007810000 */
[----:B------:R-:W1:Y:S01]  /*5800*/  MUFU.TANH R63, R63 ;  /* 0x0000003f003f7308 */ /* 0x000e620000002400 */
[----:B--2---:R-:W-:-:S04]  /*5810*/  FMNMX.FTZ R71, R58, R71, !PT ;  /* 0x000000473a477209 */ /* 0x004fc80007810000 */
[----:B---3--:R-:W-:-:S03]  /*5820*/  FMNMX.FTZ R71, R59, R71, !PT ;  /* 0x000000473b477209 */ /* 0x008fc60007810000 */
[----:B------:R-:W2:Y:S01]  /*5830*/  MUFU.TANH R66, R66 ;  /* 0x0000004200427308 */ /* 0x000ea20000002400 */
[----:B0-----:R-:W-:-:S07]  /*5840*/  FMNMX.FTZ R71, R62, R71, !PT ;  /* 0x000000473e477209 */ /* 0x001fce0007810000 */
[----:B------:R-:W0:Y:S01]  /*5850*/  MUFU.TANH R67, R67 ;  /* 0x0000004300437308 */ /* 0x000e220000002400 */
[----:B-1----:R-:W-:-:S07]  /*5860*/  FMNMX.FTZ R71, R63, R71, !PT ;  /* 0x000000473f477209 */ /* 0x002fce0007810000 */
[----:B------:R1:W3:Y:S01]  /*5870*/  MUFU.TANH R70, R74 ;  /* 0x0000004a00467308 */ /* 0x0002e20000002400 */
[----:B--2---:R-:W-:-:S07]  /*5880*/  FMNMX.FTZ R71, R66, R71, !PT ;  /* 0x0000004742477209 */ /* 0x004fce0007810000 */
[----:B------:R-:W2:Y:S01]  /*5890*/  MUFU.TANH R72, R72 ;  /* 0x0000004800487308 */ /* 0x000ea20000002400 */
[----:B0-----:R-:W-:Y:S01]  /*58a0*/  FMNMX.FTZ R71, R67, R71, !PT ;  /* 0x0000004743477209 */ /* 0x001fe20007810000 */
[----:B-1----:R-:W-:Y:S01]  /*58b0*/  FMUL.FTZ R74, R79, UR10 ;  /* 0x0000000a4f4a7c20 */ /* 0x002fe20008410000 */
[----:B------:R-:W-:Y:S02]  /*58c0*/  FMUL.FTZ R79, R87, UR10 ;  /* 0x0000000a574f7c20 */ /* 0x000fe40008410000 */
[----:B------:R-:W-:-:S03]  /*58d0*/  FMNMX.FTZ R71, R68, R71, !PT ;  /* 0x0000004744477209 */ /* 0x000fc60007810000 */
[----:B------:R-:W0:Y:S01]  /*58e0*/  MUFU.TANH R73, R73 ;  /* 0x0000004900497308 */ /* 0x000e220000002400 */
[----:B------:R-:W-:-:S04]  /*58f0*/  FMNMX.FTZ R71, R69, R71, !PT ;  /* 0x0000004745477209 */ /* 0x000fc80007810000 */
[----:B---3--:R-:W-:-:S03]  /*5900*/  FMNMX.FTZ R71, R70, R71, !PT ;  /* 0x0000004746477209 */ /* 0x008fc60007810000 */
        /* <DEDUP_REMOVED lines=9> */
[----:B0-----:R-:W-:-:S04]  /*59a0*/  FMNMX.FTZ R71, R76, R71, !PT ;  /* 0x000000474c477209 */ /* 0x001fc80007810000 */
[----:B-1----:R-:W-:-:S04]  /*59b0*/  FMNMX.FTZ R71, R77, R71, !PT ;  /* 0x000000474d477209 */ /* 0x002fc80007810000 */
[----:B--2---:R-:W-:-:S05]  /*59c0*/  FMNMX.FTZ R71, R79, R71, !PT ;  /* 0x000000474f477209 */ /* 0x004fca0007810000 */
[----:B------:R-:W0:Y:S02]  /*59d0*/  SHFL.BFLY PT, R78, R71, 0x2, 0x1f ;  /* 0x0c401f00474e7f89 */ /* 0x000e2400000e0000 */
[----:B0-----:R-:W-:-:S05]  /*59e0*/  FMNMX.FTZ R78, R71, R78, !PT ;  /* 0x0000004e474e7209 */ /* 0x001fca0007810000 */
[----:B------:R-:W0:Y:S02]  /*59f0*/  SHFL.BFLY PT, R71, R78, 0x1, 0x1f ;  /* 0x0c201f004e477f89 */ /* 0x000e2400000e0000 */
[----:B0-----:R-:W-:Y:S02]  /*5a00*/  FMNMX.FTZ R78, R78, R71, !PT ;  /* 0x000000474e4e7209 */ /* 0x001fe40007810000 */
[----:B------:R-:W0:Y:S03]  /*5a10*/  LDC R71, c[0x0][0x988] ;  /* 0x00026200ff477b82 */ /* 0x000e260000000800 */
[----:B------:R-:W-:Y:S01]  /*5a20*/  FADD.FTZ R81, -R78, R4 ;  /* 0x000000044e517221 */ /* 0x000fe20000010100 */
[-C--:B0-----:R-:W-:Y:S01]  /*5a30*/  FMUL.FTZ R0, R47, R71.reuse ;  /* 0x000000472f007220 */ /* 0x081fe20000410000 */
[-C--:B------:R-:W-:Y:S02]  /*5a40*/  FMUL.FTZ R4, R80, R71.reuse ;  /* 0x0000004750047220 */ /* 0x080fe40000410000 */
[-C--:B------:R-:W-:Y:S01]  /*5a50*/  FMUL.FTZ R81, R81, R71.reuse ;  /* 0x0000004751517220 */ /* 0x080fe20000410000 */
[-CC-:B------:R-:W-:Y:S01]  /*5a60*/  FFMA.FTZ R7, R7, R71.reuse, -R0.reuse ;  /* 0x0000004707077223 */ /* 0x180fe20000010800 */
        /* <DEDUP_REMOVED lines=30> */
[-C--:B------:R-:W-:Y:S01]  /*5c50*/  FFMA.FTZ R0, R64, R71.reuse, -R0 ;  /* 0x0000004740007223 */ /* 0x080fe20000010800 */
[-C--:B------:R-:W-:Y:S01]  /*5c60*/  FMUL.FTZ R64, R78, R71.reuse ;  /* 0x000000474e407220 */ /* 0x080fe20000410000 */
[----:B------:R-:W-:Y:S03]  /*5c70*/  MUFU.EX2 R4, R4 ;  /* 0x0000000400047308 */ /* 0x000fe60000000800 */
[-CC-:B------:R-:W-:Y:S01]  /*5c80*/  FFMA.FTZ R9, R9, R71.reuse, -R64.reuse ;  /* 0x0000004709097223 */ /* 0x180fe20000010840 */
[-CC-:B------:R-:W-:Y:S01]  /*5c90*/  FFMA.FTZ R10, R10, R71.reuse, -R64.reuse ;  /* 0x000000470a0a7223 */ /* 0x180fe20000010840 */
[-CC-:B------:R-:W-:Y:S01]  /*5ca0*/  FFMA.FTZ R13, R13, R71.reuse, -R64.reuse ;  /* 0x000000470d0d7223 */ /* 0x180fe20000010840 */
[-CC-:B------:R-:W-:Y:S01]  /*5cb0*/  FFMA.FTZ R14, R14, R71.reuse, -R64.reuse ;  /* 0x000000470e0e7223 */ /* 0x180fe20000010840 */
[-CC-:B------:R-:W-:Y:S01]  /*5cc0*/  FFMA.FTZ R21, R21, R71.reuse, -R64.reuse ;  /* 0x0000004715157223 */ /* 0x180fe20000010840 */
[----:B------:R-:W-:Y:S01]  /*5cd0*/  MUFU.EX2 R49, R81 ;  /* 0x0000005100317308 */ /* 0x000fe20000000800 */
[-CC-:B------:R-:W-:Y:S01]  /*5ce0*/  FFMA.FTZ R24, R24, R71.reuse, -R64.reuse ;  /* 0x0000004718187223 */ /* 0x180fe20000010840 */
[-CC-:B------:R-:W-:Y:S01]  /*5cf0*/  FFMA.FTZ R38, R38, R71.reuse, -R64.reuse ;  /* 0x0000004726267223 */ /* 0x180fe20000010840 */
[-CC-:B------:R-:W-:Y:S01]  /*5d00*/  FFMA.FTZ R39, R39, R71.reuse, -R64.reuse ;  /* 0x0000004727277223 */ /* 0x180fe20000010840 */
[-CC-:B------:R-:W-:Y:S01]  /*5d10*/  FFMA.FTZ R42, R42, R71.reuse, -R64.reuse ;  /* 0x000000472a2a7223 */ /* 0x180fe20000010840 */
[-CC-:B------:R-:W-:Y:S01]  /*5d20*/  FFMA.FTZ R43, R43, R71.reuse, -R64.reuse ;  /* 0x000000472b2b7223 */ /* 0x180fe20000010840 */
[-CC-:B------:R-:W-:Y:S01]  /*5d30*/  FFMA.FTZ R46, R46, R71.reuse, -R64.reuse ;  /* 0x000000472e2e7223 */ /* 0x180fe20000010840 */
[-CC-:B------:R-:W-:Y:S01]  /*5d40*/  FFMA.FTZ R65, R65, R71.reuse, -R64.reuse ;  /* 0x0000004741417223 */ /* 0x180fe20000010840 */
[----:B------:R-:W0:Y:S01]  /*5d50*/  MUFU.EX2 R7, R7 ;  /* 0x0000000700077308 */ /* 0x000e220000000800 */
[-CC-:B------:R-:W-:Y:S01]  /*5d60*/  FFMA.FTZ R50, R50, R71.reuse, -R64.reuse ;  /* 0x0000004732327223 */ /* 0x180fe20000010840 */
[-CC-:B------:R-:W-:Y:S01]  /*5d70*/  FFMA.FTZ R51, R51, R71.reuse, -R64.reuse ;  /* 0x0000004733337223 */ /* 0x180fe20000010840 */
[-CC-:B------:R-:W-:Y:S01]  /*5d80*/  FFMA.FTZ R54, R54, R71.reuse, -R64.reuse ;  /* 0x0000004736367223 */ /* 0x180fe20000010840 */
[-CC-:B------:R-:W-:Y:S01]  /*5d90*/  FFMA.FTZ R55, R55, R71.reuse, -R64.reuse ;  /* 0x0000004737377223 */ /* 0x180fe20000010840 */
[-CC-:B------:R-:W-:Y:S01]  /*5da0*/  FFMA.FTZ R58, R58, R71.reuse, -R64.reuse ;  /* 0x000000473a3a7223 */ /* 0x180fe20000010840 */
[-CC-:B------:R-:W-:Y:S01]  /*5db0*/  FFMA.FTZ R59, R59, R71.reuse, -R64.reuse ;  /* 0x000000473b3b7223 */ /* 0x180fe20000010840 */
[-CC-:B------:R-:W-:Y:S01]  /*5dc0*/  FFMA.FTZ R62, R62, R71.reuse, -R64.reuse ;  /* 0x000000473e3e7223 */ /* 0x180fe20000010840 */
[----:B------:R-:W1:Y:S01]  /*5dd0*/  MUFU.EX2 R9, R9 ;  /* 0x0000000900097308 */ /* 0x000e620000000800 */
[-CC-:B------:R-:W-:Y:S01]  /*5de0*/  FFMA.FTZ R63, R63, R71.reuse, -R64.reuse ;  /* 0x000000473f3f7223 */ /* 0x180fe20000010840 */
[-CC-:B------:R-:W-:Y:S01]  /*5df0*/  FFMA.FTZ R66, R66, R71.reuse, -R64.reuse ;  /* 0x0000004742427223 */ /* 0x180fe20000010840 */
[-CC-:B------:R-:W-:Y:S01]  /*5e00*/  FFMA.FTZ R67, R67, R71.reuse, -R64.reuse ;  /* 0x0000004743437223 */ /* 0x180fe20000010840 */
[-CC-:B------:R-:W-:Y:S01]  /*5e10*/  FFMA.FTZ R68, R68, R71.reuse, -R64.reuse ;  /* 0x0000004744447223 */ /* 0x180fe20000010840 */
[-CC-:B------:R-:W-:Y:S01]  /*5e20*/  FFMA.FTZ R69, R69, R71.reuse, -R64.reuse ;  /* 0x0000004745457223 */ /* 0x180fe20000010840 */
[-CC-:B------:R-:W-:Y:S01]  /*5e30*/  FFMA.FTZ R70, R70, R71.reuse, -R64.reuse ;  /* 0x0000004746467223 */ /* 0x180fe20000010840 */
[--C-:B------:R-:W-:Y:S01]  /*5e40*/  FFMA.FTZ R72, R72, R71, -R64.reuse ;  /* 0x0000004748487223 */ /* 0x100fe20000010840 */
[----:B------:R-:W2:Y:S01]  /*5e50*/  MUFU.EX2 R8, R8 ;  /* 0x0000000800087308 */ /* 0x000ea20000000800 */
[----:B0-----:R-:W-:Y:S01]  /*5e60*/  FFMA.FTZ R5, R4, R5, R7 ;  /* 0x0000000504057223 */ /* 0x001fe20000010007 */
[-CC-:B------:R-:W-:Y:S01]  /*5e70*/  FFMA.FTZ R73, R73, R71.reuse, -R64.reuse ;  /* 0x0000004749497223 */ /* 0x180fe20000010840 */
[-CC-:B------:R-:W-:Y:S01]  /*5e80*/  FFMA.FTZ R74, R74, R71.reuse, -R64.reuse ;  /* 0x000000474a4a7223 */ /* 0x180fe20000010840 */
[-CC-:B------:R-:W-:Y:S01]  /*5e90*/  FFMA.FTZ R75, R75, R71.reuse, -R64.reuse ;  /* 0x000000474b4b7223 */ /* 0x180fe20000010840 */
[-CC-:B------:R-:W-:Y:S01]  /*5ea0*/  FFMA.FTZ R76, R76, R71.reuse, -R64.reuse ;  /* 0x000000474c4c7223 */ /* 0x180fe20000010840 */
[-CC-:B------:R-:W-:Y:S01]  /*5eb0*/  FFMA.FTZ R77, R77, R71.reuse, -R64.reuse ;  /* 0x000000474d4d7223 */ /* 0x180fe20000010840 */
[----:B------:R-:W-:Y:S01]  /*5ec0*/  FFMA.FTZ R64, R79, R71, -R64 ;  /* 0x000000474f407223 */ /* 0x000fe20000010840 */
[----:B------:R-:W0:Y:S01]  /*5ed0*/  MUFU.EX2 R10, R10 ;  /* 0x0000000a000a7308 */ /* 0x000e220000000800 */
[----:B-1----:R-:W-:-:S07]  /*5ee0*/  FFMA.FTZ R6, R49, R6, R9 ;  /* 0x0000000631067223 */ /* 0x002fce0000010009 */
[----:B------:R-:W1:Y:S01]  /*5ef0*/  MUFU.EX2 R11, R11 ;  /* 0x0000000b000b7308 */ /* 0x000e620000000800 */
[----:B--2---:R-:W-:-:S07]  /*5f00*/  FADD.FTZ R5, R8, R5 ;  /* 0x0000000508057221 */ /* 0x004fce0000010000 */
[----:B------:R-:W2:Y:S01]  /*5f10*/  MUFU.EX2 R13, R13 ;  /* 0x0000000d000d7308 */ /* 0x000ea20000000800 */
[----:B0-----:R-:W-:-:S07]  /*5f20*/  FADD.FTZ R6, R10, R6 ;  /* 0x000000060a067221 */ /* 0x001fce0000010000 */
[----:B------:R-:W0:Y:S01]  /*5f30*/  MUFU.EX2 R12, R12 ;  /* 0x0000000c000c7308 */ /* 0x000e220000000800 */
[----:B-1----:R-:W-:-:S07]  /*5f40*/  FADD.FTZ R5, R11, R5 ;  /* 0x000000050b057221 */ /* 0x002fce0000010000 */
        /* <DEDUP_REMOVED lines=113> */
[----:B-1----:R-:W-:Y:S01]  /*6660*/  FADD.FTZ R6, R77, R6 ;  /* 0x000000064d067221 */ /* 0x002fe20000010000 */
[----:B--2---:R-:W-:-:S03]  /*6670*/  FADD.FTZ R5, R0, R5 ;  /* 0x0000000500057221 */ /* 0x004fc60000010000 */
[----:B0-----:R-:W-:Y:S01]  /*6680*/  FADD.FTZ R6, R64, R6 ;  /* 0x0000000640067221 */ /* 0x001fe20000010000 */
[----:B------:R-:W-:Y:S06]  /*6690*/  @!P0 BRA `(.L_x_184) ;  /* 0x0000000000048947 */ /* 0x000fec0003800000 */
[----:B------:R-:W-:Y:S01]  /*66a0*/  BPT.TRAP 0x1 ;  /* 0x000000040000795c */ /* 0x000fe20000300000 */
.L_x_184:
[----:B------:R-:W-:Y:S01]  /*66b0*/  ULEA UR6, UR11, UR41, 0x3 ;  /* 0x000000290b067291 */ /* 0x000fe2000f8e183f */
[----:B------:R-:W-:Y:S01]  /*66c0*/  F2FP.F16.F32.PACK_AB R9, R10, R9 ;  /* 0x000000090a09723e */ /* 0x000fe200000000ff */
[-C--:B------:R-:W-:Y:S01]  /*66d0*/  FMUL.FTZ R88, R88, R4.reuse ;  /* 0x0000000458587220 */ /* 0x080fe20000410000 */
        /* <DEDUP_REMOVED lines=11> */
[----:B------:R-:W-:Y:S01]  /*6790*/  FMUL.FTZ R93, R93, R4 ;  /* 0x000000045d5d7220 */ /* 0x000fe20000410000 */
        /* <DEDUP_REMOVED lines=11> */
[----:B------:R-:W-:Y:S01]  /*6850*/  FMUL.FTZ R100, R100, R4 ;  /* 0x0000000464647220 */ /* 0x000fe20000410000 */
[----:B------:R-:W-:Y:S01]  /*6860*/  F2FP.F16.F32.PACK_AB R29, R51, R50 ;  /* 0x00000032331d723e */ /* 0x000fe200000000ff */
[----:B------:R2:W-:Y:S01]  /*6870*/  STSM.16.M88.4 [R18], R24 ;  /* 0x0000001812007844 */ /* 0x0005e20000000200 */
[----:B------:R-:W-:Y:S01]  /*6880*/  F2FP.F16.F32.PACK_AB R30, R34, R33 ;  /* 0x00000021221e723e */ /* 0x000fe200000000ff */
[----:B------:R-:W-:Y:S01]  /*6890*/  FMUL.FTZ R101, R101, R4 ;  /* 0x0000000465657220 */ /* 0x000fe20000410000 */
[----:B------:R-:W-:Y:S01]  /*68a0*/  F2FP.F16.F32.PACK_AB R31, R55, R54 ;  /* 0x00000036371f723e */ /* 0x000fe200000000ff */
[----:B------:R-:W-:Y:S01]  /*68b0*/  FMUL.FTZ R104, R104, R4 ;  /* 0x0000000468687220 */ /* 0x000fe20000410000 */
[----:B------:R-:W-:Y:S01]  /*68c0*/  F2FP.F16.F32.PACK_AB R80, R52, R80 ;  /* 0x000000503450723e */ /* 0x000fe200000000ff */
[----:B------:R-:W-:Y:S01]  /*68d0*/  FMUL.FTZ R105, R105, R4 ;  /* 0x0000000469697220 */ /* 0x000fe20000410000 */
[----:B------:R-:W-:Y:S01]  /*68e0*/  F2FP.F16.F32.PACK_AB R81, R72, R70 ;  /* 0x000000464851723e */ /* 0x000fe200000000ff */
[----:B------:R3:W-:Y:S01]  /*68f0*/  STSM.16.M88.4 [R17], R28 ;  /* 0x0000001c11007844 */ /* 0x0007e20000000200 */
[----:B0-----:R-:W-:Y:S01]  /*6900*/  F2FP.F16.F32.PACK_AB R8, R36, R35 ;  /* 0x000000232408723e */ /* 0x001fe200000000ff */
[----:B------:R-:W-:Y:S01]  /*6910*/  FMUL.FTZ R108, R108, R4 ;  /* 0x000000046c6c7220 */ /* 0x000fe20000410000 */
[----:B------:R-:W-:Y:S01]  /*6920*/  F2FP.F16.F32.PACK_AB R9, R59, R58 ;  /* 0x0000003a3b09723e */ /* 0x000fe200000000ff */
[-C--:B------:R-:W-:Y:S01]  /*6930*/  FMUL.FTZ R109, R109, R4.reuse ;  /* 0x000000046d6d7220 */ /* 0x080fe20000410000 */
[----:B------:R-:W-:Y:S01]  /*6940*/  F2FP.F16.F32.PACK_AB R10, R40, R37 ;  /* 0x00000025280a723e */ /* 0x000fe200000000ff */
[----:B------:R-:W-:Y:S01]  /*6950*/  FMUL.FTZ R112, R112, R4 ;  /* 0x0000000470707220 */ /* 0x000fe20000410000 */
[----:B------:R-:W-:Y:S01]  /*6960*/  F2FP.F16.F32.PACK_AB R11, R63, R62 ;  /* 0x0000003e3f0b723e */ /* 0x000fe200000000ff */
[-C--:B------:R-:W-:Y:S01]  /*6970*/  FMUL.FTZ R113, R113, R4.reuse ;  /* 0x0000000471717220 */ /* 0x080fe20000410000 */
[----:B-1----:R-:W-:Y:S01]  /*6980*/  F2FP.F16.F32.PACK_AB R12, R44, R41 ;  /* 0x000000292c0c723e */ /* 0x002fe200000000ff */
[----:B------:R-:W-:Y:S01]  /*6990*/  FMUL.FTZ R116, R116, R4 ;  /* 0x0000000474747220 */ /* 0x000fe20000410000 */
[----:B------:R-:W-:Y:S01]  /*69a0*/  F2FP.F16.F32.PACK_AB R13, R67, R66 ;  /* 0x00000042430d723e */ /* 0x000fe200000000ff */
[----:B------:R3:W-:Y:S01]  /*69b0*/  STSM.16.M88.4 [R16+0x27800], R8 ;  /* 0x0278000810007844 */ /* 0x0007e20000000200 */
[----:B------:R-:W-:Y:S01]  /*69c0*/  F2FP.F16.F32.PACK_AB R14, R48, R45 ;  /* 0x0000002d300e723e */ /* 0x000fe200000000ff */
[----:B------:R-:W-:Y:S01]  /*69d0*/  FMUL.FTZ R117, R117, R4 ;  /* 0x0000000475757220 */ /* 0x000fe20000410000 */
[----:B------:R-:W-:Y:S01]  /*69e0*/  F2FP.F16.F32.PACK_AB R15, R69, R68 ;  /* 0x00000044450f723e */ /* 0x000fe200000000ff */
[-C--:B------:R-:W-:Y:S01]  /*69f0*/  FMUL.FTZ R120, R120, R4.reuse ;  /* 0x0000000478787220 */ /* 0x080fe20000410000 */
[----:B------:R-:W-:Y:S01]  /*6a00*/  F2FP.F16.F32.PACK_AB R82, R56, R53 ;  /* 0x000000353852723e */ /* 0x000fe200000000ff */
[-C--:B------:R-:W-:Y:S01]  /*6a10*/  FMUL.FTZ R121, R121, R4.reuse ;  /* 0x0000000479797220 */ /* 0x080fe20000410000 */
[----:B------:R-:W-:Y:S01]  /*6a20*/  F2FP.F16.F32.PACK_AB R83, R74, R73 ;  /* 0x000000494a53723e */ /* 0x000fe200000000ff */
[----:B------:R3:W-:Y:S01]  /*6a30*/  STSM.16.M88.4 [R136], R12 ;  /* 0x0000000c88007844 */ /* 0x0007e20000000200 */
[----:B--2---:R-:W-:Y:S01]  /*6a40*/  F2FP.F16.F32.PACK_AB R24, R60, R57 ;  /* 0x000000393c18723e */ /* 0x004fe200000000ff */
[-C--:B------:R-:W-:Y:S01]  /*6a50*/  FMUL.FTZ R124, R124, R4.reuse ;  /* 0x000000047c7c7220 */ /* 0x080fe20000410000 */
[----:B------:R-:W-:Y:S01]  /*6a60*/  F2FP.F16.F32.PACK_AB R25, R76, R75 ;  /* 0x0000004b4c19723e */ /* 0x000fe200000000ff */
[----:B------:R3:W-:Y:S01]  /*6a70*/  STSM.16.M88.4 [R18+0x6000], R80 ;  /* 0x0060005012007844 */ /* 0x0007e20000000200 */
[----:B------:R-:W-:Y:S01]  /*6a80*/  F2FP.F16.F32.PACK_AB R26, R0, R61 ;  /* 0x0000003d001a723e */ /* 0x000fe200000000ff */
[-C--:B------:R-:W-:Y:S01]  /*6a90*/  FMUL.FTZ R125, R125, R4.reuse ;  /* 0x000000047d7d7220 */ /* 0x080fe20000410000 */
[----:B------:R-:W-:Y:S01]  /*6aa0*/  F2FP.F16.F32.PACK_AB R27, R64, R77 ;  /* 0x0000004d401b723e */ /* 0x000fe200000000ff */
[----:B------:R-:W-:Y:S01]  /*6ab0*/  FMUL.FTZ R128, R128, R4 ;  /* 0x0000000480807220 */ /* 0x000fe20000410000 */
[----:B------:R-:W-:Y:S01]  /*6ac0*/  ISETP.GT.AND P1, PT, R3, R22, PT ;  /* 0x000000160300720c */ /* 0x000fe20003f24270 */
[-C--:B------:R-:W-:Y:S01]  /*6ad0*/  FMUL.FTZ R129, R129, R4.reuse ;  /* 0x0000000481817220 */ /* 0x080fe20000410000 */
[-C--:B------:R-:W-:Y:S01]  /*6ae0*/  FMUL.FTZ R132, R132, R4.reuse ;  /* 0x0000000484847220 */ /* 0x080fe20000410000 */
[----:B------:R3:W-:Y:S01]  /*6af0*/  STSM.16.M88.4 [R17+0x6000], R24 ;  /* 0x0060001811007844 */ /* 0x0007e20000000200 */
[----:B------:R-:W-:Y:S01]  /*6b00*/  FMUL.FTZ R133, R133, R4 ;  /* 0x0000000485857220 */ /* 0x000fe20000410000 */
[-C--:B------:R-:W-:Y:S01]  /*6b10*/  FMUL.FTZ R90, R90, R49.reuse ;  /* 0x000000315a5a7220 */ /* 0x080fe20000410000 */
[-C--:B------:R-:W-:Y:S01]  /*6b20*/  FMUL.FTZ R91, R91, R49.reuse ;  /* 0x000000315b5b7220 */ /* 0x080fe20000410000 */
[----:B------:R-:W-:Y:S01]  /*6b30*/  @!PT LDS RZ, [RZ] ;  /* 0x00000000fffff984 */ /* 0x000fe20000000800 */
[----:B------:R-:W-:Y:S01]  /*6b40*/  @!PT LDS RZ, [RZ] ;  /* 0x00000000fffff984 */ /* 0x000fe20000000800 */
[----:B------:R-:W-:Y:S01]  /*6b50*/  @!PT LDS RZ, [RZ] ;  /* 0x00000000fffff984 */ /* 0x000fe20000000800 */
[----:B------:R-:W-:Y:S01]  /*6b60*/  @!PT LDS RZ, [RZ] ;  /* 0x00000000fffff984 */ /* 0x000fe20000000800 */
[----:B------:R0:W-:Y:S06]  /*6b70*/  MEMBAR.ALL.CTA ;  /* 0x0000000000007992 */ /* 0x0001ec0000008000 */
[----:B0-----:R-:W0:Y:S01]  /*6b80*/  FENCE.VIEW.ASYNC.S ;  /* 0x00000000000073c6 */ /* 0x001e220000000000 */
        /* <DEDUP_REMOVED lines=22> */
[----:B------:R-:W-:-:S02]  /*6cf0*/  VIADD R3, R3, 0xffffffff ;  /* 0xffffffff03037836 */ /* 0x000fc40000000000 */
[----:B------:R-:W-:Y:S02]  /*6d00*/  IMAD.MOV.U32 R4, RZ, RZ, R78 ;  /* 0x000000ffff047224 */ /* 0x000fe400078e004e */
[----:B------:R-:W-:Y:S02]  /*6d10*/  IMAD.MOV.U32 R0, RZ, RZ, R47 ;  /* 0x000000ffff007224 */ /* 0x000fe400078e002f */
[----:B------:R-:W-:Y:S01]  /*6d20*/  IMAD.MOV.U32 R7, RZ, RZ, R2 ;  /* 0x000000ffff077224 */ /* 0x000fe200078e0002 */
[----:B0-----:R-:W-:Y:S01]  /*6d30*/  NOP ;  /* 0x0000000000007918 */ /* 0x001fe20000000000 */
[----:B---3--:R-:W-:Y:S05]  /*6d40*/  @P1 BRA `(.L_x_185) ;  /* 0xffffffd400d41947 */ /* 0x008fea000383ffff */
.L_x_174:
[----:B------:R-:W-:Y:S06]  /*6d50*/  BAR.ARV 0x8, 0x200 ;  /* 0x0208000000007b1d */ /* 0x000fec0000002000 */
[----:B------:R-:W-:Y:S05]  /*6d60*/  @!P0 BRA `(.L_x_186) ;  /* 0x0000000000048947 */ /* 0x000fea0003800000 */
[----:B------:R-:W-:Y:S01]  /*6d70*/  BPT.TRAP 0x1 ;  /* 0x000000040000795c */ /* 0x000fe20000300000 */
.L_x_186:
[----:B------:R-:W-:Y:S01]  /*6d80*/  ULEA UR4, UR38, UR41, 0x3 ;  /* 0x0000002926047291 */ /* 0x000fe2000f8e183f */
[----:B------:R-:W-:-:S08]  /*6d90*/  SHF.L.U32 R0, R2, 0x1f, RZ ;  /* 0x0000001f02007819 */ /* 0x000fd000000006ff */
[----:B------:R0:W1:Y:S01]  /*6da0*/  SYNCS.PHASECHK.TRANS64.TRYWAIT P1, [UR4+0x2d850], R0 ;  /* 0x02d85000ff0075a7 */ /* 0x0000620008020144 */
[----:B------:R-:W-:Y:S05]  /*6db0*/  @!P0 BRA `(.L_x_187) ;  /* 0x0000000000048947 */ /* 0x000fea0003800000 */
[----:B------:R-:W-:Y:S01]  /*6dc0*/  BPT.TRAP 0x1 ;  /* 0x000000040000795c */ /* 0x000fe20000300000 */
.L_x_187:
[----:B-1----:R-:W-:Y:S05]  /*6dd0*/  @P1 BRA `(.L_x_188) ;  /* 0x0000000000081947 */ /* 0x002fea0003800000 */
[----:B------:R-:W1:Y:S02]  /*6de0*/  SYNCS.PHASECHK.TRANS64.TRYWAIT P1, [UR4+0x2d850], R0 ;  /* 0x02d85000ff0075a7 */ /* 0x000e640008020144 */
[----:B-1----:R-:W-:Y:S05]  /*6df0*/  @!P1 BRA `(.L_x_189) ;  /* 0x0000008800f89947 */ /* 0x002fea0003800000 */
.L_x_188:
[----:B------:R-:W-:Y:S01]  /*6e00*/  UIADD3 UR41, UR41, 0x400, URZ ;  /* 0x0000040029297890 */ /* 0x000fe2000fffe03f */
[----:B------:R-:W-:Y:S01]  /*6e10*/  WARPGROUP.ARRIVE ;  /* 0x00000000000079c5 */ /* 0x000fe20000000000 */
[----:B------:R-:W-:Y:S01]  /*6e20*/  ULOP3.LUT UR39, UR39, 0x10000, URZ, 0xfc, !UPT ;  /* 0x0001000027277892 */ /* 0x000fe2000f8efc3f */
[----:B01----:R-:W0:Y:S01]  /*6e30*/  SHFL.BFLY PT, R0, R5, 0x2, 0x1f ;  /* 0x0c401f0005007f89 */ /* 0x003e2200000e0000 */
[----:B------:R-:W-:Y:S01]  /*6e40*/  USHF.R.U32.HI UR41, URZ, 0x4, UR41 ;  /* 0x000000043f297899 */ /* 0x000fe20008011629 */
[----:B------:R-:W-:Y:S01]  /*6e50*/  MOV R53, RZ ;  /* 0x000000ff00357202 */ /* 0x000fe20000000f00 */
[----:B------:R-:W-:Y:S01]  /*6e60*/  UMOV UR9, 0x40000040 ;  /* 0x4000004000097882 */ /* 0x000fe20000000000 */
[----:B------:R-:W-:Y:S01]  /*6e70*/  UMOV UR11, 0x80000020 ;  /* 0x80000020000b7882 */ /* 0x000fe20000000000 */
[----:B------:R-:W-:Y:S01]  /*6e80*/  ULOP3.LUT UR41, UR41, 0x3fff, URZ, 0xc0, !UPT ;  /* 0x00003fff29297892 */ /* 0x000fe2000f8ec03f */
[----:B------:R-:W1:Y:S01]  /*6e90*/  SHFL.BFLY PT, R3, R6, 0x2, 0x1f ;  /* 0x0c401f0006037f89 */ /* 0x000e6200000e0000 */
[----:B------:R-:W-:-:S02]  /*6ea0*/  UMOV UR8, UR39 ;  /* 0x0000002700087c82 */ /* 0x000fc40008000000 */
[----:B------:R-:W-:-:S04]  /*6eb0*/  ULOP3.LUT UR5, UR41, 0x2000000, URZ, 0xfc, !UPT ;  /* 0x0200000029057892 */ /* 0x000fc8000f8efc3f */
[----:B------:R-:W-:-:S07]  /*6ec0*/  UIMAD UR5, UR38, 0x600, UR5 ;  /* 0x00000600260578a4 */ /* 0x000fce000f8e0205 */
[----:B------:R-:W-:Y:S02]  /*6ed0*/  UMOV UR10, UR5 ;  /* 0x00000005000a7c82 */ /* 0x000fe40008000000 */
[----:B------:R-:W-:Y:S01]  /*6ee0*/  HGMMA.64x96x16.F32 R88, gdesc[UR8].tnspB, R88, gsb0 ;  /* 0x41600000085879f0 */ /* 0x000fe20008000858 */
[----:B------:R-:W-:Y:S01]  /*6ef0*/  UIADD3 UR8, UR39, 0x2, URZ ;  /* 0x0000000227087890 */ /* 0x000fe2000fffe03f */
[----:B0-----:R-:W-:Y:S01]  /*6f00*/  FADD.FTZ R0, R0, R5 ;  /* 0x0000000500007221 */ /* 0x001fe20000010000 */
[----:B------:R-:W-:Y:S01]  /*6f10*/  UIADD3 UR10, UR5, 0x40, URZ ;  /* 0x00000040050a7890 */ /* 0x000fe2000fffe03f */
[----:B------:R-:W-:Y:S01]  /*6f20*/  UMOV UR9, 0x40000040 ;  /* 0x4000004000097882 */ /* 0x000fe20000000000 */
[----:B------:R-:W-:Y:S01]  /*6f30*/  UMOV UR11, 0x80000020 ;  /* 0x80000020000b7882 */ /* 0x000fe20000000000 */
[----:B-1----:R-:W-:Y:S02]  /*6f40*/  FADD.FTZ R7, R3, R6 ;  /* 0x0000000603077221 */ /* 0x002fe40000010000 */
[----:B------:R-:W2:Y:S04]  /*6f50*/  SHFL.BFLY PT, R3, R0, 0x1, 0x1f ;  /* 0x0c201f0000037f89 */ /* 0x000ea800000e0000 */
[----:B------:R-:W0:Y:S01]  /*6f60*/  SHFL.BFLY PT, R4, R7, 0x1, 0x1f ;  /* 0x0c201f0007047f89 */ /* 0x000e2200000e0000 */
[----:B--2---:R-:W-:Y:S01]  /*6f70*/  FADD.FTZ R9, R0, R3 ;  /* 0x0000000300097221 */ /* 0x004fe20000010000 */
[----:B------:R-:W-:-:S02]  /*6f80*/  IMAD.MOV.U32 R0, RZ, RZ, -0x800000 ;  /* 0xff800000ff007424 */ /* 0x000fc400078e00ff */
[----:B------:R-:W-:Y:S02]  /*6f90*/  IMAD.MOV.U32 R3, RZ, RZ, -0x800000 ;  /* 0xff800000ff037424 */ /* 0x000fe400078e00ff */
[----:B0-----:R-:W-:Y:S01]  /*6fa0*/  FADD.FTZ R10, R7, R4 ;  /* 0x00000004070a7221 */ /* 0x001fe20000010000 */
[----:B------:R-:W-:Y:S01]  /*6fb0*/  FSETP.NE.FTZ.AND P1, PT, R9, RZ, PT ;  /* 0x000000ff0900720b */ /* 0x000fe20003f35000 */
[----:B------:R-:W-:-:S03]  /*6fc0*/  IMAD.MOV.U32 R4, RZ, RZ, RZ ;  /* 0x000000ffff047224 */ /* 0x000fc600078e00ff */
[----:B------:R-:W-:-:S09]  /*6fd0*/  FSETP.NE.FTZ.AND P2, PT, R10, RZ, PT ;  /* 0x000000ff0a00720b */ /* 0x000fd20003f55000 */
[----:B------:R-:W0:Y:S01]  /*6fe0*/  @P1 MUFU.LG2 R5, R9 ;  /* 0x0000000900051308 */ /* 0x000e220000000c00 */
[----:B------:R-:W-:-:S03]  /*6ff0*/  @P1 FMUL.FTZ R6, R71, 0.69314718246459960938 ;  /* 0x3f31721847061820 */ /* 0x000fc60000410000 */
[----:B------:R-:W-:-:S04]  /*7000*/  @P2 FMUL.FTZ R12, R71, 0.69314718246459960938 ;  /* 0x3f317218470c2820 */ /* 0x000fc80000410000 */
        /* <DEDUP_REMOVED lines=55> */
.L_x_190:
[----:B------:R-:W2:Y:S01]  /*7380*/  LDL.LU R5, [R1+0x8] ;  /* 0x0000080001057983 */ /* 0x000ea20000300800 */
[----:B------:R-:W-:Y:S01]  /*7390*/  UIADD3 UR4, UR4, 0x2d860, URZ ;  /* 0x0002d86004047890 */ /* 0x000fe2000fffe03f */
[-C--:B------:R-:W-:Y:S01]  /*73a0*/  FMUL.FTZ R20, R88, R53.reuse ;  /* 0x0000003558147220 */ /* 0x080fe20000410000 */
[----:B------:R-:W-:Y:S01]  /*73b0*/  UIADD3 UR38, UR38, 0x1, URZ ;  /* 0x0000000126267890 */ /* 0x000fe2000fffe03f */
[-C--:B------:R-:W-:Y:S01]  /*73c0*/  FMUL.FTZ R21, R89, R53.reuse ;  /* 0x0000003559157220 */ /* 0x080fe20000410000 */
[----:B------:R-:W-:Y:S01]  /*73d0*/  UPRMT UR4, UR42, 0x654, UR4 ;  /* 0x000006542a047896 */ /* 0x000fe20008000004 */
[-C--:B------:R-:W-:Y:S01]  /*73e0*/  FMUL.FTZ R32, R92, R53.reuse ;  /* 0x000000355c207220 */ /* 0x080fe20000410000 */
[----:B------:R-:W-:Y:S01]  /*73f0*/  UISETP.NE.AND UP0, UPT, UR38, 0x2, UPT ;  /* 0x000000022600788c */ /* 0x000fe2000bf05270 */
[-C--:B------:R-:W-:Y:S01]  /*7400*/  FMUL.FTZ R33, R93, R53.reuse ;  /* 0x000000355d217220 */ /* 0x080fe20000410000 */
[-C--:B------:R-:W-:Y:S01]  /*7410*/  FMUL.FTZ R34, R96, R53.reuse ;  /* 0x0000003560227220 */ /* 0x080fe20000410000 */
[-C--:B------:R-:W-:Y:S01]  /*7420*/  FMUL.FTZ R35, R97, R53.reuse ;  /* 0x0000003561237220 */ /* 0x080fe20000410000 */
[-C--:B------:R-:W-:Y:S01]  /*7430*/  FMUL.FTZ R36, R100, R53.reuse ;  /* 0x0000003564247220 */ /* 0x080fe20000410000 */
[-C--:B------:R-:W-:Y:S01]  /*7440*/  FMUL.FTZ R37, R101, R53.reuse ;  /* 0x0000003565257220 */ /* 0x080fe20000410000 */
[-C--:B------:R-:W-:Y:S01]  /*7450*/  FMUL.FTZ R38, R104, R53.reuse ;  /* 0x0000003568267220 */ /* 0x080fe20000410000 */
[----:B------:R-:W-:Y:S01]  /*7460*/  SYNCS.ARRIVE.TRANS64.RED.A1T0 RZ, [UR4], RZ ;  /* 0x000000ffffff79a7 */ /* 0x000fe20008100404 */
[----:B------:R-:W-:Y:S01]  /*7470*/  USEL UR4, URZ, 0x1, UP0 ;  /* 0x000000013f047887 */ /* 0x000fe20008000000 */
        /* <DEDUP_REMOVED lines=40> */
[----:B------:R-:W-:Y:S01]  /*7700*/  LOP3.LUT R2, R2, UR4, RZ, 0x3c, !PT ;  /* 0x0000000402027c12 */ /* 0x000fe2000f8e3cff */
[----:B------:R-:W-:Y:S01]  /*7710*/  USEL UR38, UR38, URZ, UP0 ;  /* 0x0000003f26267287 */ /* 0x000fe20008000000 */
[----:B--2---:R-:W-:-:S05]  /*7720*/  VIADD R5, R5, 0x1 ;  /* 0x0000000105057836 */ /* 0x004fca0000000000 */
[----:B------:R0:W-:Y:S06]  /*7730*/  STL [R1+0x8], R5 ;  /* 0x0000080501007387 */ /* 0x0001ec0000100800 */
.L_x_166:
[----:B------:R-:W1:Y:S08]  /*7740*/  S2UR UR42, SR_CgaCtaId ;  /* 0x00000000002a79c3 */ /* 0x000e700000008800 */
[----:B------:R-:W-:Y:S06]  /*7750*/  BAR.SYNC.DEFER_BLOCKING 0x5, 0x200 ;  /* 0x0148000000007b1d */ /* 0x000fec0000010000 */
[----:B------:R-:W-:Y:S01]  /*7760*/  UMOV UR41, 0x400 ;  /* 0x0000040000297882 */ /* 0x000fe20000000000 */
[----:B------:R-:W-:Y:S01]  /*7770*/  BSSY B0, `(.L_x_191) ;  /* 0x0000278000007945 */ /* 0x000fe20003800000 */
[----:B-1----:R-:W-:-:S09]  /*7780*/  ULEA UR41, UR42, UR41, 0x18 ;  /* 0x000000292a297291 */ /* 0x002fd2000f8ec03f */
[----:B0-----:R-:W0:Y:S01]  /*7790*/  LDS.128 R4, [UR41+0x2d8d0] ;  /* 0x02d8d029ff047984 */ /* 0x001e220008000c00 */
[----:B------:R-:W-:Y:S06]  /*77a0*/  BAR.ARV 0x4, 0x200 ;  /* 0x0108000000007b1d */ /* 0x000fec0000002000 */
[----:B------:R-:W-:Y:S05]  /*77b0*/  @P0 BRA `(.L_x_192) ;  /* 0x0000001c00300947 */ /* 0x000fea0003800000 */
[----:B------:R-:W2:Y:S01]  /*77c0*/  LDL R8, [R1+0x44] ;  /* 0x0000440001087983 */ /* 0x000ea20000100800 */
[----:B------:R-:W1:Y:S03]  /*77d0*/  S2UR UR6, SR_SWINHI ;  /* 0x00000000000679c3 */ /* 0x000e660000002f00 */
[----:B------:R-:W3:Y:S01]  /*77e0*/  LDL R86, [R1+0x40] ;  /* 0x0000400001567983 */ /* 0x000ee20000100800 */
[----:B------:R-:W-:Y:S01]  /*77f0*/  UMOV UR4, UR41 ;  /* 0x0000002900047c82 */ /* 0x000fe20008000000 */
[----:B-1----:R-:W-:Y:S01]  /*7800*/  UMOV UR5, UR6 ;  /* 0x0000000600057c82 */ /* 0x002fe20008000000 */
[----:B------:R-:W-:Y:S02]  /*7810*/  IMAD.U32 R76, RZ, RZ, UR4 ;  /* 0x00000004ff4c7e24 */ /* 0x000fe4000f8e00ff */
[----:B------:R-:W-:Y:S01]  /*7820*/  IMAD.U32 R77, RZ, RZ, UR5 ;  /* 0x00000005ff4d7e24 */ /* 0x000fe2000f8e00ff */
[----:B------:R-:W-:Y:S01]  /*7830*/  SHF.L.U64.HI R84, R138, 0x2, R156 ;  /* 0x000000028a547819 */ /* 0x000fe2000001029c */
[----:B------:R-:W-:Y:S01]  /*7840*/  ULDC.64 UR4, c[0x0][0xc08] ;  /* 0x0003020000047ab9 */ /* 0x000fe20000000a00 */
[----:B------:R-:W-:Y:S01]  /*7850*/  BAR.SYNC.DEFER_BLOCKING 0x1, 0x180 ;  /* 0x0046000000007b1d */ /* 0x000fe20000010000 */
[----:B--2---:R-:W-:-:S03]  /*7860*/  IMAD.WIDE R8, R8, 0x2, R76 ;  /* 0x0000000208087825 */ /* 0x004fc600078e024c */
[----:B------:R-:W-:-:S04]  /*7870*/  IADD3 R83, P1, R8, 0x6000, RZ ;  /* 0x0000600008537810 */ /* 0x000fc80007f3e0ff */
[----:B0-----:R-:W-:Y:S02]  /*7880*/  LOP3.LUT R4, R83, 0x180, RZ, 0xc0, !PT ;  /* 0x0000018053047812 */ /* 0x001fe400078ec0ff */
[----:B------:R-:W-:Y:S02]  /*7890*/  IADD3 R79, P3, R8, 0x3000, RZ ;  /* 0x00003000084f7810 */ /* 0x000fe40007f7e0ff */
[----:B------:R-:W-:Y:S02]  /*78a0*/  SHF.R.U64 R4, R4, 0x3, RZ ;  /* 0x0000000304047819 */ /* 0x000fe400000012ff */
[C---:B------:R-:W-:Y:S02]  /*78b0*/  IADD3 R85, P0, R8.reuse, 0x6020, RZ ;  /* 0x0000602008557810 */ /* 0x040fe40007f1e0ff */
[C---:B------:R-:W-:Y:S02]  /*78c0*/  IADD3 R31, P4, R8.reuse, 0x20, RZ ;  /* 0x00000020081f7810 */ /* 0x040fe40007f9e0ff */
[----:B------:R-:W-:-:S02]  /*78d0*/  LOP3.LUT R11, R8, 0x180, RZ, 0xc0, !PT ;  /* 0x00000180080b7812 */ /* 0x000fc400078ec0ff */
[----:B------:R-:W-:Y:S02]  /*78e0*/  LOP3.LUT R12, R4, R83, RZ, 0x3c, !PT ;  /* 0x00000053040c7212 */ /* 0x000fe400078e3cff */
[----:B------:R-:W-:Y:S02]  /*78f0*/  LOP3.LUT R22, R79, 0x180, RZ, 0xc0, !PT ;  /* 0x000001804f167812 */ /* 0x000fe400078ec0ff */
[----:B------:R-:W-:Y:S02]  /*7900*/  LOP3.LUT R10, R85, 0x180, RZ, 0xc0, !PT ;  /* 0x00000180550a7812 */ /* 0x000fe400078ec0ff */
[----:B------:R-:W-:Y:S02]  /*7910*/  LOP3.LUT R4, R31, 0x180, RZ, 0xc0, !PT ;  /* 0x000001801f047812 */ /* 0x000fe400078ec0ff */
[----:B------:R-:W-:Y:S02]  /*7920*/  IADD3 R81, P2, R8, 0x3020, RZ ;  /* 0x0000302008517810 */ /* 0x000fe40007f5e0ff */
[----:B------:R-:W-:-:S02]  /*7930*/  SHF.R.U64 R11, R11, 0x3, RZ ;  /* 0x000000030b0b7819 */ /* 0x000fc400000012ff */
[----:B------:R-:W-:Y:S02]  /*7940*/  SHF.R.U64 R22, R22, 0x3, RZ ;  /* 0x0000000316167819 */ /* 0x000fe400000012ff */
[----:B------:R-:W-:Y:S02]  /*7950*/  SHF.R.U64 R10, R10, 0x3, RZ ;  /* 0x000000030a0a7819 */ /* 0x000fe400000012ff */
[----:B------:R-:W-:Y:S02]  /*7960*/  SHF.R.U64 R4, R4, 0x3, RZ ;  /* 0x0000000304047819 */ /* 0x000fe400000012ff */
[----:B------:R-:W-:Y:S02]  /*7970*/  LOP3.LUT R8, R11, R8, RZ, 0x3c, !PT ;  /* 0x000000080b087212 */ /* 0x000fe400078e3cff */
[----:B------:R-:W-:Y:S01]  /*7980*/  LOP3.LUT R14, R81, 0x180, RZ, 0xc0, !PT ;  /* 0x00000180510e7812 */ /* 0x000fe200078ec0ff */
[--C-:B------:R-:W-:Y:S01]  /*7990*/  IMAD.X R27, RZ, RZ, R9.reuse, P0 ;  /* 0x000000ffff1b7224 */ /* 0x100fe200000e0609 */
[----:B------:R-:W-:Y:S01]  /*79a0*/  LOP3.LUT R28, R22, R79, RZ, 0x3c, !PT ;  /* 0x0000004f161c7212 */ /* 0x000fe200078e3cff */
[--C-:B------:R-:W-:Y:S01]  /*79b0*/  IMAD.X R25, RZ, RZ, R9.reuse, P4 ;  /* 0x000000ffff197224 */ /* 0x100fe200020e0609 */
[----:B------:R-:W-:Y:S01]  /*79c0*/  LOP3.LUT R26, R10, R85, RZ, 0x3c, !PT ;  /* 0x000000550a1a7212 */ /* 0x000fe200078e3cff */
[----:B------:R-:W0:Y:S01]  /*79d0*/  LDC.64 R78, c[0x0][0xc00] ;  /* 0x00030000ff4e7b82 */ /* 0x000e220000000a00 */
[----:B------:R-:W-:Y:S01]  /*79e0*/  LOP3.LUT R24, R4, R31, RZ, 0x3c, !PT ;  /* 0x0000001f04187212 */ /* 0x000fe200078e3cff */
[--C-:B------:R-:W-:Y:S01]  /*79f0*/  IMAD.X R15, RZ, RZ, R9.reuse, P2 ;  /* 0x000000ffff0f7224 */ /* 0x100fe200010e0609 */
[-C--:B------:R-:W-:Y:S01]  /*7a00*/  IADD3.X R13, RZ, R9.reuse, RZ, P1, !PT ;  /* 0x00000009ff0d7210 */ /* 0x080fe20000ffe4ff */
[----:B------:R-:W-:Y:S01]  /*7a10*/  IMAD.X R29, RZ, RZ, R9, P3 ;  /* 0x000000ffff1d7224 */ /* 0x000fe200018e0609 */
[----:B------:R-:W-:-:S02]  /*7a20*/  MOV R30, R8 ;  /* 0x00000008001e7202 */ /* 0x000fc40000000f00 */
[----:B------:R-:W-:Y:S02]  /*7a30*/  SHF.R.U64 R14, R14, 0x3, RZ ;  /* 0x000000030e0e7819 */ /* 0x000fe400000012ff */
[----:B------:R-:W-:Y:S02]  /*7a40*/  F2FP.F16.F32.PACK_AB R8, R21, R20 ;  /* 0x000000141508723e */ /* 0x000fe400000000ff */
[----:B------:R-:W-:Y:S02]  /*7a50*/  F2FP.F16.F32.PACK_AB R9, R55, R54 ;  /* 0x000000363709723e */ /* 0x000fe400000000ff */
[----:B------:R-:W-:Y:S02]  /*7a60*/  F2FP.F16.F32.PACK_AB R10, R33, R32 ;  /* 0x00000020210a723e */ /* 0x000fe400000000ff */
[----:B------:R-:W-:Y:S02]  /*7a70*/  F2FP.F16.F32.PACK_AB R11, R57, R56 ;  /* 0x00000038390b723e */ /* 0x000fe400000000ff */
[----:B------:R-:W-:-:S02]  /*7a80*/  MOV R22, R26 ;  /* 0x0000001a00167202 */ /* 0x000fc40000000f00 */
[----:B------:R-:W-:Y:S02]  /*7a90*/  MOV R82, R24 ;  /* 0x0000001800527202 */ /* 0x000fe40000000f00 */
[----:B------:R-:W-:Y:S02]  /*7aa0*/  LOP3.LUT R14, R14, R81, RZ, 0x3c, !PT ;  /* 0x000000510e0e7212 */ /* 0x000fe400078e3cff */
[----:B------:R-:W-:Y:S02]  /*7ab0*/  F2FP.F16.F32.PACK_AB R24, R35, R34 ;  /* 0x000000222318723e */ /* 0x000fe400000000ff */
[----:B------:R-:W-:Y:S02]  /*7ac0*/  F2FP.F16.F32.PACK_AB R25, R59, R58 ;  /* 0x0000003a3b19723e */ /* 0x000fe400000000ff */
[----:B------:R-:W-:Y:S02]  /*7ad0*/  F2FP.F16.F32.PACK_AB R26, R37, R36 ;  /* 0x00000024251a723e */ /* 0x000fe400000000ff */
[----:B------:R-:W-:Y:S01]  /*7ae0*/  F2FP.F16.F32.PACK_AB R27, R61, R60 ;  /* 0x0000003c3d1b723e */ /* 0x000fe200000000ff */
[----:B------:R1:W-:Y:S01]  /*7af0*/  STSM.16.M88.4 [R30], R8 ;  /* 0x000000081e007844 */ /* 0x0003e20000000200 */
[----:B------:R-:W-:-:S02]  /*7b00*/  MOV R4, R28 ;  /* 0x0000001c00047202 */ /* 0x000fc40000000f00 */
[----:B------:R-:W-:Y:S02]  /*7b10*/  F2FP.F16.F32.PACK_AB R28, R39, R38 ;  /* 0x00000026271c723e */ /* 0x000fe400000000ff */
[----:B------:R-:W-:Y:S02]  /*7b20*/  F2FP.F16.F32.PACK_AB R29, R63, R62 ;  /* 0x0000003e3f1d723e */ /* 0x000fe400000000ff */
[----:B------:R-:W-:Y:S01]  /*7b30*/  F2FP.F16.F32.PACK_AB R31, R65, R64 ;  /* 0x00000040411f723e */ /* 0x000fe200000000ff */
[----:B------:R2:W-:Y:S01]  /*7b40*/  STSM.16.M88.4 [R82], R24 ;  /* 0x0000001852007844 */ /* 0x0005e20000000200 */
[----:B------:R-:W-:Y:S02]  /*7b50*/  MOV R80, R12 ;  /* 0x0000000c00507202 */ /* 0x000fe40000000f00 */
[----:B------:R-:W-:Y:S02]  /*7b60*/  MOV R81, R14 ;  /* 0x0000000e00517202 */ /* 0x000fe40000000f00 */
[----:B------:R-:W-:-:S02]  /*7b70*/  F2FP.F16.F32.PACK_AB R12, R47, R46 ;  /* 0x0000002e2f0c723e */ /* 0x000fc400000000ff */
[----:B-1----:R-:W-:Y:S02]  /*7b80*/  F2FP.F16.F32.PACK_AB R30, R41, R40 ;  /* 0x00000028291e723e */ /* 0x002fe400000000ff */
[----:B------:R-:W-:Y:S02]  /*7b90*/  F2FP.F16.F32.PACK_AB R8, R43, R42 ;  /* 0x0000002a2b08723e */ /* 0x000fe400000000ff */
[----:B------:R-:W-:Y:S02]  /*7ba0*/  F2FP.F16.F32.PACK_AB R9, R67, R66 ;  /* 0x000000424309723e */ /* 0x000fe400000000ff */
[----:B------:R-:W-:Y:S02]  /*7bb0*/  F2FP.F16.F32.PACK_AB R10, R45, R44 ;  /* 0x0000002c2d0a723e */ /* 0x000fe400000000ff */
[----:B------:R-:W-:Y:S02]  /*7bc0*/  F2FP.F16.F32.PACK_AB R11, R69, R68 ;  /* 0x00000044450b723e */ /* 0x000fe400000000ff */
[----:B------:R-:W-:-:S02]  /*7bd0*/  F2FP.F16.F32.PACK_AB R13, R71, R70 ;  /* 0x00000046470d723e */ /* 0x000fc400000000ff */
[----:B------:R-:W-:Y:S02]  /*7be0*/  F2FP.F16.F32.PACK_AB R14, R49, R48 ;  /* 0x00000030310e723e */ /* 0x000fe400000000ff */
[----:B------:R-:W-:Y:S02]  /*7bf0*/  F2FP.F16.F32.PACK_AB R15, R73, R72 ;  /* 0x00000048490f723e */ /* 0x000fe400000000ff */
[----:B--2---:R-:W-:Y:S02]  /*7c00*/  F2FP.F16.F32.PACK_AB R24, R51, R50 ;  /* 0x000000323318723e */ /* 0x004fe400000000ff */
[----:B------:R-:W-:Y:S02]  /*7c10*/  F2FP.F16.F32.PACK_AB R25, R75, R74 ;  /* 0x0000004a4b19723e */ /* 0x000fe400000000ff */
[----:B------:R-:W-:Y:S02]  /*7c20*/  F2FP.F16.F32.PACK_AB R26, R53, R52 ;  /* 0x00000034351a723e */ /* 0x000fe400000000ff */
[----:B------:R-:W-:Y:S01]  /*7c30*/  F2FP.F16.F32.PACK_AB R27, R135, R134 ;  /* 0x00000086871b723e */ /* 0x000fe200000000ff */
[----:B------:R1:W-:Y:S04]  /*7c40*/  STSM.16.M88.4 [R4], R28 ;  /* 0x0000001c04007844 */ /* 0x0003e80000000200 */
[----:B------:R2:W-:Y:S04]  /*7c50*/  STSM.16.M88.4 [R81], R8 ;  /* 0x0000000851007844 */ /* 0x0005e80000000200 */
[----:B------:R-:W-:Y:S04]  /*7c60*/  STSM.16.M88.4 [R80], R12 ;  /* 0x0000000c50007844 */ /* 0x000fe80000000200 */
[----:B------:R4:W-:Y:S01]  /*7c70*/  STSM.16.M88.4 [R22], R24 ;  /* 0x0000001816007844 */ /* 0x0009e20000000200 */
[----:B0-----:R-:W-:Y:S01]  /*7c80*/  ISETP.NE.U32.AND P0, PT, R78, RZ, PT ;  /* 0x000000ff4e00720c */ /* 0x001fe20003f05070 */
[----:B------:R-:W-:-:S03]  /*7c90*/  IMAD.SHL.U32 R83, R138, 0x4, RZ ;  /* 0x000000048a537824 */ /* 0x000fc600078e00ff */
[----:B------:R-:W-:Y:S01]  /*7ca0*/  ISETP.NE.AND.EX P0, PT, R79, RZ, PT, P0 ;  /* 0x000000ff4f00720c */ /* 0x000fe20003f05300 */
[----:B------:R-:W-:Y:S01]  /*7cb0*/  BAR.SYNC.DEFER_BLOCKING 0x1, 0x180 ;  /* 0x0046000000007b1d */ /* 0x000fe20000010000 */
[----:B-1----:R-:W-:Y:S01]  /*7cc0*/  IADD3 R28, P1, R83, R78, RZ ;  /* 0x0000004e531c7210 */ /* 0x002fe20007f3e0ff */
[----:B------:R-:W-:-:S04]  /*7cd0*/  IMAD.MOV.U32 R4, RZ, RZ, RZ ;  /* 0x000000ffff047224 */ /* 0x000fc800078e00ff */
[----:B------:R-:W-:Y:S02]  /*7ce0*/  IMAD.X R29, R84, 0x1, R79, P1 ;  /* 0x00000001541d7824 */ /* 0x000fe400008e064f */
[----:B--2---:R-:W0:Y:S08]  /*7cf0*/  LDC R11, c[0x0][0xad4] ;  /* 0x0002b500ff0b7b82 */ /* 0x004e300000000800 */
[----:B----4-:R-:W1:Y:S08]  /*7d00*/  LDC R22, c[0x0][0xbe8] ;  /* 0x0002fa00ff167b82 */ /* 0x010e700000000800 */
[----:B------:R-:W2:Y:S01]  /*7d10*/  LDC.64 R14, c[0x0][0xba8] ;  /* 0x0002ea00ff0e7b82 */ /* 0x000ea20000000a00 */
[----:B------:R-:W4:Y:S01]  /*7d20*/  @P0 LDG.E R4, desc[UR36][R28.64] ;  /* 0x000000241c040981 */ /* 0x000f22000c1e1900 */
[----:B------:R-:W-:-:S04]  /*7d30*/  ISETP.NE.U32.AND P1, PT, RZ, UR4, PT ;  /* 0x00000004ff007c0c */ /* 0x000fc8000bf25070 */
[----:B------:R-:W-:-:S13]  /*7d40*/  ISETP.NE.AND.EX P1, PT, RZ, UR5, PT, P1 ;  /* 0x00000005ff007c0c */ /* 0x000fda000bf25310 */
[----:B------:R-:W-:-:S04]  /*7d50*/  @P1 IADD3 R8, P2, R83, UR4, RZ ;  /* 0x0000000453081c10 */ /* 0x000fc8000ff5e0ff */
[----:B------:R-:W-:Y:S02]  /*7d60*/  @P1 IADD3.X R9, R84, UR5, RZ, P2, !PT ;  /* 0x0000000554091c10 */ /* 0x000fe400097fe4ff */
[----:B------:R-:W-:Y:S01]  /*7d70*/  ISETP.NE.AND P2, PT, R140, RZ, PT ;  /* 0x000000ff8c00720c */ /* 0x000fe20003f45270 */
[----:B------:R-:W-:-:S03]  /*7d80*/  ULDC UR4, c[0x0][0xa88] ;  /* 0x0002a20000047ab9 */ /* 0x000fc60000000800 */
[----:B0-----:R-:W-:Y:S01]  /*7d90*/  SEL R11, R140, R11, P2 ;  /* 0x0000000b8c0b7207 */ /* 0x001fe20001000000 */
[----:B------:R-:W-:Y:S01]  /*7da0*/  IMAD.U32 R31, RZ, RZ, UR4 ;  /* 0x00000004ff1f7e24 */ /* 0x000fe2000f8e00ff */
[----:B------:R-:W-:Y:S02]  /*7db0*/  MOV R24, 0x9b8 ;  /* 0x000009b800187802 */ /* 0x000fe40000000f00 */
[----:B------:R-:W-:Y:S02]  /*7dc0*/  ISETP.GT.AND P3, PT, R11, 0x1, PT ;  /* 0x000000010b00780c */ /* 0x000fe40003f64270 */
[----:B-1----:R-:W-:Y:S01]  /*7dd0*/  ISETP.NE.AND P4, PT, R22, 0x1, PT ;  /* 0x000000011600780c */ /* 0x002fe20003f85270 */
[----:B------:R0:W5:Y:S01]  /*7de0*/  @P1 LDG.E R31, desc[UR36][R8.64] ;  /* 0x00000024081f1981 */ /* 0x000162000c1e1900 */
[----:B------:R-:W-:-:S04]  /*7df0*/  SEL R24, R24, 0x978, P3 ;  /* 0x0000097818187807 */ /* 0x000fc80001800000 */
[----:B------:R-:W1:Y:S08]  /*7e00*/  LDC.64 R10, c[0x0][R24+0x218] ;  /* 0x00008600180a7b82 */ /* 0x000e700000000a00 */
[----:B0-----:R-:W0:Y:S01]  /*7e10*/  LDC.64 R8, c[0x0][R24+0x220] ;  /* 0x0000880018087b82 */ /* 0x001e220000000a00 */
[----:B------:R-:W-:-:S07]  /*7e20*/  ISETP.NE.U32.AND P2, PT, R78, RZ, PT ;  /* 0x000000ff4e00720c */ /* 0x000fce0003f45070 */
[----:B------:R-:W4:Y:S01]  /*7e30*/  @P4 LDC R26, c[0x0][0xbec] ;  /* 0x0002fb00ff1a4b82 */ /* 0x000f220000000800 */
[----:B------:R-:W-:-:S04]  /*7e40*/  ISETP.NE.AND.EX P2, PT, R79, RZ, PT, P2 ;  /* 0x000000ff4f00720c */ /* 0x000fc80003f45320 */
[----:B------:R-:W-:-:S03]  /*7e50*/  SEL R138, R138, RZ, !P2 ;  /* 0x000000ff8a8a7207 */ /* 0x000fc60005000000 */
[----:B------:R-:W4:Y:S01]  /*7e60*/  @P4 LDC R85, c[0x0][0xbf0] ;  /* 0x0002fc00ff554b82 */ /* 0x000f220000000800 */
[----:B------:R-:W-:-:S07]  /*7e70*/  SEL R25, R156, RZ, !P2 ;  /* 0x000000ff9c197207 */ /* 0x000fce0005000000 */
[----:B------:R3:W2:Y:S01]  /*7e80*/  LDC.64 R12, c[0x0][R24+0x228] ;  /* 0x00008a00180c7b82 */ /* 0x0006a20000000a00 */
[-C--:B0-----:R-:W-:Y:S02]  /*7e90*/  IMAD R9, R9, R138.reuse, RZ ;  /* 0x0000008a09097224 */ /* 0x081fe400078e02ff */
[----:B-1----:R-:W-:Y:S02]  /*7ea0*/  IMAD R81, R11, R139, RZ ;  /* 0x0000008b0b517224 */ /* 0x002fe400078e02ff */
[----:B------:R-:W-:Y:S02]  /*7eb0*/  IMAD R83, R8, R25, R9 ;  /* 0x0000001908537224 */ /* 0x000fe400078e0209 */
[----:B------:R-:W-:Y:S01]  /*7ec0*/  IMAD.WIDE.U32 R10, R10, R139, RZ ;  /* 0x0000008b0a0a7225 */ /* 0x000fe200078e00ff */
[----:B---3--:R-:W0:Y:S03]  /*7ed0*/  LDC.64 R24, c[0x0][R24+0x210] ;  /* 0x0000840018187b82 */ /* 0x008e260000000a00 */
[----:B------:R-:W-:-:S04]  /*7ee0*/  IMAD.WIDE.U32 R8, R8, R138, RZ ;  /* 0x0000008a08087225 */ /* 0x000fc800078e00ff */
[----:B------:R-:W-:Y:S01]  /*7ef0*/  IMAD R27, R141, 0xc0, R86 ;  /* 0x000000c08d1b7824 */ /* 0x000fe200078e0256 */
[----:B------:R-:W-:Y:S01]  /*7f00*/  SEL R79, R155, RZ, P3 ;  /* 0x000000ff9b4f7207 */ /* 0x000fe20001800000 */
[----:B------:R-:W-:Y:S01]  /*7f10*/  IMAD.IADD R83, R9, 0x1, R83 ;  /* 0x0000000109537824 */ /* 0x000fe200078e0253 */
[----:B--2---:R-:W1:Y:S01]  /*7f20*/  @!P3 LDC R14, c[0x0][0xb50] ;  /* 0x0002d400ff0ebb82 */ /* 0x004e620000000800 */
[----:B------:R-:W-:Y:S02]  /*7f30*/  IMAD.MOV.U32 R9, RZ, RZ, R27 ;  /* 0x000000ffff097224 */ /* 0x000fe400078e001b */
[----:B------:R-:W-:Y:S02]  /*7f40*/  IMAD.IADD R11, R11, 0x1, R81 ;  /* 0x000000010b0b7824 */ /* 0x000fe400078e0251 */
[-C--:B------:R-:W-:Y:S02]  /*7f50*/  IMAD R81, R13, R79.reuse, RZ ;  /* 0x0000004f0d517224 */ /* 0x080fe400078e02ff */
[----:B------:R-:W-:Y:S01]  /*7f60*/  IMAD.WIDE.U32 R12, R12, R79, RZ ;  /* 0x0000004f0c0c7225 */ /* 0x000fe200078e00ff */
[----:B------:R-:W2:Y:S03]  /*7f70*/  @!P3 LDC R15, c[0x0][0xb54] ;  /* 0x0002d500ff0fbb82 */ /* 0x000ea60000000800 */
[----:B------:R-:W-:Y:S01]  /*7f80*/  IMAD.IADD R81, R13, 0x1, R81 ;  /* 0x000000010d517824 */ /* 0x000fe200078e0251 */
[--C-:B----4-:R-:W-:Y:S01]  /*7f90*/  IADD3 R10, P2, P5, R8, R10, R4.reuse ;  /* 0x0000000a080a7210 */ /* 0x110fe20007d5e004 */
[----:B------:R-:W-:Y:S01]  /*7fa0*/  @P4 IMAD.HI.U32 R8, R27, R26, RZ ;  /* 0x0000001a1b084227 */ /* 0x000fe200078e00ff */
[----:B------:R-:W-:-:S04]  /*7fb0*/  SHF.R.S32.HI R78, RZ, 0x1f, R4 ;  /* 0x0000001fff4e7819 */ /* 0x000fc80000011404 */
[----:B------:R-:W-:Y:S02]  /*7fc0*/  @P4 SHF.R.U32.HI R9, RZ, R85, R8 ;  /* 0x00000055ff094219 */ /* 0x000fe40000011608 */
[----:B------:R-:W-:-:S03]  /*7fd0*/  IADD3.X R11, R83, R11, R78, P2, P5 ;  /* 0x0000000b530b7210 */ /* 0x000fc600017ea44e */
[--C-:B------:R-:W-:Y:S01]  /*7fe0*/  IMAD.MOV R26, RZ, RZ, -R9.reuse ;  /* 0x000000ffff1a7224 */ /* 0x100fe200078e0a09 */
[----:B------:R-:W-:Y:S02]  /*7ff0*/  IADD3 R12, P2, P5, R9, R10, R12 ;  /* 0x0000000a090c7210 */ /* 0x000fe40007d5e00c */
[----:B------:R-:W-:Y:S01]  /*8000*/  SHF.R.S32.HI R8, RZ, 0x1f, R9 ;  /* 0x0000001fff087819 */ /* 0x000fe20000011409 */
[----:B------:R-:W-:-:S03]  /*8010*/  IMAD R9, R22, R26, R27 ;  /* 0x0000001a16097224 */ /* 0x000fc600078e021b */
[----:B------:R-:W-:Y:S01]  /*8020*/  IADD3.X R13, R8, R11, R81, P2, P5 ;  /* 0x0000000b080d7210 */ /* 0x000fe200017ea451 */
[-C--:B0-----:R-:W-:Y:S01]  /*8030*/  IMAD R8, R25, R9.reuse, RZ ;  /* 0x0000000919087224 */ /* 0x081fe200078e02ff */
[----:B------:R-:W-:Y:S01]  /*8040*/  SHF.R.S32.HI R11, RZ, 0x1f, R9 ;  /* 0x0000001fff0b7819 */ /* 0x000fe20000011409 */
[----:B------:R-:W-:-:S04]  /*8050*/  IMAD.WIDE.U32 R12, R24, R9, R12 ;  /* 0x00000009180c7225 */ /* 0x000fc800078e000c */
[----:B------:R-:W-:Y:S01]  /*8060*/  IMAD R11, R24, R11, R8 ;  /* 0x0000000b180b7224 */ /* 0x000fe200078e0208 */
[----:B-1----:R-:W-:-:S03]  /*8070*/  LEA R14, P2, R12, R14, 0x2 ;  /* 0x0000000e0c0e7211 */ /* 0x002fc600078410ff */
[----:B------:R-:W-:-:S05]  /*8080*/  IMAD.IADD R8, R13, 0x1, R11 ;  /* 0x000000010d087824 */ /* 0x000fca00078e020b */
[----:B--2---:R-:W-:Y:S01]  /*8090*/  LEA.HI.X R15, R12, R15, R8, 0x2, P2 ;  /* 0x0000000f0c0f7211 */ /* 0x004fe200010f1408 */
[----:B------:R-:W-:Y:S06]  /*80a0*/  @P1 BRA `(.L_x_193) ;  /* 0x0000000000101947 */ /* 0x000fec0003800000 */
[----:B------:R-:W-:Y:S05]  /*80b0*/  @!P0 BRA `(.L_x_193) ;  /* 0x00000000000c8947 */ /* 0x000fea0003800000 */
[----:B------:R-:W2:Y:S04]  /*80c0*/  LDG.E R8, desc[UR36][R28.64] ;  /* 0x000000241c087981 */ /* 0x000ea8000c1e1900 */
[----:B-----5:R-:W2:Y:S02]  /*80d0*/  LDG.E R31, desc[UR36][R28.64+0x4] ;  /* 0x000004241c1f7981 */ /* 0x020ea4000c1e1900 */
[----:B--2---:R-:W-:-:S07]  /*80e0*/  IMAD.IADD R31, R31, 0x1, -R8 ;  /* 0x000000011f1f7824 */ /* 0x004fce00078e0a08 */
.L_x_193:
[----:B------:R-:W2:Y:S01]  /*80f0*/  LDL R13, [R1+0x3c] ;  /* 0x00003c00010d7983 */ /* 0x000ea20000100800 */
[----:B------:R-:W0:Y:S03]  /*8100*/  S2R R8, SR_TID.X ;  /* 0x0000000000087919 */ /* 0x000e260000002100 */
[----:B------:R-:W-:Y:S04]  /*8110*/  SHFL.IDX PT, R9, R15, RZ, 0x1c1f ;  /* 0x001c1fff0f097589 */ /* 0x000fe800000e0000 */
[----:B------:R-:W-:Y:S04]  /*8120*/  SHFL.IDX PT, R10, R14, 0x1, 0x1c1f ;  /* 0x003c1f000e0a7f89 */ /* 0x000fe800000e0000 */
[----:B------:R-:W-:Y:S01]  /*8130*/  SHFL.IDX PT, R11, R15, 0x1, 0x1c1f ;  /* 0x003c1f000f0b7f89 */ /* 0x000fe200000e0000 */
[----:B0-----:R-:W-:-:S04]  /*8140*/  IADD3 R24, R8, -0x80, RZ ;  /* 0xffffff8008187810 */ /* 0x001fc80007ffe0ff */
[----:B------:R-:W-:-:S04]  /*8150*/  SHF.R.S32.HI R12, RZ, 0x1f, R24 ;  /* 0x0000001fff0c7819 */ /* 0x000fc80000011418 */
[----:B------:R-:W-:-:S04]  /*8160*/  LEA.HI R12, R12, R24, RZ, 0x7 ;  /* 0x000000180c0c7211 */ /* 0x000fc800078f38ff */
[----:B------:R-:W-:Y:S01]  /*8170*/  LOP3.LUT R12, R12, 0xffffff80, RZ, 0xc0, !PT ;  /* 0xffffff800c0c7812 */ /* 0x000fe200078ec0ff */
[----:B------:R-:W0:Y:S04]  /*8180*/  SHFL.IDX PT, R8, R14, RZ, 0x1c1f ;  /* 0x001c1fff0e087589 */ /* 0x000e2800000e0000 */
[----:B------:R-:W-:Y:S02]  /*8190*/  IMAD.IADD R12, R24, 0x1, -R12 ;  /* 0x00000001180c7824 */ /* 0x000fe400078e0a0c */
[----:B-----5:R-:W-:-:S03]  /*81a0*/  IMAD R79, R31, R22, RZ ;  /* 0x000000161f4f7224 */ /* 0x020fc600078e02ff */
[----:B------:R-:W-:Y:S01]  /*81b0*/  LOP3.LUT P0, RZ, R12, 0x3, RZ, 0xc0, !PT ;  /* 0x000000030cff7812 */ /* 0x000fe2000780c0ff */
[----:B--2---:R-:W-:-:S04]  /*81c0*/  IMAD R24, R141, 0xc0, R13 ;  /* 0x000000c08d187824 */ /* 0x004fc800078e020d */
[C---:B------:R-:W-:Y:S01]  /*81d0*/  VIADD R12, R24.reuse, 0x8 ;  /* 0x00000008180c7836 */ /* 0x040fe20000000000 */
[----:B------:R-:W-:-:S04]  /*81e0*/  ISETP.GE.OR P1, PT, R24, R79, P0 ;  /* 0x0000004f1800720c */ /* 0x000fc80000726670 */
[-C--:B------:R-:W-:Y:S02]  /*81f0*/  ISETP.GE.OR P0, PT, R12, R79.reuse, P0 ;  /* 0x0000004f0c00720c */ /* 0x080fe40000706670 */
[----:B------:R-:W-:-:S07]  /*8200*/  ISETP.GE.AND P2, PT, R24, R79, PT ;  /* 0x0000004f1800720c */ /* 0x000fce0003f46270 */
[----:B0-----:R0:W-:Y:S04]  /*8210*/  @!P1 ST.E desc[UR36][R8.64], R0 ;  /* 0x0000000008009985 */ /* 0x0011e8000c101924 */
[----:B------:R0:W-:Y:S01]  /*8220*/  @!P0 ST.E desc[UR36][R10.64], R3 ;  /* 0x000000030a008985 */ /* 0x0001e2000c101924 */
[----:B------:R-:W-:Y:S01]  /*8230*/  ISETP.GE.AND P0, PT, R12, R79, PT ;  /* 0x0000004f0c00720c */ /* 0x000fe20003f06270 */
[----:B------:R-:W-:-:S12]  /*8240*/  @P3 BRA `(.L_x_194) ;  /* 0x0000000800103947 */ /* 0x000fd80003800000 */
[----:B------:R-:W1:Y:S01]  /*8250*/  S2R R13, SR_TID.X ;  /* 0x00000000000d7919 */ /* 0x000e620000002100 */
[----:B------:R-:W2:Y:S01]  /*8260*/  @P4 LDC R43, c[0x0][0xbec] ;  /* 0x0002fb00ff2b4b82 */ /* 0x000ea20000000800 */
[----:B------:R-:W-:-:S07]  /*8270*/  ULDC.64 UR4, c[0x0][0xaa0] ;  /* 0x0002a80000047ab9 */ /* 0x000fce0000000a00 */
[----:B------:R-:W3:Y:S01]  /*8280*/  @P4 LDC R45, c[0x0][0xbf0] ;  /* 0x0002fc00ff2d4b82 */ /* 0x000ee20000000800 */
[----:B------:R-:W-:Y:S01]  /*8290*/  SHF.R.S32.HI R41, RZ, 0x1f, R138 ;  /* 0x0000001fff297819 */ /* 0x000fe2000001148a */
[----:B------:R-:W-:Y:S01]  /*82a0*/  ULDC.64 UR6, c[0x0][0xa80] ;  /* 0x0002a00000067ab9 */ /* 0x000fe20000000a00 */
[----:B-1----:R-:W-:-:S05]  /*82b0*/  VIADD R81, R13, 0xffffff80 ;  /* 0xffffff800d517836 */ /* 0x002fca0000000000 */
[----:B------:R-:W-:-:S04]  /*82c0*/  SHF.R.S32.HI R80, RZ, 0x1f, R81 ;  /* 0x0000001fff507819 */ /* 0x000fc80000011451 */
[----:B------:R-:W-:-:S04]  /*82d0*/  LEA.HI R80, R80, R81, RZ, 0x2 ;  /* 0x0000005150507211 */ /* 0x000fc800078f10ff */
[----:B------:R-:W-:-:S05]  /*82e0*/  SHF.R.S32.HI R80, RZ, 0x2, R80 ;  /* 0x00000002ff507819 */ /* 0x000fca0000011450 */
[----:B0-----:R-:W-:-:S04]  /*82f0*/  IMAD R3, R80, 0x20, R137 ;  /* 0x0000002050037824 */ /* 0x001fc800078e0289 */
[----:B------:R-:W-:Y:S01]  /*8300*/  IMAD.WIDE R76, R3, 0x2, R76 ;  /* 0x00000002034c7825 */ /* 0x000fe200078e024c */
[----:B------:R-:W-:Y:S02]  /*8310*/  SHF.R.S32.HI R40, RZ, 0x1f, R81 ;  /* 0x0000001fff287819 */ /* 0x000fe40000011451 */
[----:B------:R-:W-:Y:S01]  /*8320*/  IADD3 R3, P5, R76, 0x7800, RZ ;  /* 0x000078004c037810 */ /* 0x000fe20007fbe0ff */
[----:B------:R-:W-:Y:S01]  /*8330*/  IMAD.WIDE.U32 R20, R4, UR4, RZ ;  /* 0x0000000404147c25 */ /* 0x000fe2000f8e00ff */
[----:B------:R-:W-:Y:S02]  /*8340*/  IADD3 R13, P0, R76, 0x1800, RZ ;  /* 0x000018004c0d7810 */ /* 0x000fe40007f1e0ff */
[----:B------:R-:W-:Y:S01]  /*8350*/  LOP3.LUT R0, R3, 0x180, RZ, 0xc0, !PT ;  /* 0x0000018003007812 */ /* 0x000fe200078ec0ff */
[----:B------:R-:W-:Y:S01]  /*8360*/  IMAD.X R37, RZ, RZ, R77, P5 ;  /* 0x000000ffff257224 */ /* 0x000fe200028e064d */
[----:B------:R-:W-:Y:S02]  /*8370*/  LEA.HI R40, R40, R81, RZ, 0x2 ;  /* 0x0000005128287211 */ /* 0x000fe400078f10ff */
[----:B------:R-:W-:-:S02]  /*8380*/  SHF.R.U64 R0, R0, 0x3, RZ ;  /* 0x0000000300007819 */ /* 0x000fc400000012ff */
[----:B------:R-:W-:Y:S02]  /*8390*/  LOP3.LUT R40, R40, 0xfffffffc, RZ, 0xc0, !PT ;  /* 0xfffffffc28287812 */ /* 0x000fe400078ec0ff */
[----:B------:R-:W-:Y:S01]  /*83a0*/  LOP3.LUT R36, R0, R3, RZ, 0x3c, !PT ;  /* 0x0000000300247212 */ /* 0x000fe200078e3cff */
[----:B------:R-:W-:Y:S01]  /*83b0*/  IMAD R3, R78, UR4, RZ ;  /* 0x000000044e037c24 */ /* 0x000fe2000f8e02ff */
[C---:B------:R-:W-:Y:S01]  /*83c0*/  IADD3 R25, P1, R76.reuse, 0x3000, RZ ;  /* 0x000030004c197810 */ /* 0x040fe20007f3e0ff */
[----:B------:R-:W-:Y:S01]  /*83d0*/  IMAD.IADD R40, R81, 0x1, -R40 ;  /* 0x0000000151287824 */ /* 0x000fe200078e0a28 */
[----:B------:R-:W-:Y:S01]  /*83e0*/  IADD3 R29, P2, R76, 0x4800, RZ ;  /* 0x000048004c1d7810 */ /* 0x000fe20007f5e0ff */
[----:B------:R-:W-:Y:S01]  /*83f0*/  IMAD R3, R4, UR5, R3 ;  /* 0x0000000504037c24 */ /* 0x000fe2000f8e0203 */
[----:B------:R-:W-:Y:S01]  /*8400*/  ULDC.64 UR4, c[0x0][0xae8] ;  /* 0x0002ba0000047ab9 */ /* 0x000fe20000000a00 */
[----:B------:R-:W-:Y:S01]  /*8410*/  IMAD R0, R40, 0x60, R80 ;  /* 0x0000006028007824 */ /* 0x000fe200078e0250 */
[----:B------:R-:W-:Y:S01]  /*8420*/  IADD3 R33, P3, R76, 0x6000, RZ ;  /* 0x000060004c217810 */ /* 0x000fe20007f7e0ff */
[----:B------:R-:W-:Y:S01]  /*8430*/  IMAD.IADD R21, R21, 0x1, R3 ;  /* 0x0000000115157824 */ /* 0x000fe200078e0203 */
[----:B------:R-:W-:Y:S01]  /*8440*/  LOP3.LUT R12, R13, 0x180, RZ, 0xc0, !PT ;  /* 0x000001800d0c7812 */ /* 0x000fe200078ec0ff */
[----:B------:R-:W-:Y:S01]  /*8450*/  IMAD R4, R141, 0xc0, R0 ;  /* 0x000000c08d047824 */ /* 0x000fe200078e0200 */
[----:B------:R-:W-:Y:S01]  /*8460*/  LOP3.LUT R24, R25, 0x180, RZ, 0xc0, !PT ;  /* 0x0000018019187812 */ /* 0x000fe200078ec0ff */
[----:B------:R-:W-:Y:S01]  /*8470*/  IMAD.WIDE.U32 R20, R139, UR4, R20 ;  /* 0x000000048b147c25 */ /* 0x000fe2000f8e0014 */
[----:B------:R-:W-:Y:S01]  /*8480*/  LOP3.LUT R28, R29, 0x180, RZ, 0xc0, !PT ;  /* 0x000001801d1c7812 */ /* 0x000fe200078ec0ff */
[----:B------:R-:W5:Y:S01]  /*8490*/  LD.E.128 R36, desc[UR36][R36.64] ;  /* 0x0000002424247980 */ /* 0x000f62000c101d00 */
[----:B------:R-:W-:Y:S01]  /*84a0*/  LOP3.LUT R32, R33, 0x180, RZ, 0xc0, !PT ;  /* 0x0000018021207812 */ /* 0x000fe200078ec0ff */
[----:B--2---:R-:W-:Y:S01]  /*84b0*/  @P4 IMAD.HI.U32 R0, R4, R43, RZ ;  /* 0x0000002b04004227 */ /* 0x004fe200078e00ff */
[----:B------:R-:W-:-:S02]  /*84c0*/  LOP3.LUT R9, R76, 0x180, RZ, 0xc0, !PT ;  /* 0x000001804c097812 */ /* 0x000fc400078ec0ff */
[----:B------:R-:W-:Y:S01]  /*84d0*/  SHF.R.U64 R12, R12, 0x3, RZ ;  /* 0x000000030c0c7819 */ /* 0x000fe200000012ff */
[----:B------:R-:W-:Y:S01]  /*84e0*/  IMAD R21, R139, UR5, R21 ;  /* 0x000000058b157c24 */ /* 0x000fe2000f8e0215 */
[----:B------:R-:W-:Y:S01]  /*84f0*/  ULDC.64 UR4, c[0x0][0xaf0] ;  /* 0x0002bc0000047ab9 */ /* 0x000fe20000000a00 */
[----:B------:R-:W-:Y:S01]  /*8500*/  IMAD.MOV.U32 R3, RZ, RZ, R4 ;  /* 0x000000ffff037224 */ /* 0x000fe200078e0004 */
[----:B---3--:R-:W-:Y:S01]  /*8510*/  @P4 SHF.R.U32.HI R3, RZ, R45, R0 ;  /* 0x0000002dff034219 */ /* 0x008fe20000011600 */
[----:B------:R-:W-:Y:S01]  /*8520*/  IMAD R41, R41, UR4, RZ ;  /* 0x0000000429297c24 */ /* 0x000fe2000f8e02ff */
[----:B------:R-:W-:Y:S02]  /*8530*/  SHF.R.U64 R24, R24, 0x3, RZ ;  /* 0x0000000318187819 */ /* 0x000fe400000012ff */
[----:B------:R-:W-:Y:S01]  /*8540*/  SHF.R.S32.HI R0, RZ, 0x1f, R3 ;  /* 0x0000001fff007819 */ /* 0x000fe20000011403 */
[----:B------:R-:W-:Y:S01]  /*8550*/  IMAD R41, R138, UR5, R41 ;  /* 0x000000058a297c24 */ /* 0x000fe2000f8e0229 */
[----:B------:R-:W-:Y:S01]  /*8560*/  SHF.R.U64 R28, R28, 0x3, RZ ;  /* 0x000000031c1c7819 */ /* 0x000fe200000012ff */
[----:B------:R-:W-:Y:S01]  /*8570*/  IMAD.WIDE.U32 R138, R138, UR4, R20 ;  /* 0x000000048a8a7c25 */ /* 0x000fe2000f8e0014 */
[----:B------:R-:W-:Y:S01]  /*8580*/  SHF.R.U64 R32, R32, 0x3, RZ ;  /* 0x0000000320207819 */ /* 0x000fe200000012ff */
[----:B------:R-:W-:Y:S01]  /*8590*/  ULDC.64 UR4, c[0x0][0xae0] ;  /* 0x0002b80000047ab9 */ /* 0x000fe20000000a00 */
[----:B------:R-:W-:Y:S01]  /*85a0*/  SHF.R.U64 R9, R9, 0x3, RZ ;  /* 0x0000000309097819 */ /* 0x000fe200000012ff */
[----:B------:R-:W-:Y:S01]  /*85b0*/  IMAD.MOV R21, RZ, RZ, -R3 ;  /* 0x000000ffff157224 */ /* 0x000fe200078e0a03 */
[----:B------:R-:W-:Y:S01]  /*85c0*/  LOP3.LUT R12, R12, R13, RZ, 0x3c, !PT ;  /* 0x0000000d0c0c7212 */ /* 0x000fe200078e3cff */
[----:B------:R-:W-:Y:S01]  /*85d0*/  IMAD.IADD R139, R139, 0x1, R41 ;  /* 0x000000018b8b7824 */ /* 0x000fe200078e0229 */
[----:B------:R-:W-:Y:S01]  /*85e0*/  LOP3.LUT R24, R24, R25, RZ, 0x3c, !PT ;  /* 0x0000001918187212 */ /* 0x000fe200078e3cff */
[----:B------:R-:W-:Y:S01]  /*85f0*/  IMAD R0, R0, UR4, RZ ;  /* 0x0000000400007c24 */ /* 0x000fe2000f8e02ff */
[----:B------:R-:W-:Y:S01]  /*8600*/  LOP3.LUT R28, R28, R29, RZ, 0x3c, !PT ;  /* 0x0000001d1c1c7212 */ /* 0x000fe200078e3cff */
[----:B------:R-:W-:Y:S01]  /*8610*/  IMAD R41, R22, R21, R4 ;  /* 0x0000001516297224 */ /* 0x000fe200078e0204 */
[----:B------:R-:W-:Y:S01]  /*8620*/  LOP3.LUT R32, R32, R33, RZ, 0x3c, !PT ;  /* 0x0000002120207212 */ /* 0x000fe200078e3cff */
[--C-:B------:R-:W-:Y:S01]  /*8630*/  IMAD.X R13, RZ, RZ, R77.reuse, P0 ;  /* 0x000000ffff0d7224 */ /* 0x100fe200000e064d */
[----:B------:R-:W-:Y:S01]  /*8640*/  IADD3.X R33, RZ, R77, RZ, P3, !PT ;  /* 0x0000004dff217210 */ /* 0x000fe20001ffe4ff */
[--C-:B------:R-:W-:Y:S01]  /*8650*/  IMAD.X R25, RZ, RZ, R77.reuse, P1 ;  /* 0x000000ffff197224 */ /* 0x100fe200008e064d */
[----:B------:R-:W-:Y:S01]  /*8660*/  LOP3.LUT R76, R9, R76, RZ, 0x3c, !PT ;  /* 0x0000004c094c7212 */ /* 0x000fe200078e3cff */
[----:B------:R-:W-:-:S02]  /*8670*/  IMAD.X R29, RZ, RZ, R77, P2 ;  /* 0x000000ffff1d7224 */ /* 0x000fc400010e064d */
[C---:B------:R-:W-:Y:S01]  /*8680*/  IMAD R43, R3.reuse, UR5, R0 ;  /* 0x00000005032b7c24 */ /* 0x040fe2000f8e0200 */
[----:B------:R-:W-:Y:S01]  /*8690*/  SHF.R.S32.HI R0, RZ, 0x1f, R41 ;  /* 0x0000001fff007819 */ /* 0x000fe20000011429 */
[----:B------:R0:W5:Y:S01]  /*86a0*/  LD.E.128 R8, desc[UR36][R76.64] ;  /* 0x000000244c087980 */ /* 0x000162000c101d00 */
[----:B------:R-:W-:Y:S01]  /*86b0*/  IMAD.WIDE.U32 R20, R3, UR4, R138 ;  /* 0x0000000403147c25 */ /* 0x000fe2000f8e008a */
[----:B------:R-:W-:Y:S02]  /*86c0*/  ULDC.64 UR4, c[0x0][0xad8] ;  /* 0x0002b60000047ab9 */ /* 0x000fe40000000a00 */
[----:B------:R-:W5:Y:S01]  /*86d0*/  LD.E.128 R12, desc[UR36][R12.64] ;  /* 0x000000240c0c7980 */ /* 0x000f62000c101d00 */
[----:B------:R-:W-:-:S03]  /*86e0*/  IMAD R0, R0, UR4, RZ ;  /* 0x0000000400007c24 */ /* 0x000fc6000f8e02ff */
[----:B------:R-:W5:Y:S04]  /*86f0*/  LD.E.128 R24, desc[UR36][R24.64] ;  /* 0x0000002418187980 */ /* 0x000f68000c101d00 */
[----:B------:R-:W5:Y:S04]  /*8700*/  LD.E.128 R28, desc[UR36][R28.64] ;  /* 0x000000241c1c7980 */ /* 0x000f68000c101d00 */
[----:B------:R-:W5:Y:S01]  /*8710*/  LD.E.128 R32, desc[UR36][R32.64] ;  /* 0x0000002420207980 */ /* 0x000f62000c101d00 */
[----:B------:R-:W-:Y:S01]  /*8720*/  @!PT LDS RZ, [RZ] ;  /* 0x00000000fffff984 */ /* 0x000fe20000000800 */
[----:B------:R-:W-:Y:S01]  /*8730*/  @!PT LDS RZ, [RZ] ;  /* 0x00000000fffff984 */ /* 0x000fe20000000800 */
[----:B------:R-:W-:Y:S01]  /*8740*/  @!PT LDS RZ, [RZ] ;  /* 0x00000000fffff984 */ /* 0x000fe20000000800 */
[----:B------:R-:W-:Y:S01]  /*8750*/  @!PT LDS RZ, [RZ] ;  /* 0x00000000fffff984 */ /* 0x000fe20000000800 */
[----:B------:R1:W-:Y:S06]  /*8760*/  MEMBAR.ALL.CTA ;  /* 0x0000000000007992 */ /* 0x0003ec0000008000 */
[----:B-1----:R-:W1:Y:S01]  /*8770*/  FENCE.VIEW.ASYNC.S ;  /* 0x00000000000073c6 */ /* 0x002e620000000000 */
[----:B------:R-:W-:-:S02]  /*8780*/  IMAD.IADD R21, R21, 0x1, R43 ;  /* 0x0000000115157824 */ /* 0x000fc400078e022b */
[----:B------:R-:W-:Y:S02]  /*8790*/  IMAD R3, R41, UR5, R0 ;  /* 0x0000000529037c24 */ /* 0x000fe4000f8e0200 */
[----:B------:R-:W-:Y:S02]  /*87a0*/  IMAD R0, R141, 0xc0, R80 ;  /* 0x000000c08d007824 */ /* 0x000fe400078e0250 */
[----:B------:R-:W-:Y:S01]  /*87b0*/  IMAD.WIDE.U32 R20, R41, UR4, R20 ;  /* 0x0000000429147c25 */ /* 0x000fe2000f8e0014 */
[----:B------:R-:W-:Y:S02]  /*87c0*/  UIADD3 UR4, UR41, 0x2d820, URZ ;  /* 0x0002d82029047890 */ /* 0x000fe4000fffe03f */
[----:B------:R-:W-:Y:S02]  /*87d0*/  ISETP.GE.AND P0, PT, R0, R79, PT ;  /* 0x0000004f0000720c */ /* 0x000fe40003f06270 */
[----:B------:R-:W-:Y:S01]  /*87e0*/  UPRMT UR4, URZ, 0x654, UR4 ;  /* 0x000006543f047896 */ /* 0x000fe20008000004 */
[----:B------:R-:W-:-:S02]  /*87f0*/  IADD3 R3, R21, R3, RZ ;  /* 0x0000000315037210 */ /* 0x000fc40007ffe0ff */
[----:B------:R-:W-:-:S04]  /*8800*/  LEA R4, P1, R20, UR6, 0x1 ;  /* 0x0000000614047c11 */ /* 0x000fc8000f8208ff */
[----:B------:R-:W-:Y:S01]  /*8810*/  LEA.HI.X R3, R20, UR7, R3, 0x1, P1 ;  /* 0x0000000714037c11 */ /* 0x000fe200088f0c03 */
[----:B-1----:R0:W1:Y:S01]  /*8820*/  SHFL.IDX PT, R40, R4, RZ, 0x1c1f ;  /* 0x001c1fff04287589 */ /* 0x00206200000e0000 */
[----:B------:R-:W-:Y:S01]  /*8830*/  BSSY B1, `(.L_x_195) ;  /* 0x0000012000017945 */ /* 0x000fe20003800000 */
[----:B------:R-:W-:Y:S02]  /*8840*/  SYNCS.ARRIVE.TRANS64.RED.A1T0 RZ, [UR4], RZ ;  /* 0x000000ffffff79a7 */ /* 0x000fe40008100404 */
[----:B------:R0:W2:Y:S01]  /*8850*/  SHFL.IDX PT, R41, R3, RZ, 0x1c1f ;  /* 0x001c1fff03297589 */ /* 0x0000a200000e0000 */
[----:B------:R-:W-:Y:S02]  /*8860*/  SHF.R.S32.HI R46, RZ, 0x1f, R143 ;  /* 0x0000001fff2e7819 */ /* 0x000fe4000001148f */
[----:B------:R-:W-:Y:S01]  /*8870*/  SHF.R.S32.HI R47, RZ, 0x1f, R142 ;  /* 0x0000001fff2f7819 */ /* 0x000fe2000001148e */
[----:B------:R-:W-:Y:S06]  /*8880*/  @P0 BRA `(.L_x_196) ;  /* 0x0000000000300947 */ /* 0x000fec0003800000 */
[----:B------:R-:W-:Y:S02]  /*8890*/  ULDC UR4, c[0x0][0xac8] ;  /* 0x0002b20000047ab9 */ /* 0x000fe40000000800 */
[----:B------:R-:W-:Y:S02]  /*88a0*/  ISETP.GE.AND P1, PT, R142, UR4, PT ;  /* 0x000000048e007c0c */ /* 0x000fe4000bf26270 */
[----:B------:R-:W-:Y:S02]  /*88b0*/  ISETP.GE.AND P2, PT, R143, UR4, PT ;  /* 0x000000048f007c0c */ /* 0x000fe4000bf46270 */
[----:B------:R-:W-:-:S09]  /*88c0*/  ISETP.GE.AND P0, PT, R137, UR4, PT ;  /* 0x0000000489007c0c */ /* 0x000fd2000bf06270 */
[CC--:B-1----:R-:W-:Y:S02]  /*88d0*/  @!P1 LEA R42, P3, R142.reuse, R40.reuse, 0x1 ;  /* 0x000000288e2a9211 */ /* 0x0c2fe400078608ff */
[----:B------:R-:W-:Y:S02]  /*88e0*/  @!P2 LEA R44, P4, R143, R40, 0x1 ;  /* 0x000000288f2ca211 */ /* 0x000fe400078808ff */
[----:B--2---:R-:W-:Y:S01]  /*88f0*/  @!P0 IMAD.WIDE R20, R137, 0x2, R40 ;  /* 0x0000000289148825 */ /* 0x004fe200078e0228 */
[-C--:B------:R-:W-:Y:S02]  /*8900*/  @!P1 LEA.HI.X R43, R142, R41.reuse, R47, 0x1, P3 ;  /* 0x000000298e2b9211 */ /* 0x080fe400018f0c2f */
[----:B------:R-:W-:Y:S02]  /*8910*/  @!P2 LEA.HI.X R45, R143, R41, R46, 0x1, P4 ;  /* 0x000000298f2da211 */ /* 0x000fe400020f0c2e */
[----:B-----5:R3:W-:Y:S04]  /*8920*/  @!P0 ST.E.128 desc[UR36][R20.64], R8 ;  /* 0x0000000814008985 */ /* 0x0207e8000c101d24 */
[----:B------:R3:W-:Y:S04]  /*8930*/  @!P1 ST.E.128 desc[UR36][R42.64], R24 ;  /* 0x000000182a009985 */ /* 0x0007e8000c101d24 */
[----:B------:R3:W-:Y:S02]  /*8940*/  @!P2 ST.E.128 desc[UR36][R44.64], R32 ;  /* 0x000000202c00a985 */ /* 0x0007e4000c101d24 */
.L_x_196:
[----:B------:R-:W-:Y:S05]  /*8950*/  BSYNC B1 ;  /* 0x0000000000017941 */ /* 0x000fea0003800000 */
.L_x_195:
[----:B------:R-:W-:Y:S01]  /*8960*/  VIADD R0, R0, 0x60 ;  /* 0x0000006000007836 */ /* 0x000fe20000000000 */
[----:B---3-5:R3:W4:Y:S04]  /*8970*/  SHFL.IDX PT, R11, R3, 0x1, 0x1c1f ;  /* 0x003c1f00030b7f89 */ /* 0x02872800000e0000 */
[----:B------:R-:W-:Y:S01]  /*8980*/  ISETP.GE.AND P0, PT, R0, R79, PT ;  /* 0x0000004f0000720c */ /* 0x000fe20003f06270 */
[----:B------:R3:W0:-:S12]  /*8990*/  SHFL.IDX PT, R10, R4, 0x1, 0x1c1f ;  /* 0x003c1f00040a7f89 */ /* 0x00061800000e0000 */
[----:B---3--:R-:W-:Y:S05]  /*89a0*/  @P0 BRA `(.L_x_197) ;  /* 0x0000001400500947 */ /* 0x008fea0003800000 */
[----:B------:R-:W-:Y:S02]  /*89b0*/  ULDC UR4, c[0x0][0xac8] ;  /* 0x0002b20000047ab9 */ /* 0x000fe40000000800 */
[----:B------:R-:W-:Y:S02]  /*89c0*/  ISETP.GE.AND P2, PT, R142, UR4, PT ;  /* 0x000000048e007c0c */ /* 0x000fe4000bf46270 */
[----:B------:R-:W-:-:S11]  /*89d0*/  ISETP.GE.AND P1, PT, R137, UR4, PT ;  /* 0x0000000489007c0c */ /* 0x000fd6000bf26270 */
[C---:B0-----:R-:W-:Y:S02]  /*89e0*/  @!P2 LEA R20, P0, R142.reuse, R10, 0x1 ;  /* 0x0000000a8e14a211 */ /* 0x041fe400078008ff */
[----:B----4-:R-:W-:Y:S02]  /*89f0*/  @!P1 IMAD.WIDE R8, R137, 0x2, R10 ;  /* 0x0000000289089825 */ /* 0x010fe400078e020a */
[----:B------:R-:W-:Y:S02]  /*8a00*/  @!P2 LEA.HI.X R21, R142, R11, R47, 0x1, P0 ;  /* 0x0000000b8e15a211 */ /* 0x000fe400000f0c2f */
[----:B------:R-:W-:Y:S01]  /*8a10*/  ISETP.GE.AND P0, PT, R143, UR4, PT ;  /* 0x000000048f007c0c */ /* 0x000fe2000bf06270 */
[----:B------:R0:W-:Y:S04]  /*8a20*/  @!P1 ST.E.128 desc[UR36][R8.64], R12 ;  /* 0x0000000c08009985 */ /* 0x0001e8000c101d24 */
[----:B------:R0:W-:Y:S08]  /*8a30*/  @!P2 ST.E.128 desc[UR36][R20.64], R28 ;  /* 0x0000001c1400a985 */ /* 0x0001f0000c101d24 */
[----:B------:R-:W-:Y:S05]  /*8a40*/  @P0 BRA `(.L_x_197) ;  /* 0x0000001400280947 */ /* 0x000fea0003800000 */
[----:B0-----:R-:W-:-:S04]  /*8a50*/  LEA R8, P0, R143, R10, 0x1 ;  /* 0x0000000a8f087211 */ /* 0x001fc800078008ff */
[----:B------:R-:W-:-:S05]  /*8a60*/  LEA.HI.X R9, R143, R11, R46, 0x1, P0 ;  /* 0x0000000b8f097211 */ /* 0x000fca00000f0c2e */
[----:B------:R0:W-:Y:S01]  /*8a70*/  ST.E.128 desc[UR36][R8.64], R36 ;  /* 0x0000002408007985 */ /* 0x0001e2000c101d24 */
[----:B------:R-:W-:Y:S05]  /*8a80*/  BRA `(.L_x_197) ;  /* 0x0000001400187947 */ /* 0x000fea0003800000 */
.L_x_194:
[----:B0-----:R-:W0:Y:S01]  /*8a90*/  @P4 LDC R0, c[0x0][0xbec] ;  /* 0x0002fb00ff004b82 */ /* 0x001e220000000800 */
[----:B------:R-:W-:Y:S01]  /*8aa0*/  ULDC.64 UR4, c[0x0][0xb08] ;  /* 0x0002c20000047ab9 */ /* 0x000fe20000000a00 */
[----:B------:R-:W-:Y:S01]  /*8ab0*/  ULDC.64 UR6, c[0x0][0xb30] ;  /* 0x0002cc0000067ab9 */ /* 0x000fe20000000a00 */
[----:B------:R-:W-:Y:S01]  /*8ac0*/  IMAD R3, R78, UR4, RZ ;  /* 0x000000044e037c24 */ /* 0x000fe2000f8e02ff */
[----:B------:R-:W-:Y:S01]  /*8ad0*/  BSSY B1, `(.L_x_198) ;  /* 0x0000065000017945 */ /* 0x000fe20003800000 */
[C---:B------:R-:W-:Y:S01]  /*8ae0*/  IMAD.WIDE.U32 R8, R4.reuse, UR4, RZ ;  /* 0x0000000404087c25 */ /* 0x040fe2000f8e00ff */
[----:B------:R-:W-:Y:S02]  /*8af0*/  SHF.R.S32.HI R28, RZ, 0x1f, R144 ;  /* 0x0000001fff1c7819 */ /* 0x000fe40000011490 */
[----:B------:R-:W1:Y:S01]  /*8b00*/  @P4 LDC R13, c[0x0][0xbf0] ;  /* 0x0002fc00ff0d4b82 */ /* 0x000e620000000800 */
[----:B------:R-:W-:Y:S01]  /*8b10*/  IMAD R3, R4, UR5, R3 ;  /* 0x0000000504037c24 */ /* 0x000fe2000f8e0203 */
[----:B------:R-:W-:Y:S01]  /*8b20*/  ULDC.64 UR4, c[0x0][0xb38] ;  /* 0x0002ce0000047ab9 */ /* 0x000fe20000000a00 */
[----:B------:R-:W-:-:S02]  /*8b30*/  SHF.R.S32.HI R29, RZ, 0x1f, R145 ;  /* 0x0000001fff1d7819 */ /* 0x000fc40000011491 */
[----:B------:R-:W-:Y:S01]  /*8b40*/  IMAD.IADD R9, R9, 0x1, R3 ;  /* 0x0000000109097824 */ /* 0x000fe200078e0203 */
[----:B------:R-:W-:Y:S02]  /*8b50*/  SHF.R.S32.HI R3, RZ, 0x1f, R138 ;  /* 0x0000001fff037819 */ /* 0x000fe4000001148a */
[----:B------:R-:W-:Y:S01]  /*8b60*/  SHF.R.S32.HI R30, RZ, 0x1f, R146 ;  /* 0x0000001fff1e7819 */ /* 0x000fe20000011492 */
[C---:B------:R-:W-:Y:S01]  /*8b70*/  IMAD.WIDE.U32 R8, R139.reuse, UR4, R8 ;  /* 0x000000048b087c25 */ /* 0x040fe2000f8e0008 */
[----:B------:R-:W-:Y:S02]  /*8b80*/  SHF.R.S32.HI R31, RZ, 0x1f, R147 ;  /* 0x0000001fff1f7819 */ /* 0x000fe40000011493 */
[----:B------:R-:W-:Y:S01]  /*8b90*/  SHF.R.S32.HI R76, RZ, 0x1f, R148 ;  /* 0x0000001fff4c7819 */ /* 0x000fe20000011494 */
[----:B------:R-:W-:Y:S01]  /*8ba0*/  IMAD R9, R139, UR5, R9 ;  /* 0x000000058b097c24 */ /* 0x000fe2000f8e0209 */
[----:B------:R-:W-:Y:S01]  /*8bb0*/  ULDC.64 UR4, c[0x0][0xb40] ;  /* 0x0002d00000047ab9 */ /* 0x000fe20000000a00 */
[----:B------:R-:W-:Y:S01]  /*8bc0*/  SHF.R.S32.HI R77, RZ, 0x1f, R149 ;  /* 0x0000001fff4d7819 */ /* 0x000fe20000011495 */
[----:B------:R-:W-:Y:S01]  /*8bd0*/  IMAD R3, R3, UR4, RZ ;  /* 0x0000000403037c24 */ /* 0x000fe2000f8e02ff */
[----:B------:R-:W-:Y:S01]  /*8be0*/  SHF.R.S32.HI R79, RZ, 0x1f, R150 ;  /* 0x0000001fff4f7819 */ /* 0x000fe20000011496 */
[----:B0-----:R-:W-:Y:S01]  /*8bf0*/  @P4 IMAD.HI.U32 R0, R27, R0, RZ ;  /* 0x000000001b004227 */ /* 0x001fe200078e00ff */
[----:B------:R-:W-:-:S02]  /*8c00*/  SHF.R.S32.HI R80, RZ, 0x1f, R151 ;  /* 0x0000001fff507819 */ /* 0x000fc40000011497 */
[----:B------:R-:W-:Y:S01]  /*8c10*/  SHF.R.S32.HI R81, RZ, 0x1f, R152 ;  /* 0x0000001fff517819 */ /* 0x000fe20000011498 */
[C---:B------:R-:W-:Y:S01]  /*8c20*/  IMAD R11, R138.reuse, UR5, R3 ;  /* 0x000000058a0b7c24 */ /* 0x040fe2000f8e0203 */
[----:B------:R-:W-:Y:S01]  /*8c30*/  SHF.R.S32.HI R82, RZ, 0x1f, R153 ;  /* 0x0000001fff527819 */ /* 0x000fe20000011499 */
[----:B------:R-:W-:Y:S01]  /*8c40*/  IMAD.WIDE.U32 R8, R138, UR4, R8 ;  /* 0x000000048a087c25 */ /* 0x000fe2000f8e0008 */
[----:B------:R-:W-:Y:S01]  /*8c50*/  ULDC.64 UR4, c[0x0][0xb48] ;  /* 0x0002d20000047ab9 */ /* 0x000fe20000000a00 */
[----:B------:R-:W-:Y:S02]  /*8c60*/  SHF.R.S32.HI R83, RZ, 0x1f, R154 ;  /* 0x0000001fff537819 */ /* 0x000fe4000001149a */
[----:B------:R-:W-:Y:S01]  /*8c70*/  IMAD.MOV.U32 R3, RZ, RZ, R27 ;  /* 0x000000ffff037224 */ /* 0x000fe200078e001b */
[----:B-1----:R-:W-:Y:S01]  /*8c80*/  @P4 SHF.R.U32.HI R3, RZ, R13, R0 ;  /* 0x0000000dff034219 */ /* 0x002fe20000011600 */
[----:B------:R-:W-:-:S03]  /*8c90*/  IMAD.IADD R9, R9, 0x1, R11 ;  /* 0x0000000109097824 */ /* 0x000fc600078e020b */
[--C-:B------:R-:W-:Y:S01]  /*8ca0*/  SHF.R.S32.HI R0, RZ, 0x1f, R3.reuse ;  /* 0x0000001fff007819 */ /* 0x100fe20000011403 */
[----:B------:R-:W-:Y:S02]  /*8cb0*/  IMAD.MOV R11, RZ, RZ, -R3 ;  /* 0x000000ffff0b7224 */ /* 0x000fe400078e0a03 */
[----:B------:R-:W-:Y:S01]  /*8cc0*/  IMAD.WIDE.U32 R8, R155, UR4, R8 ;  /* 0x000000049b087c25 */ /* 0x000fe2000f8e0008 */
[----:B------:R-:W-:-:S03]  /*8cd0*/  UIADD3 UR4, UR41, 0x2d820, URZ ;  /* 0x0002d82029047890 */ /* 0x000fc6000fffe03f */
[----:B------:R-:W-:Y:S01]  /*8ce0*/  IMAD R11, R22, R11, R27 ;  /* 0x0000000b160b7224 */ /* 0x000fe200078e021b */
[----:B------:R-:W-:Y:S01]  /*8cf0*/  UPRMT UR4, URZ, 0x654, UR4 ;  /* 0x000006543f047896 */ /* 0x000fe20008000004 */
[----:B------:R-:W-:Y:S02]  /*8d00*/  IMAD R0, R0, UR6, RZ ;  /* 0x0000000600007c24 */ /* 0x000fe4000f8e02ff */
[----:B------:R-:W-:Y:S02]  /*8d10*/  IMAD R9, R155, UR5, R9 ;  /* 0x000000059b097c24 */ /* 0x000fe4000f8e0209 */
[C---:B------:R-:W-:Y:S01]  /*8d20*/  IMAD R13, R3.reuse, UR7, R0 ;  /* 0x00000007030d7c24 */ /* 0x040fe2000f8e0200 */
[----:B------:R-:W-:Y:S01]  /*8d30*/  SHF.R.S32.HI R0, RZ, 0x1f, R11 ;  /* 0x0000001fff007819 */ /* 0x000fe2000001140b */
[----:B------:R-:W-:Y:S01]  /*8d40*/  IMAD.WIDE.U32 R8, R3, UR6, R8 ;  /* 0x0000000603087c25 */ /* 0x000fe2000f8e0008 */
[----:B------:R-:W-:Y:S01]  /*8d50*/  ULDC.64 UR6, c[0x0][0xb28] ;  /* 0x0002ca0000067ab9 */ /* 0x000fe20000000a00 */
[----:B------:R-:W-:Y:S02]  /*8d60*/  SYNCS.ARRIVE.TRANS64.RED.A1T0 RZ, [UR4], RZ ;  /* 0x000000ffffff79a7 */ /* 0x000fe40008100404 */
[----:B------:R-:W-:-:S02]  /*8d70*/  IMAD R0, R0, UR6, RZ ;  /* 0x0000000600007c24 */ /* 0x000fc4000f8e02ff */
[----:B------:R-:W-:Y:S02]  /*8d80*/  IMAD.IADD R9, R9, 0x1, R13 ;  /* 0x0000000109097824 */ /* 0x000fe400078e020d */
[C---:B------:R-:W-:Y:S02]  /*8d90*/  IMAD R3, R11.reuse, UR7, R0 ;  /* 0x000000070b037c24 */ /* 0x040fe4000f8e0200 */
[----:B------:R-:W-:Y:S01]  /*8da0*/  IMAD.WIDE.U32 R8, R11, UR6, R8 ;  /* 0x000000060b087c25 */ /* 0x000fe2000f8e0008 */
[----:B------:R-:W-:-:S03]  /*8db0*/  ULDC.64 UR6, c[0x0][0xb00] ;  /* 0x0002c00000067ab9 */ /* 0x000fc60000000a00 */
[----:B------:R-:W-:Y:S01]  /*8dc0*/  IMAD.IADD R3, R9, 0x1, R3 ;  /* 0x0000000109037824 */ /* 0x000fe200078e0203 */
[----:B------:R-:W-:-:S04]  /*8dd0*/  LEA R0, P1, R8, UR6, 0x2 ;  /* 0x0000000608007c11 */ /* 0x000fc8000f8210ff */
[----:B------:R-:W-:Y:S02]  /*8de0*/  LEA.HI.X R3, R8, UR7, R3, 0x2, P1 ;  /* 0x0000000708037c11 */ /* 0x000fe400088f1403 */
[----:B------:R0:W1:Y:S04]  /*8df0*/  SHFL.IDX PT, R8, R0, RZ, 0x1c1f ;  /* 0x001c1fff00087589 */ /* 0x00006800000e0000 */
[----:B------:R0:W2:Y:S01]  /*8e00*/  SHFL.IDX PT, R9, R3, RZ, 0x1c1f ;  /* 0x001c1fff03097589 */ /* 0x0000a200000e0000 */
[----:B------:R-:W-:Y:S05]  /*8e10*/  @P2 BRA `(.L_x_199) ;  /* 0x0000000000c02947 */ /* 0x000fea0003800000 */
[----:B------:R-:W-:Y:S02]  /*8e20*/  ULDC UR4, c[0x0][0xac8] ;  /* 0x0002b20000047ab9 */ /* 0x000fe40000000800 */
[----:B------:R-:W-:Y:S02]  /*8e30*/  ISETP.GE.AND P3, PT, R154, UR4, PT ;  /* 0x000000049a007c0c */ /* 0x000fe4000bf66270 */
[----:B------:R-:W-:Y:S02]  /*8e40*/  ISETP.GE.AND P1, PT, R157, UR4, PT ;  /* 0x000000049d007c0c */ /* 0x000fe4000bf26270 */
[----:B------:R-:W-:Y:S02]  /*8e50*/  ISETP.GE.AND P4, PT, R153, UR4, PT ;  /* 0x0000000499007c0c */ /* 0x000fe4000bf86270 */
[----:B------:R-:W-:-:S07]  /*8e60*/  ISETP.GE.AND P2, PT, R152, UR4, PT ;  /* 0x0000000498007c0c */ /* 0x000fce000bf46270 */
[CC--:B-1----:R-:W-:Y:S02]  /*8e70*/  @!P3 LEA R12, P5, R154.reuse, R8.reuse, 0x2 ;  /* 0x000000089a0cb211 */ /* 0x0c2fe400078a10ff */
[----:B--2---:R-:W-:Y:S02]  /*8e80*/  @!P1 IMAD.WIDE R10, R157, 0x4, R8 ;  /* 0x000000049d0a9825 */ /* 0x004fe400078e0208 */
[----:B------:R-:W-:Y:S02]  /*8e90*/  @!P3 LEA.HI.X R13, R154, R9, R83, 0x2, P5 ;  /* 0x000000099a0db211 */ /* 0x000fe400028f1453 */
[----:B------:R-:W-:Y:S01]  /*8ea0*/  ISETP.GE.AND P5, PT, R151, UR4, PT ;  /* 0x0000000497007c0c */ /* 0x000fe2000bfa6270 */
[----:B------:R1:W-:Y:S01]  /*8eb0*/  @!P1 ST.E.64 desc[UR36][R10.64], R20 ;  /* 0x000000140a009985 */ /* 0x0003e2000c101b24 */
[-C--:B------:R-:W-:Y:S02]  /*8ec0*/  @!P4 LEA R14, P1, R153, R8.reuse, 0x2 ;  /* 0x00000008990ec211 */ /* 0x080fe400078210ff */
[----:B------:R-:W-:Y:S01]  /*8ed0*/  @!P2 LEA R24, P6, R152, R8, 0x2 ;  /* 0x000000089818a211 */ /* 0x000fe200078c10ff */
[----:B------:R2:W-:Y:S01]  /*8ee0*/  @!P3 ST.E.64 desc[UR36][R12.64], R32 ;  /* 0x000000200c00b985 */ /* 0x0005e2000c101b24 */
[----:B------:R-:W-:-:S02]  /*8ef0*/  ISETP.GE.AND P3, PT, R150, UR4, PT ;  /* 0x0000000496007c0c */ /* 0x000fc4000bf66270 */
[-C--:B------:R-:W-:Y:S02]  /*8f00*/  @!P4 LEA.HI.X R15, R153, R9.reuse, R82, 0x2, P1 ;  /* 0x00000009990fc211 */ /* 0x080fe400008f1452 */
[----:B------:R-:W-:Y:S02]  /*8f10*/  ISETP.GE.AND P1, PT, R149, UR4, PT ;  /* 0x0000000495007c0c */ /* 0x000fe4000bf26270 */
[----:B------:R-:W-:Y:S01]  /*8f20*/  @!P2 LEA.HI.X R25, R152, R9, R81, 0x2, P6 ;  /* 0x000000099819a211 */ /* 0x000fe200030f1451 */
[----:B------:R3:W-:Y:S01]  /*8f30*/  @!P4 ST.E.64 desc[UR36][R14.64], R34 ;  /* 0x000000220e00c985 */ /* 0x0007e2000c101b24 */
[----:B------:R-:W-:-:S03]  /*8f40*/  @!P5 LEA R26, P4, R151, R8, 0x2 ;  /* 0x00000008971ad211 */ /* 0x000fc600078810ff */
[----:B------:R4:W-:Y:S01]  /*8f50*/  @!P2 ST.E.64 desc[UR36][R24.64], R36 ;  /* 0x000000241800a985 */ /* 0x0009e2000c101b24 */
[----:B------:R-:W-:Y:S02]  /*8f60*/  ISETP.GE.AND P2, PT, R148, UR4, PT ;  /* 0x0000000494007c0c */ /* 0x000fe4000bf46270 */
[-C--:B------:R-:W-:Y:S02]  /*8f70*/  @!P5 LEA.HI.X R27, R151, R9.reuse, R80, 0x2, P4 ;  /* 0x00000009971bd211 */ /* 0x080fe400020f1450 */
[CC--:B-1----:R-:W-:Y:S02]  /*8f80*/  @!P3 LEA R10, P6, R150.reuse, R8.reuse, 0x2 ;  /* 0x00000008960ab211 */ /* 0x0c2fe400078c10ff */
[----:B--2---:R-:W-:Y:S01]  /*8f90*/  @!P1 LEA R12, P4, R149, R8, 0x2 ;  /* 0x00000008950c9211 */ /* 0x004fe200078810ff */
[----:B------:R-:W-:Y:S01]  /*8fa0*/  @!P5 ST.E.64 desc[UR36][R26.64], R38 ;  /* 0x000000261a00d985 */ /* 0x000fe2000c101b24 */
[----:B------:R-:W-:Y:S02]  /*8fb0*/  @!P3 LEA.HI.X R11, R150, R9, R79, 0x2, P6 ;  /* 0x00000009960bb211 */ /* 0x000fe400030f144f */
[----:B------:R-:W-:-:S02]  /*8fc0*/  ISETP.GE.AND P5, PT, R147, UR4, PT ;  /* 0x0000000493007c0c */ /* 0x000fc4000bfa6270 */
[-C--:B------:R-:W-:Y:S01]  /*8fd0*/  @!P1 LEA.HI.X R13, R149, R9.reuse, R77, 0x2, P4 ;  /* 0x00000009950d9211 */ /* 0x080fe200020f144d */
[----:B------:R1:W-:Y:S01]  /*8fe0*/  @!P3 ST.E.64 desc[UR36][R10.64], R40 ;  /* 0x000000280a00b985 */ /* 0x0003e2000c101b24 */
[----:B------:R-:W-:Y:S02]  /*8ff0*/  ISETP.GE.AND P4, PT, R146, UR4, PT ;  /* 0x0000000492007c0c */ /* 0x000fe4000bf86270 */
[----:B---3--:R-:W-:Y:S01]  /*9000*/  @!P2 LEA R14, P6, R148, R8, 0x2 ;  /* 0x00000008940ea211 */ /* 0x008fe200078c10ff */
[----:B------:R3:W-:Y:S01]  /*9010*/  @!P1 ST.E.64 desc[UR36][R12.64], R42 ;  /* 0x0000002a0c009985 */ /* 0x0007e2000c101b24 */
[----:B------:R-:W-:Y:S02]  /*9020*/  ISETP.GE.AND P3, PT, R145, UR4, PT ;  /* 0x0000000491007c0c */ /* 0x000fe4000bf66270 */
[----:B------:R-:W-:Y:S02]  /*9030*/  ISETP.GE.AND P1, PT, R144, UR4, PT ;  /* 0x0000000490007c0c */ /* 0x000fe4000bf26270 */
[----:B------:R-:W-:-:S02]  /*9040*/  @!P2 LEA.HI.X R15, R148, R9, R76, 0x2, P6 ;  /* 0x00000009940fa211 */ /* 0x000fc400030f144c */
[----:B------:R-:W-:-:S03]  /*9050*/  @!P5 LEA R20, P6, R147, R8, 0x2 ;  /* 0x000000089314d211 */ /* 0x000fc600078c10ff */
[----:B------:R3:W-:Y:S01]  /*9060*/  @!P2 ST.E.64 desc[UR36][R14.64], R44 ;  /* 0x0000002c0e00a985 */ /* 0x0007e2000c101b24 */
[CC--:B----4-:R-:W-:Y:S02]  /*9070*/  @!P4 LEA R24, P2, R146.reuse, R8.reuse, 0x2 ;  /* 0x000000089218c211 */ /* 0x0d0fe400078410ff */
[-C--:B------:R-:W-:Y:S02]  /*9080*/  @!P5 LEA.HI.X R21, R147, R9.reuse, R31, 0x2, P6 ;  /* 0x000000099315d211 */ /* 0x080fe400030f141f */
[CC--:B-1----:R-:W-:Y:S02]  /*9090*/  @!P3 LEA R10, P6, R145.reuse, R8.reuse, 0x2 ;  /* 0x00000008910ab211 */ /* 0x0c2fe400078c10ff */
[-C--:B------:R-:W-:Y:S01]  /*90a0*/  @!P4 LEA.HI.X R25, R146, R9.reuse, R30, 0x2, P2 ;  /* 0x000000099219c211 */ /* 0x080fe200010f141e */
[----:B------:R3:W-:Y:S01]  /*90b0*/  @!P5 ST.E.64 desc[UR36][R20.64], R46 ;  /* 0x0000002e1400d985 */ /* 0x0007e2000c101b24 */
[C---:B------:R-:W-:Y:S02]  /*90c0*/  @!P1 LEA R8, P2, R144.reuse, R8, 0x2 ;  /* 0x0000000890089211 */ /* 0x040fe400078410ff */
[-C--:B------:R-:W-:Y:S01]  /*90d0*/  @!P3 LEA.HI.X R11, R145, R9.reuse, R29, 0x2, P6 ;  /* 0x00000009910bb211 */ /* 0x080fe200030f141d */
[----:B------:R3:W-:Y:S01]  /*90e0*/  @!P4 ST.E.64 desc[UR36][R24.64], R48 ;  /* 0x000000301800c985 */ /* 0x0007e2000c101b24 */
[----:B------:R-:W-:-:S03]  /*90f0*/  @!P1 LEA.HI.X R9, R144, R9, R28, 0x2, P2 ;  /* 0x0000000990099211 */ /* 0x000fc600010f141c */
[----:B------:R3:W-:Y:S04]  /*9100*/  @!P3 ST.E.64 desc[UR36][R10.64], R50 ;  /* 0x000000320a00b985 */ /* 0x0007e8000c101b24 */
[----:B------:R3:W-:Y:S02]  /*9110*/  @!P1 ST.E.64 desc[UR36][R8.64], R52 ;  /* 0x0000003408009985 */ /* 0x0007e4000c101b24 */
.L_x_199:
[----:B------:R-:W-:Y:S05]  /*9120*/  BSYNC B1 ;  /* 0x0000000000017941 */ /* 0x000fea0003800000 */
.L_x_198:
[----:B---3--:R3:W4:Y:S04]  /*9130*/  SHFL.IDX PT, R11, R3, 0x1, 0x1c1f ;  /* 0x003c1f00030b7f89 */ /* 0x00872800000e0000 */
[----:B------:R3:W0:Y:S01]  /*9140*/  SHFL.IDX PT, R10, R0, 0x1, 0x1c1f ;  /* 0x003c1f00000a7f89 */ /* 0x00062200000e0000 */
[----:B------:R-:W-:Y:S05]  /*9150*/  @P0 BRA `(.L_x_197) ;  /* 0x0000000c00640947 */ /* 0x000fea0003800000 */
[----:B------:R-:W-:Y:S02]  /*9160*/  ULDC UR4, c[0x0][0xac8] ;  /* 0x0002b20000047ab9 */ /* 0x000fe40000000800 */
[----:B------:R-:W-:Y:S02]  /*9170*/  ISETP.GE.AND P5, PT, R154, UR4, PT ;  /* 0x000000049a007c0c */ /* 0x000fe4000bfa6270 */
[----:B------:R-:W-:Y:S02]  /*9180*/  ISETP.GE.AND P1, PT, R157, UR4, PT ;  /* 0x000000049d007c0c */ /* 0x000fe4000bf26270 */
[----:B------:R-:W-:Y:S02]  /*9190*/  ISETP.GE.AND P3, PT, R153, UR4, PT ;  /* 0x0000000499007c0c */ /* 0x000fe4000bf66270 */
[----:B------:R-:W-:Y:S02]  /*91a0*/  ISETP.GE.AND P2, PT, R152, UR4, PT ;  /* 0x0000000498007c0c */ /* 0x000fe4000bf46270 */
[----:B------:R-:W-:-:S05]  /*91b0*/  ISETP.GE.AND P4, PT, R151, UR4, PT ;  /* 0x0000000497007c0c */ /* 0x000fca000bf86270 */
[CC--:B0-----:R-:W-:Y:S02]  /*91c0*/  @!P5 LEA R12, P0, R154.reuse, R10.reuse, 0x2 ;  /* 0x0000000a9a0cd211 */ /* 0x0c1fe400078010ff */
[----:B-12-4-:R-:W-:Y:S02]  /*91d0*/  @!P1 IMAD.WIDE R8, R157, 0x4, R10 ;  /* 0x000000049d089825 */ /* 0x016fe400078e020a */
[----:B------:R-:W-:Y:S02]  /*91e0*/  @!P5 LEA.HI.X R13, R154, R11, R83, 0x2, P0 ;  /* 0x0000000b9a0dd211 */ /* 0x000fe400000f1453 */
[-C--:B------:R-:W-:Y:S01]  /*91f0*/  @!P3 LEA R14, P0, R153, R10.reuse, 0x2 ;  /* 0x0000000a990eb211 */ /* 0x080fe200078010ff */
[----:B------:R0:W-:Y:S01]  /*9200*/  @!P1 ST.E.64 desc[UR36][R8.64], R54 ;  /* 0x0000003608009985 */ /* 0x0001e2000c101b24 */
[----:B------:R-:W-:Y:S02]  /*9210*/  ISETP.GE.AND P1, PT, R150, UR4, PT ;  /* 0x0000000496007c0c */ /* 0x000fe4000bf26270 */
[-C--:B------:R-:W-:Y:S01]  /*9220*/  @!P4 LEA R24, P6, R151, R10.reuse, 0x2 ;  /* 0x0000000a9718c211 */ /* 0x080fe200078c10ff */
[----:B------:R1:W-:Y:S01]  /*9230*/  @!P5 ST.E.64 desc[UR36][R12.64], R56 ;  /* 0x000000380c00d985 */ /* 0x0003e2000c101b24 */
[----:B------:R-:W-:-:S02]  /*9240*/  @!P2 LEA R20, P5, R152, R10, 0x2 ;  /* 0x0000000a9814a211 */ /* 0x000fc400078a10ff */
[-C--:B------:R-:W-:Y:S02]  /*9250*/  @!P3 LEA.HI.X R15, R153, R11.reuse, R82, 0x2, P0 ;  /* 0x0000000b990fb211 */ /* 0x080fe400000f1452 */
[-C--:B------:R-:W-:Y:S02]  /*9260*/  @!P2 LEA.HI.X R21, R152, R11.reuse, R81, 0x2, P5 ;  /* 0x0000000b9815a211 */ /* 0x080fe400028f1451 */
[----:B------:R-:W-:Y:S01]  /*9270*/  ISETP.GE.AND P0, PT, R149, UR4, PT ;  /* 0x0000000495007c0c */ /* 0x000fe2000bf06270 */
[----:B------:R-:W-:Y:S01]  /*9280*/  @!P3 ST.E.64 desc[UR36][R14.64], R58 ;  /* 0x0000003a0e00b985 */ /* 0x000fe2000c101b24 */
[----:B------:R-:W-:Y:S02]  /*9290*/  @!P4 LEA.HI.X R25, R151, R11, R80, 0x2, P6 ;  /* 0x0000000b9719c211 */ /* 0x000fe400030f1450 */
[----:B0-----:R-:W-:Y:S01]  /*92a0*/  @!P1 LEA R8, P5, R150, R10, 0x2 ;  /* 0x0000000a96089211 */ /* 0x001fe200078a10ff */
[----:B------:R0:W-:Y:S01]  /*92b0*/  @!P2 ST.E.64 desc[UR36][R20.64], R60 ;  /* 0x0000003c1400a985 */ /* 0x0001e2000c101b24 */
[----:B------:R-:W-:-:S02]  /*92c0*/  ISETP.GE.AND P3, PT, R147, UR4, PT ;  /* 0x0000000493007c0c */ /* 0x000fc4000bf66270 */
[----:B------:R-:W-:Y:S01]  /*92d0*/  ISETP.GE.AND P2, PT, R146, UR4, PT ;  /* 0x0000000492007c0c */ /* 0x000fe2000bf46270 */
[----:B------:R2:W-:Y:S01]  /*92e0*/  @!P4 ST.E.64 desc[UR36][R24.64], R62 ;  /* 0x0000003e1800c985 */ /* 0x0005e2000c101b24 */
[----:B------:R-:W-:Y:S02]  /*92f0*/  ISETP.GE.AND P4, PT, R148, UR4, PT ;  /* 0x0000000494007c0c */ /* 0x000fe4000bf86270 */
[-C--:B------:R-:W-:Y:S02]  /*9300*/  @!P1 LEA.HI.X R9, R150, R11.reuse, R79, 0x2, P5 ;  /* 0x0000000b96099211 */ /* 0x080fe400028f144f */
[----:B------:R-:W-:Y:S02]  /*9310*/  ISETP.GE.AND P5, PT, R145, UR4, PT ;  /* 0x0000000491007c0c */ /* 0x000fe4000bfa6270 */
[C---:B-1----:R-:W-:Y:S01]  /*9320*/  @!P0 LEA R12, P6, R149.reuse, R10, 0x2 ;  /* 0x0000000a950c8211 */ /* 0x042fe200078c10ff */
[----:B------:R1:W-:Y:S03]  /*9330*/  @!P1 ST.E.64 desc[UR36][R8.64], R64 ;  /* 0x0000004008009985 */ /* 0x0003e6000c101b24 */
[----:B------:R-:W-:-:S02]  /*9340*/  @!P0 LEA.HI.X R13, R149, R11, R77, 0x2, P6 ;  /* 0x0000000b950d8211 */ /* 0x000fc400030f144d */
[-C--:B0-----:R-:W-:Y:S02]  /*9350*/  @!P3 LEA R20, P6, R147, R10.reuse, 0x2 ;  /* 0x0000000a9314b211 */ /* 0x081fe400078c10ff */
[-C--:B------:R-:W-:Y:S01]  /*9360*/  @!P4 LEA R14, P1, R148, R10.reuse, 0x2 ;  /* 0x0000000a940ec211 */ /* 0x080fe200078210ff */
[----:B------:R1:W-:Y:S01]  /*9370*/  @!P0 ST.E.64 desc[UR36][R12.64], R66 ;  /* 0x000000420c008985 */ /* 0x0003e2000c101b24 */
[-C--:B--2---:R-:W-:Y:S02]  /*9380*/  @!P2 LEA R24, P0, R146, R10.reuse, 0x2 ;  /* 0x0000000a9218a211 */ /* 0x084fe400078010ff */
[-C--:B------:R-:W-:Y:S02]  /*9390*/  @!P4 LEA.HI.X R15, R148, R11.reuse, R76, 0x2, P1 ;  /* 0x0000000b940fc211 */ /* 0x080fe400008f144c */
[----:B------:R-:W-:Y:S02]  /*93a0*/  @!P5 LEA R26, P1, R145, R10, 0x2 ;  /* 0x0000000a911ad211 */ /* 0x000fe400078210ff */
[-C--:B------:R-:W-:Y:S01]  /*93b0*/  @!P3 LEA.HI.X R21, R147, R11.reuse, R31, 0x2, P6 ;  /* 0x0000000b9315b211 */ /* 0x080fe200030f141f */
[----:B------:R1:W-:Y:S01]  /*93c0*/  @!P4 ST.E.64 desc[UR36][R14.64], R68 ;  /* 0x000000440e00c985 */ /* 0x0003e2000c101b24 */
[----:B------:R-:W-:-:S02]  /*93d0*/  @!P2 LEA.HI.X R25, R146, R11, R30, 0x2, P0 ;  /* 0x0000000b9219a211 */ /* 0x000fc400000f141e */
[----:B------:R-:W-:Y:S01]  /*93e0*/  @!P5 LEA.HI.X R27, R145, R11, R29, 0x2, P1 ;  /* 0x0000000b911bd211 */ /* 0x000fe200008f141d */
[----:B------:R1:W-:Y:S01]  /*93f0*/  @!P3 ST.E.64 desc[UR36][R20.64], R70 ;  /* 0x000000461400b985 */ /* 0x0003e2000c101b24 */
[----:B------:R-:W-:-:S03]  /*9400*/  ISETP.GE.AND P0, PT, R144, UR4, PT ;  /* 0x0000000490007c0c */ /* 0x000fc6000bf06270 */
[----:B------:R1:W-:Y:S04]  /*9410*/  @!P2 ST.E.64 desc[UR36][R24.64], R72 ;  /* 0x000000481800a985 */ /* 0x0003e8000c101b24 */
[----:B------:R1:W-:Y:S06]  /*9420*/  @!P5 ST.E.64 desc[UR36][R26.64], R74 ;  /* 0x0000004a1a00d985 */ /* 0x0003ec000c101b24 */
[----:B------:R-:W-:Y:S05]  /*9430*/  @P0 BRA `(.L_x_197) ;  /* 0x0000000800ac0947 */ /* 0x000fea0003800000 */
[----:B-1----:R-:W-:-:S04]  /*9440*/  LEA R8, P0, R144, R10, 0x2 ;  /* 0x0000000a90087211 */ /* 0x002fc800078010ff */
[----:B------:R-:W-:-:S05]  /*9450*/  LEA.HI.X R9, R144, R11, R28, 0x2, P0 ;  /* 0x0000000b90097211 */ /* 0x000fca00000f141c */
[----:B------:R0:W-:Y:S01]  /*9460*/  ST.E.64 desc[UR36][R8.64], R134 ;  /* 0x0000008608007985 */ /* 0x0001e2000c101b24 */
[----:B------:R-:W-:Y:S05]  /*9470*/  BRA `(.L_x_197) ;  /* 0x00000008009c7947 */ /* 0x000fea0003800000 */
.L_x_192:
[----:B------:R-:W1:Y:S01]  /*9480*/  LDC.64 R10, c[0x0][0xc00] ;  /* 0x00030000ff0a7b82 */ /* 0x000e620000000a00 */
[----:B------:R-:W-:Y:S01]  /*9490*/  ULDC.64 UR4, c[0x0][0xc08] ;  /* 0x0003020000047ab9 */ /* 0x000fe20000000a00 */
[----:B------:R-:W-:Y:S02]  /*94a0*/  MOV R3, RZ ;  /* 0x000000ff00037202 */ /* 0x000fe40000000f00 */
[----:B------:R-:W-:-:S04]  /*94b0*/  ISETP.NE.U32.AND P0, PT, RZ, UR4, PT ;  /* 0x00000004ff007c0c */ /* 0x000fc8000bf05070 */
[----:B------:R-:W-:Y:S01]  /*94c0*/  ISETP.NE.AND.EX P1, PT, RZ, UR5, PT, P0 ;  /* 0x00000005ff007c0c */ /* 0x000fe2000bf25300 */
[----:B------:R-:W2:Y:S01]  /*94d0*/  LDC.64 R8, c[0x0][0xc00] ;  /* 0x00030000ff087b82 */ /* 0x000ea20000000a00 */
[----:B-1----:R-:W-:-:S04]  /*94e0*/  ISETP.NE.U32.AND P0, PT, R10, RZ, PT ;  /* 0x000000ff0a00720c */ /* 0x002fc80003f05070 */
[----:B------:R-:W-:-:S07]  /*94f0*/  ISETP.NE.AND.EX P0, PT, R11, RZ, PT, P0 ;  /* 0x000000ff0b00720c */ /* 0x000fce0003f05300 */
[----:B------:R-:W1:Y:S01]  /*9500*/  @P1 LDC.64 R10, c[0x0][0xc08] ;  /* 0x00030200ff0a1b82 */ /* 0x000e620000000a00 */
[----:B------:R-:W-:Y:S01]  /*9510*/  ULDC UR4, c[0x0][0xa88] ;  /* 0x0002a20000047ab9 */ /* 0x000fe20000000800 */
[----:B--2---:R-:W-:-:S04]  /*9520*/  IMAD.WIDE R12, R138, 0x4, R8 ;  /* 0x000000048a0c7825 */ /* 0x004fc800078e0208 */
[----:B------:R-:W-:Y:S01]  /*9530*/  IMAD.U32 R0, RZ, RZ, UR4 ;  /* 0x00000004ff007e24 */ /* 0x000fe2000f8e00ff */
[----:B------:R2:W5:Y:S01]  /*9540*/  @P0 LDG.E R3, desc[UR36][R12.64] ;  /* 0x000000240c030981 */ /* 0x000562000c1e1900 */
[----:B0-----:R-:W0:Y:S01]  /*9550*/  S2R R4, SR_TID.X ;  /* 0x0000000000047919 */ /* 0x001e220000002100 */
[----:B-1----:R-:W-:-:S05]  /*9560*/  @P1 IMAD.WIDE R8, R138, 0x4, R10 ;  /* 0x000000048a081825 */ /* 0x002fca00078e020a */
[----:B------:R2:W5:Y:S01]  /*9570*/  @P1 LDG.E R0, desc[UR36][R8.64] ;  /* 0x0000002408001981 */ /* 0x000562000c1e1900 */
[----:B------:R-:W-:-:S13]  /*9580*/  ISETP.NE.AND P2, PT, R140, RZ, PT ;  /* 0x000000ff8c00720c */ /* 0x000fda0003f45270 */
[----:B------:R-:W1:Y:S01]  /*9590*/  @!P2 LDC R140, c[0x0][0xad4] ;  /* 0x0002b500ff8cab82 */ /* 0x000e620000000800 */
[----:B0-----:R-:W-:-:S05]  /*95a0*/  VIADD R30, R4, 0xffffff80 ;  /* 0xffffff80041e7836 */ /* 0x001fca0000000000 */
[----:B------:R-:W-:Y:S02]  /*95b0*/  ISETP.GT.AND P3, PT, R30, 0xbf, PT ;  /* 0x000000bf1e00780c */ /* 0x000fe40003f64270 */
[----:B-1----:R-:W-:Y:S01]  /*95c0*/  ISETP.GT.AND P2, PT, R140, 0x1, PT ;  /* 0x000000018c00780c */ /* 0x002fe20003f44270 */
[----:B--2---:R-:W-:-:S12]  /*95d0*/  @P1 BRA `(.L_x_200) ;  /* 0x0000000000101947 */ /* 0x004fd80003800000 */
[----:B------:R-:W-:Y:S05]  /*95e0*/  @!P0 BRA `(.L_x_200) ;  /* 0x00000000000c8947 */ /* 0x000fea0003800000 */
[----:B------:R-:W2:Y:S04]  /*95f0*/  LDG.E R9, desc[UR36][R12.64] ;  /* 0x000000240c097981 */ /* 0x000ea8000c1e1900 */
[----:B-----5:R-:W2:Y:S02]  /*9600*/  LDG.E R0, desc[UR36][R12.64+0x4] ;  /* 0x000004240c007981 */ /* 0x020ea4000c1e1900 */
[----:B--2---:R-:W-:-:S07]  /*9610*/  IMAD.IADD R0, R0, 0x1, -R9 ;  /* 0x0000000100007824 */ /* 0x004fce00078e0a09 */
.L_x_200:
[----:B------:R-:W-:Y:S01]  /*9620*/  BSSY B1, `(.L_x_201) ;  /* 0x0000036000017945 */ /* 0x000fe20003800000 */
[----:B------:R-:W-:Y:S02]  /*9630*/  SEL R31, R138, RZ, !P0 ;  /* 0x000000ff8a1f7207 */ /* 0x000fe40004000000 */
[----:B------:R-:W-:Y:S02]  /*9640*/  SEL R156, R156, RZ, !P0 ;  /* 0x000000ff9c9c7207 */ /* 0x000fe40004000000 */
[----:B-----5:R-:W-:Y:S01]  /*9650*/  SHF.R.S32.HI R26, RZ, 0x1f, R3 ;  /* 0x0000001fff1a7819 */ /* 0x020fe20000011403 */
[----:B------:R-:W-:Y:S06]  /*9660*/  @P3 BRA `(.L_x_202) ;  /* 0x0000000000c43947 */ /* 0x000fec0003800000 */
[----:B------:R-:W0:Y:S01]  /*9670*/  LDC R33, c[0x0][0xbe8] ;  /* 0x0002fa00ff217b82 */ /* 0x000e220000000800 */
[----:B------:R-:W-:-:S04]  /*9680*/  IMAD R4, R141, 0xc0, R4 ;  /* 0x000000c08d047824 */ /* 0x000fc800078e0204 */
[----:B------:R-:W-:Y:S02]  /*9690*/  VIADD R28, R4, 0xffffff80 ;  /* 0xffffff80041c7836 */ /* 0x000fe40000000000 */
[----:B0-----:R-:W-:-:S05]  /*96a0*/  IMAD R8, R0, R33, RZ ;  /* 0x0000002100087224 */ /* 0x001fca00078e02ff */
[----:B------:R-:W-:-:S13]  /*96b0*/  ISETP.GE.AND P0, PT, R28, R8, PT ;  /* 0x000000081c00720c */ /* 0x000fda0003f06270 */
[----:B------:R-:W-:Y:S05]  /*96c0*/  @P0 BRA `(.L_x_202) ;  /* 0x0000000000ac0947 */ /* 0x000fea0003800000 */
[----:B------:R-:W-:Y:S01]  /*96d0*/  ISETP.NE.AND P1, PT, R33, 0x1, PT ;  /* 0x000000012100780c */ /* 0x000fe20003f25270 */
[----:B------:R-:W-:Y:S01]  /*96e0*/  IMAD.MOV.U32 R22, RZ, RZ, 0x9b8 ;  /* 0x000009b8ff167424 */ /* 0x000fe200078e00ff */
[----:B------:R-:W-:Y:S01]  /*96f0*/  ISETP.GT.AND P0, PT, R140, 0x1, PT ;  /* 0x000000018c00780c */ /* 0x000fe20003f04270 */
[----:B------:R-:W0:Y:S01]  /*9700*/  LDC.64 R8, c[0x0][0xba8] ;  /* 0x0002ea00ff087b82 */ /* 0x000e220000000a00 */
[----:B------:R-:W-:Y:S02]  /*9710*/  IMAD.MOV.U32 R27, RZ, RZ, R28 ;  /* 0x000000ffff1b7224 */ /* 0x000fe400078e001c */
[----:B------:R-:W-:Y:S02]  /*9720*/  SEL R22, R22, 0x978, P0 ;  /* 0x0000097816167807 */ /* 0x000fe40000000000 */
[----:B------:R-:W-:-:S03]  /*9730*/  SEL R155, R155, RZ, P0 ;  /* 0x000000ff9b9b7207 */ /* 0x000fc60000000000 */
[----:B------:R-:W1:Y:S08]  /*9740*/  LDC.64 R20, c[0x0][R22+0x220] ;  /* 0x0000880016147b82 */ /* 0x000e700000000a00 */
[----:B------:R-:W2:Y:S08]  /*9750*/  @P1 LDC R25, c[0x0][0xbec] ;  /* 0x0002fb00ff191b82 */ /* 0x000eb00000000800 */
[----:B------:R-:W3:Y:S08]  /*9760*/  LDC.64 R14, c[0x0][R22+0x218] ;  /* 0x00008600160e7b82 */ /* 0x000ef00000000a00 */
[----:B------:R-:W4:Y:S01]  /*9770*/  @P1 LDC R35, c[0x0][0xbf0] ;  /* 0x0002fc00ff231b82 */ /* 0x000f220000000800 */
[----:B-1----:R-:W-:-:S04]  /*9780*/  IMAD R21, R21, R31, RZ ;  /* 0x0000001f15157224 */ /* 0x002fc800078e02ff */
[----:B------:R-:W-:-:S03]  /*9790*/  IMAD R21, R20, R156, R21 ;  /* 0x0000009c14157224 */ /* 0x000fc600078e0215 */
[----:B------:R-:W1:Y:S01]  /*97a0*/  LDC.64 R12, c[0x0][R22+0x228] ;  /* 0x00008a00160c7b82 */ /* 0x000e620000000a00 */
[----:B--2---:R-:W-:-:S04]  /*97b0*/  @P1 IMAD.HI.U32 R4, R28, R25, RZ ;  /* 0x000000191c041227 */ /* 0x004fc800078e00ff */
[----:B------:R-:W-:-:S03]  /*97c0*/  IMAD.WIDE.U32 R24, R20, R31, RZ ;  /* 0x0000001f14187225 */ /* 0x000fc600078e00ff */
[----:B------:R-:W2:Y:S01]  /*97d0*/  LDC.64 R10, c[0x0][R22+0x210] ;  /* 0x00008400160a7b82 */ /* 0x000ea20000000a00 */
[-C--:B---3--:R-:W-:Y:S02]  /*97e0*/  IMAD R29, R15, R139.reuse, RZ ;  /* 0x0000008b0f1d7224 */ /* 0x088fe400078e02ff */
[----:B------:R-:W-:-:S04]  /*97f0*/  IMAD.WIDE.U32 R14, R14, R139, RZ ;  /* 0x0000008b0e0e7225 */ /* 0x000fc800078e00ff */
[----:B------:R-:W-:Y:S01]  /*9800*/  IMAD.IADD R29, R15, 0x1, R29 ;  /* 0x000000010f1d7824 */ /* 0x000fe200078e021d */
[----:B----4-:R-:W-:Y:S01]  /*9810*/  @P1 SHF.R.U32.HI R27, RZ, R35, R4 ;  /* 0x00000023ff1b1219 */ /* 0x010fe20000011604 */
[----:B------:R-:W-:Y:S01]  /*9820*/  IMAD.IADD R4, R25, 0x1, R21 ;  /* 0x0000000119047824 */ /* 0x000fe200078e0215 */
[----:B0-----:R-:W0:Y:S01]  /*9830*/  @!P0 LDC R8, c[0x0][0xb50] ;  /* 0x0002d400ff088b82 */ /* 0x001e220000000800 */
[----:B------:R-:W-:Y:S02]  /*9840*/  IADD3 R14, P1, P3, R24, R14, R3 ;  /* 0x0000000e180e7210 */ /* 0x000fe40007b3e003 */
[----:B------:R-:W-:Y:S02]  /*9850*/  IADD3 R15, -R27, RZ, RZ ;  /* 0x000000ff1b0f7210 */ /* 0x000fe40007ffe1ff */
[----:B------:R-:W-:Y:S01]  /*9860*/  IADD3.X R4, R4, R29, R26, P1, P3 ;  /* 0x0000001d04047210 */ /* 0x000fe20000fe641a */
[-C--:B-1----:R-:W-:Y:S02]  /*9870*/  IMAD R21, R13, R155.reuse, RZ ;  /* 0x0000009b0d157224 */ /* 0x082fe400078e02ff */
[----:B------:R-:W-:Y:S01]  /*9880*/  IMAD.WIDE.U32 R12, R12, R155, RZ ;  /* 0x0000009b0c0c7225 */ /* 0x000fe200078e00ff */
[----:B------:R-:W1:Y:S03]  /*9890*/  @!P0 LDC R9, c[0x0][0xb54] ;  /* 0x0002d500ff098b82 */ /* 0x000e660000000800 */
[----:B------:R-:W-:Y:S01]  /*98a0*/  IMAD.IADD R21, R13, 0x1, R21 ;  /* 0x000000010d157824 */ /* 0x000fe200078e0215 */
[----:B------:R-:W-:Y:S01]  /*98b0*/  IADD3 R12, P0, P1, R27, R14, R12 ;  /* 0x0000000e1b0c7210 */ /* 0x000fe2000791e00c */
[----:B------:R-:W-:Y:S01]  /*98c0*/  IMAD R15, R33, R15, R28 ;  /* 0x0000000f210f7224 */ /* 0x000fe200078e021c */
[----:B------:R-:W-:-:S04]  /*98d0*/  SHF.R.S32.HI R27, RZ, 0x1f, R27 ;  /* 0x0000001fff1b7819 */ /* 0x000fc8000001141b */
[----:B------:R-:W-:Y:S01]  /*98e0*/  IADD3.X R13, R27, R4, R21, P0, P1 ;  /* 0x000000041b0d7210 */ /* 0x000fe200007e2415 */
[----:B--2---:R-:W-:Y:S01]  /*98f0*/  IMAD R4, R11, R15, RZ ;  /* 0x0000000f0b047224 */ /* 0x004fe200078e02ff */
[----:B------:R-:W-:-:S05]  /*9900*/  SHF.R.S32.HI R21, RZ, 0x1f, R15 ;  /* 0x0000001fff157819 */ /* 0x000fca000001140f */
[C---:B------:R-:W-:Y:S02]  /*9910*/  IMAD R21, R10.reuse, R21, R4 ;  /* 0x000000150a157224 */ /* 0x040fe400078e0204 */
[----:B------:R-:W-:-:S04]  /*9920*/  IMAD.WIDE.U32 R10, R10, R15, R12 ;  /* 0x0000000f0a0a7225 */ /* 0x000fc800078e000c */
[----:B------:R-:W-:Y:S01]  /*9930*/  IMAD.IADD R4, R11, 0x1, R21 ;  /* 0x000000010b047824 */ /* 0x000fe200078e0215 */
[----:B0-----:R-:W-:Y:S01]  /*9940*/  LEA R8, P0, R10, R8, 0x2 ;  /* 0x000000080a087211 */ /* 0x001fe200078010ff */
[----:B------:R-:W-:-:S03]  /*9950*/  IMAD.MOV.U32 R11, RZ, RZ, -0x800000 ;  /* 0xff800000ff0b7424 */ /* 0x000fc600078e00ff */
[----:B-1----:R-:W-:-:S05]  /*9960*/  LEA.HI.X R9, R10, R9, R4, 0x2, P0 ;  /* 0x000000090a097211 */ /* 0x002fca00000f1404 */
[----:B------:R0:W-:Y:S04]  /*9970*/  STG.E desc[UR36][R8.64], R11 ;  /* 0x0000000b08007986 */ /* 0x0001e8000c101924 */
.L_x_202:
[----:B------:R-:W-:Y:S05]  /*9980*/  BSYNC B1 ;  /* 0x0000000000017941 */ /* 0x000fea0003800000 */
.L_x_201:
[----:B------:R-:W-:Y:S05]  /*9990*/  @P2 BRA `(.L_x_197) ;  /* 0x0000000400542947 */ /* 0x000fea0003800000 */
[----:B------:R-:W1:Y:S01]  /*99a0*/  LDC R15, c[0x0][0xbe8] ;  /* 0x0002fa00ff0f7b82 */ /* 0x000e620000000800 */
[--C-:B------:R-:W-:Y:S01]  /*99b0*/  SHF.R.S32.HI R10, RZ, 0x1f, R30.reuse ;  /* 0x0000001fff0a7819 */ /* 0x100fe2000001141e */
[----:B------:R-:W-:Y:S01]  /*99c0*/  ULDC.64 UR4, c[0x0][0xaa0] ;  /* 0x0002a80000047ab9 */ /* 0x000fe20000000a00 */
[----:B------:R-:W-:Y:S01]  /*99d0*/  SHF.R.S32.HI R14, RZ, 0x1f, R30 ;  /* 0x0000001fff0e7819 */ /* 0x000fe2000001141e */
[----:B------:R-:W-:Y:S01]  /*99e0*/  IMAD R4, R26, UR4, RZ ;  /* 0x000000041a047c24 */ /* 0x000fe2000f8e02ff */
[-C--:B------:R-:W-:Y:S01]  /*99f0*/  LEA.HI R10, R10, R30.reuse, RZ, 0x2 ;  /* 0x0000001e0a0a7211 */ /* 0x080fe200078f10ff */
[C---:B0-----:R-:W-:Y:S01]  /*9a00*/  IMAD.WIDE.U32 R8, R3.reuse, UR4, RZ ;  /* 0x0000000403087c25 */ /* 0x041fe2000f8e00ff */
[----:B------:R-:W-:Y:S01]  /*9a10*/  LEA.HI R14, R14, R30, RZ, 0x2 ;  /* 0x0000001e0e0e7211 */ /* 0x000fe200078f10ff */
[----:B------:R-:W-:Y:S01]  /*9a20*/  ULDC.64 UR6, c[0x0][0xaf0] ;  /* 0x0002bc0000067ab9 */ /* 0x000fe20000000a00 */
[----:B------:R-:W-:Y:S01]  /*9a30*/  LOP3.LUT R10, R10, 0xfffffffc, RZ, 0xc0, !PT ;  /* 0xfffffffc0a0a7812 */ /* 0x000fe200078ec0ff */
[----:B------:R-:W-:Y:S01]  /*9a40*/  IMAD R11, R3, UR5, R4 ;  /* 0x00000005030b7c24 */ /* 0x000fe2000f8e0204 */
[----:B------:R-:W-:Y:S01]  /*9a50*/  SHF.R.S32.HI R14, RZ, 0x2, R14 ;  /* 0x00000002ff0e7819 */ /* 0x000fe2000001140e */
[----:B------:R-:W-:Y:S01]  /*9a60*/  ULDC.64 UR4, c[0x0][0xae8] ;  /* 0x0002ba0000047ab9 */ /* 0x000fe20000000a00 */
[----:B------:R-:W-:Y:S01]  /*9a70*/  BSSY B1, `(.L_x_203) ;  /* 0x0000036000017945 */ /* 0x000fe20003800000 */
[----:B------:R-:W-:Y:S01]  /*9a80*/  IMAD.IADD R10, R30, 0x1, -R10 ;  /* 0x000000011e0a7824 */ /* 0x000fe200078e0a0a */
[----:B------:R-:W-:Y:S01]  /*9a90*/  SHF.R.S32.HI R22, RZ, 0x1f, R143 ;  /* 0x0000001fff167819 */ /* 0x000fe2000001148f */
[----:B------:R-:W-:Y:S01]  /*9aa0*/  IMAD.IADD R9, R9, 0x1, R11 ;  /* 0x0000000109097824 */ /* 0x000fe200078e020b */
[----:B------:R-:W-:Y:S01]  /*9ab0*/  SHF.R.S32.HI R24, RZ, 0x1f, R142 ;  /* 0x0000001fff187819 */ /* 0x000fe2000001148e */
[----:B------:R-:W-:-:S02]  /*9ac0*/  IMAD R4, R10, 0x60, R14 ;  /* 0x000000600a047824 */ /* 0x000fc400078e020e */
[----:B------:R-:W-:Y:S01]  /*9ad0*/  IMAD.WIDE.U32 R8, R139, UR4, R8 ;  /* 0x000000048b087c25 */ /* 0x000fe2000f8e0008 */
[----:B-1----:R-:W-:-:S03]  /*9ae0*/  ISETP.NE.AND P0, PT, R15, 0x1, PT ;  /* 0x000000010f00780c */ /* 0x002fc60003f05270 */
[----:B------:R-:W-:Y:S02]  /*9af0*/  IMAD R12, R141, 0xc0, R4 ;  /* 0x000000c08d0c7824 */ /* 0x000fe400078e0204 */
[----:B------:R-:W-:Y:S02]  /*9b00*/  IMAD R10, R156, UR6, RZ ;  /* 0x000000069c0a7c24 */ /* 0x000fe4000f8e02ff */
[----:B------:R-:W-:Y:S02]  /*9b10*/  IMAD.MOV.U32 R3, RZ, RZ, R12 ;  /* 0x000000ffff037224 */ /* 0x000fe400078e000c */
[----:B------:R-:W-:Y:S01]  /*9b20*/  IMAD R9, R139, UR5, R9 ;  /* 0x000000058b097c24 */ /* 0x000fe2000f8e0209 */
[----:B------:R-:W-:Y:S01]  /*9b30*/  ULDC.64 UR4, c[0x0][0xae0] ;  /* 0x0002b80000047ab9 */ /* 0x000fe20000000a00 */
[----:B------:R-:W-:Y:S02]  /*9b40*/  IMAD.WIDE.U32 R8, R31, UR6, R8 ;  /* 0x000000061f087c25 */ /* 0x000fe4000f8e0008 */
[----:B------:R-:W0:Y:S08]  /*9b50*/  @P0 LDC R13, c[0x0][0xbec] ;  /* 0x0002fb00ff0d0b82 */ /* 0x000e300000000800 */
[----:B------:R-:W1:Y:S01]  /*9b60*/  @P0 LDC R21, c[0x0][0xbf0] ;  /* 0x0002fc00ff150b82 */ /* 0x000e620000000800 */
[----:B0-----:R-:W-:-:S04]  /*9b70*/  @P0 IMAD.HI.U32 R4, R12, R13, RZ ;  /* 0x0000000d0c040227 */ /* 0x001fc800078e00ff */
[----:B------:R-:W-:Y:S01]  /*9b80*/  IMAD R13, R31, UR7, R10 ;  /* 0x000000071f0d7c24 */ /* 0x000fe2000f8e020a */
[----:B-1----:R-:W-:-:S03]  /*9b90*/  @P0 SHF.R.U32.HI R3, RZ, R21, R4 ;  /* 0x00000015ff030219 */ /* 0x002fc60000011604 */
[----:B------:R-:W-:Y:S01]  /*9ba0*/  IMAD.IADD R9, R9, 0x1, R13 ;  /* 0x0000000109097824 */ /* 0x000fe200078e020d */
[C---:B------:R-:W-:Y:S01]  /*9bb0*/  IADD3 R11, -R3.reuse, RZ, RZ ;  /* 0x000000ff030b7210 */ /* 0x040fe20007ffe1ff */
[----:B------:R-:W-:Y:S01]  /*9bc0*/  IMAD.WIDE.U32 R8, R3, UR4, R8 ;  /* 0x0000000403087c25 */ /* 0x000fe2000f8e0008 */
[----:B------:R-:W-:-:S03]  /*9bd0*/  SHF.R.S32.HI R4, RZ, 0x1f, R3 ;  /* 0x0000001fff047819 */ /* 0x000fc60000011403 */
[----:B------:R-:W-:Y:S02]  /*9be0*/  IMAD R11, R15, R11, R12 ;  /* 0x0000000b0f0b7224 */ /* 0x000fe400078e020c */
[----:B------:R-:W-:Y:S02]  /*9bf0*/  IMAD R4, R4, UR4, RZ ;  /* 0x0000000404047c24 */ /* 0x000fe4000f8e02ff */
[----:B------:R-:W-:Y:S02]  /*9c00*/  IMAD R15, R0, R15, RZ ;  /* 0x0000000f000f7224 */ /* 0x000fe400078e02ff */
[----:B------:R-:W-:Y:S01]  /*9c10*/  IMAD R13, R3, UR5, R4 ;  /* 0x00000005030d7c24 */ /* 0x000fe2000f8e0204 */
[----:B------:R-:W-:Y:S01]  /*9c20*/  SHF.R.S32.HI R4, RZ, 0x1f, R11 ;  /* 0x0000001fff047819 */ /* 0x000fe2000001140b */
[----:B------:R-:W-:Y:S01]  /*9c30*/  ULDC.64 UR4, c[0x0][0xad8] ;  /* 0x0002b60000047ab9 */ /* 0x000fe20000000a00 */
[----:B------:R-:W-:Y:S02]  /*9c40*/  IMAD R0, R141, 0xc0, R14 ;  /* 0x000000c08d007824 */ /* 0x000fe400078e020e */
[----:B------:R-:W-:-:S02]  /*9c50*/  IMAD.IADD R9, R9, 0x1, R13 ;  /* 0x0000000109097824 */ /* 0x000fc400078e020d */
[----:B------:R-:W-:Y:S01]  /*9c60*/  IMAD R4, R4, UR4, RZ ;  /* 0x0000000404047c24 */ /* 0x000fe2000f8e02ff */
[----:B------:R-:W-:Y:S01]  /*9c70*/  ISETP.GE.AND P0, PT, R0, R15, PT ;  /* 0x0000000f0000720c */ /* 0x000fe20003f06270 */
[----:B------:R-:W-:-:S04]  /*9c80*/  IMAD.WIDE.U32 R8, R11, UR4, R8 ;  /* 0x000000040b087c25 */ /* 0x000fc8000f8e0008 */
[----:B------:R-:W-:Y:S01]  /*9c90*/  IMAD R3, R11, UR5, R4 ;  /* 0x000000050b037c24 */ /* 0x000fe2000f8e0204 */
[----:B------:R-:W-:Y:S02]  /*9ca0*/  ULDC.64 UR4, c[0x0][0xa80] ;  /* 0x0002a00000047ab9 */ /* 0x000fe40000000a00 */
[----:B------:R-:W-:Y:S01]  /*9cb0*/  LEA R4, P1, R8, UR4, 0x1 ;  /* 0x0000000408047c11 */ /* 0x000fe2000f8208ff */
[----:B------:R-:W-:-:S05]  /*9cc0*/  IMAD.IADD R3, R9, 0x1, R3 ;  /* 0x0000000109037824 */ /* 0x000fca00078e0203 */
[----:B------:R-:W-:Y:S02]  /*9cd0*/  LEA.HI.X R3, R8, UR5, R3, 0x1, P1 ;  /* 0x0000000508037c11 */ /* 0x000fe400088f0c03 */
[----:B------:R0:W1:Y:S04]  /*9ce0*/  SHFL.IDX PT, R8, R4, RZ, 0x1c1f ;  /* 0x001c1fff04087589 */ /* 0x00006800000e0000 */
[----:B------:R0:W2:Y:S01]  /*9cf0*/  SHFL.IDX PT, R9, R3, RZ, 0x1c1f ;  /* 0x001c1fff03097589 */ /* 0x0000a200000e0000 */
[----:B------:R-:W-:Y:S05]  /*9d00*/  @P0 BRA `(.L_x_204) ;  /* 0x0000000000300947 */ /* 0x000fea0003800000 */
        /* <DEDUP_REMOVED lines=9> */
[----:B------:R3:W-:Y:S04]  /*9da0*/  @!P2 ST.E.128 desc[UR36][R10.64], RZ ;  /* 0x000000ff0a00a985 */ /* 0x0007e8000c101d24 */
[----:B------:R3:W-:Y:S04]  /*9db0*/  @!P3 ST.E.128 desc[UR36][R12.64], RZ ;  /* 0x000000ff0c00b985 */ /* 0x0007e8000c101d24 */
[----:B------:R3:W-:Y:S02]  /*9dc0*/  @!P4 ST.E.128 desc[UR36][R20.64], RZ ;  /* 0x000000ff1400c985 */ /* 0x0007e4000c101d24 */
.L_x_204:
[----:B------:R-:W-:Y:S05]  /*9dd0*/  BSYNC B1 ;  /* 0x0000000000017941 */ /* 0x000fea0003800000 */
.L_x_203:
[----:B------:R-:W-:Y:S01]  /*9de0*/  VIADD R0, R0, 0x60 ;  /* 0x0000006000007836 */ /* 0x000fe20000000000 */
[----:B--2---:R2:W4:Y:S04]  /*9df0*/  SHFL.IDX PT, R9, R3, 0x1, 0x1c1f ;  /* 0x003c1f0003097f89 */ /* 0x00452800000e0000 */
[----:B------:R-:W-:Y:S01]  /*9e00*/  ISETP.GE.AND P0, PT, R0, R15, PT ;  /* 0x0000000f0000720c */ /* 0x000fe20003f06270 */
[----:B-1----:R2:W1:-:S12]  /*9e10*/  SHFL.IDX PT, R8, R4, 0x1, 0x1c1f ;  /* 0x003c1f0004087f89 */ /* 0x00245800000e0000 */
[----:B--2---:R-:W-:Y:S05]  /*9e20*/  @P0 BRA `(.L_x_197) ;  /* 0x0000000000300947 */ /* 0x004fea0003800000 */
[----:B------:R-:W-:Y:S02]  /*9e30*/  ULDC UR4, c[0x0][0xac8] ;  /* 0x0002b20000047ab9 */ /* 0x000fe40000000800 */
[----:B------:R-:W-:Y:S02]  /*9e40*/  ISETP.GE.AND P3, PT, R142, UR4, PT ;  /* 0x000000048e007c0c */ /* 0x000fe4000bf66270 */
[----:B------:R-:W-:Y:S02]  /*9e50*/  ISETP.GE.AND P4, PT, R143, UR4, PT ;  /* 0x000000048f007c0c */ /* 0x000fe4000bf86270 */
[----:B------:R-:W-:-:S09]  /*9e60*/  ISETP.GE.AND P2, PT, R137, UR4, PT ;  /* 0x0000000489007c0c */ /* 0x000fd2000bf46270 */
[CC--:B-1-3--:R-:W-:Y:S02]  /*9e70*/  @!P3 LEA R12, P0, R142.reuse, R8.reuse, 0x1 ;  /* 0x000000088e0cb211 */ /* 0x0cafe400078008ff */
[----:B------:R-:W-:Y:S02]  /*9e80*/  @!P4 LEA R14, P1, R143, R8, 0x1 ;  /* 0x000000088f0ec211 */ /* 0x000fe400078208ff */
[----:B----4-:R-:W-:Y:S01]  /*9e90*/  @!P2 IMAD.WIDE R10, R137, 0x2, R8 ;  /* 0x00000002890aa825 */ /* 0x010fe200078e0208 */
[-C--:B------:R-:W-:Y:S02]  /*9ea0*/  @!P3 LEA.HI.X R13, R142, R9.reuse, R24, 0x1, P0 ;  /* 0x000000098e0db211 */ /* 0x080fe400000f0c18 */
[----:B------:R-:W-:Y:S02]  /*9eb0*/  @!P4 LEA.HI.X R15, R143, R9, R22, 0x1, P1 ;  /* 0x000000098f0fc211 */ /* 0x000fe400008f0c16 */
[----:B------:R2:W-:Y:S04]  /*9ec0*/  @!P2 ST.E.128 desc[UR36][R10.64], RZ ;  /* 0x000000ff0a00a985 */ /* 0x0005e8000c101d24 */
[----:B------:R2:W-:Y:S04]  /*9ed0*/  @!P3 ST.E.128 desc[UR36][R12.64], RZ ;  /* 0x000000ff0c00b985 */ /* 0x0005e8000c101d24 */
[----:B------:R2:W-:Y:S02]  /*9ee0*/  @!P4 ST.E.128 desc[UR36][R14.64], RZ ;  /* 0x000000ff0e00c985 */ /* 0x0005e4000c101d24 */
.L_x_197:
[----:B------:R-:W-:Y:S05]  /*9ef0*/  BSYNC B0 ;  /* 0x0000000000007941 */ /* 0x000fea0003800000 */
.L_x_191:
[----:B------:R-:W-:Y:S02]  /*9f00*/  ULDC UR4, c[0x0][0xc3c] ;  /* 0x00030f0000047ab9 */ /* 0x000fe40000000800 */
[----:B------:R-:W-:-:S13]  /*9f10*/  ISETP.GE.AND P0, PT, R7, UR4, PT ;  /* 0x0000000407007c0c */ /* 0x000fda000bf06270 */
[----:B------:R-:W-:Y:S05]  /*9f20*/  @!P0 BRA `(.L_x_205) ;  /* 0xffffff7000408947 */ /* 0x000fea000383ffff */
[----:B------:R-:W-:Y:S05]  /*9f30*/  EXIT ;  /* 0x000000000000794d */ /* 0x000fea0003800000 */
.L_x_162:
[----:B------:R-:W-:-:S08]  /*9f40*/  NOP ;  /* 0x0000000000007918 */ /* 0x000fd00000000000 */
[----:B------:R-:W0:-:S00]  /*9f50*/  USETMAXREG.DEALLOC.CTAPOOL 0x20 ;  /* 0x00000020000079c8 */ /* 0x000e0000080e0500 */
[----:B0-----:R-:W-:Y:S02]  /*9f60*/  LOP3.LUT R0, R0, 0x3, RZ, 0xc0, !PT ;  /* 0x0000000300007812 */ /* 0x001fe400078ec0ff */
[----:B------:R-:W-:-:S04]  /*9f70*/  LOP3.LUT R16, R16, 0xffffffbf, RZ, 0xc0, !PT ;  /* 0xffffffbf10107812 */ /* 0x000fc800078ec0ff */
[----:B------:R-:W0:Y:S02]  /*9f80*/  SHFL.IDX PT, R0, R0, RZ, 0x1f ;  /* 0x00001fff00007589 */ /* 0x000e2400000e0000 */
[----:B0-----:R-:W-:Y:S01]  /*9f90*/  ISETP.NE.AND P0, PT, R0, RZ, PT ;  /* 0x000000ff0000720c */ /* 0x001fe20003f05270 */
[----:B------:R-:W-:-:S12]  /*9fa0*/  IMAD.MOV.U32 R0, RZ, RZ, RZ ;  /* 0x000000ffff007224 */ /* 0x000fd800078e00ff */
[----:B------:R-:W-:Y:S01]  /*9fb0*/  @P0 LOP3.LUT R16, R16, 0x40, RZ, 0xfc, !PT ;  /* 0x0000004010100812 */ /* 0x000fe200078efcff */
[----:B------:R-:W-:Y:S06]  /*9fc0*/  @!P0 BRA `(.L_x_206) ;  /* 0x00000000001c8947 */ /* 0x000fec0003800000 */
[----:B------:R-:W0:Y:S08]  /*9fd0*/  S2UR UR5, SR_CgaCtaId ;  /* 0x00000000000579c3 */ /* 0x000e300000008800 */
[----:B------:R-:W-:Y:S06]  /*9fe0*/  BAR.SYNC.DEFER_BLOCKING 0x5, 0x200 ;  /* 0x0148000000007b1d */ /* 0x000fec0000010000 */
[----:B------:R-:W-:-:S02]  /*9ff0*/  UMOV UR4, 0x400 ;  /* 0x0000040000047882 */ /* 0x000fc40000000000 */
[----:B0-----:R-:W-:-:S09]  /*a000*/  ULEA UR4, UR5, UR4, 0x18 ;  /* 0x0000000405047291 */ /* 0x001fd2000f8ec03f */
[----:B------:R-:W1:Y:S01]  /*a010*/  LDS.128 R24, [UR4+0x2d8d0] ;  /* 0x02d8d004ff187984 */ /* 0x000e620008000c00 */
[----:B------:R-:W-:Y:S06]  /*a020*/  BAR.ARV 0x4, 0x200 ;  /* 0x0108000000007b1d */ /* 0x000fec0000002000 */
[----:B------:R-:W-:Y:S05]  /*a030*/  BRA `(.L_x_207) ;  /* 0x0000000800907947 */ /* 0x000fea0003800000 */
.L_x_206:
[----:B------:R-:W0:Y:S01]  /*a040*/  S2R R2, SR_TID.X ;  /* 0x0000000000027919 */ /* 0x000e220000002100 */
[----:B------:R-:W-:Y:S01]  /*a050*/  ULDC UR4, c[0x0][0xc3c] ;  /* 0x00030f0000047ab9 */ /* 0x000fe20000000800 */
[----:B------:R-:W-:Y:S01]  /*a060*/  IMAD.MOV.U32 R9, RZ, RZ, RZ ;  /* 0x000000ffff097224 */ /* 0x000fe200078e00ff */
[----:B------:R-:W1:Y:S01]  /*a070*/  S2UR UR6, SR_CTAID.X ;  /* 0x00000000000679c3 */ /* 0x000e620000002500 */
[----:B------:R-:W-:Y:S01]  /*a080*/  ULDC UR5, c[0x0][0xc38] ;  /* 0x00030e0000057ab9 */ /* 0x000fe20000000800 */
[----:B0-----:R-:W-:-:S04]  /*a090*/  LOP3.LUT R7, R2, 0x1f, RZ, 0xc0, !PT ;  /* 0x0000001f02077812 */ /* 0x001fc800078ec0ff */
[----:B------:R-:W-:-:S04]  /*a0a0*/  ISETP.NE.AND P0, PT, R7, 0x1f, PT ;  /* 0x0000001f0700780c */ /* 0x000fc80003f05270 */
[----:B------:R-:W-:-:S13]  /*a0b0*/  ISETP.GE.OR P1, PT, R7, UR4, !P0 ;  /* 0x0000000407007c0c */ /* 0x000fda000c726670 */
[----:B------:R-:W0:Y:S08]  /*a0c0*/  @!P1 LDC.64 R4, c[0x0][0xc80] ;  /* 0x00032000ff049b82 */ /* 0x000e300000000a00 */
[----:B------:R-:W2:Y:S01]  /*a0d0*/  @!P1 LDC.64 R2, c[0x0][0xc78] ;  /* 0x00031e00ff029b82 */ /* 0x000ea20000000a00 */
[----:B0-----:R-:W-:-:S05]  /*a0e0*/  @!P1 IMAD.WIDE.U32 R4, R7, 0x4, R4 ;  /* 0x0000000407049825 */ /* 0x001fca00078e0004 */
[----:B------:R-:W3:Y:S01]  /*a0f0*/  @!P1 LDG.E R0, desc[UR36][R4.64] ;  /* 0x0000002404009981 */ /* 0x000ee2000c1e1900 */
[----:B--2---:R-:W-:-:S05]  /*a100*/  @!P1 IMAD.WIDE.U32 R2, R7, 0x4, R2 ;  /* 0x0000000407029825 */ /* 0x004fca00078e0002 */
[----:B------:R-:W3:Y:S01]  /*a110*/  @!P1 LDG.E R9, desc[UR36][R2.64] ;  /* 0x0000002402099981 */ /* 0x000ee2000c1e1900 */
[C---:B------:R-:W-:Y:S02]  /*a120*/  ISETP.NE.AND P1, PT, R7.reuse, RZ, PT ;  /* 0x000000ff0700720c */ /* 0x040fe40003f25270 */
[C---:B------:R-:W-:Y:S02]  /*a130*/  ISETP.GE.U32.AND P2, PT, R7.reuse, 0x2, PT ;  /* 0x000000020700780c */ /* 0x040fe40003f46070 */
[C---:B------:R-:W-:Y:S02]  /*a140*/  ISETP.GE.U32.AND P3, PT, R7.reuse, 0x4, PT ;  /* 0x000000040700780c */ /* 0x040fe40003f66070 */
[C---:B------:R-:W-:Y:S02]  /*a150*/  ISETP.GE.U32.AND P4, PT, R7.reuse, 0x8, PT ;  /* 0x000000080700780c */ /* 0x040fe40003f86070 */
[----:B------:R-:W-:Y:S01]  /*a160*/  ISETP.GE.U32.AND P5, PT, R7, 0x10, PT ;  /* 0x000000100700780c */ /* 0x000fe20003fa6070 */
[----:B------:R-:W-:Y:S01]  /*a170*/  UMOV UR4, URZ ;  /* 0x0000003f00047c82 */ /* 0x000fe20008000000 */
[----:B---3--:R-:W-:-:S05]  /*a180*/  IMAD R6, R0, R9, RZ ;  /* 0x0000000900067224 */ /* 0x008fca00078e02ff */
[----:B------:R-:W0:Y:S02]  /*a190*/  SHFL.UP PT, R8, R6, 0x1, RZ ;  /* 0x0420000006087989 */ /* 0x000e2400000e00ff */
[----:B0-----:R-:W-:-:S05]  /*a1a0*/  SEL R11, R8, RZ, P1 ;  /* 0x000000ff080b7207 */ /* 0x001fca0000800000 */
[----:B------:R-:W-:-:S05]  /*a1b0*/  IMAD.IADD R11, R6, 0x1, R11 ;  /* 0x00000001060b7824 */ /* 0x000fca00078e020b */
[----:B------:R-:W0:Y:S02]  /*a1c0*/  SHFL.UP PT, R8, R11, 0x2, RZ ;  /* 0x044000000b087989 */ /* 0x000e2400000e00ff */
[----:B0-----:R-:W-:-:S04]  /*a1d0*/  SEL R8, R8, RZ, P2 ;  /* 0x000000ff08087207 */ /* 0x001fc80001000000 */
[----:B------:R-:W-:-:S05]  /*a1e0*/  IADD3 R8, R11, R8, RZ ;  /* 0x000000080b087210 */ /* 0x000fca0007ffe0ff */
[----:B------:R-:W0:Y:S02]  /*a1f0*/  SHFL.UP PT, R4, R8, 0x4, RZ ;  /* 0x0480000008047989 */ /* 0x000e2400000e00ff */
[----:B0-----:R-:W-:-:S05]  /*a200*/  SEL R3, R4, RZ, P3 ;  /* 0x000000ff04037207 */ /* 0x001fca0001800000 */
[----:B------:R-:W-:-:S05]  /*a210*/  IMAD.IADD R3, R8, 0x1, R3 ;  /* 0x0000000108037824 */ /* 0x000fca00078e0203 */
[----:B------:R-:W0:Y:S02]  /*a220*/  SHFL.UP PT, R2, R3, 0x8, RZ ;  /* 0x0500000003027989 */ /* 0x000e2400000e00ff */
[----:B0-----:R-:W-:-:S05]  /*a230*/  SEL R2, R2, RZ, P4 ;  /* 0x000000ff02027207 */ /* 0x001fca0002000000 */
[----:B------:R-:W-:-:S05]  /*a240*/  IMAD.IADD R4, R3, 0x1, R2 ;  /* 0x0000000103047824 */ /* 0x000fca00078e0202 */
[----:B------:R-:W0:Y:S02]  /*a250*/  SHFL.UP PT, R2, R4, 0x10, RZ ;  /* 0x0600000004027989 */ /* 0x000e2400000e00ff */
[----:B0-----:R-:W-:-:S05]  /*a260*/  SEL R5, R2, RZ, P5 ;  /* 0x000000ff02057207 */ /* 0x001fca0002800000 */
[----:B------:R-:W-:-:S05]  /*a270*/  IMAD.IADD R2, R4, 0x1, R5 ;  /* 0x0000000104027824 */ /* 0x000fca00078e0205 */
[----:B------:R-:W0:Y:S02]  /*a280*/  SHFL.IDX PT, R6, R2, 0x1f, 0x1f ;  /* 0x03e01f0002067f89 */ /* 0x000e2400000e0000 */
[----:B0-----:R-:W-:-:S05]  /*a290*/  IMAD R6, R6, UR5, RZ ;  /* 0x0000000506067c24 */ /* 0x001fca000f8e02ff */
[----:B-1----:R-:W-:Y:S01]  /*a2a0*/  ISETP.GT.AND P6, PT, R6, UR6, PT ;  /* 0x0000000606007c0c */ /* 0x002fe2000bfc4270 */
[----:B------:R-:W-:-:S12]  /*a2b0*/  IMAD.MOV.U32 R3, RZ, RZ, R6 ;  /* 0x000000ffff037224 */ /* 0x000fd800078e0006 */
[----:B------:R-:W-:Y:S05]  /*a2c0*/  @P6 BRA `(.L_x_208) ;  /* 0x0000000000986947 */ /* 0x000fea0003800000 */
[----:B------:R-:W-:Y:S01]  /*a2d0*/  IMAD.MOV.U32 R6, RZ, RZ, R3 ;  /* 0x000000ffff067224 */ /* 0x000fe200078e0003 */
[----:B------:R-:W-:Y:S01]  /*a2e0*/  UMOV UR4, URZ ;  /* 0x0000003f00047c82 */ /* 0x000fe20008000000 */
[----:B------:R-:W-:-:S05]  /*a2f0*/  ULDC UR5, c[0x0][0xc38] ;  /* 0x00030e0000057ab9 */ /* 0x000fca0000000800 */
.L_x_210:
[----:B------:R-:W0:Y:S01]  /*a300*/  LDC R0, c[0x0][0xc3c] ;  /* 0x00030f00ff007b82 */ /* 0x000e220000000800 */
[----:B------:R-:W-:-:S06]  /*a310*/  UIADD3 UR4, UR4, 0x1f, URZ ;  /* 0x0000001f04047890 */ /* 0x000fcc000fffe03f */
[----:B0-----:R-:W-:-:S13]  /*a320*/  ISETP.LE.AND P6, PT, R0, UR4, PT ;  /* 0x0000000400007c0c */ /* 0x001fda000bfc3270 */
[----:B------:R-:W-:Y:S05]  /*a330*/  @P6 BRA `(.L_x_209) ;  /* 0x0000000400a46947 */ /* 0x000fea0003800000 */
[----:B------:R-:W-:-:S05]  /*a340*/  VIADD R9, R7, UR4 ;  /* 0x0000000407097c36 */ /* 0x000fca0008000000 */
[----:B------:R-:W-:Y:S01]  /*a350*/  ISETP.GE.OR P6, PT, R9, R0, !P0 ;  /* 0x000000000900720c */ /* 0x000fe200047c6670 */
[----:B------:R-:W-:-:S12]  /*a360*/  IMAD.MOV.U32 R0, RZ, RZ, RZ ;  /* 0x000000ffff007224 */ /* 0x000fd800078e00ff */
[----:B------:R-:W0:Y:S08]  /*a370*/  @!P6 LDC.64 R4, c[0x0][0xc80] ;  /* 0x00032000ff04eb82 */ /* 0x000e300000000a00 */
[----:B------:R-:W1:Y:S01]  /*a380*/  @!P6 LDC.64 R2, c[0x0][0xc78] ;  /* 0x00031e00ff02eb82 */ /* 0x000e620000000a00 */
[----:B0-----:R-:W-:-:S05]  /*a390*/  @!P6 IMAD.WIDE R4, R9, 0x4, R4 ;  /* 0x000000040904e825 */ /* 0x001fca00078e0204 */
[----:B------:R-:W2:Y:S01]  /*a3a0*/  @!P6 LDG.E R0, desc[UR36][R4.64] ;  /* 0x000000240400e981 */ /* 0x000ea2000c1e1900 */
[----:B-1----:R-:W-:Y:S01]  /*a3b0*/  @!P6 IMAD.WIDE R2, R9, 0x4, R2 ;  /* 0x000000040902e825 */ /* 0x002fe200078e0202 */
[----:B------:R-:W-:-:S06]  /*a3c0*/  MOV R9, RZ ;  /* 0x000000ff00097202 */ /* 0x000fcc0000000f00 */
[----:B------:R-:W2:Y:S02]  /*a3d0*/  @!P6 LDG.E R9, desc[UR36][R2.64] ;  /* 0x000000240209e981 */ /* 0x000ea4000c1e1900 */
[----:B--2---:R-:W-:-:S05]  /*a3e0*/  IMAD R13, R0, R9, RZ ;  /* 0x00000009000d7224 */ /* 0x004fca00078e02ff */
        /* <DEDUP_REMOVED lines=16> */
[----:B0-----:R-:W-:-:S04]  /*a4f0*/  IMAD R3, R4, UR5, RZ ;  /* 0x0000000504037c24 */ /* 0x001fc8000f8e02ff */
[----:B------:R-:W-:-:S05]  /*a500*/  IMAD.IADD R6, R3, 0x1, R6 ;  /* 0x0000000103067824 */ /* 0x000fca00078e0206 */
[----:B------:R-:W-:-:S13]  /*a510*/  ISETP.GT.AND P6, PT, R6, UR6, PT ;  /* 0x0000000606007c0c */ /* 0x000fda000bfc4270 */
[----:B------:R-:W-:Y:S05]  /*a520*/  @!P6 BRA `(.L_x_210) ;  /* 0xfffffffc0074e947 */ /* 0x000fea000383ffff */
.L_x_208:
[----:B------:R-:W-:Y:S02]  /*a530*/  IMAD.IADD R11, R6, 0x1, -R3 ;  /* 0x00000001060b7824 */ /* 0x000fe400078e0a03 */
[----:B------:R-:W-:Y:S02]  /*a540*/  IMAD.MOV.U32 R24, RZ, RZ, RZ ;  /* 0x000000ffff187224 */ /* 0x000fe400078e00ff */
[----:B------:R-:W-:-:S05]  /*a550*/  IMAD R3, R2, UR5, R11 ;  /* 0x0000000502037c24 */ /* 0x000fca000f8e020b */
[----:B------:R-:W-:-:S13]  /*a560*/  ISETP.GT.AND P0, PT, R3, UR6, PT ;  /* 0x0000000603007c0c */ /* 0x000fda000bf04270 */
[----:B------:R-:W-:-:S04]  /*a570*/  VOTE.ANY R5, PT, !P0 ;  /* 0x0000000000057806 */ /* 0x000fc800040e0100 */
[----:B------:R-:W0:Y:S01]  /*a580*/  POPC R27, R5 ;  /* 0x00000005001b7309 */ /* 0x000e220000000000 */
[----:B------:R-:W-:Y:S01]  /*a590*/  ISETP.NE.AND P0, PT, R5, RZ, PT ;  /* 0x000000ff0500720c */ /* 0x000fe20003f05270 */
[----:B0-----:R-:W0:Y:S04]  /*a5a0*/  SHFL.IDX PT, R0, R0, R27, 0x1f ;  /* 0x00001f1b00007589 */ /* 0x001e2800000e0000 */
[----:B------:R-:W1:Y:S01]  /*a5b0*/  SHFL.IDX PT, R9, R9, R27, 0x1f ;  /* 0x00001f1b09097589 */ /* 0x000e6200000e0000 */
[----:B0-----:R-:W-:-:S04]  /*a5c0*/  IABS R4, R0 ;  /* 0x0000000000047213 */ /* 0x001fc80000000000 */
[----:B------:R-:W0:Y:S01]  /*a5d0*/  I2F.RP R6, R4 ;  /* 0x0000000400067306 */ /* 0x000e220000209400 */
[----:B-1----:R-:W-:-:S07]  /*a5e0*/  IABS R8, R9 ;  /* 0x0000000900087213 */ /* 0x002fce0000000000 */
[----:B0-----:R-:W0:Y:S02]  /*a5f0*/  MUFU.RCP R6, R6 ;  /* 0x0000000600067308 */ /* 0x001e240000001000 */
[----:B0-----:R-:W-:-:S06]  /*a600*/  IADD3 R3, R6, 0xffffffe, RZ ;  /* 0x0ffffffe06037810 */ /* 0x001fcc0007ffe0ff */
[----:B------:R-:W0:Y:S02]  /*a610*/  F2I.FTZ.U32.TRUNC.NTZ R3, R3 ;  /* 0x0000000300037305 */ /* 0x000e24000021f000 */
[----:B0-----:R-:W-:Y:S01]  /*a620*/  IMAD.MOV R13, RZ, RZ, -R3 ;  /* 0x000000ffff0d7224 */ /* 0x001fe200078e0a03 */
[----:B------:R-:W-:Y:S06]  /*a630*/  @!P0 BRA `(.L_x_211) ;  /* 0x0000000000088947 */ /* 0x000fec0003800000 */
[----:B------:R-:W-:-:S05]  /*a640*/  VIADD R5, R27, 0xffffffff ;  /* 0xffffffff1b057836 */ /* 0x000fca0000000000 */
[----:B------:R0:W1:Y:S02]  /*a650*/  SHFL.IDX PT, R24, R2, R5, 0x1f ;  /* 0x00001f0502187589 */ /* 0x00006400000e0000 */
.L_x_211:
[----:B-1----:R-:W-:Y:S02]  /*a660*/  IMAD R24, R24, UR5, R11 ;  /* 0x0000000518187c24 */ /* 0x002fe4000f8e020b */
[----:B------:R-:W-:Y:S02]  /*a670*/  IMAD R11, R13, R4, RZ ;  /* 0x000000040d0b7224 */ /* 0x000fe400078e02ff */
[----:B0-----:R-:W-:Y:S01]  /*a680*/  IMAD.MOV.U32 R2, RZ, RZ, RZ ;  /* 0x000000ffff027224 */ /* 0x001fe200078e00ff */
[----:B------:R-:W-:Y:S01]  /*a690*/  IADD3 R25, -R24, UR6, RZ ;  /* 0x0000000618197c10 */ /* 0x000fe2000fffe1ff */
[----:B------:R-:W-:Y:S01]  /*a6a0*/  IMAD.MOV.U32 R5, RZ, RZ, R8 ;  /* 0x000000ffff057224 */ /* 0x000fe200078e0008 */
[----:B------:R-:W-:Y:S01]  /*a6b0*/  IABS R8, R0 ;  /* 0x0000000000087213 */ /* 0x000fe20000000000 */
[----:B------:R-:W-:Y:S01]  /*a6c0*/  IMAD.HI.U32 R2, R3, R11, R2 ;  /* 0x0000000b03027227 */ /* 0x000fe200078e0002 */
[----:B------:R-:W-:Y:S01]  /*a6d0*/  IABS R3, R25 ;  /* 0x0000001900037213 */ /* 0x000fe20000000000 */
[----:B------:R-:W0:Y:S02]  /*a6e0*/  I2F.RP R6, R5 ;  /* 0x0000000500067306 */ /* 0x000e240000209400 */
[----:B------:R-:W-:-:S02]  /*a6f0*/  IMAD.MOV R8, RZ, RZ, -R8 ;  /* 0x000000ffff087224 */ /* 0x000fc400078e0a08 */
[----:B------:R-:W-:-:S04]  /*a700*/  IMAD.HI.U32 R2, R2, R3, RZ ;  /* 0x0000000302027227 */ /* 0x000fc800078e00ff */
[----:B------:R-:W-:Y:S02]  /*a710*/  IMAD R3, R2, R8, R3 ;  /* 0x0000000802037224 */ /* 0x000fe400078e0203 */
[----:B------:R-:W-:-:S03]  /*a720*/  VIADD R27, R27, UR4 ;  /* 0x000000041b1b7c36 */ /* 0x000fc60008000000 */
[----:B------:R-:W-:Y:S01]  /*a730*/  ISETP.GT.U32.AND P1, PT, R4, R3, PT ;  /* 0x000000030400720c */ /* 0x000fe20003f24070 */
[----:B0-----:R-:W0:-:S12]  /*a740*/  MUFU.RCP R6, R6 ;  /* 0x0000000600067308 */ /* 0x001e180000001000 */
[----:B------:R-:W-:Y:S02]  /*a750*/  @!P1 IMAD.IADD R3, R3, 0x1, -R4 ;  /* 0x0000000103039824 */ /* 0x000fe400078e0a04 */
[----:B------:R-:W-:Y:S01]  /*a760*/  @!P1 VIADD R2, R2, 0x1 ;  /* 0x0000000102029836 */ /* 0x000fe20000000000 */
[----:B------:R-:W-:Y:S02]  /*a770*/  ISETP.NE.AND P1, PT, R0, RZ, PT ;  /* 0x000000ff0000720c */ /* 0x000fe40003f25270 */
[----:B------:R-:W-:Y:S02]  /*a780*/  ISETP.GE.U32.AND P0, PT, R3, R4, PT ;  /* 0x000000040300720c */ /* 0x000fe40003f06070 */
[----:B0-----:R-:W-:Y:S02]  /*a790*/  IADD3 R8, R6, 0xffffffe, RZ ;  /* 0x0ffffffe06087810 */ /* 0x001fe40007ffe0ff */
[----:B------:R-:W-:Y:S02]  /*a7a0*/  LOP3.LUT R4, R25, R0, RZ, 0x3c, !PT ;  /* 0x0000000019047212 */ /* 0x000fe400078e3cff */
[----:B------:R0:W1:Y:S02]  /*a7b0*/  F2I.FTZ.U32.TRUNC.NTZ R3, R8 ;  /* 0x0000000800037305 */ /* 0x000064000021f000 */
[----:B------:R-:W-:-:S05]  /*a7c0*/  ISETP.GE.AND P2, PT, R4, RZ, PT ;  /* 0x000000ff0400720c */ /* 0x000fca0003f46270 */
[----:B------:R-:W-:Y:S01]  /*a7d0*/  @P0 VIADD R2, R2, 0x1 ;  /* 0x0000000102020836 */ /* 0x000fe20000000000 */
[----:B0-----:R-:W-:-:S03]  /*a7e0*/  IABS R8, R9 ;  /* 0x0000000900087213 */ /* 0x001fc60000000000 */
[----:B------:R-:W-:Y:S02]  /*a7f0*/  IMAD.MOV.U32 R6, RZ, RZ, R2 ;  /* 0x000000ffff067224 */ /* 0x000fe400078e0002 */
[----:B------:R-:W-:Y:S02]  /*a800*/  IMAD.MOV R8, RZ, RZ, -R8 ;  /* 0x000000ffff087224 */ /* 0x000fe400078e0a08 */
[----:B-1----:R-:W-:Y:S02]  /*a810*/  IMAD.MOV R2, RZ, RZ, -R3 ;  /* 0x000000ffff027224 */ /* 0x002fe400078e0a03 */
[----:B------:R-:W-:Y:S01]  /*a820*/  @!P2 IMAD.MOV R6, RZ, RZ, -R6 ;  /* 0x000000ffff06a224 */ /* 0x000fe200078e0a06 */
[----:B------:R-:W-:Y:S01]  /*a830*/  @!P1 LOP3.LUT R6, RZ, R0, RZ, 0x33, !PT ;  /* 0x00000000ff069212 */ /* 0x000fe200078e33ff */
[----:B------:R-:W-:Y:S02]  /*a840*/  IMAD R11, R2, R5, RZ ;  /* 0x00000005020b7224 */ /* 0x000fe400078e02ff */
[----:B------:R-:W-:Y:S01]  /*a850*/  IMAD.MOV.U32 R2, RZ, RZ, RZ ;  /* 0x000000ffff027224 */ /* 0x000fe200078e00ff */
[-C--:B------:R-:W-:Y:S01]  /*a860*/  IABS R4, R6.reuse ;  /* 0x0000000600047213 */ /* 0x080fe20000000000 */
[----:B------:R-:W-:-:S02]  /*a870*/  IMAD R0, R0, R6, RZ ;  /* 0x0000000600007224 */ /* 0x000fc400078e02ff */
[----:B------:R-:W-:Y:S01]  /*a880*/  IMAD.HI.U32 R2, R3, R11, R2 ;  /* 0x0000000b03027227 */ /* 0x000fe200078e0002 */
[----:B------:R-:W-:Y:S02]  /*a890*/  MOV R3, R4 ;  /* 0x0000000400037202 */ /* 0x000fe40000000f00 */
[----:B------:R-:W-:Y:S01]  /*a8a0*/  IADD3 R25, R25, -R0, RZ ;  /* 0x8000000019197210 */ /* 0x000fe20007ffe0ff */
[----:B------:R-:W-:Y:S02]  /*a8b0*/  IMAD.MOV.U32 R4, RZ, RZ, R8 ;  /* 0x000000ffff047224 */ /* 0x000fe400078e0008 */
[----:B------:R-:W-:-:S04]  /*a8c0*/  IMAD.HI.U32 R2, R2, R3, RZ ;  /* 0x0000000302027227 */ /* 0x000fc800078e00ff */
[----:B------:R-:W-:Y:S01]  /*a8d0*/  IMAD R4, R2, R4, R3 ;  /* 0x0000000402047224 */ /* 0x000fe200078e0203 */
[----:B------:R-:W-:-:S04]  /*a8e0*/  LOP3.LUT R3, R6, R9, RZ, 0x3c, !PT ;  /* 0x0000000906037212 */ /* 0x000fc800078e3cff */
[----:B------:R-:W-:Y:S02]  /*a8f0*/  ISETP.GT.U32.AND P1, PT, R5, R4, PT ;  /* 0x000000040500720c */ /* 0x000fe40003f24070 */
[----:B------:R-:W-:-:S11]  /*a900*/  ISETP.GE.AND P2, PT, R3, RZ, PT ;  /* 0x000000ff0300720c */ /* 0x000fd60003f46270 */
[----:B------:R-:W-:Y:S02]  /*a910*/  @!P1 IMAD.IADD R4, R4, 0x1, -R5 ;  /* 0x0000000104049824 */ /* 0x000fe400078e0a05 */
[----:B------:R-:W-:Y:S01]  /*a920*/  @!P1 VIADD R2, R2, 0x1 ;  /* 0x0000000102029836 */ /* 0x000fe20000000000 */
[----:B------:R-:W-:Y:S02]  /*a930*/  ISETP.NE.AND P1, PT, R9, RZ, PT ;  /* 0x000000ff0900720c */ /* 0x000fe40003f25270 */
[----:B------:R-:W-:-:S13]  /*a940*/  ISETP.GE.U32.AND P0, PT, R4, R5, PT ;  /* 0x000000050400720c */ /* 0x000fda0003f06070 */
[----:B------:R-:W-:-:S04]  /*a950*/  @P0 VIADD R2, R2, 0x1 ;  /* 0x0000000102020836 */ /* 0x000fc80000000000 */
[----:B------:R-:W-:Y:S01]  /*a960*/  @!P2 IMAD.MOV R2, RZ, RZ, -R2 ;  /* 0x000000ffff02a224 */ /* 0x000fe200078e0a02 */
[----:B------:R-:W-:-:S05]  /*a970*/  @!P1 LOP3.LUT R2, RZ, R9, RZ, 0x33, !PT ;  /* 0x00000009ff029212 */ /* 0x000fca00078e33ff */
[----:B------:R-:W-:-:S04]  /*a980*/  IMAD.MOV R26, RZ, RZ, -R2 ;  /* 0x000000ffff1a7224 */ /* 0x000fc800078e0a02 */
[C---:B------:R-:W-:Y:S02]  /*a990*/  IMAD R26, R9.reuse, R26, R6 ;  /* 0x0000001a091a7224 */ /* 0x040fe400078e0206 */
[----:B------:R-:W-:-:S04]  /*a9a0*/  IMAD R9, R9, 0x1000000, R2 ;  /* 0x0100000009097824 */ /* 0x000fc800078e0202 */
[----:B------:R-:W-:Y:S01]  /*a9b0*/  IMAD R26, R26, 0x10000, R9 ;  /* 0x000100001a1a7824 */ /* 0x000fe200078e0209 */
[----:B------:R-:W-:Y:S06]  /*a9c0*/  BRA `(.L_x_212) ;  /* 0x0000000000147947 */ /* 0x000fec0003800000 */
.L_x_209:
[----:B------:R-:W-:Y:S01]  /*a9d0*/  ULDC UR4, c[0x0][0xc3c] ;  /* 0x00030f0000047ab9 */ /* 0x000fe20000000800 */
[----:B------:R-:W-:Y:S02]  /*a9e0*/  IMAD.MOV.U32 R25, RZ, RZ, RZ ;  /* 0x000000ffff197224 */ /* 0x000fe400078e00ff */
[----:B------:R-:W-:Y:S02]  /*a9f0*/  IMAD.U32 R24, RZ, RZ, UR6 ;  /* 0x00000006ff187e24 */ /* 0x000fe4000f8e00ff */
[----:B------:R-:W-:Y:S02]  /*aa00*/  IMAD.MOV.U32 R26, RZ, RZ, RZ ;  /* 0x000000ffff1a7224 */ /* 0x000fe400078e00ff */
[----:B------:R-:W-:-:S07]  /*aa10*/  IMAD.U32 R27, RZ, RZ, UR4 ;  /* 0x00000004ff1b7e24 */ /* 0x000fce000f8e00ff */
.L_x_212:
[----:B------:R-:W-:-:S13]  /*aa20*/  ISETP.NE.AND P0, PT, R7, RZ, PT ;  /* 0x000000ff0700720c */ /* 0x000fda0003f05270 */
[----:B------:R-:W0:Y:S01]  /*aa30*/  @!P0 S2R R3, SR_CgaCtaId ;  /* 0x0000000000038919 */ /* 0x000e220000008800 */
[----:B------:R-:W-:-:S04]  /*aa40*/  @!P0 MOV R0, 0x400 ;  /* 0x0000040000008802 */ /* 0x000fc80000000f00 */
[----:B0-----:R-:W-:-:S05]  /*aa50*/  @!P0 LEA R0, R3, R0, 0x18 ;  /* 0x0000000003008211 */ /* 0x001fca00078ec0ff */
[----:B------:R0:W-:Y:S01]  /*aa60*/  @!P0 STS.128 [R0+0x2d8d0], R24 ;  /* 0x02d8d01800008388 */ /* 0x0001e20000000c00 */
[----:B------:R-:W-:Y:S06]  /*aa70*/  BAR.ARV 0x5, 0x200 ;  /* 0x0148000000007b1d */ /* 0x000fec0000002000 */
.L_x_207:
[----:B------:R2:W-:Y:S01]  /*aa80*/  STL [R1+0x3c], RZ ;  /* 0x00003cff01007387 */ /* 0x0005e20000100800 */
[----:B------:R-:W-:Y:S01]  /*aa90*/  ULDC UR4, c[0x0][0xc3c] ;  /* 0x00030f0000047ab9 */ /* 0x000fe20000000800 */
[----:B------:R-:W-:Y:S01]  /*aaa0*/  IMAD.MOV.U32 R29, RZ, RZ, 0x1 ;  /* 0x00000001ff1d7424 */ /* 0x000fe200078e00ff */
[----:B-1----:R-:W-:Y:S02]  /*aab0*/  ISETP.GE.AND P0, PT, R27, UR4, PT ;  /* 0x000000041b007c0c */ /* 0x002fe4000bf06270 */
[----:B------:R-:W-:-:S11]  /*aac0*/  MOV R22, RZ ;  /* 0x000000ff00167202 */ /* 0x000fd60000000f00 */
[----:B--2---:R-:W-:Y:S05]  /*aad0*/  @P0 BRA `(.L_x_213) ;  /* 0x00000048007c0947 */ /* 0x004fea0003800000 */
[----:B------:R-:W2:Y:S01]  /*aae0*/  LDL R6, [R1+0x20] ;  /* 0x0000200001067983 */ /* 0x000ea20000100800 */
[----:B------:R-:W0:Y:S01]  /*aaf0*/  S2R R3, SR_TID.X ;  /* 0x0000000000037919 */ /* 0x000e220000002100 */
[----:B------:R-:W1:Y:S01]  /*ab00*/  S2UR UR5, SR_CgaCtaId ;  /* 0x00000000000579c3 */ /* 0x000e620000008800 */
[----:B------:R-:W-:Y:S01]  /*ab10*/  UMOV UR4, 0x400 ;  /* 0x0000040000047882 */ /* 0x000fe20000000000 */
[C---:B0-----:R-:W-:Y:S01]  /*ab20*/  IMAD.SHL.U32 R0, R3.reuse, 0x8, RZ ;  /* 0x0000000803007824 */ /* 0x041fe200078e00ff */
[C---:B------:R-:W-:Y:S01]  /*ab30*/  LOP3.LUT R5, R3.reuse, 0x7f, RZ, 0xc0, !PT ;  /* 0x0000007f03057812 */ /* 0x040fe200078ec0ff */
[----:B------:R-:W-:-:S03]  /*ab40*/  IMAD.SHL.U32 R4, R3, 0x20, RZ ;  /* 0x0000002003047824 */ /* 0x000fc600078e00ff */
[----:B------:R-:W-:Y:S01]  /*ab50*/  LOP3.LUT R2, R0, 0xd8, RZ, 0xc0, !PT ;  /* 0x000000d800027812 */ /* 0x000fe200078ec0ff */
[----:B-1----:R-:W-:-:S03]  /*ab60*/  ULEA UR4, UR5, UR4, 0x18 ;  /* 0x0000000405047291 */ /* 0x002fc6000f8ec03f */
[----:B------:R-:W-:Y:S02]  /*ab70*/  LOP3.LUT R3, R2, 0x18, R3, 0x78, !PT ;  /* 0x0000001802037812 */ /* 0x000fe400078e7803 */
[----:B------:R-:W-:Y:S01]  /*ab80*/  SHF.R.U32.HI R5, RZ, 0x2, R5 ;  /* 0x00000002ff057819 */ /* 0x000fe20000011605 */
[----:B------:R-:W-:Y:S01]  /*ab90*/  IMAD.U32 R17, RZ, RZ, UR4 ;  /* 0x00000004ff117e24 */ /* 0x000fe2000f8e00ff */
[----:B------:R-:W-:Y:S01]  /*aba0*/  BSSY B8, `(.L_x_213) ;  /* 0x0000492000087945 */ /* 0x000fe20003800000 */
[----:B------:R-:W-:Y:S02]  /*abb0*/  IMAD.MOV.U32 R29, RZ, RZ, 0x1 ;  /* 0x00000001ff1d7424 */ /* 0x000fe400078e00ff */
[----:B------:R-:W-:Y:S01]  /*abc0*/  IMAD.MOV.U32 R22, RZ, RZ, RZ ;  /* 0x000000ffff167224 */ /* 0x000fe200078e00ff */
[----:B------:R-:W-:Y:S01]  /*abd0*/  ULDC UR38, c[0x0][0xc] ;  /* 0x0000030000267ab9 */ /* 0x000fe20000000800 */
[----:B--2---:R-:W-:Y:S02]  /*abe0*/  LOP3.LUT R2, R6, 0x2, RZ, 0xfc, !PT ;  /* 0x0000000206027812 */ /* 0x004fe400078efcff */
[----:B------:R-:W-:-:S03]  /*abf0*/  LOP3.LUT R6, R4, 0x60, RZ, 0xc0, !PT ;  /* 0x0000006004067812 */ /* 0x000fc600078ec0ff */
[----:B------:R0:W-:Y:S01]  /*ac00*/  STL [R1+0x48], R2 ;  /* 0x0000480201007387 */ /* 0x0001e20000100800 */
[----:B------:R-:W-:Y:S02]  /*ac10*/  LOP3.LUT R4, R0, 0x18, RZ, 0xc0, !PT ;  /* 0x0000001800047812 */ /* 0x000fe400078ec0ff */
[----:B0-----:R-:W-:Y:S02]  /*ac20*/  LOP3.LUT R2, R3, 0x320, R0, 0xf8, !PT ;  /* 0x0000032003027812 */ /* 0x001fe400078ef800 */
[----:B------:R-:W-:-:S03]  /*ac30*/  LOP3.LUT R0, R5, R6, RZ, 0xfc, !PT ;  /* 0x0000000605007212 */ /* 0x000fc600078efcff */
[----:B------:R-:W-:Y:S01]  /*ac40*/  IMAD R0, R2, 0x2, R17 ;  /* 0x0000000202007824 */ /* 0x000fe200078e0211 */
[----:B------:R0:W-:Y:S04]  /*ac50*/  STL [R1+0x3c], RZ ;  /* 0x00003cff01007387 */ /* 0x0001e80000100800 */
[----:B------:R0:W-:Y:S01]  /*ac60*/  STL [R1+0x1c], R0 ;  /* 0x00001c0001007387 */ /* 0x0001e20000100800 */
[C---:B------:R-:W-:Y:S02]  /*ac70*/  LOP3.LUT R5, R4.reuse, 0x20, RZ, 0xfc, !PT ;  /* 0x0000002004057812 */ /* 0x040fe400078efcff */
[----:B------:R-:W-:-:S07]  /*ac80*/  LOP3.LUT R3, R4, 0x40, RZ, 0xfc, !PT ;  /* 0x0000004004037812 */ /* 0x000fce00078efcff */
.L_x_274:
[----:B------:R-:W1:Y:S02]  /*ac90*/  LDC.64 R2, c[0x0][0xc88] ;  /* 0x00032200ff027b82 */ /* 0x000e640000000a00 */
[----:B-1----:R-:W-:-:S05]  /*aca0*/  IMAD.WIDE R2, R27, 0x4, R2 ;  /* 0x000000041b027825 */ /* 0x002fca00078e0202 */
[----:B0-----:R-:W0:Y:S01]  /*acb0*/  LDG.E R28, desc[UR36][R2.64] ;  /* 0x00000024021c7981 */ /* 0x001e22000c1e1900 */
[----:B------:R-:W-:Y:S05]  /*acc0*/  YIELD ;  /* 0x0000000000007946 */ /* 0x000fea0003800000 */
[----:B------:R-:W-:Y:S01]  /*acd0*/  ULDC.64 UR4, c[0x0][0xa28] ;  /* 0x00028a0000047ab9 */ /* 0x000fe20000000a00 */
[----:B------:R-:W-:Y:S01]  /*ace0*/  IMAD.MOV.U32 R6, RZ, RZ, RZ ;  /* 0x000000ffff067224 */ /* 0x000fe200078e00ff */
[----:B------:R-:W-:Y:S01]  /*acf0*/  ISETP.NE.U32.AND P0, PT, RZ, UR4, PT ;  /* 0x00000004ff007c0c */ /* 0x000fe2000bf05070 */
[----:B------:R-:W-:-:S03]  /*ad00*/  ULDC.64 UR6, c[0x0][0xa18] ;  /* 0x0002860000067ab9 */ /* 0x000fc60000000a00 */
[----:B------:R-:W-:Y:S02]  /*ad10*/  ISETP.NE.AND.EX P0, PT, RZ, UR5, PT, P0 ;  /* 0x00000005ff007c0c */ /* 0x000fe4000bf05300 */
[----:B0-----:R-:W-:-:S11]  /*ad20*/  SHF.R.S32.HI R0, RZ, 0x1f, R28 ;  /* 0x0000001fff007819 */ /* 0x001fd6000001141c */
[C---:B------:R-:W-:Y:S02]  /*ad30*/  @P0 LEA R2, P1, R28.reuse, UR4, 0x2 ;  /* 0x000000041c020c11 */ /* 0x040fe4000f8210ff */
[C---:B------:R-:W-:Y:S01]  /*ad40*/  SHF.L.U32 R18, R28.reuse, 0x2, RZ ;  /* 0x000000021c127819 */ /* 0x040fe200000006ff */
[----:B------:R0:W-:Y:S01]  /*ad50*/  STL [R1+0x28], R0 ;  /* 0x0000280001007387 */ /* 0x0001e20000100800 */
[----:B------:R-:W-:Y:S01]  /*ad60*/  @P0 LEA.HI.X R3, R28, UR5, R0, 0x2, P1 ;  /* 0x000000051c030c11 */ /* 0x000fe200088f1400 */
[----:B------:R-:W-:-:S04]  /*ad70*/  ULDC.64 UR4, c[0x0][0xa00] ;  /* 0x0002800000047ab9 */ /* 0x000fc80000000a00 */
[----:B--2---:R1:W2:Y:S01]  /*ad80*/  @P0 LDG.E R6, desc[UR36][R2.64] ;  /* 0x0000002402060981 */ /* 0x0042a2000c1e1900 */
[----:B------:R-:W-:Y:S02]  /*ad90*/  ISETP.NE.U32.AND P0, PT, RZ, UR4, PT ;  /* 0x00000004ff007c0c */ /* 0x000fe4000bf05070 */
[----:B------:R-:W-:Y:S01]  /*ada0*/  SHF.L.U64.HI R19, R28, 0x2, R0 ;  /* 0x000000021c137819 */ /* 0x000fe20000010200 */
[----:B0-----:R-:W-:Y:S01]  /*adb0*/  IMAD.MOV.U32 R0, RZ, RZ, RZ ;  /* 0x000000ffff007224 */ /* 0x001fe200078e00ff */
[----:B------:R-:W-:Y:S02]  /*adc0*/  ISETP.NE.AND.EX P2, PT, RZ, UR5, PT, P0 ;  /* 0x00000005ff007c0c */ /* 0x000fe4000bf45300 */
[----:B------:R-:W-:Y:S02]  /*add0*/  ISETP.NE.U32.AND P0, PT, RZ, UR6, PT ;  /* 0x00000006ff007c0c */ /* 0x000fe4000bf05070 */
[----:B------:R-:W-:Y:S02]  /*ade0*/  LOP3.LUT R16, R16, 0xffffffdf, RZ, 0xc0, !PT ;  /* 0xffffffdf10107812 */ /* 0x000fe400078ec0ff */
[----:B------:R-:W-:-:S02]  /*adf0*/  ISETP.NE.AND.EX P0, PT, RZ, UR7, PT, P0 ;  /* 0x00000007ff007c0c */ /* 0x000fc4000bf05300 */
[----:B-1----:R-:W-:-:S04]  /*ae00*/  IADD3 R2, P1, R18, UR4, RZ ;  /* 0x0000000412027c10 */ /* 0x002fc8000ff3e0ff */
[----:B------:R-:W-:Y:S01]  /*ae10*/  IADD3.X R3, R19, UR5, RZ, P1, !PT ;  /* 0x0000000513037c10 */ /* 0x000fe20008ffe4ff */
[----:B------:R-:W-:Y:S01]  /*ae20*/  ULDC.64 UR4, c[0x0][0x418] ;  /* 0x0001060000047ab9 */ /* 0x000fe20000000a00 */
[----:B------:R-:W-:-:S03]  /*ae30*/  @P2 LOP3.LUT R16, R16, 0x20, RZ, 0xfc, !PT ;  /* 0x0000002010102812 */ /* 0x000fc600078efcff */
[----:B------:R-:W3:Y:S02]  /*ae40*/  @P2 LDG.E R0, desc[UR36][R2.64] ;  /* 0x0000002402002981 */ /* 0x000ee4000c1e1900 */
[----:B------:R-:W-:-:S04]  /*ae50*/  @P0 IADD3 R4, P1, R18, UR6, RZ ;  /* 0x0000000612040c10 */ /* 0x000fc8000ff3e0ff */
[----:B------:R-:W-:-:S05]  /*ae60*/  @P0 IADD3.X R5, R19, UR7, RZ, P1, !PT ;  /* 0x0000000713050c10 */ /* 0x000fca0008ffe4ff */
[----:B------:R-:W4:Y:S01]  /*ae70*/  @P0 LDG.E R4, desc[UR36][R4.64] ;  /* 0x0000002404040981 */ /* 0x000f22000c1e1900 */
[----:B------:R-:W-:-:S03]  /*ae80*/  UISETP.NE.U32.AND UP0, UPT, UR4, URZ, UPT ;  /* 0x0000003f0400728c */ /* 0x000fc6000bf05070 */
[----:B------:R-:W-:Y:S01]  /*ae90*/  ULDC UR4, c[0x0][0x424] ;  /* 0x0001090000047ab9 */ /* 0x000fe20000000800 */
[----:B------:R-:W-:-:S03]  /*aea0*/  UISETP.NE.AND.EX UP0, UPT, UR5, URZ, UPT, UP0 ;  /* 0x0000003f0500728c */ /* 0x000fc6000bf05300 */
[----:B------:R-:W-:Y:S01]  /*aeb0*/  ULDC UR5, c[0x0][0x2f0] ;  /* 0x0000bc0000057ab9 */ /* 0x000fe20000000800 */
[----:B------:R-:W-:-:S04]  /*aec0*/  USEL UR4, UR4, 0x1, UP0 ;  /* 0x0000000104047887 */ /* 0x000fc80008000000 */
[----:B------:R-:W-:Y:S01]  /*aed0*/  UIMAD UR4, UR4, UR5, URZ ;  /* 0x00000005040472a4 */ /* 0x000fe2000f8e023f */
[----:B---3--:R0:W-:Y:S04]  /*aee0*/  STL [R1], R0 ;  /* 0x0000000001007387 */ /* 0x0081e80000100800 */
[----:B--2---:R1:W-:Y:S01]  /*aef0*/  STL [R1+0x14], R6 ;  /* 0x0000140601007387 */ /* 0x0043e20000100800 */
[----:B0-----:R-:W-:-:S03]  /*af00*/  IMAD.U32 R0, RZ, RZ, UR4 ;  /* 0x00000004ff007e24 */ /* 0x001fc6000f8e00ff */
[----:B----4-:R1:W-:Y:S01]  /*af10*/  @P0 STL [R1+0x30], R4 ;  /* 0x0000300401000387 */ /* 0x0103e20000100800 */
[----:B------:R-:W-:Y:S05]  /*af20*/  @P0 BRA `(.L_x_214) ;  /* 0x0000000000200947 */ /* 0x000fea0003800000 */
[----:B------:R-:W-:Y:S02]  /*af30*/  ULDC UR4, c[0x0][0x288] ;  /* 0x0000a20000047ab9 */ /* 0x000fe40000000800 */
[----:B-1----:R-:W-:-:S05]  /*af40*/  IMAD.U32 R4, RZ, RZ, UR4 ;  /* 0x00000004ff047e24 */ /* 0x002fca000f8e00ff */
[----:B------:R0:W-:Y:S01]  /*af50*/  STL [R1+0x30], R4 ;  /* 0x0000300401007387 */ /* 0x0001e20000100800 */
[----:B------:R-:W-:Y:S05]  /*af60*/  @!P2 BRA `(.L_x_214) ;  /* 0x000000000010a947 */ /* 0x000fea0003800000 */
[----:B0-----:R-:W2:Y:S04]  /*af70*/  LDG.E R4, desc[UR36][R2.64] ;  /* 0x0000002402047981 */ /* 0x001ea8000c1e1900 */
[----:B------:R-:W2:Y:S02]  /*af80*/  LDG.E R2, desc[UR36][R2.64+0x4] ;  /* 0x0000042402027981 */ /* 0x000ea4000c1e1900 */
[----:B--2---:R-:W-:-:S05]  /*af90*/  IMAD.IADD R2, R2, 0x1, -R4 ;  /* 0x0000000102027824 */ /* 0x004fca00078e0a04 */
[----:B------:R2:W-:Y:S02]  /*afa0*/  STL [R1+0x30], R2 ;  /* 0x0000300201007387 */ /* 0x0005e40000100800 */
.L_x_214:
[----:B01----:R-:W-:Y:S01]  /*afb0*/  IMAD.MOV.U32 R4, RZ, RZ, R28 ;  /* 0x000000ffff047224 */ /* 0x003fe200078e001c */
[----:B------:R-:W-:Y:S02]  /*afc0*/  ULDC.64 UR4, c[0x0][0xa20] ;  /* 0x0002880000047ab9 */ /* 0x000fe40000000a00 */
[----:B------:R-:W-:Y:S02]  /*afd0*/  ISETP.NE.U32.AND P0, PT, RZ, UR4, PT ;  /* 0x00000004ff007c0c */ /* 0x000fe4000bf05070 */
[----:B------:R0:W-:Y:S02]  /*afe0*/  STL [R1+0x4], R4 ;  /* 0x0000040401007387 */ /* 0x0001e40000100800 */
[----:B------:R-:W-:-:S13]  /*aff0*/  ISETP.NE.AND.EX P0, PT, RZ, UR5, PT, P0 ;  /* 0x00000005ff007c0c */ /* 0x000fda000bf05300 */
[----:B0-----:R-:W-:Y:S05]  /*b000*/  @!P0 BRA `(.L_x_215) ;  /* 0x0000000000108947 */ /* 0x001fea0003800000 */
[----:B--2---:R-:W-:-:S04]  /*b010*/  IADD3 R2, P0, R18, UR4, RZ ;  /* 0x0000000412027c10 */ /* 0x004fc8000ff1e0ff */
[----:B------:R-:W-:-:S05]  /*b020*/  IADD3.X R3, R19, UR5, RZ, P0, !PT ;  /* 0x0000000513037c10 */ /* 0x000fca00087fe4ff */
[----:B------:R0:W5:Y:S01]  /*b030*/  LDG.E R0, desc[UR36][R2.64] ;  /* 0x0000002402007981 */ /* 0x000162000c1e1900 */
[----:B------:R-:W-:Y:S05]  /*b040*/  BRA `(.L_x_216) ;  /* 0x0000000000247947 */ /* 0x000fea0003800000 */
.L_x_215:
[----:B------:R-:W-:Y:S02]  /*b050*/  ULDC.64 UR4, c[0x0][0xa08] ;  /* 0x0002820000047ab9 */ /* 0x000fe40000000a00 */
[----:B------:R-:W-:-:S04]  /*b060*/  ISETP.NE.U32.AND P0, PT, RZ, UR4, PT ;  /* 0x00000004ff007c0c */ /* 0x000fc8000bf05070 */
[----:B------:R-:W-:-:S13]  /*b070*/  ISETP.NE.AND.EX P0, PT, RZ, UR5, PT, P0 ;  /* 0x00000005ff007c0c */ /* 0x000fda000bf05300 */
[----:B------:R-:W-:Y:S05]  /*b080*/  @!P0 BRA `(.L_x_216) ;  /* 0x0000000000148947 */ /* 0x000fea0003800000 */
[----:B--2---:R-:W0:Y:S02]  /*b090*/  LDC.64 R2, c[0x0][0xa08] ;  /* 0x00028200ff027b82 */ /* 0x004e240000000a00 */
[----:B0-----:R-:W-:-:S05]  /*b0a0*/  IMAD.WIDE R2, R4, 0x4, R2 ;  /* 0x0000000404027825 */ /* 0x001fca00078e0202 */
[----:B------:R-:W2:Y:S04]  /*b0b0*/  LDG.E R0, desc[UR36][R2.64] ;  /* 0x0000002402007981 */ /* 0x000ea8000c1e1900 */
[----:B------:R-:W2:Y:S02]  /*b0c0*/  LDG.E R2, desc[UR36][R2.64+0x4] ;  /* 0x0000042402027981 */ /* 0x000ea4000c1e1900 */
[----:B--2---:R-:W-:-:S07]  /*b0d0*/  IMAD.IADD R0, R2, 0x1, -R0 ;  /* 0x0000000102007824 */ /* 0x004fce00078e0a00 */
.L_x_216:
[----:B0----5:R-:W-:Y:S01]  /*b0e0*/  IMAD.IADD R3, R0, 0x1, -R6 ;  /* 0x0000000100037824 */ /* 0x021fe200078e0a06 */
[C---:B--2---:R-:W-:Y:S01]  /*b0f0*/  LOP3.LUT R2, R26.reuse, 0xff000000, RZ, 0xc0, !PT ;  /* 0xff0000001a027812 */ /* 0x044fe200078ec0ff */
[----:B------:R-:W-:Y:S01]  /*b100*/  BSSY B0, `(.L_x_217) ;  /* 0x0000029000007945 */ /* 0x000fe20003800000 */
[----:B------:R-:W-:Y:S02]  /*b110*/  LOP3.LUT R4, R26, 0xff0000, RZ, 0xc0, !PT ;  /* 0x00ff00001a047812 */ /* 0x000fe400078ec0ff */
[----:B------:R0:W-:Y:S01]  /*b120*/  STL [R1+0xc], R3 ;  /* 0x00000c0301007387 */ /* 0x0001e20000100800 */
[C---:B------:R-:W-:Y:S02]  /*b130*/  ISETP.GE.AND P0, PT, R3.reuse, 0x1, PT ;  /* 0x000000010300780c */ /* 0x040fe40003f06270 */
[----:B------:R-:W-:Y:S02]  /*b140*/  SHF.R.U32.HI R2, RZ, 0x8, R2 ;  /* 0x00000008ff027819 */ /* 0x000fe40000011602 */
[----:B------:R-:W-:-:S02]  /*b150*/  IADD3 R0, R3, 0x7f, RZ ;  /* 0x0000007f03007810 */ /* 0x000fc40007ffe0ff */
[----:B------:R-:W-:Y:S02]  /*b160*/  LEA.HI R4, R4, R2, RZ, 0x10 ;  /* 0x0000000204047211 */ /* 0x000fe400078f80ff */
[----:B------:R-:W-:-:S04]  /*b170*/  SHF.R.S32.HI R2, RZ, 0x1f, R0 ;  /* 0x0000001fff027819 */ /* 0x000fc80000011400 */
[----:B------:R-:W-:Y:S01]  /*b180*/  LEA.HI R0, R2, R0, RZ, 0x7 ;  /* 0x0000000002007211 */ /* 0x000fe200078f38ff */
[----:B------:R-:W-:-:S03]  /*b190*/  IMAD.MOV.U32 R2, RZ, RZ, RZ ;  /* 0x000000ffff027224 */ /* 0x000fc600078e00ff */
[----:B------:R-:W-:Y:S01]  /*b1a0*/  SHF.R.S32.HI R0, RZ, 0x7, R0 ;  /* 0x00000007ff007819 */ /* 0x000fe20000011400 */
[----:B0-----:R-:W-:Y:S06]  /*b1b0*/  @!P0 BRA `(.L_x_218) ;  /* 0x0000000000748947 */ /* 0x001fec0003800000 */
[----:B------:R-:W-:-:S04]  /*b1c0*/  SHF.R.U32.HI R5, RZ, 0x10, R4 ;  /* 0x00000010ff057819 */ /* 0x000fc80000011604 */
[----:B------:R-:W-:-:S13]  /*b1d0*/  ISETP.NE.AND P0, PT, R5, RZ, PT ;  /* 0x000000ff0500720c */ /* 0x000fda0003f05270 */
[----:B------:R-:W0:Y:S02]  /*b1e0*/  @!P0 LDC R5, c[0x0][0x9f0] ;  /* 0x00027c00ff058b82 */ /* 0x000e240000000800 */
[----:B0-----:R-:W-:Y:S02]  /*b1f0*/  IABS R7, R5 ;  /* 0x0000000500077213 */ /* 0x001fe40000000000 */
[----:B------:R-:W-:Y:S02]  /*b200*/  IADD3 R6, R5, -0x1, R0 ;  /* 0xffffffff05067810 */ /* 0x000fe40007ffe000 */
[----:B------:R-:W0:Y:S08]  /*b210*/  I2F.RP R2, R7 ;  /* 0x0000000700027306 */ /* 0x000e300000209400 */
[----:B0-----:R-:W0:Y:S02]  /*b220*/  MUFU.RCP R2, R2 ;  /* 0x0000000200027308 */ /* 0x001e240000001000 */
[----:B0-----:R-:W-:-:S06]  /*b230*/  VIADD R2, R2, 0xffffffe ;  /* 0x0ffffffe02027836 */ /* 0x001fcc0000000000 */
[----:B------:R0:W1:Y:S02]  /*b240*/  F2I.FTZ.U32.TRUNC.NTZ R3, R2 ;  /* 0x0000000200037305 */ /* 0x000064000021f000 */
[----:B0-----:R-:W-:-:S04]  /*b250*/  LOP3.LUT R2, R6, R5, RZ, 0x3c, !PT ;  /* 0x0000000506027212 */ /* 0x001fc800078e3cff */
[----:B------:R-:W-:Y:S01]  /*b260*/  ISETP.GE.AND P2, PT, R2, RZ, PT ;  /* 0x000000ff0200720c */ /* 0x000fe20003f46270 */
[----:B-1----:R-:W-:-:S04]  /*b270*/  IMAD.MOV R2, RZ, RZ, -R3 ;  /* 0x000000ffff027224 */ /* 0x002fc800078e0a03 */
[----:B------:R-:W-:Y:S02]  /*b280*/  IMAD R8, R2, R7, RZ ;  /* 0x0000000702087224 */ /* 0x000fe400078e02ff */
[----:B------:R-:W-:-:S04]  /*b290*/  IMAD.MOV.U32 R2, RZ, RZ, RZ ;  /* 0x000000ffff027224 */ /* 0x000fc800078e00ff */
[----:B------:R-:W-:Y:S01]  /*b2a0*/  IMAD.HI.U32 R8, R3, R8, R2 ;  /* 0x0000000803087227 */ /* 0x000fe200078e0002 */
[----:B------:R-:W-:Y:S02]  /*b2b0*/  IABS R2, R6 ;  /* 0x0000000600027213 */ /* 0x000fe40000000000 */
[----:B------:R-:W-:-:S03]  /*b2c0*/  IABS R3, R5 ;  /* 0x0000000500037213 */ /* 0x000fc60000000000 */
[----:B------:R-:W-:-:S04]  /*b2d0*/  IMAD.HI.U32 R8, R8, R2, RZ ;  /* 0x0000000208087227 */ /* 0x000fc800078e00ff */
[----:B------:R-:W-:-:S04]  /*b2e0*/  IMAD.MOV R3, RZ, RZ, -R3 ;  /* 0x000000ffff037224 */ /* 0x000fc800078e0a03 */
[----:B------:R-:W-:-:S05]  /*b2f0*/  IMAD R2, R8, R3, R2 ;  /* 0x0000000308027224 */ /* 0x000fca00078e0202 */
[----:B------:R-:W-:-:S13]  /*b300*/  ISETP.GT.U32.AND P1, PT, R7, R2, PT ;  /* 0x000000020700720c */ /* 0x000fda0003f24070 */
[----:B------:R-:W-:Y:S02]  /*b310*/  @!P1 IMAD.IADD R2, R2, 0x1, -R7 ;  /* 0x0000000102029824 */ /* 0x000fe400078e0a07 */
[----:B------:R-:W-:Y:S01]  /*b320*/  @!P1 VIADD R8, R8, 0x1 ;  /* 0x0000000108089836 */ /* 0x000fe20000000000 */
[----:B------:R-:W-:Y:S02]  /*b330*/  ISETP.NE.AND P1, PT, R5, RZ, PT ;  /* 0x000000ff0500720c */ /* 0x000fe40003f25270 */
[----:B------:R-:W-:-:S13]  /*b340*/  ISETP.GE.U32.AND P0, PT, R2, R7, PT ;  /* 0x000000070200720c */ /* 0x000fda0003f06070 */
[----:B------:R-:W-:-:S05]  /*b350*/  @P0 IADD3 R8, R8, 0x1, RZ ;  /* 0x0000000108080810 */ /* 0x000fca0007ffe0ff */
[----:B------:R-:W-:-:S04]  /*b360*/  IMAD.MOV.U32 R2, RZ, RZ, R8 ;  /* 0x000000ffff027224 */ /* 0x000fc800078e0008 */
[----:B------:R-:W-:Y:S01]  /*b370*/  @!P2 IMAD.MOV R2, RZ, RZ, -R2 ;  /* 0x000000ffff02a224 */ /* 0x000fe200078e0a02 */
[----:B------:R-:W-:-:S07]  /*b380*/  @!P1 LOP3.LUT R2, RZ, R5, RZ, 0x33, !PT ;  /* 0x00000005ff029212 */ /* 0x000fce00078e33ff */
.L_x_218:
[----:B------:R-:W-:Y:S05]  /*b390*/  BSYNC B0 ;  /* 0x0000000000007941 */ /* 0x000fea0003800000 */
.L_x_217:
[----:B------:R-:W-:Y:S01]  /*b3a0*/  LOP3.LUT R4, R4, 0xff, RZ, 0xc0, !PT ;  /* 0x000000ff04047812 */ /* 0x000fe200078ec0ff */
[----:B------:R-:W-:Y:S04]  /*b3b0*/  BSSY B7, `(.L_x_219) ;  /* 0x000034e000077945 */ /* 0x000fe80003800000 */
[----:B------:R-:W-:-:S05]  /*b3c0*/  IMAD R3, R4, R2, RZ ;  /* 0x0000000204037224 */ /* 0x000fca00078e02ff */
[----:B------:R-:W-:Y:S01]  /*b3d0*/  VIADDMNMX R0, R3, R2, R0, PT ;  /* 0x0000000203007246 */ /* 0x000fe20003800100 */
[----:B------:R0:W-:Y:S03]  /*b3e0*/  STL [R1+0x10], R3 ;  /* 0x0000100301007387 */ /* 0x0001e60000100800 */
[----:B------:R-:W-:Y:S01]  /*b3f0*/  ISETP.GT.AND P0, PT, R0, R3, PT ;  /* 0x000000030000720c */ /* 0x000fe20003f04270 */
[----:B------:R0:W-:-:S12]  /*b400*/  STL [R1+0x34], R0 ;  /* 0x0000340001007387 */ /* 0x0001d80000100800 */
[----:B0-----:R-:W-:Y:S05]  /*b410*/  @P0 BRA `(.L_x_220) ;  /* 0x0000000000440947 */ /* 0x001fea0003800000 */
[----:B------:R-:W0:Y:S02]  /*b420*/  S2R R3, SR_TID.X ;  /* 0x0000000000037919 */ /* 0x000e240000002100 */
[----:B0-----:R-:W-:-:S04]  /*b430*/  LOP3.LUT R3, R3, 0x7f, RZ, 0xc0, !PT ;  /* 0x0000007f03037812 */ /* 0x001fc800078ec0ff */
[----:B------:R-:W-:-:S13]  /*b440*/  ISETP.NE.AND P0, PT, R3, RZ, PT ;  /* 0x000000ff0300720c */ /* 0x000fda0003f05270 */
[----:B------:R-:W-:Y:S05]  /*b450*/  @P0 BRA `(.L_x_221) ;  /* 0x00000034000c0947 */ /* 0x000fea0003800000 */
[----:B------:R-:W0:Y:S01]  /*b460*/  S2R R5, SR_LANEID ;  /* 0x0000000000057919 */ /* 0x000e220000000000 */
[----:B------:R-:W-:Y:S01]  /*b470*/  VOTEU.ANY UR4, UPT, PT ;  /* 0x0000000000047886 */ /* 0x000fe200038e0100 */
[----:B------:R-:W1:Y:S01]  /*b480*/  LDC.64 R2, c[0x0][0xc60] ;  /* 0x00031800ff027b82 */ /* 0x000e620000000a00 */
[----:B------:R-:W0:Y:S02]  /*b490*/  FLO.U32 R0, UR4 ;  /* 0x0000000400007d00 */ /* 0x000e2400080e0000 */
[----:B0-----:R-:W-:-:S06]  /*b4a0*/  ISETP.EQ.U32.AND P0, PT, R0, R5, PT ;  /* 0x000000050000720c */ /* 0x001fcc0003f02070 */
[----:B------:R-:W1:Y:S07]  /*b4b0*/  POPC R5, UR4 ;  /* 0x0000000400057d09 */ /* 0x000e6e0008000000 */
[----:B-1----:R-:W2:Y:S01]  /*b4c0*/  @P0 ATOMG.E.ADD.STRONG.GPU PT, R3, desc[UR36][R2.64], R5 ;  /* 0x00000005020309a8 */ /* 0x002ea200081ee1e4 */
[----:B------:R-:W0:Y:S02]  /*b4d0*/  S2R R4, SR_LTMASK ;  /* 0x0000000000047919 */ /* 0x000e240000003900 */
[----:B0-----:R-:W-:-:S04]  /*b4e0*/  LOP3.LUT R4, R4, UR4, RZ, 0xc0, !PT ;  /* 0x0000000404047c12 */ /* 0x001fc8000f8ec0ff */
[----:B------:R-:W0:Y:S01]  /*b4f0*/  POPC R7, R4 ;  /* 0x0000000400077309 */ /* 0x000e220000000000 */
[----:B--2---:R-:W0:Y:S02]  /*b500*/  SHFL.IDX PT, R0, R3, R0, 0x1f ;  /* 0x00001f0003007589 */ /* 0x004e2400000e0000 */
[----:B0-----:R-:W-:Y:S01]  /*b510*/  IADD3 R24, R0, UR38, R7 ;  /* 0x0000002600187c10 */ /* 0x001fe2000fffe007 */
[----:B------:R-:W-:Y:S06]  /*b520*/  BRA `(.L_x_221) ;  /* 0x0000003000d87947 */ /* 0x000fec0003800000 */
.L_x_220:
[----:B------:R-:W-:Y:S01]  /*b530*/  VIADD R0, R17, 0x15400 ;  /* 0x0001540011007836 */ /* 0x000fe20000000000 */
[----:B------:R-:W-:Y:S04]  /*b540*/  BSSY B6, `(.L_x_222) ;  /* 0x0000013000067945 */ /* 0x000fe80003800000 */
[----:B------:R-:W-:-:S13]  /*b550*/  LOP3.LUT P0, RZ, R0, 0x1bf, RZ, 0xc0, !PT ;  /* 0x000001bf00ff7812 */ /* 0x000fda000780c0ff */
[----:B------:R-:W-:Y:S05]  /*b560*/  @!P0 BRA `(.L_x_223) ;  /* 0x0000000000408947 */ /* 0x000fea0003800000 */
[----:B------:R-:W-:Y:S01]  /*b570*/  MOV R2, 0x0 ;  /* 0x0000000000027802 */ /* 0x000fe20000000f00 */
[----:B------:R-:W-:Y:S01]  /*b580*/  ULDC.64 UR6, c[0x4][0x88] ;  /* 0x0100220000067ab9 */ /* 0x000fe20000000a00 */
[----:B------:R-:W-:Y:S01]  /*b590*/  ULDC.64 UR8, c[0x4][0x90] ;  /* 0x0100240000087ab9 */ /* 0x000fe20000000a00 */
[----:B------:R-:W-:Y:S01]  /*b5a0*/  ULDC.64 UR4, c[0x4][0x8] ;  /* 0x0100020000047ab9 */ /* 0x000fe20000000a00 */
[----:B------:R-:W-:Y:S01]  /*b5b0*/  IMAD.U32 R4, RZ, RZ, UR6 ;  /* 0x00000006ff047e24 */ /* 0x000fe2000f8e00ff */
[----:B------:R-:W-:Y:S01]  /*b5c0*/  MOV R10, UR4 ;  /* 0x00000004000a7c02 */ /* 0x000fe20008000f00 */
[----:B------:R-:W0:Y:S01]  /*b5d0*/  LDC.64 R2, c[0x4][R2] ;  /* 0x0100000002027b82 */ /* 0x000e220000000a00 */
[----:B------:R-:W-:Y:S02]  /*b5e0*/  IMAD.U32 R5, RZ, RZ, UR7 ;  /* 0x00000007ff057e24 */ /* 0x000fe4000f8e00ff */
[----:B------:R-:W-:Y:S02]  /*b5f0*/  IMAD.U32 R6, RZ, RZ, UR8 ;  /* 0x00000008ff067e24 */ /* 0x000fe4000f8e00ff */
[----:B------:R-:W-:-:S02]  /*b600*/  IMAD.U32 R7, RZ, RZ, UR9 ;  /* 0x00000009ff077e24 */ /* 0x000fc4000f8e00ff */
[----:B------:R-:W-:Y:S02]  /*b610*/  IMAD.U32 R11, RZ, RZ, UR5 ;  /* 0x00000005ff0b7e24 */ /* 0x000fe4000f8e00ff */
[----:B------:R-:W-:Y:S02]  /*b620*/  IMAD.MOV.U32 R8, RZ, RZ, 0x70 ;  /* 0x00000070ff087424 */ /* 0x000fe400078e00ff */
[----:B------:R-:W-:Y:S02]  /*b630*/  IMAD.MOV.U32 R12, RZ, RZ, 0x1 ;  /* 0x00000001ff0c7424 */ /* 0x000fe400078e00ff */
[----:B------:R-:W-:-:S07]  /*b640*/  IMAD.MOV.U32 R13, RZ, RZ, RZ ;  /* 0x000000ffff0d7224 */ /* 0x000fce00078e00ff */
[----:B------:R-:W-:-:S07]  /*b650*/  LEPC R20, `(.L_x_223) ;  /* 0x000000001014794e */ /* 0x000fce0000000000 */
[----:B0-----:R-:W-:Y:S05]  /*b660*/  CALL.ABS.NOINC R2 ;  /* 0x0000000002007343 */ /* 0x001fea0003c00000 */
.L_x_223:
[----:B------:R-:W-:Y:S05]  /*b670*/  BSYNC B6 ;  /* 0x0000000000067941 */ /* 0x000fea0003800000 */
.L_x_222:
        /* <DEDUP_REMOVED lines=8> */
[----:B------:R0:W1:Y:S01]  /*b700*/  LDC.64 R2, c[0x4][R23] ;  /* 0x0100000017027b82 */ /* 0x0000620000000a00 */
[----:B------:R-:W-:Y:S01]  /*b710*/  IMAD.U32 R4, RZ, RZ, UR6 ;  /* 0x00000006ff047e24 */ /* 0x000fe2000f8e00ff */
[----:B------:R-:W-:Y:S01]  /*b720*/  MOV R6, UR8 ;  /* 0x0000000800067c02 */ /* 0x000fe20008000f00 */
[----:B------:R-:W-:Y:S02]  /*b730*/  IMAD.U32 R5, RZ, RZ, UR7 ;  /* 0x00000007ff057e24 */ /* 0x000fe4000f8e00ff */
[----:B------:R-:W-:Y:S02]  /*b740*/  IMAD.U32 R7, RZ, RZ, UR9 ;  /* 0x00000009ff077e24 */ /* 0x000fe4000f8e00ff */
[----:B------:R-:W-:-:S02]  /*b750*/  IMAD.U32 R10, RZ, RZ, UR4 ;  /* 0x00000004ff0a7e24 */ /* 0x000fc4000f8e00ff */
[----:B------:R-:W-:Y:S02]  /*b760*/  IMAD.U32 R11, RZ, RZ, UR5 ;  /* 0x00000005ff0b7e24 */ /* 0x000fe4000f8e00ff */
[----:B------:R-:W-:Y:S02]  /*b770*/  IMAD.MOV.U32 R8, RZ, RZ, 0x70 ;  /* 0x00000070ff087424 */ /* 0x000fe400078e00ff */
[----:B------:R-:W-:Y:S02]  /*b780*/  IMAD.MOV.U32 R12, RZ, RZ, 0x1 ;  /* 0x00000001ff0c7424 */ /* 0x000fe400078e00ff */
[----:B0-----:R-:W-:-:S07]  /*b790*/  IMAD.MOV.U32 R13, RZ, RZ, RZ ;  /* 0x000000ffff0d7224 */ /* 0x001fce00078e00ff */
[----:B------:R-:W-:-:S07]  /*b7a0*/  LEPC R20, `(.L_x_226) ;  /* 0x000000001014794e */ /* 0x000fce0000000000 */
[----:B-1----:R-:W-:Y:S05]  /*b7b0*/  CALL.ABS.NOINC R2 ;  /* 0x0000000002007343 */ /* 0x002fea0003c00000 */
.L_x_226:
[----:B------:R0:W1:Y:S01]  /*b7c0*/  LDC.64 R2, c[0x4][R23] ;  /* 0x0100000017027b82 */ /* 0x0000620000000a00 */
[----:B------:R-:W-:Y:S01]  /*b7d0*/  ULDC.64 UR6, c[0x4][0x88] ;  /* 0x0100220000067ab9 */ /* 0x000fe20000000a00 */
[----:B------:R-:W-:Y:S01]  /*b7e0*/  ULDC.64 UR8, c[0x4][0x90] ;  /* 0x0100240000087ab9 */ /* 0x000fe20000000a00 */
[----:B------:R-:W-:Y:S01]  /*b7f0*/  ULDC.64 UR4, c[0x4][0x18] ;  /* 0x0100060000047ab9 */ /* 0x000fe20000000a00 */
        /* <DEDUP_REMOVED lines=11> */
.L_x_225:
[----:B------:R-:W-:Y:S05]  /*b8b0*/  BSYNC B6 ;  /* 0x0000000000067941 */ /* 0x000fea0003800000 */
.L_x_224:
[----:B------:R0:W2:Y:S01]  /*b8c0*/  LDL R20, [R1+0x4] ;  /* 0x0000040001147983 */ /* 0x0000a20000100800 */
[----:B------:R-:W-:Y:S01]  /*b8d0*/  ULDC.64 UR4, c[0x0][0x9f8] ;  /* 0x00027e0000047ab9 */ /* 0x000fe20000000a00 */
[----:B------:R-:W1:Y:S01]  /*b8e0*/  LDC R5, c[0x0][0x430] ;  /* 0x00010c00ff057b82 */ /* 0x000e620000000800 */
[----:B------:R-:W-:Y:S01]  /*b8f0*/  ISETP.NE.U32.AND P0, PT, RZ, UR4, PT ;  /* 0x00000004ff007c0c */ /* 0x000fe2000bf05070 */
[----:B------:R-:W3:Y:S03]  /*b900*/  LDL R2, [R1+0x34] ;  /* 0x0000340001027983 */ /* 0x000ee60000100800 */
[----:B------:R-:W-:Y:S01]  /*b910*/  ISETP.NE.AND.EX P0, PT, RZ, UR5, PT, P0 ;  /* 0x00000005ff007c0c */ /* 0x000fe2000bf05300 */
[----:B------:R-:W4:Y:S04]  /*b920*/  LDL R4, [R1+0xc] ;  /* 0x00000c0001047983 */ /* 0x000f280000100800 */
[----:B------:R-:W4:Y:S04]  /*b930*/  LDL R21, [R1+0x14] ;  /* 0x0000140001157983 */ /* 0x000f280000100800 */
[----:B------:R-:W4:Y:S04]  /*b940*/  LDL R9, [R1+0x48] ;  /* 0x0000480001097983 */ /* 0x000f280000100800 */
[----:B------:R-:W-:Y:S01]  /*b950*/  @P0 IADD3 R18, P1, R18, UR4, RZ ;  /* 0x0000000412120c10 */ /* 0x000fe2000ff3e0ff */
[----:B------:R-:W0:Y:S01]  /*b960*/  S2R R23, SR_TID.X ;  /* 0x0000000000177919 */ /* 0x000e220000002100 */
[----:B------:R-:W-:Y:S01]  /*b970*/  LOP3.LUT R16, R16, 0xffffffef, RZ, 0xc0, !PT ;  /* 0xffffffef10107812 */ /* 0x000fe200078ec0ff */
[----:B------:R-:W-:Y:S01]  /*b980*/  ULDC UR4, c[0x0][0x2f4] ;  /* 0x0000bd0000047ab9 */ /* 0x000fe20000000800 */
[----:B------:R-:W-:-:S02]  /*b990*/  @P0 IADD3.X R19, R19, UR5, RZ, P1, !PT ;  /* 0x0000000513130c10 */ /* 0x000fc40008ffe4ff */
[----:B-1----:R-:W-:-:S13]  /*b9a0*/  ISETP.NE.AND P2, PT, R5, 0x1, PT ;  /* 0x000000010500780c */ /* 0x002fda0003f45270 */
[----:B------:R-:W1:Y:S01]  /*b9b0*/  @P2 LDC R3, c[0x0][0x434] ;  /* 0x00010d00ff032b82 */ /* 0x000e620000000800 */
[----:B--2---:R-:W2:Y:S01]  /*b9c0*/  @P0 LDG.E R20, desc[UR36][R18.64] ;  /* 0x0000002412140981 */ /* 0x004ea2000c1e1900 */
[C---:B0-----:R-:W-:Y:S02]  /*b9d0*/  LOP3.LUT R0, R23.reuse, 0x7f, RZ, 0xc0, !PT ;  /* 0x0000007f17007812 */ /* 0x041fe400078ec0ff */
[----:B------:R-:W-:Y:S01]  /*b9e0*/  SHF.L.U32 R6, R23, 0x5, RZ ;  /* 0x0000000517067819 */ /* 0x000fe200000006ff */
[----:B---3--:R-:W-:-:S03]  /*b9f0*/  VIADD R23, R2, 0xffffffff ;  /* 0xffffffff02177836 */ /* 0x008fc60000000000 */
[----:B------:R-:W0:Y:S01]  /*ba00*/  @P2 LDC R2, c[0x0][0x438] ;  /* 0x00010e00ff022b82 */ /* 0x000e220000000800 */
[----:B------:R-:W-:Y:S01]  /*ba10*/  SHF.R.U32.HI R0, RZ, 0x2, R0 ;  /* 0x00000002ff007819 */ /* 0x000fe20000011600 */
[----:B------:R-:W-:Y:S01]  /*ba20*/  IMAD.SHL.U32 R8, R23, 0x80, RZ ;  /* 0x0000008017087824 */ /* 0x000fe200078e00ff */
[----:B------:R-:W-:-:S04]  /*ba30*/  LOP3.LUT R6, R6, 0x60, RZ, 0xc0, !PT ;  /* 0x0000006006067812 */ /* 0x000fc800078ec0ff */
[----:B------:R-:W-:Y:S02]  /*ba40*/  LOP3.LUT R0, R8, R0, R6, 0xfe, !PT ;  /* 0x0000000008007212 */ /* 0x000fe400078efe06 */
[----:B------:R-:W-:-:S04]  /*ba50*/  @P2 LOP3.LUT R16, R16, 0x10, RZ, 0xfc, !PT ;  /* 0x0000001010102812 */ /* 0x000fc800078efcff */
[----:B------:R-:W-:Y:S01]  /*ba60*/  LOP3.LUT R16, R16, 0xfffffff7, RZ, 0xc0, !PT ;  /* 0xfffffff710107812 */ /* 0x000fe200078ec0ff */
[----:B------:R-:W-:Y:S01]  /*ba70*/  UMOV UR5, 0xffffffff ;  /* 0xffffffff00057882 */ /* 0x000fe20000000000 */
[----:B--2---:R-:W-:Y:S01]  /*ba80*/  @P0 STL [R1+0x4], R20 ;  /* 0x0000041401000387 */ /* 0x004fe20000100800 */
[C---:B----4-:R-:W-:Y:S01]  /*ba90*/  ISETP.GE.AND P0, PT, R0.reuse, R4, PT ;  /* 0x000000040000720c */ /* 0x050fe20003f06270 */
[----:B------:R-:W-:-:S04]  /*baa0*/  IMAD.IADD R0, R0, 0x1, R21 ;  /* 0x0000000100007824 */ /* 0x000fc800078e0215 */
[----:B-1----:R-:W-:-:S04]  /*bab0*/  @P2 IMAD.HI.U32 R3, R0, R3, RZ ;  /* 0x0000000300032227 */ /* 0x002fc800078e00ff */
[----:B------:R-:W-:Y:S01]  /*bac0*/  IMAD.MOV.U32 R6, RZ, RZ, R0 ;  /* 0x000000ffff067224 */ /* 0x000fe200078e0000 */
[----:B0-----:R-:W-:-:S03]  /*bad0*/  @P2 SHF.R.U32.HI R6, RZ, R2, R3 ;  /* 0x00000002ff062219 */ /* 0x001fc60000011603 */
[----:B------:R-:W0:Y:S02]  /*bae0*/  @!P0 LDC.64 R2, c[0x0][0x428] ;  /* 0x00010a00ff028b82 */ /* 0x000e240000000a00 */
[----:B------:R-:W-:-:S04]  /*baf0*/  IMAD.MOV R4, RZ, RZ, -R6 ;  /* 0x000000ffff047224 */ /* 0x000fc800078e0a06 */
[----:B------:R-:W-:Y:S01]  /*bb00*/  IMAD R4, R5, R4, R0 ;  /* 0x0000000405047224 */ /* 0x000fe200078e0200 */
[----:B------:R-:W-:Y:S02]  /*bb10*/  SHF.R.S32.HI R5, RZ, 0x1f, R20 ;  /* 0x0000001fff057819 */ /* 0x000fe40000011414 */
[----:B------:R-:W-:-:S03]  /*bb20*/  @!P0 SHF.R.S32.HI R7, RZ, 0x1f, R6 ;  /* 0x0000001fff078819 */ /* 0x000fc60000011406 */
[----:B------:R1:W-:Y:S01]  /*bb30*/  STL [R1+0x18], R5 ;  /* 0x0000180501007387 */ /* 0x0003e20000100800 */
[-C--:B0-----:R-:W-:Y:S02]  /*bb40*/  @!P0 IMAD R0, R5, R2.reuse, RZ ;  /* 0x0000000205008224 */ /* 0x081fe400078e02ff */
[----:B-1----:R-:W0:Y:S01]  /*bb50*/  S2R R5, SR_TID.X ;  /* 0x0000000000057919 */ /* 0x002e220000002100 */
[----:B------:R-:W-:-:S04]  /*bb60*/  @!P0 IMAD.WIDE.U32 R6, R20, R2, R6 ;  /* 0x0000000214068225 */ /* 0x000fc800078e0006 */
[----:B------:R-:W-:Y:S02]  /*bb70*/  @!P0 IMAD R0, R20, R3, R0 ;  /* 0x0000000314008224 */ /* 0x000fe400078e0200 */
[----:B------:R-:W1:Y:S02]  /*bb80*/  @!P0 LDC.64 R2, c[0x0][0x418] ;  /* 0x00010600ff028b82 */ /* 0x000e640000000a00 */
[----:B------:R-:W-:Y:S01]  /*bb90*/  @!P0 IMAD.IADD R0, R7, 0x1, R0 ;  /* 0x0000000107008824 */ /* 0x000fe200078e0200 */
[----:B------:R-:W-:Y:S02]  /*bba0*/  ISETP.NE.AND P2, PT, R9, 0x3, PT ;  /* 0x000000030900780c */ /* 0x000fe40003f45270 */
[C---:B-1----:R-:W-:Y:S02]  /*bbb0*/  @!P0 LEA R2, P1, R6.reuse, R2, 0x2 ;  /* 0x0000000206028211 */ /* 0x042fe400078210ff */
[----:B0-----:R-:W-:Y:S02]  /*bbc0*/  SHF.L.U32 R5, R5, 0x3, RZ ;  /* 0x0000000305057819 */ /* 0x001fe400000006ff */
[----:B------:R-:W-:Y:S01]  /*bbd0*/  @!P0 LEA.HI.X R3, R6, R3, R0, 0x2, P1 ;  /* 0x0000000306038211 */ /* 0x000fe200008f1400 */
[----:B------:R-:W-:Y:S01]  /*bbe0*/  IMAD.MOV.U32 R0, RZ, RZ, RZ ;  /* 0x000000ffff007224 */ /* 0x000fe200078e00ff */
[----:B------:R-:W-:-:S05]  /*bbf0*/  LOP3.LUT R5, R5, 0x18, RZ, 0xc0, !PT ;  /* 0x0000001805057812 */ /* 0x000fca00078ec0ff */
[----:B------:R0:W5:Y:S01]  /*bc00*/  @!P0 LDG.E R0, desc[UR36][R2.64] ;  /* 0x0000002402008981 */ /* 0x000162000c1e1900 */
[C---:B------:R-:W-:Y:S02]  /*bc10*/  ISETP.GE.AND P0, PT, R5.reuse, UR4, PT ;  /* 0x0000000405007c0c */ /* 0x040fe4000bf06270 */
[----:B------:R-:W-:Y:S02]  /*bc20*/  @P2 LOP3.LUT R16, R16, 0x8, RZ, 0xfc, !PT ;  /* 0x0000000810102812 */ /* 0x000fe400078efcff */
[C---:B------:R-:W-:Y:S02]  /*bc30*/  LOP3.LUT R9, R5.reuse, 0x20, RZ, 0xfc, !PT ;  /* 0x0000002005097812 */ /* 0x040fe400078efcff */
[----:B------:R-:W-:Y:S02]  /*bc40*/  LOP3.LUT R16, R16, 0xfffffffb, RZ, 0xc0, !PT ;  /* 0xfffffffb10107812 */ /* 0x000fe400078ec0ff */
[----:B------:R-:W-:Y:S02]  /*bc50*/  LOP3.LUT R5, R5, 0x40, RZ, 0xfc, !PT ;  /* 0x0000004005057812 */ /* 0x000fe400078efcff */
[----:B------:R-:W-:-:S03]  /*bc60*/  ISETP.GE.AND P1, PT, R9, UR4, PT ;  /* 0x0000000409007c0c */ /* 0x000fc6000bf26270 */
[----:B------:R-:W-:Y:S02]  /*bc70*/  @P0 LOP3.LUT R16, R16, 0x4, RZ, 0xfc, !PT ;  /* 0x0000000410100812 */ /* 0x000fe400078efcff */
[----:B------:R-:W-:Y:S02]  /*bc80*/  ISETP.GE.AND P0, PT, R5, UR4, PT ;  /* 0x0000000405007c0c */ /* 0x000fe4000bf06270 */
[----:B------:R-:W-:-:S04]  /*bc90*/  LOP3.LUT R16, R16, 0xfffffffe, RZ, 0xc0, !PT ;  /* 0xfffffffe10107812 */ /* 0x000fc800078ec0ff */
[----:B------:R-:W-:-:S04]  /*bca0*/  LOP3.LUT R16, R16, 0xfffffffd, RZ, 0xc0, !PT ;  /* 0xfffffffd10107812 */ /* 0x000fc800078ec0ff */
[----:B------:R-:W-:-:S04]  /*bcb0*/  @P1 LOP3.LUT R16, R16, 0x2, RZ, 0xfc, !PT ;  /* 0x0000000210101812 */ /* 0x000fc800078efcff */
[----:B------:R-:W-:Y:S01]  /*bcc0*/  @P0 LOP3.LUT R16, R16, 0x1, RZ, 0xfc, !PT ;  /* 0x0000000110100812 */ /* 0x000fe200078efcff */
[----:B0-----:R-:W-:Y:S06]  /*bcd0*/  BRA.DIV UR5, `(.L_x_227) ;  /* 0x0000003e05587947 */ /* 0x001fec000b800000 */
.L_x_291:
[----:B------:R-:W-:Y:S01]  /*bce0*/  LOP3.LUT R26, R26, 0xffff, RZ, 0xc0, !PT ;  /* 0x0000ffff1a1a7812 */ /* 0x000fe200078ec0ff */
[----:B------:R-:W-:Y:S06]  /*bcf0*/  @!P2 BRA `(.L_x_228) ;  /* 0x000000000004a947 */ /* 0x000fec0003800000 */
[----:B------:R-:W-:Y:S01]  /*bd00*/  BPT.TRAP 0x1 ;  /* 0x000000040000795c */ /* 0x000fe20000300000 */
.L_x_228:
[----:B------:R-:W-:Y:S01]  /*bd10*/  SHF.R.S32.HI R5, RZ, 0x1f, R4 ;  /* 0x0000001fff057819 */ /* 0x000fe20000011404 */
[----:B------:R-:W-:Y:S01]  /*bd20*/  ULDC.64 UR4, c[0x0][0x328] ;  /* 0x0000ca0000047ab9 */ /* 0x000fe20000000a00 */
[----:B------:R-:W-:Y:S01]  /*bd30*/  ULDC.64 UR6, c[0x0][0x318] ;  /* 0x0000c60000067ab9 */ /* 0x000fe20000000a00 */
[----:B------:R-:W-:Y:S01]  /*bd40*/  IMAD.WIDE.U32 R2, R4, UR4, RZ ;  /* 0x0000000404027c25 */ /* 0x000fe2000f8e00ff */
[----:B------:R-:W-:Y:S03]  /*bd50*/  BSSY B0, `(.L_x_229) ;  /* 0x0000013000007945 */ /* 0x000fe60003800000 */
[----:B------:R-:W-:-:S04]  /*bd60*/  IMAD R6, R5, UR4, RZ ;  /* 0x0000000405067c24 */ /* 0x000fc8000f8e02ff */
[----:B------:R-:W-:Y:S01]  /*bd70*/  IMAD R6, R4, UR5, R6 ;  /* 0x0000000504067c24 */ /* 0x000fe2000f8e0206 */
[----:B------:R-:W-:-:S03]  /*bd80*/  ULDC.64 UR4, c[0x0][0x338] ;  /* 0x0000ce0000047ab9 */ /* 0x000fc60000000a00 */
[----:B------:R-:W-:Y:S01]  /*bd90*/  IMAD.IADD R3, R3, 0x1, R6 ;  /* 0x0000000103037824 */ /* 0x000fe200078e0206 */
[----:B-----5:R-:W-:Y:S01]  /*bda0*/  SHF.R.S32.HI R6, RZ, 0x1f, R0 ;  /* 0x0000001fff067819 */ /* 0x020fe20000011400 */
[----:B------:R-:W-:-:S04]  /*bdb0*/  IMAD.WIDE.U32 R2, R0, UR4, R2 ;  /* 0x0000000400027c25 */ /* 0x000fc8000f8e0002 */
[----:B------:R-:W-:-:S04]  /*bdc0*/  IMAD R7, R6, UR4, RZ ;  /* 0x0000000406077c24 */ /* 0x000fc8000f8e02ff */
[----:B------:R-:W-:Y:S01]  /*bdd0*/  IMAD R7, R0, UR5, R7 ;  /* 0x0000000500077c24 */ /* 0x000fe2000f8e0207 */
[----:B------:R-:W-:-:S03]  /*bde0*/  ULDC.64 UR4, c[0x0][0x330] ;  /* 0x0000cc0000047ab9 */ /* 0x000fc60000000a00 */
[----:B------:R-:W-:Y:S02]  /*bdf0*/  IMAD.IADD R3, R3, 0x1, R7 ;  /* 0x0000000103037824 */ /* 0x000fe400078e0207 */
[----:B------:R-:W-:-:S04]  /*be00*/  IMAD.WIDE.U32 R2, R26, UR4, R2 ;  /* 0x000000041a027c25 */ /* 0x000fc8000f8e0002 */
[----:B------:R-:W-:Y:S01]  /*be10*/  IMAD R19, R26, UR5, R3 ;  /* 0x000000051a137c24 */ /* 0x000fe2000f8e0203 */
[C---:B------:R-:W-:Y:S02]  /*be20*/  LEA R18, P0, R2.reuse, UR6, 0x1 ;  /* 0x0000000602127c11 */ /* 0x040fe4000f8008ff */
[----:B------:R-:W-:Y:S02]  /*be30*/  SHF.L.U32 R3, R29, 0x1f, RZ ;  /* 0x0000001f1d037819 */ /* 0x000fe400000006ff */
[----:B------:R-:W-:Y:S01]  /*be40*/  LEA.HI.X R19, R2, UR7, R19, 0x1, P0 ;  /* 0x0000000702137c11 */ /* 0x000fe200080f0c13 */
[----:B------:R-:W-:-:S07]  /*be50*/  IMAD R2, R22, 0x8, R17 ;  /* 0x0000000816027824 */ /* 0x000fce00078e0211 */
[----:B------:R-:W0:Y:S02]  /*be60*/  SYNCS.PHASECHK.TRANS64.TRYWAIT P0, [R2+URZ+0x2d840], R3 ;  /* 0x02d84003020075a7 */ /* 0x000e24000800017f */
[----:B0-----:R-:W-:Y:S05]  /*be70*/  @!P0 BRA `(.L_x_230) ;  /* 0x0000003c00248947 */ /* 0x001fea0003800000 */
.L_x_292:
[----:B------:R-:W-:Y:S05]  /*be80*/  BSYNC B0 ;  /* 0x0000000000007941 */ /* 0x000fea0003800000 */
.L_x_229:
[----:B------:R-:W2:Y:S01]  /*be90*/  LDL R12, [R1+0xc] ;  /* 0x00000c00010c7983 */ /* 0x000ea20000100800 */
[----:B------:R-:W-:Y:S01]  /*bea0*/  ULDC.64 UR4, c[0x0][0x300] ;  /* 0x0000c00000047ab9 */ /* 0x000fe20000000a00 */
[----:B------:R-:W-:Y:S01]  /*beb0*/  ULDC.64 UR6, c[0x0][0x2e8] ;  /* 0x0000ba0000067ab9 */ /* 0x000fe20000000a00 */
[----:B------:R-:W-:Y:S01]  /*bec0*/  IMAD R5, R5, UR4, RZ ;  /* 0x0000000405057c24 */ /* 0x000fe2000f8e02ff */
[----:B------:R-:W1:Y:S01]  /*bed0*/  S2R R7, SR_TID.X ;  /* 0x0000000000077919 */ /* 0x000e620000002100 */
[----:B------:R-:W-:Y:S02]  /*bee0*/  LOP3.LUT P4, RZ, R16, 0x4, RZ, 0xc0, !PT ;  /* 0x0000000410ff7812 */ /* 0x000fe4000788c0ff */
[C---:B0-----:R-:W-:Y:S01]  /*bef0*/  IMAD R3, R4.reuse, UR5, R5 ;  /* 0x0000000504037c24 */ /* 0x041fe2000f8e0205 */
[----:B------:R-:W0:Y:S01]  /*bf00*/  S2R R9, SR_TID.X ;  /* 0x0000000000097919 */ /* 0x000e220000002100 */
[----:B------:R-:W-:Y:S01]  /*bf10*/  IMAD.WIDE.U32 R4, R4, UR4, RZ ;  /* 0x0000000404047c25 */ /* 0x000fe2000f8e00ff */
[----:B------:R-:W-:Y:S01]  /*bf20*/  ULDC.64 UR4, c[0x0][0x310] ;  /* 0x0000c40000047ab9 */ /* 0x000fe20000000a00 */
[----:B------:R-:W-:-:S02]  /*bf30*/  LOP3.LUT P3, RZ, R16, 0x2, RZ, 0xc0, !PT ;  /* 0x0000000210ff7812 */ /* 0x000fc4000786c0ff */
[----:B------:R-:W-:Y:S01]  /*bf40*/  IMAD.IADD R5, R5, 0x1, R3 ;  /* 0x0000000105057824 */ /* 0x000fe200078e0203 */
[----:B------:R-:W-:Y:S01]  /*bf50*/  LOP3.LUT P2, RZ, R16, 0x1, RZ, 0xc0, !PT ;  /* 0x0000000110ff7812 */ /* 0x000fe2000784c0ff */
[----:B------:R-:W-:Y:S02]  /*bf60*/  IMAD R6, R6, UR4, RZ ;  /* 0x0000000406067c24 */ /* 0x000fe4000f8e02ff */
[----:B------:R-:W-:-:S04]  /*bf70*/  IMAD.WIDE.U32 R4, R0, UR4, R4 ;  /* 0x0000000400047c25 */ /* 0x000fc8000f8e0004 */
[----:B------:R-:W-:Y:S01]  /*bf80*/  IMAD R0, R0, UR5, R6 ;  /* 0x0000000500007c24 */ /* 0x000fe2000f8e0206 */
[----:B------:R-:W-:-:S03]  /*bf90*/  ULDC.64 UR4, c[0x0][0x308] ;  /* 0x0000c20000047ab9 */ /* 0x000fc60000000a00 */
[----:B------:R-:W-:Y:S02]  /*bfa0*/  IMAD.IADD R5, R5, 0x1, R0 ;  /* 0x0000000105057824 */ /* 0x000fe400078e0200 */
[----:B------:R-:W-:Y:S01]  /*bfb0*/  IMAD.WIDE.U32 R4, R26, UR4, R4 ;  /* 0x000000041a047c25 */ /* 0x000fe2000f8e0004 */
[----:B------:R-:W-:-:S03]  /*bfc0*/  UMOV UR4, 0xffffffff ;  /* 0xffffffff00047882 */ /* 0x000fc60000000000 */
[----:B------:R-:W-:Y:S01]  /*bfd0*/  IMAD R6, R26, UR5, R5 ;  /* 0x000000051a067c24 */ /* 0x000fe2000f8e0205 */
[C---:B------:R-:W-:Y:S02]  /*bfe0*/  LEA R0, P0, R4.reuse, UR6, 0x1 ;  /* 0x0000000604007c11 */ /* 0x040fe4000f8008ff */
[----:B-1----:R-:W-:Y:S02]  /*bff0*/  LOP3.LUT R11, R7, 0x7f, RZ, 0xc0, !PT ;  /* 0x0000007f070b7812 */ /* 0x002fe400078ec0ff */
[----:B------:R-:W-:Y:S01]  /*c000*/  LEA.HI.X R6, R4, UR7, R6, 0x1, P0 ;  /* 0x0000000704067c11 */ /* 0x000fe200080f0c06 */
[C---:B0-----:R-:W-:Y:S01]  /*c010*/  IMAD.SHL.U32 R7, R9.reuse, 0x8, RZ ;  /* 0x0000000809077824 */ /* 0x041fe200078e00ff */
[----:B------:R-:W-:Y:S01]  /*c020*/  SHF.R.U32.HI R11, RZ, 0x2, R11 ;  /* 0x00000002ff0b7819 */ /* 0x000fe2000001160b */
[----:B------:R-:W-:-:S03]  /*c030*/  IMAD.SHL.U32 R10, R9, 0x8, RZ ;  /* 0x00000008090a7824 */ /* 0x000fc600078e00ff */
[----:B------:R-:W-:-:S04]  /*c040*/  LOP3.LUT R7, R7, 0xd8, RZ, 0xc0, !PT ;  /* 0x000000d807077812 */ /* 0x000fc800078ec0ff */
[----:B------:R-:W-:Y:S02]  /*c050*/  LOP3.LUT R7, R7, 0x18, R9, 0x78, !PT ;  /* 0x0000001807077812 */ /* 0x000fe400078e7809 */
[----:B------:R-:W-:Y:S02]  /*c060*/  SHF.L.U32 R9, R9, 0x3, RZ ;  /* 0x0000000309097819 */ /* 0x000fe400000006ff */
[----:B------:R-:W-:Y:S02]  /*c070*/  LOP3.LUT R7, R7, 0x320, R10, 0xf8, !PT ;  /* 0x0000032007077812 */ /* 0x000fe400078ef80a */
[----:B------:R-:W-:-:S03]  /*c080*/  LOP3.LUT R9, R9, 0x18, RZ, 0xc0, !PT ;  /* 0x0000001809097812 */ /* 0x000fc600078ec0ff */
[----:B------:R-:W-:Y:S01]  /*c090*/  IMAD R7, R22, 0x3000, R7 ;  /* 0x0000300016077824 */ /* 0x000fe200078e0207 */
[----:B--2---:R-:W-:-:S04]  /*c0a0*/  IADD3 R3, -R11, R12, -R8 ;  /* 0x0000000c0b037210 */ /* 0x004fc80007ffe908 */
[----:B------:R-:W-:Y:S01]  /*c0b0*/  ISETP.GE.AND P0, PT, R3, 0x1, PT ;  /* 0x000000010300780c */ /* 0x000fe20003f06270 */
[----:B------:R-:W-:-:S12]  /*c0c0*/  BRA.DIV UR4, `(.L_x_231) ;  /* 0x0000003a04a47947 */ /* 0x000fd8000b800000 */
[----:B------:R-:W0:Y:S01]  /*c0d0*/  SHFL.IDX PT, R5, R0, RZ, 0x1c1f ;  /* 0x001c1fff00057589 */ /* 0x000e2200000e0000 */
[----:B------:R-:W-:-:S03]  /*c0e0*/  @P0 IMAD R8, R7, 0x2, R17 ;  /* 0x0000000207080824 */ /* 0x000fc600078e0211 */
[----:B------:R-:W1:Y:S01]  /*c0f0*/  SHFL.IDX PT, R4, R6, RZ, 0x1c1f ;  /* 0x001c1fff06047589 */ /* 0x000e6200000e0000 */
[----:B0-----:R-:W-:-:S05]  /*c100*/  @P0 LEA R5, P1, R9, R5, 0x1 ;  /* 0x0000000509050211 */ /* 0x001fca00078208ff */
[----:B-1----:R-:W-:Y:S01]  /*c110*/  @P0 IMAD.X R4, RZ, RZ, R4, P1 ;  /* 0x000000ffff040224 */ /* 0x002fe200008e0604 */
[----:B------:R-:W-:-:S04]  /*c120*/  ISETP.GE.AND P1, PT, R3, 0x21, PT ;  /* 0x000000210300780c */ /* 0x000fc80003f26270 */
[----:B------:R-:W-:-:S04]  /*c130*/  @P0 LOP3.LUT R5, R5, R4, RZ, 0x3c, !PT ;  /* 0x0000000405050212 */ /* 0x000fc800078e3cff */
[----:B------:R-:W-:-:S04]  /*c140*/  @P0 LOP3.LUT R4, R5, R4, RZ, 0x3c, !PT ;  /* 0x0000000405040212 */ /* 0x000fc800078e3cff */
[----:B------:R-:W-:-:S05]  /*c150*/  @P0 LOP3.LUT R5, R5, R4, RZ, 0x3c, !PT ;  /* 0x0000000405050212 */ /* 0x000fca00078e3cff */
[----:B------:R-:W-:Y:S01]  /*c160*/  @!PT LDS RZ, [RZ] ;  /* 0x00000000fffff984 */ /* 0x000fe20000000800 */
[----:B------:R-:W-:Y:S04]  /*c170*/  @P0 LDGSTS.E.BYPASS.LTC128B.128 [R8+0x15400], desc[UR36][R4.64], !P4 ;  /* 0x1540000004080fae */ /* 0x000fe8000e101d64 */
[----:B------:R-:W-:Y:S04]  /*c180*/  @P0 LDGSTS.E.BYPASS.LTC128B.128 [R8+0x17400], desc[UR36][R4.64+0x40], !P3 ;  /* 0x1740004004080fae */ /* 0x000fe8000d901d64 */
[----:B------:R0:W-:Y:S04]  /*c190*/  @P0 LDGSTS.E.BYPASS.LTC128B.128 [R8+0x19400], desc[UR36][R4.64+0x80], !P2 ;  /* 0x1940008004080fae */ /* 0x0001e8000d101d64 */
[----:B0-----:R-:W0:Y:S01]  /*c1a0*/  SHFL.IDX PT, R5, R0, 0x1, 0x1c1f ;  /* 0x003c1f0000057f89 */ /* 0x001e2200000e0000 */
[----:B------:R-:W-:-:S03]  /*c1b0*/  @P1 IMAD R8, R7, 0x2, R17 ;  /* 0x0000000207081824 */ /* 0x000fc600078e0211 */
[----:B------:R-:W1:Y:S01]  /*c1c0*/  SHFL.IDX PT, R4, R6, 0x1, 0x1c1f ;  /* 0x003c1f0006047f89 */ /* 0x000e6200000e0000 */
[----:B0-----:R-:W-:-:S05]  /*c1d0*/  @P1 LEA R5, P0, R9, R5, 0x1 ;  /* 0x0000000509051211 */ /* 0x001fca00078008ff */
[----:B-1----:R-:W-:-:S05]  /*c1e0*/  @P1 IMAD.X R4, RZ, RZ, R4, P0 ;  /* 0x000000ffff041224 */ /* 0x002fca00000e0604 */
[----:B------:R-:W-:-:S04]  /*c1f0*/  @P1 LOP3.LUT R5, R5, R4, RZ, 0x3c, !PT ;  /* 0x0000000405051212 */ /* 0x000fc800078e3cff */
[----:B------:R-:W-:-:S04]  /*c200*/  @P1 LOP3.LUT R4, R5, R4, RZ, 0x3c, !PT ;  /* 0x0000000405041212 */ /* 0x000fc800078e3cff */
[----:B------:R-:W-:-:S05]  /*c210*/  @P1 LOP3.LUT R5, R5, R4, RZ, 0x3c, !PT ;  /* 0x0000000405051212 */ /* 0x000fca00078e3cff */
[----:B------:R-:W-:Y:S04]  /*c220*/  @P1 LDGSTS.E.BYPASS.LTC128B.128 [R8+0x15c00], desc[UR36][R4.64], !P4 ;  /* 0x15c0000004081fae */ /* 0x000fe8000e101d64 */
[----:B------:R-:W-:Y:S04]  /*c230*/  @P1 LDGSTS.E.BYPASS.LTC128B.128 [R8+0x17c00], desc[UR36][R4.64+0x40], !P3 ;  /* 0x17c0004004081fae */ /* 0x000fe8000d901d64 */
[----:B------:R0:W-:Y:S01]  /*c240*/  @P1 LDGSTS.E.BYPASS.LTC128B.128 [R8+0x19c00], desc[UR36][R4.64+0x80], !P2 ;  /* 0x19c0008004081fae */ /* 0x0001e2000d101d64 */
[----:B------:R-:W-:-:S03]  /*c250*/  ISETP.GE.AND P1, PT, R3, 0x41, PT ;  /* 0x000000410300780c */ /* 0x000fc60003f26270 */
[----:B0-----:R-:W0:Y:S10]  /*c260*/  SHFL.IDX PT, R5, R0, 0x2, 0x1c1f ;  /* 0x005c1f0000057f89 */ /* 0x001e3400000e0000 */
[----:B------:R-:W-:Y:S01]  /*c270*/  @P1 IMAD R8, R7, 0x2, R17 ;  /* 0x0000000207081824 */ /* 0x000fe200078e0211 */
[----:B------:R-:W1:Y:S04]  /*c280*/  SHFL.IDX PT, R4, R6, 0x2, 0x1c1f ;  /* 0x005c1f0006047f89 */ /* 0x000e6800000e0000 */
[----:B------:R-:W2:Y:S04]  /*c290*/  SHFL.IDX PT, R6, R6, 0x3, 0x1c1f ;  /* 0x007c1f0006067f89 */ /* 0x000ea800000e0000 */
[----:B------:R-:W3:Y:S01]  /*c2a0*/  SHFL.IDX PT, R0, R0, 0x3, 0x1c1f ;  /* 0x007c1f0000007f89 */ /* 0x000ee200000e0000 */
[----:B0-----:R-:W-:-:S05]  /*c2b0*/  @P1 LEA R5, P0, R9, R5, 0x1 ;  /* 0x0000000509051211 */ /* 0x001fca00078008ff */
[----:B-1----:R-:W-:-:S05]  /*c2c0*/  @P1 IMAD.X R4, RZ, RZ, R4, P0 ;  /* 0x000000ffff041224 */ /* 0x002fca00000e0604 */
[----:B------:R-:W-:-:S04]  /*c2d0*/  @P1 LOP3.LUT R5, R5, R4, RZ, 0x3c, !PT ;  /* 0x0000000405051212 */ /* 0x000fc800078e3cff */
[----:B------:R-:W-:-:S04]  /*c2e0*/  @P1 LOP3.LUT R4, R5, R4, RZ, 0x3c, !PT ;  /* 0x0000000405041212 */ /* 0x000fc800078e3cff */
[----:B------:R-:W-:-:S05]  /*c2f0*/  @P1 LOP3.LUT R5, R5, R4, RZ, 0x3c, !PT ;  /* 0x0000000405051212 */ /* 0x000fca00078e3cff */
[----:B------:R1:W-:Y:S04]  /*c300*/  @P1 LDGSTS.E.BYPASS.LTC128B.128 [R8+0x16400], desc[UR36][R4.64], !P4 ;  /* 0x1640000004081fae */ /* 0x0003e8000e101d64 */
[----:B------:R1:W-:Y:S04]  /*c310*/  @P1 LDGSTS.E.BYPASS.LTC128B.128 [R8+0x18400], desc[UR36][R4.64+0x40], !P3 ;  /* 0x1840004004081fae */ /* 0x0003e8000d901d64 */
[----:B--23--:R1:W-:Y:S02]  /*c320*/  @P1 LDGSTS.E.BYPASS.LTC128B.128 [R8+0x1a400], desc[UR36][R4.64+0x80], !P2 ;  /* 0x1a40008004081fae */ /* 0x00c3e4000d101d64 */
.L_x_302:
[----:B------:R-:W-:-:S13]  /*c330*/  ISETP.GE.AND P0, PT, R3, 0x61, PT ;  /* 0x000000610300780c */ /* 0x000fda0003f06270 */
[----:B01----:R-:W-:Y:S02]  /*c340*/  @P0 LEA R4, P1, R9, R0, 0x1 ;  /* 0x0000000009040211 */ /* 0x003fe400078208ff */
[----:B------:R-:W-:-:S03]  /*c350*/  @P0 LEA R7, R7, R17, 0x1 ;  /* 0x0000001107070211 */ /* 0x000fc600078e08ff */
[----:B------:R-:W-:-:S05]  /*c360*/  @P0 IMAD.X R5, RZ, RZ, R6, P1 ;  /* 0x000000ffff050224 */ /* 0x000fca00008e0606 */
[----:B------:R-:W-:Y:S01]  /*c370*/  @!PT LDS RZ, [RZ] ;  /* 0x00000000fffff984 */ /* 0x000fe20000000800 */
[----:B------:R-:W-:Y:S01]  /*c380*/  @!PT LDS RZ, [RZ] ;  /* 0x00000000fffff984 */ /* 0x000fe20000000800 */
[----:B------:R-:W-:Y:S01]  /*c390*/  @!PT LDS RZ, [RZ] ;  /* 0x00000000fffff984 */ /* 0x000fe20000000800 */
[----:B------:R0:W-:Y:S04]  /*c3a0*/  @P0 LDGSTS.E.BYPASS.LTC128B.128 [R7+0x16c00], desc[UR36][R4.64], !P4 ;  /* 0x16c0000004070fae */ /* 0x0001e8000e101d64 */
[----:B------:R0:W-:Y:S04]  /*c3b0*/  @P0 LDGSTS.E.BYPASS.LTC128B.128 [R7+0x18c00], desc[UR36][R4.64+0x40], !P3 ;  /* 0x18c0004004070fae */ /* 0x0001e8000d901d64 */
[----:B------:R0:W-:Y:S01]  /*c3c0*/  @P0 LDGSTS.E.BYPASS.LTC128B.128 [R7+0x1ac00], desc[UR36][R4.64+0x80], !P2 ;  /* 0x1ac0008004070fae */ /* 0x0001e2000d101d64 */
[----:B------:R-:W-:Y:S01]  /*c3d0*/  PLOP3.LUT P0, PT, PT, PT, PT, 0x80, 0x0 ;  /* 0x000000000000781c */ /* 0x000fe20003f0f070 */
[----:B------:R-:W-:-:S12]  /*c3e0*/  NOP ;  /* 0x0000000000007918 */ /* 0x000fd80000000000 */
.L_x_232:
[----:B------:R-:W-:Y:S02]  /*c3f0*/  PLOP3.LUT P1, PT, P1, P0, PT, 0xa2, 0x0 ;  /* 0x000000000000781c */ /* 0x000fe40000f21472 */
[----:B------:R-:W-:-:S08]  /*c400*/  @P0 R2UR P1, UR4, R2 ;  /* 0x00000000020402ca */ /* 0x000fd00000020000 */
[----:B------:R-:W-:-:S05]  /*c410*/  @P0 PLOP3.LUT P0, PT, P1, PT, PT, 0x80, 0x0 ;  /* 0x000000000000081c */ /* 0x000fca0000f0f070 */
[----:B------:R-:W-:Y:S01]  /*c420*/  @!P1 SYNCS.ARRIVE.TRANS64.RED.A0T1 RZ, [UR4+0x2d830], RZ ;  /* 0x02d830ffffff99a7 */ /* 0x000fe20008200404 */
[----:B------:R-:W-:Y:S07]  /*c430*/  @!P1 ARRIVES.LDGSTSBAR.64.TRANSCNT [UR4+0x2d830] ;  /* 0x02d83000ff0099b0 */ /* 0x000fee0008000a84 */
[----:B------:R-:W-:Y:S05]  /*c440*/  @P0 BRA.U.ANY `(.L_x_232) ;  /* 0xfffffffd00e80947 */ /* 0x000fea000393ffff */
[----:B------:R-:W-:Y:S01]  /*c450*/  NOP ;  /* 0x0000000000007918 */ /* 0x000fe20000000000 */
[----:B------:R-:W2:Y:S02]  /*c460*/  LDL R0, [R1+0x48] ;  /* 0x0000480001007983 */ /* 0x000ea40000100800 */
[----:B--2---:R-:W-:-:S13]  /*c470*/  ISETP.NE.AND P2, PT, R0, 0x3, PT ;  /* 0x000000030000780c */ /* 0x004fda0003f45270 */
[----:B------:R-:W-:Y:S05]  /*c480*/  @!P2 BRA `(.L_x_233) ;  /* 0x000000000004a947 */ /* 0x000fea0003800000 */
[----:B------:R-:W-:Y:S01]  /*c490*/  BPT.TRAP 0x1 ;  /* 0x000000040000795c */ /* 0x000fe20000300000 */
.L_x_233:
[----:B0-----:R0:W5:Y:S01]  /*c4a0*/  LDL.LU R4, [R1+0x28] ;  /* 0x0000280001047983 */ /* 0x0011620000300800 */
[----:B------:R0:W-:Y:S03]  /*c4b0*/  SYNCS.ARRIVE.TRANS64.A1T0 RZ, [R2+URZ+0x2d830], RZ ;  /* 0x02d830ff02ff79a7 */ /* 0x0001e6000810003f */
[----:B------:R0:W5:Y:S02]  /*c4c0*/  LDL.LU R3, [R1] ;  /* 0x0000000001037983 */ /* 0x0001640000300800 */
[----:B------:R-:W-:Y:S05]  /*c4d0*/  WARPSYNC.ALL ;  /* 0x0000000000007948 */ /* 0x000fea0003800000 */
[----:B------:R-:W-:Y:S01]  /*c4e0*/  ULDC.64 UR4, c[0x0][0x298] ;  /* 0x0000a60000047ab9 */ /* 0x000fe20000000a00 */
[----:B------:R-:W-:Y:S01]  /*c4f0*/  BAR.SYNC.DEFER_BLOCKING 0x8, 0x200 ;  /* 0x0208000000007b1d */ /* 0x000fe20000010000 */
[----:B------:R-:W-:Y:S01]  /*c500*/  LOP3.LUT P0, RZ, R16, 0x20, RZ, 0xc0, !PT ;  /* 0x0000002010ff7812 */ /* 0x000fe2000780c0ff */
[----:B0-----:R-:W-:-:S03]  /*c510*/  VIADD R2, R17, 0xc400 ;  /* 0x0000c40011027836 */ /* 0x001fc60000000000 */
[----:B------:R-:W-:Y:S01]  /*c520*/  SEL R28, R28, RZ, !P0 ;  /* 0x000000ff1c1c7207 */ /* 0x000fe20004000000 */
[----:B------:R-:W-:Y:S01]  /*c530*/  BSSY B6, `(.L_x_234) ;  /* 0x000001c000067945 */ /* 0x000fe20003800000 */
[----:B-----5:R-:W-:Y:S02]  /*c540*/  SEL R4, R4, RZ, !P0 ;  /* 0x000000ff04047207 */ /* 0x020fe40004000000 */
[----:B------:R-:W-:Y:S02]  /*c550*/  LOP3.LUT P0, RZ, R2, 0x1bf, RZ, 0xc0, !PT ;  /* 0x000001bf02ff7812 */ /* 0x000fe4000780c0ff */
[----:B------:R-:W-:Y:S01]  /*c560*/  SHF.R.S32.HI R0, RZ, 0x1f, R3 ;  /* 0x0000001fff007819 */ /* 0x000fe20000011403 */
[----:B------:R0:W-:Y:S04]  /*c570*/  STL [R1+0x38], R4 ;  /* 0x0000380401007387 */ /* 0x0001e80000100800 */
[----:B------:R-:W-:-:S04]  /*c580*/  IMAD R0, R0, UR4, RZ ;  /* 0x0000000400007c24 */ /* 0x000fc8000f8e02ff */
[C---:B------:R-:W-:Y:S02]  /*c590*/  IMAD R0, R3.reuse, UR5, R0 ;  /* 0x0000000503007c24 */ /* 0x040fe4000f8e0200 */
[----:B------:R-:W-:-:S04]  /*c5a0*/  IMAD.WIDE.U32 R2, R3, UR4, RZ ;  /* 0x0000000403027c25 */ /* 0x000fc8000f8e00ff */
[----:B------:R-:W-:Y:S01]  /*c5b0*/  IMAD.IADD R0, R3, 0x1, R0 ;  /* 0x0000000103007824 */ /* 0x000fe200078e0200 */
[----:B------:R0:W-:Y:S04]  /*c5c0*/  STL.64 [R1+0x28], R2 ;  /* 0x0000280201007387 */ /* 0x0001e80000100a00 */
[----:B------:R0:W-:Y:S01]  /*c5d0*/  STL [R1], R0 ;  /* 0x0000000001007387 */ /* 0x0001e20000100800 */
[----:B------:R-:W-:Y:S05]  /*c5e0*/  @!P0 BRA `(.L_x_235) ;  /* 0x0000000000408947 */ /* 0x000fea0003800000 */
[----:B0-----:R-:W-:Y:S01]  /*c5f0*/  MOV R2, 0x0 ;  /* 0x0000000000027802 */ /* 0x001fe20000000f00 */
        /* <DEDUP_REMOVED lines=15> */
.L_x_235:
[----:B------:R-:W-:Y:S05]  /*c6f0*/  BSYNC B6 ;  /* 0x0000000000067941 */ /* 0x000fea0003800000 */
.L_x_234:
[----:B0-----:R-:W2:Y:S01]  /*c700*/  LDL.LU R2, [R1] ;  /* 0x0000000001027983 */ /* 0x001ea20000300800 */
[----:B------:R-:W0:Y:S01]  /*c710*/  LDC R10, c[0x0][0x448] ;  /* 0x00011200ff0a7b82 */ /* 0x000e220000000800 */
[----:B------:R-:W-:Y:S01]  /*c720*/  ULDC.64 UR4, c[0x0][0x2d8] ;  /* 0x0000b60000047ab9 */ /* 0x000fe20000000a00 */
[----:B------:R-:W-:Y:S01]  /*c730*/  ULDC.64 UR6, c[0x0][0x2e0] ;  /* 0x0000b80000067ab9 */ /* 0x000fe20000000a00 */
[----:B------:R-:W3:Y:S01]  /*c740*/  LDL.LU.64 R20, [R1+0x28] ;  /* 0x0000280001147983 */ /* 0x000ee20000300a00 */
[----:B------:R-:W-:-:S03]  /*c750*/  ULDC.64 UR8, c[0x0][0x280] ;  /* 0x0000a00000087ab9 */ /* 0x000fc60000000a00 */
[----:B------:R-:W4:Y:S01]  /*c760*/  LDL.LU R0, [R1+0x38] ;  /* 0x0000380001007983 */ /* 0x000f220000300800 */
[----:B------:R-:W1:Y:S01]  /*c770*/  S2R R13, SR_TID.X ;  /* 0x00000000000d7919 */ /* 0x000e620000002100 */
[----:B0-----:R-:W-:-:S13]  /*c780*/  ISETP.NE.AND P0, PT, R10, 0x1, PT ;  /* 0x000000010a00780c */ /* 0x001fda0003f05270 */
[----:B------:R-:W0:Y:S01]  /*c790*/  @P0 LDC R4, c[0x0][0x44c] ;  /* 0x00011300ff040b82 */ /* 0x000e220000000800 */
[----:B-1----:R-:W-:-:S07]  /*c7a0*/  IMAD.SHL.U32 R11, R13, 0x8, RZ ;  /* 0x000000080d0b7824 */ /* 0x002fce00078e00ff */
[----:B------:R-:W1:Y:S01]  /*c7b0*/  @P0 LDC R5, c[0x0][0x450] ;  /* 0x00011400ff050b82 */ /* 0x000e620000000800 */
[----:B------:R-:W-:-:S04]  /*c7c0*/  LOP3.LUT R11, R11, 0x18, RZ, 0xc0, !PT ;  /* 0x000000180b0b7812 */ /* 0x000fc800078ec0ff */
[C---:B------:R-:W-:Y:S02]  /*c7d0*/  LOP3.LUT R12, R11.reuse, 0x20, RZ, 0xfc, !PT ;  /* 0x000000200b0c7812 */ /* 0x040fe400078efcff */
[----:B------:R-:W-:Y:S01]  /*c7e0*/  LOP3.LUT R11, R11, 0x40, RZ, 0xfc, !PT ;  /* 0x000000400b0b7812 */ /* 0x000fe200078efcff */
[----:B--2---:R-:W-:Y:S02]  /*c7f0*/  IMAD.MOV.U32 R3, RZ, RZ, R2 ;  /* 0x000000ffff037224 */ /* 0x004fe400078e0002 */
[----:B---3--:R-:W-:Y:S01]  /*c800*/  IMAD.MOV.U32 R2, RZ, RZ, R20 ;  /* 0x000000ffff027224 */ /* 0x008fe200078e0014 */
[----:B------:R-:W2:Y:S03]  /*c810*/  S2R R21, SR_TID.X ;  /* 0x0000000000157919 */ /* 0x000ea60000002100 */
[C---:B------:R-:W-:Y:S01]  /*c820*/  IMAD.WIDE.U32 R2, R26.reuse, UR4, R2 ;  /* 0x000000041a027c25 */ /* 0x040fe2000f8e0002 */
[----:B------:R-:W3:Y:S03]  /*c830*/  S2R R20, SR_TID.X ;  /* 0x0000000000147919 */ /* 0x000ee60000002100 */
[----:B------:R-:W-:Y:S01]  /*c840*/  IMAD R3, R26, UR5, R3 ;  /* 0x000000051a037c24 */ /* 0x000fe2000f8e0203 */
[----:B------:R-:W-:Y:S01]  /*c850*/  ULDC.64 UR4, c[0x0][0x2d0] ;  /* 0x0000b40000047ab9 */ /* 0x000fe20000000a00 */
[----:B----4-:R-:W-:-:S02]  /*c860*/  IMAD R0, R0, UR6, RZ ;  /* 0x0000000600007c24 */ /* 0x010fc4000f8e02ff */
[----:B------:R-:W-:-:S04]  /*c870*/  IMAD.WIDE.U32 R2, R28, UR6, R2 ;  /* 0x000000061c027c25 */ /* 0x000fc8000f8e0002 */
[----:B------:R-:W-:Y:S01]  /*c880*/  IMAD R0, R28, UR7, R0 ;  /* 0x000000071c007c24 */ /* 0x000fe2000f8e0200 */
[----:B------:R-:W-:-:S03]  /*c890*/  ULDC.64 UR6, c[0x0][0x2c8] ;  /* 0x0000b20000067ab9 */ /* 0x000fc60000000a00 */
[----:B------:R-:W-:Y:S02]  /*c8a0*/  IMAD.IADD R3, R3, 0x1, R0 ;  /* 0x0000000103037824 */ /* 0x000fe400078e0200 */
[----:B--2---:R-:W-:Y:S01]  /*c8b0*/  IMAD.SHL.U32 R21, R21, 0x20, RZ ;  /* 0x0000002015157824 */ /* 0x004fe200078e00ff */
[----:B---3--:R-:W-:-:S04]  /*c8c0*/  LOP3.LUT R20, R20, 0x7f, RZ, 0xc0, !PT ;  /* 0x0000007f14147812 */ /* 0x008fc800078ec0ff */
[----:B------:R-:W-:Y:S02]  /*c8d0*/  LOP3.LUT R21, R21, 0x60, RZ, 0xc0, !PT ;  /* 0x0000006015157812 */ /* 0x000fe400078ec0ff */
[----:B------:R-:W-:-:S04]  /*c8e0*/  SHF.R.U32.HI R20, RZ, 0x2, R20 ;  /* 0x00000002ff147819 */ /* 0x000fc80000011614 */
[----:B------:R-:W-:Y:S02]  /*c8f0*/  LOP3.LUT R20, R20, R21, RZ, 0xfc, !PT ;  /* 0x0000001514147212 */ /* 0x000fe400078efcff */
[----:B------:R-:W-:-:S03]  /*c900*/  LOP3.LUT R21, R13, 0x7f, RZ, 0xc0, !PT ;  /* 0x0000007f0d157812 */ /* 0x000fc600078ec0ff */
[----:B------:R-:W-:Y:S01]  /*c910*/  IMAD R6, R25, 0xc0, R20 ;  /* 0x000000c019067824 */ /* 0x000fe200078e0214 */
[----:B------:R-:W-:Y:S01]  /*c920*/  SHF.R.U32.HI R21, RZ, 0x2, R21 ;  /* 0x00000002ff157819 */ /* 0x000fe20000011615 */
[----:B------:R-:W-:Y:S02]  /*c930*/  IMAD.SHL.U32 R20, R13, 0x8, RZ ;  /* 0x000000080d147824 */ /* 0x000fe400078e00ff */
[----:B0-----:R-:W-:Y:S01]  /*c940*/  @P0 IMAD.HI.U32 R0, R6, R4, RZ ;  /* 0x0000000406000227 */ /* 0x001fe200078e00ff */
[----:B------:R-:W-:Y:S02]  /*c950*/  MOV R4, R6 ;  /* 0x0000000600047202 */ /* 0x000fe40000000f00 */
[----:B------:R-:W-:Y:S02]  /*c960*/  LOP3.LUT R20, R20, 0x18, RZ, 0xc0, !PT ;  /* 0x0000001814147812 */ /* 0x000fe400078ec0ff */
[----:B-1----:R-:W-:-:S04]  /*c970*/  @P0 SHF.R.U32.HI R4, RZ, R5, R0 ;  /* 0x00000005ff040219 */ /* 0x002fc80000011600 */
[----:B------:R-:W-:-:S05]  /*c980*/  SHF.R.S32.HI R0, RZ, 0x1f, R4 ;  /* 0x0000001fff007819 */ /* 0x000fca0000011404 */
[----:B------:R-:W-:-:S04]  /*c990*/  IMAD R0, R0, UR4, RZ ;  /* 0x0000000400007c24 */ /* 0x000fc8000f8e02ff */
[C---:B------:R-:W-:Y:S02]  /*c9a0*/  IMAD R7, R4.reuse, UR5, R0 ;  /* 0x0000000504077c24 */ /* 0x040fe4000f8e0200 */
[----:B------:R-:W-:Y:S02]  /*c9b0*/  IMAD.MOV R0, RZ, RZ, -R4 ;  /* 0x000000ffff007224 */ /* 0x000fe400078e0a04 */
[----:B------:R-:W-:-:S04]  /*c9c0*/  IMAD.WIDE.U32 R4, R4, UR4, R2 ;  /* 0x0000000404047c25 */ /* 0x000fc8000f8e0002 */
[----:B------:R-:W-:Y:S02]  /*c9d0*/  IMAD R0, R10, R0, R6 ;  /* 0x000000000a007224 */ /* 0x000fe400078e0206 */
[----:B------:R-:W-:-:S03]  /*c9e0*/  IMAD.IADD R5, R5, 0x1, R7 ;  /* 0x0000000105057824 */ /* 0x000fc600078e0207 */
[----:B------:R-:W-:Y:S01]  /*c9f0*/  SHF.R.S32.HI R7, RZ, 0x1f, R0 ;  /* 0x0000001fff077819 */ /* 0x000fe20000011400 */
[----:B------:R-:W-:-:S04]  /*ca00*/  IMAD.WIDE.U32 R8, R0, UR6, R4 ;  /* 0x0000000600087c25 */ /* 0x000fc8000f8e0004 */
[----:B------:R-:W-:Y:S01]  /*ca10*/  IMAD R7, R7, UR6, RZ ;  /* 0x0000000607077c24 */ /* 0x000fe2000f8e02ff */
[----:B------:R-:W-:Y:S01]  /*ca20*/  LEA R4, P1, R8, UR8, 0x1 ;  /* 0x0000000808047c11 */ /* 0x000fe2000f8208ff */
[----:B------:R-:W-:Y:S02]  /*ca30*/  VIADD R5, R6, 0x80 ;  /* 0x0000008006057836 */ /* 0x000fe40000000000 */
[----:B------:R-:W-:Y:S02]  /*ca40*/  IMAD R0, R0, UR7, R7 ;  /* 0x0000000700007c24 */ /* 0x000fe4000f8e0207 */
[----:B------:R-:W0:Y:S01]  /*ca50*/  @P0 LDC R7, c[0x0][0x44c] ;  /* 0x00011300ff070b82 */ /* 0x000e220000000800 */
[----:B------:R-:W-:Y:S02]  /*ca60*/  IMAD.MOV.U32 R6, RZ, RZ, R5 ;  /* 0x000000ffff067224 */ /* 0x000fe400078e0005 */
[----:B------:R-:W-:-:S05]  /*ca70*/  IMAD.IADD R0, R9, 0x1, R0 ;  /* 0x0000000109007824 */ /* 0x000fca00078e0200 */
[----:B------:R-:W-:Y:S02]  /*ca80*/  LEA.HI.X R0, R8, UR9, R0, 0x1, P1 ;  /* 0x0000000908007c11 */ /* 0x000fe400088f0c00 */
[----:B------:R-:W1:Y:S01]  /*ca90*/  @P0 LDC R8, c[0x0][0x450] ;  /* 0x00011400ff080b82 */ /* 0x000e620000000800 */
[----:B0-----:R-:W-:-:S05]  /*caa0*/  @P0 IMAD.HI.U32 R7, R5, R7, RZ ;  /* 0x0000000705070227 */ /* 0x001fca00078e00ff */
[----:B-1----:R-:W-:-:S05]  /*cab0*/  @P0 SHF.R.U32.HI R6, RZ, R8, R7 ;  /* 0x00000008ff060219 */ /* 0x002fca0000011607 */
[----:B------:R-:W-:Y:S02]  /*cac0*/  IMAD.MOV R7, RZ, RZ, -R6 ;  /* 0x000000ffff077224 */ /* 0x000fe400078e0a06 */
[----:B------:R-:W-:-:S04]  /*cad0*/  IMAD.WIDE.U32 R2, R6, UR4, R2 ;  /* 0x0000000406027c25 */ /* 0x000fc8000f8e0002 */
[----:B------:R-:W-:Y:S01]  /*cae0*/  IMAD R5, R10, R7, R5 ;  /* 0x000000070a057224 */ /* 0x000fe200078e0205 */
[----:B------:R-:W-:-:S05]  /*caf0*/  SHF.R.S32.HI R7, RZ, 0x1f, R6 ;  /* 0x0000001fff077819 */ /* 0x000fca0000011406 */
[----:B------:R-:W-:Y:S01]  /*cb00*/  IMAD R7, R7, UR4, RZ ;  /* 0x0000000407077c24 */ /* 0x000fe2000f8e02ff */
[----:B------:R-:W-:Y:S02]  /*cb10*/  ULDC UR4, c[0x0][0x2b8] ;  /* 0x0000ae0000047ab9 */ /* 0x000fe40000000800 */
[----:B------:R-:W-:Y:S01]  /*cb20*/  ISETP.GE.AND P3, PT, R20, UR4, PT ;  /* 0x0000000414007c0c */ /* 0x000fe2000bf66270 */
[----:B------:R-:W-:Y:S01]  /*cb30*/  IMAD R7, R6, UR5, R7 ;  /* 0x0000000506077c24 */ /* 0x000fe2000f8e0207 */
[----:B------:R-:W-:Y:S01]  /*cb40*/  SHF.R.S32.HI R6, RZ, 0x1f, R5 ;  /* 0x0000001fff067819 */ /* 0x000fe20000011405 */
[----:B------:R-:W-:Y:S01]  /*cb50*/  UMOV UR5, 0xffffffff ;  /* 0xffffffff00057882 */ /* 0x000fe20000000000 */
[----:B------:R-:W-:Y:S01]  /*cb60*/  ISETP.GE.AND P1, PT, R11, UR4, PT ;  /* 0x000000040b007c0c */ /* 0x000fe2000bf26270 */
[----:B------:R-:W-:Y:S02]  /*cb70*/  IMAD.IADD R3, R3, 0x1, R7 ;  /* 0x0000000103037824 */ /* 0x000fe400078e0207 */
[----:B------:R-:W-:-:S02]  /*cb80*/  IMAD R6, R6, UR6, RZ ;  /* 0x0000000606067c24 */ /* 0x000fc4000f8e02ff */
[----:B------:R-:W-:-:S04]  /*cb90*/  IMAD.WIDE.U32 R2, R5, UR6, R2 ;  /* 0x0000000605027c25 */ /* 0x000fc8000f8e0002 */
[----:B------:R-:W-:Y:S01]  /*cba0*/  IMAD R6, R5, UR7, R6 ;  /* 0x0000000705067c24 */ /* 0x000fe2000f8e0206 */
[----:B------:R-:W-:-:S04]  /*cbb0*/  LEA R8, P0, R2, UR8, 0x1 ;  /* 0x0000000802087c11 */ /* 0x000fc8000f8008ff */
[----:B------:R-:W-:-:S04]  /*cbc0*/  IADD3 R3, R3, R6, RZ ;  /* 0x0000000603037210 */ /* 0x000fc80007ffe0ff */
[----:B------:R-:W-:Y:S02]  /*cbd0*/  LEA.HI.X R3, R2, UR9, R3, 0x1, P0 ;  /* 0x0000000902037c11 */ /* 0x000fe400080f0c03 */
[----:B------:R-:W-:Y:S01]  /*cbe0*/  ISETP.GE.AND P0, PT, R12, UR4, PT ;  /* 0x000000040c007c0c */ /* 0x000fe2000bf06270 */
[----:B------:R-:W-:-:S12]  /*cbf0*/  BRA.DIV UR5, `(.L_x_236) ;  /* 0x0000003605407947 */ /* 0x000fd8000b800000 */
[----:B------:R-:W2:Y:S04]  /*cc00*/  LDL.LU R5, [R1+0x30] ;  /* 0x0000300001057983 */ /* 0x000ea80000300800 */
[----:B------:R-:W3:Y:S01]  /*cc10*/  LDL R9, [R1+0x1c] ;  /* 0x00001c0001097983 */ /* 0x000ee20000100800 */
[----:B------:R-:W-:-:S03]  /*cc20*/  IMAD R25, R25, 0xc0, R21 ;  /* 0x000000c019197824 */ /* 0x000fc600078e0215 */
[----:B------:R-:W-:Y:S01]  /*cc30*/  SHFL.IDX PT, R6, R0, RZ, 0x1c1f ;  /* 0x001c1fff00067589 */ /* 0x000fe200000e0000 */
[----:B--2---:R-:W-:-:S03]  /*cc40*/  IMAD R2, R5, R10, RZ ;  /* 0x0000000a05027224 */ /* 0x004fc600078e02ff */
[----:B------:R-:W0:Y:S02]  /*cc50*/  SHFL.IDX PT, R5, R4, RZ, 0x1c1f ;  /* 0x001c1fff04057589 */ /* 0x000e2400000e0000 */
[----:B------:R-:W-:-:S13]  /*cc60*/  ISETP.GE.AND P2, PT, R25, R2, PT ;  /* 0x000000021900720c */ /* 0x000fda0003f46270 */
[----:B0-----:R-:W-:-:S05]  /*cc70*/  @!P2 LEA R5, P4, R20, R5, 0x1 ;  /* 0x000000051405a211 */ /* 0x001fca00078808ff */
[----:B------:R-:W-:-:S04]  /*cc80*/  @!P2 IMAD.X R6, RZ, RZ, R6, P4 ;  /* 0x000000ffff06a224 */ /* 0x000fc800020e0606 */
[----:B------:R-:W-:Y:S02]  /*cc90*/  @!P2 IMAD.MOV.U32 R7, RZ, RZ, R6 ;  /* 0x000000ffff07a224 */ /* 0x000fe400078e0006 */
[----:B------:R-:W-:Y:S02]  /*cca0*/  @!P2 IMAD.MOV.U32 R6, RZ, RZ, R5 ;  /* 0x000000ffff06a224 */ /* 0x000fe400078e0005 */
[----:B------:R-:W0:Y:S04]  /*ccb0*/  SHFL.IDX PT, R5, R4, 0x1, 0x1c1f ;  /* 0x003c1f0004057f89 */ /* 0x000e2800000e0000 */
[----:B---3--:R-:W-:Y:S04]  /*ccc0*/  @!P2 LDGSTS.E.BYPASS.LTC128B.128 [R9+0xc400], desc[UR36][R6.64], !P3 ;  /* 0x0c4000000609afae */ /* 0x008fe8000d901d64 */
[----:B------:R-:W-:Y:S04]  /*ccd0*/  @!P2 LDGSTS.E.BYPASS.LTC128B.128 [R9+0xf400], desc[UR36][R6.64+0x40], !P0 ;  /* 0x0f4000400609afae */ /* 0x000fe8000c101d64 */
[----:B------:R1:W-:Y:S04]  /*cce0*/  @!P2 LDGSTS.E.BYPASS.LTC128B.128 [R9+0x12400], desc[UR36][R6.64+0x80], !P1 ;  /* 0x124000800609afae */ /* 0x0003e8000c901d64 */
[----:B-1----:R-:W1:Y:S01]  /*ccf0*/  SHFL.IDX PT, R7, R0, 0x1, 0x1c1f ;  /* 0x003c1f0000077f89 */ /* 0x002e6200000e0000 */
[----:B------:R-:W-:-:S05]  /*cd00*/  VIADD R6, R25, 0x20 ;  /* 0x0000002019067836 */ /* 0x000fca0000000000 */
[----:B------:R-:W-:-:S13]  /*cd10*/  ISETP.GE.AND P2, PT, R6, R2, PT ;  /* 0x000000020600720c */ /* 0x000fda0003f46270 */
[----:B0-----:R-:W-:-:S04]  /*cd20*/  @!P2 LEA R5, P4, R20, R5, 0x1 ;  /* 0x000000051405a211 */ /* 0x001fc800078808ff */
[----:B------:R-:W-:Y:S01]  /*cd30*/  @!P2 MOV R6, R5 ;  /* 0x000000050006a202 */ /* 0x000fe20000000f00 */
[----:B-1----:R-:W-:Y:S01]  /*cd40*/  @!P2 IMAD.X R7, RZ, RZ, R7, P4 ;  /* 0x000000ffff07a224 */ /* 0x002fe200020e0607 */
[----:B------:R-:W0:Y:S04]  /*cd50*/  SHFL.IDX PT, R5, R4, 0x2, 0x1c1f ;  /* 0x005c1f0004057f89 */ /* 0x000e2800000e0000 */
[----:B------:R-:W-:Y:S04]  /*cd60*/  @!P2 LDGSTS.E.BYPASS.LTC128B.128 [R9+0xcc00], desc[UR36][R6.64], !P3 ;  /* 0x0cc000000609afae */ /* 0x000fe8000d901d64 */
[----:B------:R-:W-:Y:S04]  /*cd70*/  @!P2 LDGSTS.E.BYPASS.LTC128B.128 [R9+0xfc00], desc[UR36][R6.64+0x40], !P0 ;  /* 0x0fc000400609afae */ /* 0x000fe8000c101d64 */
[----:B------:R1:W-:Y:S04]  /*cd80*/  @!P2 LDGSTS.E.BYPASS.LTC128B.128 [R9+0x12c00], desc[UR36][R6.64+0x80], !P1 ;  /* 0x12c000800609afae */ /* 0x0003e8000c901d64 */
[----:B------:R-:W-:Y:S04]  /*cd90*/  SHFL.IDX PT, R4, R4, 0x3, 0x1c1f ;  /* 0x007c1f0004047f89 */ /* 0x000fe800000e0000 */
[----:B-1----:R-:W1:Y:S01]  /*cda0*/  SHFL.IDX PT, R7, R0, 0x2, 0x1c1f ;  /* 0x005c1f0000077f89 */ /* 0x002e6200000e0000 */
[----:B------:R-:W-:-:S03]  /*cdb0*/  VIADD R6, R25, 0x40 ;  /* 0x0000004019067836 */ /* 0x000fc60000000000 */
[----:B------:R-:W2:Y:S02]  /*cdc0*/  SHFL.IDX PT, R0, R0, 0x3, 0x1c1f ;  /* 0x007c1f0000007f89 */ /* 0x000ea400000e0000 */
[----:B------:R-:W-:-:S13]  /*cdd0*/  ISETP.GE.AND P2, PT, R6, R2, PT ;  /* 0x000000020600720c */ /* 0x000fda0003f46270 */
[----:B0-----:R-:W-:-:S05]  /*cde0*/  @!P2 LEA R5, P4, R20, R5, 0x1 ;  /* 0x000000051405a211 */ /* 0x001fca00078808ff */
[----:B-1----:R-:W-:Y:S02]  /*cdf0*/  @!P2 IMAD.X R7, RZ, RZ, R7, P4 ;  /* 0x000000ffff07a224 */ /* 0x002fe400020e0607 */
[----:B------:R-:W-:Y:S02]  /*ce00*/  @!P2 IMAD.MOV.U32 R6, RZ, RZ, R5 ;  /* 0x000000ffff06a224 */ /* 0x000fe400078e0005 */
[----:B------:R-:W-:-:S03]  /*ce10*/  VIADD R5, R25, 0x60 ;  /* 0x0000006019057836 */ /* 0x000fc60000000000 */
[----:B------:R-:W-:Y:S04]  /*ce20*/  @!P2 LDGSTS.E.BYPASS.LTC128B.128 [R9+0xd400], desc[UR36][R6.64], !P3 ;  /* 0x0d4000000609afae */ /* 0x000fe8000d901d64 */
[----:B------:R-:W-:Y:S04]  /*ce30*/  @!P2 LDGSTS.E.BYPASS.LTC128B.128 [R9+0x10400], desc[UR36][R6.64+0x40], !P0 ;  /* 0x104000400609afae */ /* 0x000fe8000c101d64 */
[----:B------:R-:W-:Y:S01]  /*ce40*/  @!P2 LDGSTS.E.BYPASS.LTC128B.128 [R9+0x13400], desc[UR36][R6.64+0x80], !P1 ;  /* 0x134000800609afae */ /* 0x000fe2000c901d64 */
[----:B------:R-:W-:-:S13]  /*ce50*/  ISETP.GE.AND P2, PT, R5, R2, PT ;  /* 0x000000020500720c */ /* 0x000fda0003f46270 */
[----:B------:R-:W-:-:S05]  /*ce60*/  @!P2 LEA R4, P4, R20, R4, 0x1 ;  /* 0x000000041404a211 */ /* 0x000fca00078808ff */
[----:B--2---:R-:W-:-:S04]  /*ce70*/  @!P2 IMAD.X R0, RZ, RZ, R0, P4 ;  /* 0x000000ffff00a224 */ /* 0x004fc800020e0600 */
[----:B------:R-:W-:Y:S02]  /*ce80*/  @!P2 IMAD.MOV.U32 R5, RZ, RZ, R0 ;  /* 0x000000ffff05a224 */ /* 0x000fe400078e0000 */
[----:B------:R-:W-:Y:S04]  /*ce90*/  SHFL.IDX PT, R0, R3, RZ, 0x1c1f ;  /* 0x001c1fff03007589 */ /* 0x000fe800000e0000 */
[----:B------:R-:W-:Y:S04]  /*cea0*/  @!P2 LDGSTS.E.BYPASS.LTC128B.128 [R9+0xdc00], desc[UR36][R4.64], !P3 ;  /* 0x0dc000000409afae */ /* 0x000fe8000d901d64 */
[----:B------:R-:W-:Y:S04]  /*ceb0*/  @!P2 LDGSTS.E.BYPASS.LTC128B.128 [R9+0x10c00], desc[UR36][R4.64+0x40], !P0 ;  /* 0x10c000400409afae */ /* 0x000fe8000c101d64 */
[----:B------:R0:W-:Y:S04]  /*cec0*/  @!P2 LDGSTS.E.BYPASS.LTC128B.128 [R9+0x13c00], desc[UR36][R4.64+0x80], !P1 ;  /* 0x13c000800409afae */ /* 0x0001e8000c901d64 */
[----:B------:R-:W-:Y:S04]  /*ced0*/  SHFL.IDX PT, R3, R3, 0x1, 0x1c1f ;  /* 0x003c1f0003037f89 */ /* 0x000fe800000e0000 */
[----:B0-----:R-:W0:Y:S01]  /*cee0*/  SHFL.IDX PT, R4, R8, RZ, 0x1c1f ;  /* 0x001c1fff08047589 */ /* 0x001e2200000e0000 */
[----:B------:R-:W-:-:S03]  /*cef0*/  VIADD R5, R25, 0x80 ;  /* 0x0000008019057836 */ /* 0x000fc60000000000 */
[----:B------:R-:W1:Y:S02]  /*cf00*/  SHFL.IDX PT, R8, R8, 0x1, 0x1c1f ;  /* 0x003c1f0008087f89 */ /* 0x000e6400000e0000 */
[----:B------:R-:W-:-:S13]  /*cf10*/  ISETP.GE.AND P2, PT, R5, R2, PT ;  /* 0x000000020500720c */ /* 0x000fda0003f46270 */
[----:B0-----:R-:W-:-:S04]  /*cf20*/  @!P2 LEA R4, P4, R20, R4, 0x1 ;  /* 0x000000041404a211 */ /* 0x001fc800078808ff */
[----:B------:R-:W-:-:S05]  /*cf30*/  @!P2 IADD3.X R0, RZ, R0, RZ, P4, !PT ;  /* 0x00000000ff00a210 */ /* 0x000fca00027fe4ff */
[----:B------:R-:W-:-:S05]  /*cf40*/  @!P2 IMAD.MOV.U32 R5, RZ, RZ, R0 ;  /* 0x000000ffff05a224 */ /* 0x000fca00078e0000 */
[----:B------:R0:W-:Y:S04]  /*cf50*/  @!P2 LDGSTS.E.BYPASS.LTC128B.128 [R9+0xe400], desc[UR36][R4.64], !P3 ;  /* 0x0e4000000409afae */ /* 0x0001e8000d901d64 */
[----:B------:R0:W-:Y:S04]  /*cf60*/  @!P2 LDGSTS.E.BYPASS.LTC128B.128 [R9+0x11400], desc[UR36][R4.64+0x40], !P0 ;  /* 0x114000400409afae */ /* 0x0001e8000c101d64 */
[----:B-1----:R0:W-:Y:S02]  /*cf70*/  @!P2 LDGSTS.E.BYPASS.LTC128B.128 [R9+0x14400], desc[UR36][R4.64+0x80], !P1 ;  /* 0x144000800409afae */ /* 0x0021e4000c901d64 */
.L_x_315:
[----:B------:R-:W2:Y:S01]  /*cf80*/  LDL R0, [R1+0x1c] ;  /* 0x00001c0001007983 */ /* 0x000ea20000100800 */
[----:B------:R-:W-:-:S05]  /*cf90*/  VIADD R25, R25, 0xa0 ;  /* 0x000000a019197836 */ /* 0x000fca0000000000 */
[----:B------:R-:W-:-:S13]  /*cfa0*/  ISETP.GE.AND P2, PT, R25, R2, PT ;  /* 0x000000021900720c */ /* 0x000fda0003f46270 */
[----:B------:R-:W-:-:S05]  /*cfb0*/  @!P2 LEA R2, P4, R20, R8, 0x1 ;  /* 0x000000081402a211 */ /* 0x000fca00078808ff */
[----:B------:R-:W-:-:S05]  /*cfc0*/  @!P2 IMAD.X R3, RZ, RZ, R3, P4 ;  /* 0x000000ffff03a224 */ /* 0x000fca00020e0603 */
[----:B------:R-:W-:Y:S01]  /*cfd0*/  @!PT LDS RZ, [RZ] ;  /* 0x00000000fffff984 */ /* 0x000fe20000000800 */
[----:B------:R-:W-:Y:S01]  /*cfe0*/  @!PT LDS RZ, [RZ] ;  /* 0x00000000fffff984 */ /* 0x000fe20000000800 */
[----:B------:R-:W-:Y:S01]  /*cff0*/  @!PT LDS RZ, [RZ] ;  /* 0x00000000fffff984 */ /* 0x000fe20000000800 */
[----:B--2---:R1:W-:Y:S04]  /*d000*/  @!P2 LDGSTS.E.BYPASS.LTC128B.128 [R0+0xec00], desc[UR36][R2.64], !P3 ;  /* 0x0ec000000200afae */ /* 0x0043e8000d901d64 */
[----:B------:R1:W-:Y:S01]  /*d010*/  @!P2 LDGSTS.E.BYPASS.LTC128B.128 [R0+0x11c00], desc[UR36][R2.64+0x40], !P0 ;  /* 0x11c000400200afae */ /* 0x0003e2000c101d64 */
[----:B------:R-:W-:-:S03]  /*d020*/  PLOP3.LUT P0, PT, PT, PT, PT, 0x80, 0x0 ;  /* 0x000000000000781c */ /* 0x000fc60003f0f070 */
[----:B------:R1:W-:Y:S01]  /*d030*/  @!P2 LDGSTS.E.BYPASS.LTC128B.128 [R0+0x14c00], desc[UR36][R2.64+0x80], !P1 ;  /* 0x14c000800200afae */ /* 0x0003e2000c901d64 */
[----:B------:R-:W-:-:S09]  /*d040*/  NOP ;  /* 0x0000000000007918 */ /* 0x000fd20000000000 */
.L_x_237:
[----:B------:R-:W-:Y:S02]  /*d050*/  PLOP3.LUT P1, PT, P1, P0, PT, 0xa2, 0x0 ;  /* 0x000000000000781c */ /* 0x000fe40000f21472 */
[----:B------:R-:W-:-:S08]  /*d060*/  @P0 R2UR P1, UR4, R17 ;  /* 0x00000000110402ca */ /* 0x000fd00000020000 */
[----:B------:R-:W-:-:S05]  /*d070*/  @P0 PLOP3.LUT P0, PT, P1, PT, PT, 0x80, 0x0 ;  /* 0x000000000000081c */ /* 0x000fca0000f0f070 */
[----:B------:R-:W-:Y:S01]  /*d080*/  @!P1 SYNCS.ARRIVE.TRANS64.RED.A0T1 RZ, [UR4+0x2d800], RZ ;  /* 0x02d800ffffff99a7 */ /* 0x000fe20008200404 */
[----:B------:R-:W-:Y:S07]  /*d090*/  @!P1 ARRIVES.LDGSTSBAR.64.TRANSCNT [UR4+0x2d800] ;  /* 0x02d80000ff0099b0 */ /* 0x000fee0008000a84 */
[----:B------:R-:W-:Y:S05]  /*d0a0*/  @P0 BRA.U.ANY `(.L_x_237) ;  /* 0xfffffffd00e80947 */ /* 0x000fea000393ffff */
[----:B-1----:R-:W2:Y:S02]  /*d0b0*/  LDL.LU R2, [R1+0x3c] ;  /* 0x00003c0001027983 */ /* 0x002ea40000300800 */
[----:B--2---:R-:W-:-:S05]  /*d0c0*/  VIADD R2, R2, 0x1 ;  /* 0x0000000102027836 */ /* 0x004fca0000000000 */
[----:B------:R1:W-:Y:S01]  /*d0d0*/  STL [R1+0x3c], R2 ;  /* 0x00003c0201007387 */ /* 0x0003e20000100800 */
[----:B------:R-:W-:-:S04]  /*d0e0*/  LEA.HI R0, R2, R2, RZ, 0x1 ;  /* 0x0000000202007211 */ /* 0x000fc800078f08ff */
[----:B------:R-:W-:-:S05]  /*d0f0*/  LOP3.LUT R0, R0, 0xfffffffe, RZ, 0xc0, !PT ;  /* 0xfffffffe00007812 */ /* 0x000fca00078ec0ff */
[----:B------:R-:W-:-:S05]  /*d100*/  IMAD.IADD R0, R2, 0x1, -R0 ;  /* 0x0000000102007824 */ /* 0x000fca00078e0a00 */
[----:B------:R-:W-:Y:S01]  /*d110*/  SHF.L.U32 R0, R0, 0x1f, RZ ;  /* 0x0000001f00007819 */ /* 0x000fe200000006ff */
[----:B------:R-:W-:Y:S01]  /*d120*/  NOP ;  /* 0x0000000000007918 */ /* 0x000fe20000000000 */
[----:B------:R1:W-:Y:S01]  /*d130*/  SYNCS.ARRIVE.TRANS64.A1T0 RZ, [R17+URZ+0x2d800], RZ ;  /* 0x02d800ff11ff79a7 */ /* 0x0003e2000810003f */
[----:B------:R-:W-:Y:S01]  /*d140*/  BSSY B0, `(.L_x_238) ;  /* 0x0000003000007945 */ /* 0x000fe20003800000 */
[----:B------:R-:W2:Y:S03]  /*d150*/  SYNCS.PHASECHK.TRANS64.TRYWAIT P0, [R17+URZ+0x2d820], R0 ;  /* 0x02d82000110075a7 */ /* 0x000ea6000800017f */
[----:B-12---:R-:W-:Y:S05]  /*d160*/  @!P0 BRA `(.L_x_239) ;  /* 0x0000003400e48947 */ /* 0x006fea0003800000 */
.L_x_316:
[----:B------:R-:W-:Y:S05]  /*d170*/  BSYNC B0 ;  /* 0x0000000000007941 */ /* 0x000fea0003800000 */
.L_x_238:
[----:B------:R-:W1:Y:S04]  /*d180*/  LDL.LU R3, [R1+0x34] ;  /* 0x0000340001037983 */ /* 0x000e680000300800 */
[----:B------:R-:W2:Y:S01]  /*d190*/  LDL R2, [R1+0x10] ;  /* 0x0000100001027983 */ /* 0x000ea20000100800 */
[----:B------:R-:W-:Y:S01]  /*d1a0*/  BSSY B0, `(.L_x_240) ;  /* 0x00000fa000007945 */ /* 0x000fe20003800000 */
[----:B-1----:R-:W-:-:S05]  /*d1b0*/  VIADD R0, R3, 0xfffffffe ;  /* 0xfffffffe03007836 */ /* 0x002fca0000000000 */
[----:B--2---:R-:W-:-:S13]  /*d1c0*/  ISETP.GE.AND P0, PT, R0, R2, PT ;  /* 0x000000020000720c */ /* 0x004fda0003f06270 */
[----:B------:R-:W-:Y:S05]  /*d1d0*/  @!P0 BRA `(.L_x_241) ;  /* 0x0000000c00d88947 */ /* 0x000fea0003800000 */
[----:B------:R-:W0:Y:S01]  /*d1e0*/  S2R R2, SR_TID.X ;  /* 0x0000000000027919 */ /* 0x000e220000002100 */
[----:B------:R-:W-:Y:S01]  /*d1f0*/  ULDC UR4, c[0x0][0x2f4] ;  /* 0x0000bd0000047ab9 */ /* 0x000fe20000000800 */
[----:B------:R-:W-:Y:S01]  /*d200*/  MOV R20, R29 ;  /* 0x0000001d00147202 */ /* 0x000fe20000000f00 */
[----:B------:R-:W-:Y:S01]  /*d210*/  IMAD.MOV.U32 R10, RZ, RZ, R22 ;  /* 0x000000ffff0a7224 */ /* 0x000fe200078e0016 */
[----:B------:R1:W-:Y:S01]  /*d220*/  STL [R1], R23 ;  /* 0x0000001701007387 */ /* 0x0003e20000100800 */
[----:B0-----:R-:W-:-:S05]  /*d230*/  IMAD.SHL.U32 R4, R2, 0x8, RZ ;  /* 0x0000000802047824 */ /* 0x001fca00078e00ff */
[----:B------:R-:W-:-:S04]  /*d240*/  LOP3.LUT R4, R4, 0x18, RZ, 0xc0, !PT ;  /* 0x0000001804047812 */ /* 0x000fc800078ec0ff */
[C---:B------:R-:W-:Y:S02]  /*d250*/  LOP3.LUT R3, R4.reuse, 0x20, RZ, 0xfc, !PT ;  /* 0x0000002004037812 */ /* 0x040fe400078efcff */
[C---:B------:R-:W-:Y:S02]  /*d260*/  LOP3.LUT R2, R4.reuse, 0x40, RZ, 0xfc, !PT ;  /* 0x0000004004027812 */ /* 0x040fe400078efcff */
[----:B------:R-:W-:Y:S02]  /*d270*/  ISETP.GE.AND P3, PT, R4, UR4, PT ;  /* 0x0000000404007c0c */ /* 0x000fe4000bf66270 */
[----:B------:R-:W-:Y:S02]  /*d280*/  ISETP.GE.AND P2, PT, R3, UR4, PT ;  /* 0x0000000403007c0c */ /* 0x000fe4000bf46270 */
[----:B-1----:R-:W-:-:S13]  /*d290*/  ISETP.GE.AND P1, PT, R2, UR4, PT ;  /* 0x0000000402007c0c */ /* 0x002fda000bf26270 */
.L_x_254:
[----:B------:R-:W2:Y:S01]  /*d2a0*/  LDL R9, [R1+0x14] ;  /* 0x0000140001097983 */ /* 0x000ea20000100800 */
[----:B------:R-:W0:Y:S03]  /*d2b0*/  LDC R4, c[0x0][0x430] ;  /* 0x00010c00ff047b82 */ /* 0x000e260000000800 */
[----:B------:R-:W3:Y:S04]  /*d2c0*/  LDL R8, [R1+0x18] ;  /* 0x0000180001087983 */ /* 0x000ee80000100800 */
[----:B------:R-:W4:Y:S01]  /*d2d0*/  LDL R7, [R1+0x4] ;  /* 0x0000040001077983 */ /* 0x000f220000100800 */
[----:B------:R-:W1:Y:S03]  /*d2e0*/  S2R R2, SR_TID.X ;  /* 0x0000000000027919 */ /* 0x000e660000002100 */
[----:B------:R-:W5:Y:S01]  /*d2f0*/  LDL R6, [R1+0x48] ;  /* 0x0000480001067983 */ /* 0x000f620000100800 */
[----:B0-----:R-:W-:-:S13]  /*d300*/  ISETP.NE.AND P0, PT, R4, 0x1, PT ;  /* 0x000000010400780c */ /* 0x001fda0003f05270 */
[----:B------:R-:W0:Y:S01]  /*d310*/  @P0 LDC R5, c[0x0][0x434] ;  /* 0x00010d00ff050b82 */ /* 0x000e220000000800 */
[----:B-1----:R-:W-:-:S04]  /*d320*/  LOP3.LUT R3, R2, 0x7f, RZ, 0xc0, !PT ;  /* 0x0000007f02037812 */ /* 0x002fc800078ec0ff */
[----:B------:R-:W-:-:S03]  /*d330*/  SHF.R.U32.HI R4, RZ, 0x2, R3 ;  /* 0x00000002ff047819 */ /* 0x000fc60000011603 */
[----:B------:R-:W1:Y:S01]  /*d340*/  @P0 LDC R3, c[0x0][0x438] ;  /* 0x00010e00ff030b82 */ /* 0x000e620000000800 */
[----:B------:R-:W-:Y:S02]  /*d350*/  IMAD.SHL.U32 R2, R2, 0x20, RZ ;  /* 0x0000002002027824 */ /* 0x000fe400078e00ff */
[----:B------:R-:W-:-:S03]  /*d360*/  IMAD R4, R0, 0x80, R4 ;  /* 0x0000008000047824 */ /* 0x000fc600078e0204 */
[----:B------:R-:W-:Y:S01]  /*d370*/  LOP3.LUT R2, R2, 0x60, RZ, 0xc0, !PT ;  /* 0x0000006002027812 */ /* 0x000fe200078ec0ff */
[----:B------:R-:W-:Y:S05]  /*d380*/  YIELD ;  /* 0x0000000000007946 */ /* 0x000fea0003800000 */
[----:B------:R-:W-:Y:S01]  /*d390*/  ULDC UR4, c[0x0][0x430] ;  /* 0x00010c0000047ab9 */ /* 0x000fe20000000800 */
[----:B--2---:R-:W-:-:S05]  /*d3a0*/  IADD3 R4, R2, R4, R9 ;  /* 0x0000000402047210 */ /* 0x004fca0007ffe009 */
[----:B0-----:R-:W-:-:S04]  /*d3b0*/  @P0 IMAD.HI.U32 R5, R4, R5, RZ ;  /* 0x0000000504050227 */ /* 0x001fc800078e00ff */
[----:B------:R-:W-:Y:S01]  /*d3c0*/  IMAD.MOV.U32 R2, RZ, RZ, R4 ;  /* 0x000000ffff027224 */ /* 0x000fe200078e0004 */
[----:B-1----:R-:W-:-:S05]  /*d3d0*/  @P0 SHF.R.U32.HI R2, RZ, R3, R5 ;  /* 0x00000003ff020219 */ /* 0x002fca0000011605 */
[--C-:B------:R-:W-:Y:S01]  /*d3e0*/  IMAD.MOV R9, RZ, RZ, -R2.reuse ;  /* 0x000000ffff097224 */ /* 0x100fe200078e0a02 */
[----:B------:R-:W-:-:S03]  /*d3f0*/  SHF.R.S32.HI R3, RZ, 0x1f, R2 ;  /* 0x0000001fff037819 */ /* 0x000fc60000011402 */
[----:B------:R-:W-:Y:S01]  /*d400*/  IMAD R9, R9, UR4, R4 ;  /* 0x0000000409097c24 */ /* 0x000fe2000f8e0204 */
[----:B------:R-:W-:Y:S02]  /*d410*/  ULDC.64 UR4, c[0x0][0x428] ;  /* 0x00010a0000047ab9 */ /* 0x000fe40000000a00 */
[----:B---3--:R-:W-:Y:S02]  /*d420*/  IMAD R4, R8, UR4, RZ ;  /* 0x0000000408047c24 */ /* 0x008fe4000f8e02ff */
[----:B----4-:R-:W-:-:S04]  /*d430*/  IMAD.WIDE.U32 R2, R7, UR4, R2 ;  /* 0x0000000407027c25 */ /* 0x010fc8000f8e0002 */
[----:B------:R-:W-:Y:S01]  /*d440*/  IMAD R4, R7, UR5, R4 ;  /* 0x0000000507047c24 */ /* 0x000fe2000f8e0204 */
[----:B------:R-:W-:-:S03]  /*d450*/  ULDC.64 UR4, c[0x0][0x418] ;  /* 0x0001060000047ab9 */ /* 0x000fc60000000a00 */
[----:B------:R-:W-:Y:S01]  /*d460*/  IMAD.IADD R3, R4, 0x1, R3 ;  /* 0x0000000104037824 */ /* 0x000fe200078e0203 */
[----:B------:R-:W-:-:S04]  /*d470*/  LEA R4, P0, R2, UR4, 0x2 ;  /* 0x0000000402047c11 */ /* 0x000fc8000f8010ff */
[----:B------:R-:W-:-:S05]  /*d480*/  LEA.HI.X R5, R2, UR5, R3, 0x2, P0 ;  /* 0x0000000502057c11 */ /* 0x000fca00080f1403 */
[----:B------:R-:W2:Y:S01]  /*d490*/  LDG.E R7, desc[UR36][R4.64] ;  /* 0x0000002404077981 */ /* 0x000ea2000c1e1900 */
[----:B-----5:R-:W-:Y:S01]  /*d4a0*/  ISETP.NE.AND P4, PT, R6, 0x3, PT ;  /* 0x000000030600780c */ /* 0x020fe20003f85270 */
[----:B------:R-:W-:-:S05]  /*d4b0*/  VIADD R22, R10, 0x1 ;  /* 0x000000010a167836 */ /* 0x000fca0000000000 */
[----:B------:R-:W-:-:S04]  /*d4c0*/  ISETP.NE.AND P0, PT, R22, 0x2, PT ;  /* 0x000000021600780c */ /* 0x000fc80003f05270 */
[----:B------:R-:W-:Y:S02]  /*d4d0*/  SEL R29, RZ, 0x1, P0 ;  /* 0x00000001ff1d7807 */ /* 0x000fe40000000000 */
[----:B------:R-:W-:Y:S02]  /*d4e0*/  SEL R22, R22, RZ, P0 ;  /* 0x000000ff16167207 */ /* 0x000fe40000000000 */
[----:B------:R-:W-:Y:S02]  /*d4f0*/  MOV R23, R0 ;  /* 0x0000000000177202 */ /* 0x000fe40000000f00 */
[----:B------:R-:W-:Y:S02]  /*d500*/  LOP3.LUT R29, R20, R29, RZ, 0x3c, !PT ;  /* 0x0000001d141d7212 */ /* 0x000fe400078e3cff */
[----:B--2---:R-:W-:Y:S01]  /*d510*/  SHF.R.S32.HI R28, RZ, 0x1f, R7 ;  /* 0x0000001fff1c7819 */ /* 0x004fe20000011407 */
[----:B------:R-:W-:Y:S06]  /*d520*/  @!P4 BRA `(.L_x_242) ;  /* 0x000000000004c947 */ /* 0x000fec0003800000 */
[----:B------:R-:W-:Y:S01]  /*d530*/  BPT.TRAP 0x1 ;  /* 0x000000040000795c */ /* 0x000fe20000300000 */
.L_x_242:
[----:B------:R-:W-:Y:S01]  /*d540*/  IMAD R5, R22, 0x8, R17 ;  /* 0x0000000816057824 */ /* 0x000fe200078e0211 */
[----:B------:R-:W-:Y:S01]  /*d550*/  SHF.L.U32 R0, R29, 0x1f, RZ ;  /* 0x0000001f1d007819 */ /* 0x000fe200000006ff */
[----:B------:R-:W-:Y:S03]  /*d560*/  BSSY B1, `(.L_x_243) ;  /* 0x0000003000017945 */ /* 0x000fe60003800000 */
[----:B------:R-:W0:Y:S02]  /*d570*/  SYNCS.PHASECHK.TRANS64.TRYWAIT P0, [R5+URZ+0x2d840], R0 ;  /* 0x02d84000050075a7 */ /* 0x000e24000800017f */
[----:B0-----:R-:W-:Y:S05]  /*d580*/  @!P0 BRA `(.L_x_244) ;  /* 0x0000003000f08947 */ /* 0x001fea0003800000 */
.L_x_317:
[----:B------:R-:W-:Y:S05]  /*d590*/  BSYNC B1 ;  /* 0x0000000000017941 */ /* 0x000fea0003800000 */
.L_x_243:
[----:B------:R-:W1:Y:S01]  /*d5a0*/  S2R R6, SR_TID.X ;  /* 0x0000000000067919 */ /* 0x000e620000002100 */
[----:B------:R-:W-:Y:S01]  /*d5b0*/  SHF.R.S32.HI R21, RZ, 0x1f, R9 ;  /* 0x0000001fff157819 */ /* 0x000fe20000011409 */
[----:B------:R-:W-:Y:S01]  /*d5c0*/  ULDC.64 UR4, c[0x0][0x300] ;  /* 0x0000c00000047ab9 */ /* 0x000fe20000000a00 */
[----:B------:R-:W-:Y:S01]  /*d5d0*/  ULDC.64 UR6, c[0x0][0x2e8] ;  /* 0x0000ba0000067ab9 */ /* 0x000fe20000000a00 */
[----:B------:R-:W-:Y:S01]  /*d5e0*/  IMAD.WIDE.U32 R2, R9, UR4, RZ ;  /* 0x0000000409027c25 */ /* 0x000fe2000f8e00ff */
[C---:B------:R-:W-:Y:S02]  /*d5f0*/  LOP3.LUT P5, RZ, R16.reuse, 0x2, RZ, 0xc0, !PT ;  /* 0x0000000210ff7812 */ /* 0x040fe400078ac0ff */
[----:B------:R-:W-:Y:S01]  /*d600*/  LOP3.LUT P4, RZ, R16, 0x1, RZ, 0xc0, !PT ;  /* 0x0000000110ff7812 */ /* 0x000fe2000788c0ff */
[----:B0-----:R-:W-:-:S04]  /*d610*/  IMAD R0, R21, UR4, RZ ;  /* 0x0000000415007c24 */ /* 0x001fc8000f8e02ff */
[----:B------:R-:W-:Y:S01]  /*d620*/  IMAD R0, R9, UR5, R0 ;  /* 0x0000000509007c24 */ /* 0x000fe2000f8e0200 */
[----:B------:R-:W-:-:S03]  /*d630*/  ULDC.64 UR4, c[0x0][0x310] ;  /* 0x0000c40000047ab9 */ /* 0x000fc60000000a00 */
[----:B------:R-:W-:Y:S02]  /*d640*/  IMAD.IADD R3, R3, 0x1, R0 ;  /* 0x0000000103037824 */ /* 0x000fe400078e0200 */
[----:B------:R-:W-:Y:S02]  /*d650*/  IMAD R0, R28, UR4, RZ ;  /* 0x000000041c007c24 */ /* 0x000fe4000f8e02ff */
[----:B------:R-:W-:-:S04]  /*d660*/  IMAD.WIDE.U32 R2, R7, UR4, R2 ;  /* 0x0000000407027c25 */ /* 0x000fc8000f8e0002 */
[----:B------:R-:W-:Y:S01]  /*d670*/  IMAD R0, R7, UR5, R0 ;  /* 0x0000000507007c24 */ /* 0x000fe2000f8e0200 */
[----:B------:R-:W-:-:S03]  /*d680*/  ULDC.64 UR4, c[0x0][0x308] ;  /* 0x0000c20000047ab9 */ /* 0x000fc60000000a00 */
[----:B------:R-:W-:Y:S02]  /*d690*/  IMAD.IADD R3, R3, 0x1, R0 ;  /* 0x0000000103037824 */ /* 0x000fe400078e0200 */
[----:B-1----:R-:W-:Y:S02]  /*d6a0*/  IMAD.SHL.U32 R4, R6, 0x8, RZ ;  /* 0x0000000806047824 */ /* 0x002fe400078e00ff */
[----:B------:R-:W-:Y:S01]  /*d6b0*/  IMAD.WIDE.U32 R2, R26, UR4, R2 ;  /* 0x000000041a027c25 */ /* 0x000fe2000f8e0002 */
[----:B------:R-:W-:Y:S02]  /*d6c0*/  UMOV UR4, 0xffffffff ;  /* 0xffffffff00047882 */ /* 0x000fe40000000000 */
[----:B------:R-:W-:Y:S01]  /*d6d0*/  LOP3.LUT R4, R4, 0xd8, RZ, 0xc0, !PT ;  /* 0x000000d804047812 */ /* 0x000fe200078ec0ff */
[----:B------:R-:W-:Y:S02]  /*d6e0*/  IMAD.SHL.U32 R11, R6, 0x8, RZ ;  /* 0x00000008060b7824 */ /* 0x000fe400078e00ff */
[----:B------:R-:W-:Y:S01]  /*d6f0*/  IMAD R8, R26, UR5, R3 ;  /* 0x000000051a087c24 */ /* 0x000fe2000f8e0203 */
[----:B------:R-:W-:-:S02]  /*d700*/  LOP3.LUT R4, R4, 0x18, R6, 0x78, !PT ;  /* 0x0000001804047812 */ /* 0x000fc400078e7806 */
[----:B------:R-:W-:Y:S02]  /*d710*/  LEA R6, P0, R2, UR6, 0x1 ;  /* 0x0000000602067c11 */ /* 0x000fe4000f8008ff */
[----:B------:R-:W-:Y:S02]  /*d720*/  LOP3.LUT R4, R4, 0x320, R11, 0xf8, !PT ;  /* 0x0000032004047812 */ /* 0x000fe400078ef80b */
[----:B------:R-:W-:-:S03]  /*d730*/  LEA.HI.X R8, R2, UR7, R8, 0x1, P0 ;  /* 0x0000000702087c11 */ /* 0x000fc600080f0c08 */
[----:B------:R-:W-:Y:S01]  /*d740*/  IMAD R4, R22, 0x3000, R4 ;  /* 0x0000300016047824 */ /* 0x000fe200078e0204 */
[----:B------:R-:W-:Y:S06]  /*d750*/  BRA.DIV UR4, `(.L_x_245) ;  /* 0x0000003204907947 */ /* 0x000fec000b800000 */
[----:B------:R-:W0:Y:S01]  /*d760*/  S2R R3, SR_TID.X ;  /* 0x0000000000037919 */ /* 0x000e220000002100 */
[----:B------:R-:W-:Y:S01]  /*d770*/  LOP3.LUT P6, RZ, R16, 0x4, RZ, 0xc0, !PT ;  /* 0x0000000410ff7812 */ /* 0x000fe200078cc0ff */
[----:B------:R-:W-:Y:S01]  /*d780*/  IMAD R4, R4, 0x2, R17 ;  /* 0x0000000204047824 */ /* 0x000fe200078e0211 */
[----:B------:R-:W1:Y:S04]  /*d790*/  SHFL.IDX PT, R2, R6, RZ, 0x1c1f ;  /* 0x001c1fff06027589 */ /* 0x000e6800000e0000 */
[----:B------:R-:W-:Y:S01]  /*d7a0*/  SHFL.IDX PT, R25, R8, 0x2, 0x1c1f ;  /* 0x005c1f0008197f89 */ /* 0x000fe200000e0000 */
[----:B0-----:R-:W-:-:S03]  /*d7b0*/  IMAD.SHL.U32 R11, R3, 0x8, RZ ;  /* 0x00000008030b7824 */ /* 0x001fc600078e00ff */
[----:B------:R-:W0:Y:S02]  /*d7c0*/  SHFL.IDX PT, R3, R8, RZ, 0x1c1f ;  /* 0x001c1fff08037589 */ /* 0x000e2400000e0000 */
[----:B------:R-:W-:-:S05]  /*d7d0*/  LOP3.LUT R11, R11, 0x18, RZ, 0xc0, !PT ;  /* 0x000000180b0b7812 */ /* 0x000fca00078ec0ff */
[----:B------:R-:W-:-:S05]  /*d7e0*/  IMAD.SHL.U32 R0, R11, 0x2, RZ ;  /* 0x000000020b007824 */ /* 0x000fca00078e00ff */
[----:B-1----:R-:W-:-:S04]  /*d7f0*/  IADD3 R2, P0, R2, R0, RZ ;  /* 0x0000000002027210 */ /* 0x002fc80007f1e0ff */
[----:B0-----:R-:W-:-:S05]  /*d800*/  IADD3.X R3, RZ, R3, RZ, P0, !PT ;  /* 0x00000003ff037210 */ /* 0x001fca00007fe4ff */
        /* <DEDUP_REMOVED lines=18> */
.L_x_327:
[----:B------:R-:W-:Y:S02]  /*d930*/  LOP3.LUT P6, RZ, R16, 0x4, RZ, 0xc0, !PT ;  /* 0x0000000410ff7812 */ /* 0x000fe400078cc0ff */
[----:B--2---:R-:W-:-:S05]  /*d940*/  IADD3 R2, P0, R2, R0, RZ ;  /* 0x0000000002027210 */ /* 0x004fca0007f1e0ff */
[----:B------:R-:W-:Y:S01]  /*d950*/  IMAD.X R3, RZ, RZ, R25, P0 ;  /* 0x000000ffff037224 */ /* 0x000fe200000e0619 */
        /* <DEDUP_REMOVED lines=8> */
.L_x_246:
[----:B------:R-:W-:Y:S02]  /*d9e0*/  PLOP3.LUT P4, PT, P4, P0, PT, 0xa2, 0x0 ;  /* 0x000000000000781c */ /* 0x000fe40002781472 */
[----:B------:R-:W-:-:S08]  /*d9f0*/  @P0 R2UR P4, UR4, R5 ;  /* 0x00000000050402ca */ /* 0x000fd00000080000 */
[----:B------:R-:W-:-:S05]  /*da00*/  @P0 PLOP3.LUT P0, PT, P4, PT, PT, 0x80, 0x0 ;  /* 0x000000000000081c */ /* 0x000fca000270f070 */
[----:B------:R-:W-:Y:S01]  /*da10*/  @!P4 SYNCS.ARRIVE.TRANS64.RED.A0T1 RZ, [UR4+0x2d830], RZ ;  /* 0x02d830ffffffc9a7 */ /* 0x000fe20008200404 */
[----:B------:R-:W-:Y:S07]  /*da20*/  @!P4 ARRIVES.LDGSTSBAR.64.TRANSCNT [UR4+0x2d830] ;  /* 0x02d83000ff00c9b0 */ /* 0x000fee0008000a84 */
[----:B------:R-:W-:Y:S05]  /*da30*/  @P0 BRA.U.ANY `(.L_x_246) ;  /* 0xfffffffd00e80947 */ /* 0x000fea000393ffff */
[----:B------:R-:W-:Y:S01]  /*da40*/  NOP ;  /* 0x0000000000007918 */ /* 0x000fe20000000000 */
[----:B-1----:R-:W2:Y:S02]  /*da50*/  LDL R2, [R1+0x48] ;  /* 0x0000480001027983 */ /* 0x002ea40000100800 */
[----:B--2---:R-:W-:-:S13]  /*da60*/  ISETP.NE.AND P5, PT, R2, 0x3, PT ;  /* 0x000000030200780c */ /* 0x004fda0003fa5270 */
[----:B------:R-:W-:Y:S05]  /*da70*/  @!P5 BRA `(.L_x_247) ;  /* 0x000000000004d947 */ /* 0x000fea0003800000 */
[----:B------:R-:W-:Y:S01]  /*da80*/  BPT.TRAP 0x1 ;  /* 0x000000040000795c */ /* 0x000fe20000300000 */
.L_x_247:
[----:B------:R1:W-:Y:S01]  /*da90*/  SYNCS.ARRIVE.TRANS64.A1T0 RZ, [R5+URZ+0x2d830], RZ ;  /* 0x02d830ff05ff79a7 */ /* 0x0003e2000810003f */
[----:B------:R-:W-:Y:S05]  /*daa0*/  @!P5 BRA `(.L_x_248) ;  /* 0x000000000004d947 */ /* 0x000fea0003800000 */
[----:B------:R-:W-:Y:S01]  /*dab0*/  BPT.TRAP 0x1 ;  /* 0x000000040000795c */ /* 0x000fe20000300000 */
.L_x_248:
[----:B------:R-:W-:Y:S01]  /*dac0*/  SHF.L.U32 R2, R20, 0x1f, RZ ;  /* 0x0000001f14027819 */ /* 0x000fe200000006ff */
[----:B-1----:R-:W-:Y:S01]  /*dad0*/  IMAD R5, R10, 0x8, R17 ;  /* 0x000000080a057824 */ /* 0x002fe200078e0211 */
[----:B------:R-:W-:Y:S03]  /*dae0*/  BSSY B1, `(.L_x_249) ;  /* 0x0000003000017945 */ /* 0x000fe60003800000 */
[----:B------:R-:W1:Y:S02]  /*daf0*/  SYNCS.PHASECHK.TRANS64.TRYWAIT P0, [R5+URZ+0x2d860], R2 ;  /* 0x02d86002050075a7 */ /* 0x000e64000800017f */
[----:B-1----:R-:W-:Y:S05]  /*db00*/  @!P0 BRA `(.L_x_250) ;  /* 0x0000003000f88947 */ /* 0x002fea0003800000 */
.L_x_328:
[----:B------:R-:W-:Y:S05]  /*db10*/  BSYNC B1 ;  /* 0x0000000000017941 */ /* 0x000fea0003800000 */
.L_x_249:
[----:B------:R-:W2:Y:S04]  /*db20*/  LDL R11, [R1+0xc] ;  /* 0x00000c00010b7983 */ /* 0x000ea80000100800 */
[----:B0-----:R-:W2:Y:S01]  /*db30*/  LDL.LU R6, [R1] ;  /* 0x0000000001067983 */ /* 0x001ea20000300800 */
[----:B------:R-:W0:Y:S01]  /*db40*/  S2R R12, SR_TID.X ;  /* 0x00000000000c7919 */ /* 0x000e220000002100 */
[----:B------:R-:W-:Y:S01]  /*db50*/  UMOV UR4, 0xffffffff ;  /* 0xffffffff00047882 */ /* 0x000fe20000000000 */
[C---:B0-----:R-:W-:Y:S02]  /*db60*/  IMAD.SHL.U32 R4, R12.reuse, 0x8, RZ ;  /* 0x000000080c047824 */ /* 0x041fe400078e00ff */
[----:B------:R-:W-:-:S03]  /*db70*/  IMAD.SHL.U32 R8, R12, 0x8, RZ ;  /* 0x000000080c087824 */ /* 0x000fc600078e00ff */
[----:B------:R-:W-:Y:S02]  /*db80*/  LOP3.LUT R4, R4, 0xd8, RZ, 0xc0, !PT ;  /* 0x000000d804047812 */ /* 0x000fe400078ec0ff */
[----:B------:R-:W-:Y:S02]  /*db90*/  LOP3.LUT R3, R12, 0x7f, RZ, 0xc0, !PT ;  /* 0x0000007f0c037812 */ /* 0x000fe400078ec0ff */
[----:B------:R-:W-:Y:S02]  /*dba0*/  LOP3.LUT R4, R4, 0x18, R12, 0x78, !PT ;  /* 0x0000001804047812 */ /* 0x000fe400078e780c */
[----:B------:R-:W-:Y:S02]  /*dbb0*/  SHF.R.U32.HI R3, RZ, 0x2, R3 ;  /* 0x00000002ff037819 */ /* 0x000fe40000011603 */
[----:B------:R-:W-:-:S05]  /*dbc0*/  LOP3.LUT R4, R4, 0x320, R8, 0xf8, !PT ;  /* 0x0000032004047812 */ /* 0x000fca00078ef808 */
[----:B------:R-:W-:Y:S02]  /*dbd0*/  IMAD R4, R10, 0x3000, R4 ;  /* 0x000030000a047824 */ /* 0x000fe400078e0204 */
[----:B--2---:R-:W-:-:S05]  /*dbe0*/  IMAD R6, R6, -0x80, R11 ;  /* 0xffffff8006067824 */ /* 0x004fca00078e020b */
[----:B------:R-:W-:Y:S01]  /*dbf0*/  IADD3 R6, -R3, R6, RZ ;  /* 0x0000000603067210 */ /* 0x000fe20007ffe1ff */
[----:B------:R-:W-:Y:S06]  /*dc00*/  BRA.DIV UR4, `(.L_x_251) ;  /* 0x0000003204cc7947 */ /* 0x000fec000b800000 */
[----:B-1----:R-:W0:Y:S01]  /*dc10*/  SHFL.IDX PT, R2, R18, RZ, 0x1c1f ;  /* 0x001c1fff12027589 */ /* 0x002e2200000e0000 */
[----:B------:R-:W-:-:S03]  /*dc20*/  IMAD R4, R4, 0x2, R17 ;  /* 0x0000000204047824 */ /* 0x000fc600078e0211 */
[----:B------:R-:W1:Y:S01]  /*dc30*/  SHFL.IDX PT, R3, R19, RZ, 0x1c1f ;  /* 0x001c1fff13037589 */ /* 0x000e6200000e0000 */
[----:B0-----:R-:W-:-:S05]  /*dc40*/  IADD3 R2, P0, R2, R0, RZ ;  /* 0x0000000002027210 */ /* 0x001fca0007f1e0ff */
[----:B-1----:R-:W-:Y:S01]  /*dc50*/  IMAD.X R3, RZ, RZ, R3, P0 ;  /* 0x000000ffff037224 */ /* 0x002fe200000e0603 */
[----:B------:R-:W-:-:S13]  /*dc60*/  ISETP.LT.OR P0, PT, R6, 0x1, P3 ;  /* 0x000000010600780c */ /* 0x000fda0001f01670 */
[----:B------:R-:W-:Y:S01]  /*dc70*/  @!PT LDS RZ, [RZ] ;  /* 0x00000000fffff984 */ /* 0x000fe20000000800 */
[----:B------:R-:W-:Y:S01]  /*dc80*/  LDGSTS.E.BYPASS.LTC128B.128 [R4+0x400], desc[UR36][R2.64], !P0 ;  /* 0x0040000002047fae */ /* 0x000fe2000c101d64 */
[----:B------:R-:W-:-:S13]  /*dc90*/  ISETP.LT.OR P0, PT, R6, 0x1, P2 ;  /* 0x000000010600780c */ /* 0x000fda0001701670 */
[----:B------:R-:W-:Y:S01]  /*dca0*/  LDGSTS.E.BYPASS.LTC128B.128 [R4+0x2400], desc[UR36][R2.64+0x40], !P0 ;  /* 0x0240004002047fae */ /* 0x000fe2000c101d64 */
[----:B------:R-:W-:-:S13]  /*dcb0*/  ISETP.LT.OR P0, PT, R6, 0x1, P1 ;  /* 0x000000010600780c */ /* 0x000fda0000f01670 */
[----:B------:R0:W-:Y:S04]  /*dcc0*/  LDGSTS.E.BYPASS.LTC128B.128 [R4+0x4400], desc[UR36][R2.64+0x80], !P0 ;  /* 0x0440008002047fae */ /* 0x0001e8000c101d64 */
[----:B0-----:R-:W0:Y:S04]  /*dcd0*/  SHFL.IDX PT, R2, R18, 0x1, 0x1c1f ;  /* 0x003c1f0012027f89 */ /* 0x001e2800000e0000 */
[----:B------:R-:W1:Y:S01]  /*dce0*/  SHFL.IDX PT, R3, R19, 0x1, 0x1c1f ;  /* 0x003c1f0013037f89 */ /* 0x000e6200000e0000 */
[----:B0-----:R-:W-:-:S05]  /*dcf0*/  IADD3 R2, P0, R2, R0, RZ ;  /* 0x0000000002027210 */ /* 0x001fca0007f1e0ff */
[----:B-1----:R-:W-:Y:S01]  /*dd00*/  IMAD.X R3, RZ, RZ, R3, P0 ;  /* 0x000000ffff037224 */ /* 0x002fe200000e0603 */
[----:B------:R-:W-:-:S13]  /*dd10*/  ISETP.LT.OR P0, PT, R6, 0x21, P3 ;  /* 0x000000210600780c */ /* 0x000fda0001f01670 */
[----:B------:R-:W-:Y:S01]  /*dd20*/  LDGSTS.E.BYPASS.LTC128B.128 [R4+0xc00], desc[UR36][R2.64], !P0 ;  /* 0x00c0000002047fae */ /* 0x000fe2000c101d64 */
[----:B------:R-:W-:-:S13]  /*dd30*/  ISETP.LT.OR P0, PT, R6, 0x21, P2 ;  /* 0x000000210600780c */ /* 0x000fda0001701670 */
[----:B------:R-:W-:Y:S01]  /*dd40*/  LDGSTS.E.BYPASS.LTC128B.128 [R4+0x2c00], desc[UR36][R2.64+0x40], !P0 ;  /* 0x02c0004002047fae */ /* 0x000fe2000c101d64 */
[----:B------:R-:W-:-:S13]  /*dd50*/  ISETP.LT.OR P0, PT, R6, 0x21, P1 ;  /* 0x000000210600780c */ /* 0x000fda0000f01670 */
[----:B------:R0:W-:Y:S04]  /*dd60*/  LDGSTS.E.BYPASS.LTC128B.128 [R4+0x4c00], desc[UR36][R2.64+0x80], !P0 ;  /* 0x04c0008002047fae */ /* 0x0001e8000c101d64 */
[----:B0-----:R-:W0:Y:S04]  /*dd70*/  SHFL.IDX PT, R2, R18, 0x2, 0x1c1f ;  /* 0x005c1f0012027f89 */ /* 0x001e2800000e0000 */
[----:B------:R-:W1:Y:S04]  /*dd80*/  SHFL.IDX PT, R3, R19, 0x2, 0x1c1f ;  /* 0x005c1f0013037f89 */ /* 0x000e6800000e0000 */
[----:B------:R-:W2:Y:S01]  /*dd90*/  SHFL.IDX PT, R19, R19, 0x3, 0x1c1f ;  /* 0x007c1f0013137f89 */ /* 0x000ea200000e0000 */
        /* <DEDUP_REMOVED lines=8> */
[----:B0-2---:R0:W1:Y:S02]  /*de20*/  SHFL.IDX PT, R2, R18, 0x3, 0x1c1f ;  /* 0x007c1f0012027f89 */ /* 0x00506400000e0000 */
.L_x_338:
[----:B-1----:R-:W-:Y:S01]  /*de30*/  IADD3 R2, P0, R2, R0, RZ ;  /* 0x0000000002027210 */ /* 0x002fe20007f1e0ff */
[----:B------:R-:W-:Y:S01]  /*de40*/  ULDC.64 UR4, c[0x0][0x328] ;  /* 0x0000ca0000047ab9 */ /* 0x000fe20000000a00 */
[----:B------:R-:W-:Y:S01]  /*de50*/  ULDC.64 UR6, c[0x0][0x318] ;  /* 0x0000c60000067ab9 */ /* 0x000fe20000000a00 */
        /* <DEDUP_REMOVED lines=12> */
[----:B-1----:R-:W-:Y:S01]  /*df20*/  IMAD.WIDE.U32 R2, R9, UR4, RZ ;  /* 0x0000000409027c25 */ /* 0x002fe2000f8e00ff */
[----:B------:R-:W-:-:S03]  /*df30*/  ULDC.64 UR4, c[0x0][0x338] ;  /* 0x0000ce0000047ab9 */ /* 0x000fc60000000a00 */
[----:B------:R-:W-:Y:S02]  /*df40*/  IMAD.IADD R3, R3, 0x1, R0 ;  /* 0x0000000103037824 */ /* 0x000fe400078e0200 */
[----:B------:R-:W-:Y:S02]  /*df50*/  IMAD R28, R28, UR4, RZ ;  /* 0x000000041c1c7c24 */ /* 0x000fe4000f8e02ff */
[----:B------:R-:W-:-:S04]  /*df60*/  IMAD.WIDE.U32 R2, R7, UR4, R2 ;  /* 0x0000000407027c25 */ /* 0x000fc8000f8e0002 */
[----:B------:R-:W-:Y:S01]  /*df70*/  IMAD R28, R7, UR5, R28 ;  /* 0x00000005071c7c24 */ /* 0x000fe2000f8e021c */
[----:B------:R-:W-:-:S03]  /*df80*/  ULDC.64 UR4, c[0x0][0x330] ;  /* 0x0000cc0000047ab9 */ /* 0x000fc60000000a00 */
[----:B------:R-:W-:Y:S02]  /*df90*/  IMAD.IADD R3, R3, 0x1, R28 ;  /* 0x0000000103037824 */ /* 0x000fe400078e021c */
[----:B------:R-:W-:-:S04]  /*dfa0*/  IMAD.WIDE.U32 R2, R26, UR4, R2 ;  /* 0x000000041a027c25 */ /* 0x000fc8000f8e0002 */
[----:B------:R-:W-:Y:S01]  /*dfb0*/  IMAD R0, R26, UR5, R3 ;  /* 0x000000051a007c24 */ /* 0x000fe2000f8e0203 */
[----:B0-----:R-:W-:-:S04]  /*dfc0*/  LEA R18, P0, R2, UR6, 0x1 ;  /* 0x0000000602127c11 */ /* 0x001fc8000f8008ff */
[----:B------:R-:W-:Y:S01]  /*dfd0*/  LEA.HI.X R0, R2, UR7, R0, 0x1, P0 ;  /* 0x0000000702007c11 */ /* 0x000fe200080f0c00 */
[----:B------:R-:W-:Y:S01]  /*dfe0*/  NOP ;  /* 0x0000000000007918 */ /* 0x000fe20000000000 */
[----:B------:R-:W-:-:S13]  /*dff0*/  PLOP3.LUT P0, PT, PT, PT, PT, 0x80, 0x0 ;  /* 0x000000000000781c */ /* 0x000fda0003f0f070 */
.L_x_252:
[----:B------:R-:W-:Y:S02]  /*e000*/  PLOP3.LUT P4, PT, P4, P0, PT, 0xa2, 0x0 ;  /* 0x000000000000781c */ /* 0x000fe40002781472 */
[----:B------:R-:W-:-:S08]  /*e010*/  @P0 R2UR P4, UR4, R5 ;  /* 0x00000000050402ca */ /* 0x000fd00000080000 */
[----:B------:R-:W-:-:S05]  /*e020*/  @P0 PLOP3.LUT P0, PT, P4, PT, PT, 0x80, 0x0 ;  /* 0x000000000000081c */ /* 0x000fca000270f070 */
[----:B------:R-:W-:Y:S01]  /*e030*/  @!P4 SYNCS.ARRIVE.TRANS64.RED.A0T1 RZ, [UR4+0x2d850], RZ ;  /* 0x02d850ffffffc9a7 */ /* 0x000fe20008200404 */
[----:B------:R-:W-:Y:S07]  /*e040*/  @!P4 ARRIVES.LDGSTSBAR.64.TRANSCNT [UR4+0x2d850] ;  /* 0x02d85000ff00c9b0 */ /* 0x000fee0008000a84 */
[----:B------:R-:W-:Y:S05]  /*e050*/  @P0 BRA.U.ANY `(.L_x_252) ;  /* 0xfffffffd00e80947 */ /* 0x000fea000393ffff */
[----:B------:R-:W-:Y:S01]  /*e060*/  NOP ;  /* 0x0000000000007918 */ /* 0x000fe20000000000 */
[----:B------:R-:W2:Y:S01]  /*e070*/  LDL R2, [R1+0x48] ;  /* 0x0000480001027983 */ /* 0x000ea20000100800 */
[----:B------:R-:W-:Y:S02]  /*e080*/  MOV R19, R0 ;  /* 0x0000000000137202 */ /* 0x000fe40000000f00 */
[----:B--2---:R-:W-:-:S13]  /*e090*/  ISETP.NE.AND P5, PT, R2, 0x3, PT ;  /* 0x000000030200780c */ /* 0x004fda0003fa5270 */
[----:B------:R-:W-:Y:S05]  /*e0a0*/  @!P5 BRA `(.L_x_253) ;  /* 0x000000000004d947 */ /* 0x000fea0003800000 */
[----:B------:R-:W-:Y:S01]  /*e0b0*/  BPT.TRAP 0x1 ;  /* 0x000000040000795c */ /* 0x000fe20000300000 */
.L_x_253:
[----:B------:R-:W2:Y:S01]  /*e0c0*/  LDL R2, [R1+0x10] ;  /* 0x0000100001027983 */ /* 0x000ea20000100800 */
[----:B------:R1:W-:Y:S01]  /*e0d0*/  SYNCS.ARRIVE.TRANS64.A1T0 RZ, [R5+URZ+0x2d850], RZ ;  /* 0x02d850ff05ff79a7 */ /* 0x0003e2000810003f */
[C---:B------:R-:W-:Y:S02]  /*e0e0*/  VIADD R0, R23.reuse, 0xffffffff ;  /* 0xffffffff17007836 */ /* 0x040fe40000000000 */
[----:B------:R1:W-:Y:S01]  /*e0f0*/  STL [R1], R23 ;  /* 0x0000001701007387 */ /* 0x0003e20000100800 */
[----:B------:R-:W-:Y:S02]  /*e100*/  IMAD.MOV.U32 R20, RZ, RZ, R29 ;  /* 0x000000ffff147224 */ /* 0x000fe400078e001d */
[----:B------:R-:W-:Y:S01]  /*e110*/  IMAD.MOV.U32 R10, RZ, RZ, R22 ;  /* 0x000000ffff0a7224 */ /* 0x000fe200078e0016 */
[----:B--2---:R-:W-:-:S13]  /*e120*/  ISETP.GT.AND P0, PT, R23, R2, PT ;  /* 0x000000021700720c */ /* 0x004fda0003f04270 */
[----:B-1----:R-:W-:Y:S05]  /*e130*/  @P0 BRA `(.L_x_254) ;  /* 0xfffffff000580947 */ /* 0x002fea000383ffff */
.L_x_241:
[----:B------:R-:W-:Y:S05]  /*e140*/  BSYNC B0 ;  /* 0x0000000000007941 */ /* 0x000fea0003800000 */
.L_x_240:
[----:B------:R-:W1:Y:S01]  /*e150*/  S2R R2, SR_TID.X ;  /* 0x0000000000027919 */ /* 0x000e620000002100 */
[----:B------:R-:W-:Y:S01]  /*e160*/  BSSY B0, `(.L_x_255) ;  /* 0x0000010000007945 */ /* 0x000fe20003800000 */
[----:B-1----:R-:W-:-:S04]  /*e170*/  LOP3.LUT R2, R2, 0x7f, RZ, 0xc0, !PT ;  /* 0x0000007f02027812 */ /* 0x002fc800078ec0ff */
[----:B------:R-:W-:-:S13]  /*e180*/  ISETP.NE.AND P0, PT, R2, RZ, PT ;  /* 0x000000ff0200720c */ /* 0x000fda0003f05270 */
[----:B------:R-:W-:Y:S05]  /*e190*/  @P0 BRA `(.L_x_256) ;  /* 0x0000000000300947 */ /* 0x000fea0003800000 */
[----:B0-----:R-:W0:Y:S01]  /*e1a0*/  S2R R5, SR_LANEID ;  /* 0x0000000000057919 */ /* 0x001e220000000000 */
        /* <DEDUP_REMOVED lines=10> */
[----:B0-----:R-:W-:-:S07]  /*e250*/  IADD3 R24, R0, UR38, R7 ;  /* 0x0000002600187c10 */ /* 0x001fce000fffe007 */
.L_x_256:
[----:B------:R-:W-:Y:S05]  /*e260*/  BSYNC B0 ;  /* 0x0000000000007941 */ /* 0x000fea0003800000 */
.L_x_255:
[----:B------:R-:W2:Y:S02]  /*e270*/  LDL R0, [R1+0x48] ;  /* 0x0000480001007983 */ /* 0x000ea40000100800 */
[----:B--2---:R-:W-:-:S13]  /*e280*/  ISETP.NE.AND P0, PT, R0, 0x3, PT ;  /* 0x000000030000780c */ /* 0x004fda0003f05270 */
[----:B------:R-:W-:Y:S05]  /*e290*/  @!P0 BRA `(.L_x_257) ;  /* 0x0000000000048947 */ /* 0x000fea0003800000 */
[----:B------:R-:W-:Y:S01]  /*e2a0*/  BPT.TRAP 0x1 ;  /* 0x000000040000795c */ /* 0x000fe20000300000 */
.L_x_257:
[----:B------:R-:W2:Y:S01]  /*e2b0*/  LDL.LU R2, [R1+0xc] ;  /* 0x00000c0001027983 */ /* 0x000ea20000300800 */
[----:B------:R-:W-:Y:S01]  /*e2c0*/  IMAD R0, R22, 0x8, R17 ;  /* 0x0000000816007824 */ /* 0x000fe200078e0211 */
[----:B------:R-:W-:Y:S01]  /*e2d0*/  SHF.L.U32 R3, R29, 0x1f, RZ ;  /* 0x0000001f1d037819 */ /* 0x000fe200000006ff */
[----:B------:R-:W-:Y:S03]  /*e2e0*/  BSSY B0, `(.L_x_258) ;  /* 0x0000004000007945 */ /* 0x000fe60003800000 */
[----:B------:R-:W1:Y:S01]  /*e2f0*/  SYNCS.PHASECHK.TRANS64.TRYWAIT P0, [R0+URZ+0x2d860], R3 ;  /* 0x02d86003000075a7 */ /* 0x000e62000800017f */
[----:B--2---:R-:W-:Y:S01]  /*e300*/  IMAD R6, R23, -0x80, R2 ;  /* 0xffffff8017067824 */ /* 0x004fe200078e0202 */
[----:B-1----:R-:W-:Y:S06]  /*e310*/  @!P0 BRA `(.L_x_259) ;  /* 0x00000030006c8947 */ /* 0x002fec0003800000 */
.L_x_339:
[----:B------:R-:W-:Y:S05]  /*e320*/  BSYNC B0 ;  /* 0x0000000000007941 */ /* 0x000fea0003800000 */
.L_x_258:
[----:B------:R-:W0:Y:S01]  /*e330*/  S2R R2, SR_TID.X ;  /* 0x0000000000027919 */ /* 0x000e220000002100 */
[----:B------:R-:W-:Y:S01]  /*e340*/  UMOV UR4, 0xffffffff ;  /* 0xffffffff00047882 */ /* 0x000fe20000000000 */
[----:B------:R-:W2:Y:S01]  /*e350*/  S2R R7, SR_TID.X ;  /* 0x0000000000077919 */ /* 0x000ea20000002100 */
[----:B0-----:R-:W-:Y:S01]  /*e360*/  LOP3.LUT R5, R2, 0x7f, RZ, 0xc0, !PT ;  /* 0x0000007f02057812 */ /* 0x001fe200078ec0ff */
[----:B--2---:R-:W-:-:S03]  /*e370*/  IMAD.SHL.U32 R2, R7, 0x8, RZ ;  /* 0x0000000807027824 */ /* 0x004fc600078e00ff */
[----:B------:R-:W-:Y:S01]  /*e380*/  SHF.R.U32.HI R5, RZ, 0x2, R5 ;  /* 0x00000002ff057819 */ /* 0x000fe20000011605 */
[----:B------:R-:W-:Y:S01]  /*e390*/  IMAD.SHL.U32 R4, R7, 0x8, RZ ;  /* 0x0000000807047824 */ /* 0x000fe200078e00ff */
[----:B------:R-:W-:-:S03]  /*e3a0*/  LOP3.LUT R2, R2, 0xd8, RZ, 0xc0, !PT ;  /* 0x000000d802027812 */ /* 0x000fc600078ec0ff */
[----:B------:R-:W-:Y:S01]  /*e3b0*/  IMAD.IADD R6, R6, 0x1, -R5 ;  /* 0x0000000106067824 */ /* 0x000fe200078e0a05 */
[----:B------:R-:W-:-:S04]  /*e3c0*/  LOP3.LUT R2, R2, 0x18, R7, 0x78, !PT ;  /* 0x0000001802027812 */ /* 0x000fc800078e7807 */
[----:B------:R-:W-:-:S05]  /*e3d0*/  LOP3.LUT R2, R2, 0x320, R4, 0xf8, !PT ;  /* 0x0000032002027812 */ /* 0x000fca00078ef804 */
[----:B------:R-:W-:Y:S01]  /*e3e0*/  IMAD R4, R22, 0x3000, R2 ;  /* 0x0000300016047824 */ /* 0x000fe200078e0202 */
[----:B------:R-:W-:Y:S06]  /*e3f0*/  BRA.DIV UR4, `(.L_x_260) ;  /* 0x0000003204487947 */ /* 0x000fec000b800000 */
[----:B------:R-:W0:Y:S01]  /*e400*/  S2R R2, SR_TID.X ;  /* 0x0000000000027919 */ /* 0x000e220000002100 */
[----:B------:R-:W-:Y:S01]  /*e410*/  ULDC UR4, c[0x0][0x2f4] ;  /* 0x0000bd0000047ab9 */ /* 0x000fe20000000800 */
[----:B------:R-:W-:Y:S01]  /*e420*/  IMAD R4, R4, 0x2, R17 ;  /* 0x0000000204047824 */ /* 0x000fe200078e0211 */
[----:B------:R-:W2:Y:S04]  /*e430*/  SHFL.IDX PT, R14, R18, RZ, 0x1c1f ;  /* 0x001c1fff120e7589 */ /* 0x000ea800000e0000 */
[----:B-1----:R-:W1:Y:S01]  /*e440*/  SHFL.IDX PT, R3, R19, RZ, 0x1c1f ;  /* 0x001c1fff13037589 */ /* 0x002e6200000e0000 */
[----:B0-----:R-:W-:-:S04]  /*e450*/  SHF.L.U32 R7, R2, 0x3, RZ ;  /* 0x0000000302077819 */ /* 0x001fc800000006ff */
[----:B------:R-:W-:-:S04]  /*e460*/  LOP3.LUT R7, R7, 0x18, RZ, 0xc0, !PT ;  /* 0x0000001807077812 */ /* 0x000fc800078ec0ff */
[C---:B------:R-:W-:Y:S01]  /*e470*/  ISETP.GE.AND P2, PT, R7.reuse, UR4, PT ;  /* 0x0000000407007c0c */ /* 0x040fe2000bf46270 */
[C---:B------:R-:W-:Y:S01]  /*e480*/  IMAD.SHL.U32 R5, R7.reuse, 0x2, RZ ;  /* 0x0000000207057824 */ /* 0x040fe200078e00ff */
[C---:B------:R-:W-:Y:S02]  /*e490*/  LOP3.LUT R8, R7.reuse, 0x20, RZ, 0xfc, !PT ;  /* 0x0000002007087812 */ /* 0x040fe400078efcff */
[----:B------:R-:W-:Y:S02]  /*e4a0*/  ISETP.LT.OR P4, PT, R6, 0x1, P2 ;  /* 0x000000010600780c */ /* 0x000fe40001781670 */
[----:B--2---:R-:W-:Y:S02]  /*e4b0*/  IADD3 R2, P0, R14, R5, RZ ;  /* 0x000000050e027210 */ /* 0x004fe40007f1e0ff */
[----:B------:R-:W-:Y:S01]  /*e4c0*/  LOP3.LUT R7, R7, 0x40, RZ, 0xfc, !PT ;  /* 0x0000004007077812 */ /* 0x000fe200078efcff */
[----:B------:R-:W0:Y:S01]  /*e4d0*/  SHFL.IDX PT, R14, R18, 0x1, 0x1c1f ;  /* 0x003c1f00120e7f89 */ /* 0x000e2200000e0000 */
[----:B------:R-:W-:Y:S01]  /*e4e0*/  ISETP.GE.AND P1, PT, R8, UR4, PT ;  /* 0x0000000408007c0c */ /* 0x000fe2000bf26270 */
[----:B-1----:R-:W-:Y:S01]  /*e4f0*/  IMAD.X R3, RZ, RZ, R3, P0 ;  /* 0x000000ffff037224 */ /* 0x002fe200000e0603 */
[----:B------:R-:W-:-:S02]  /*e500*/  ISETP.GE.AND P0, PT, R7, UR4, PT ;  /* 0x0000000407007c0c */ /* 0x000fc4000bf06270 */
[----:B------:R-:W-:-:S03]  /*e510*/  ISETP.LT.OR P3, PT, R6, 0x1, P1 ;  /* 0x000000010600780c */ /* 0x000fc60000f61670 */
[----:B------:R-:W-:Y:S01]  /*e520*/  LDGSTS.E.BYPASS.LTC128B.128 [R4+0x400], desc[UR36][R2.64], !P4 ;  /* 0x0040000002047fae */ /* 0x000fe2000e101d64 */
[----:B------:R-:W-:-:S09]  /*e530*/  ISETP.LT.OR P4, PT, R6, 0x1, P0 ;  /* 0x000000010600780c */ /* 0x000fd20000781670 */
[----:B------:R-:W-:Y:S04]  /*e540*/  LDGSTS.E.BYPASS.LTC128B.128 [R4+0x2400], desc[UR36][R2.64+0x40], !P3 ;  /* 0x0240004002047fae */ /* 0x000fe8000d901d64 */
[----:B------:R1:W-:Y:S01]  /*e550*/  LDGSTS.E.BYPASS.LTC128B.128 [R4+0x4400], desc[UR36][R2.64+0x80], !P4 ;  /* 0x0440008002047fae */ /* 0x0003e2000e101d64 */
[----:B------:R-:W-:-:S03]  /*e560*/  ISETP.LT.OR P4, PT, R6, 0x21, P2 ;  /* 0x000000210600780c */ /* 0x000fc60001781670 */
[----:B-1----:R-:W1:Y:S01]  /*e570*/  SHFL.IDX PT, R3, R19, 0x1, 0x1c1f ;  /* 0x003c1f0013037f89 */ /* 0x002e6200000e0000 */
[----:B0-----:R-:W-:-:S03]  /*e580*/  IADD3 R2, P3, R14, R5, RZ ;  /* 0x000000050e027210 */ /* 0x001fc60007f7e0ff */
[----:B------:R-:W0:Y:S02]  /*e590*/  SHFL.IDX PT, R14, R18, 0x2, 0x1c1f ;  /* 0x005c1f00120e7f89 */ /* 0x000e2400000e0000 */
[----:B-1----:R-:W-:Y:S01]  /*e5a0*/  IMAD.X R3, RZ, RZ, R3, P3 ;  /* 0x000000ffff037224 */ /* 0x002fe200018e0603 */
[----:B------:R-:W-:-:S04]  /*e5b0*/  ISETP.LT.OR P3, PT, R6, 0x21, P1 ;  /* 0x000000210600780c */ /* 0x000fc80000f61670 */
[----:B------:R-:W-:Y:S01]  /*e5c0*/  LDGSTS.E.BYPASS.LTC128B.128 [R4+0xc00], desc[UR36][R2.64], !P4 ;  /* 0x00c0000002047fae */ /* 0x000fe2000e101d64 */
[----:B------:R-:W-:-:S08]  /*e5d0*/  ISETP.LT.OR P4, PT, R6, 0x21, P0 ;  /* 0x000000210600780c */ /* 0x000fd00000781670 */
[----:B------:R-:W-:Y:S05]  /*e5e0*/  LDGSTS.E.BYPASS.LTC128B.128 [R4+0x2c00], desc[UR36][R2.64+0x40], !P3 ;  /* 0x02c0004002047fae */ /* 0x000fea000d901d64 */
[----:B------:R1:W-:Y:S01]  /*e5f0*/  LDGSTS.E.BYPASS.LTC128B.128 [R4+0x4c00], desc[UR36][R2.64+0x80], !P4 ;  /* 0x04c0008002047fae */ /* 0x0003e2000e101d64 */
[----:B------:R-:W-:-:S03]  /*e600*/  ISETP.LT.OR P4, PT, R6, 0x41, P2 ;  /* 0x000000410600780c */ /* 0x000fc60001781670 */
[----:B-1----:R-:W1:Y:S01]  /*e610*/  SHFL.IDX PT, R3, R19, 0x2, 0x1c1f ;  /* 0x005c1f0013037f89 */ /* 0x002e6200000e0000 */
[----:B0-----:R-:W-:-:S03]  /*e620*/  IADD3 R2, P3, R14, R5, RZ ;  /* 0x000000050e027210 */ /* 0x001fc60007f7e0ff */
[----:B------:R-:W0:Y:S04]  /*e630*/  SHFL.IDX PT, R19, R19, 0x3, 0x1c1f ;  /* 0x007c1f0013137f89 */ /* 0x000e2800000e0000 */
[----:B------:R2:W3:Y:S01]  /*e640*/  SHFL.IDX PT, R14, R18, 0x3, 0x1c1f ;  /* 0x007c1f00120e7f89 */ /* 0x0004e200000e0000 */
[----:B-1----:R-:W-:Y:S01]  /*e650*/  IMAD.X R3, RZ, RZ, R3, P3 ;  /* 0x000000ffff037224 */ /* 0x002fe200018e0603 */
[----:B------:R-:W-:-:S04]  /*e660*/  ISETP.LT.OR P3, PT, R6, 0x41, P1 ;  /* 0x000000410600780c */ /* 0x000fc80000f61670 */
[----:B------:R2:W-:Y:S01]  /*e670*/  LDGSTS.E.BYPASS.LTC128B.128 [R4+0x1400], desc[UR36][R2.64], !P4 ;  /* 0x0140000002047fae */ /* 0x0005e2000e101d64 */
[----:B------:R-:W-:-:S08]  /*e680*/  ISETP.LT.OR P4, PT, R6, 0x41, P0 ;  /* 0x000000410600780c */ /* 0x000fd00000781670 */
[----:B------:R2:W-:Y:S05]  /*e690*/  LDGSTS.E.BYPASS.LTC128B.128 [R4+0x3400], desc[UR36][R2.64+0x40], !P3 ;  /* 0x0340004002047fae */ /* 0x0005ea000d901d64 */
[----:B0--3--:R2:W-:Y:S02]  /*e6a0*/  LDGSTS.E.BYPASS.LTC128B.128 [R4+0x5400], desc[UR36][R2.64+0x80], !P4 ;  /* 0x0540008002047fae */ /* 0x0095e4000e101d64 */
.L_x_349:
[C---:B------:R-:W-:Y:S02]  /*e6b0*/  ISETP.LT.OR P2, PT, R6.reuse, 0x61, P2 ;  /* 0x000000610600780c */ /* 0x040fe40001741670 */
[C---:B------:R-:W-:Y:S02]  /*e6c0*/  ISETP.LT.OR P1, PT, R6.reuse, 0x61, P1 ;  /* 0x000000610600780c */ /* 0x040fe40000f21670 */
[----:B------:R-:W-:Y:S02]  /*e6d0*/  ISETP.LT.OR P0, PT, R6, 0x61, P0 ;  /* 0x000000610600780c */ /* 0x000fe40000701670 */
[----:B--2---:R-:W-:-:S05]  /*e6e0*/  IADD3 R2, P3, R14, R5, RZ ;  /* 0x000000050e027210 */ /* 0x004fca0007f7e0ff */
[----:B------:R-:W-:-:S05]  /*e6f0*/  IMAD.X R3, RZ, RZ, R19, P3 ;  /* 0x000000ffff037224 */ /* 0x000fca00018e0613 */
        /* <DEDUP_REMOVED lines=8> */
.L_x_261:
[----:B------:R-:W-:Y:S02]  /*e780*/  PLOP3.LUT P1, PT, P1, P0, PT, 0xa2, 0x0 ;  /* 0x000000000000781c */ /* 0x000fe40000f21472 */
[----:B------:R-:W-:-:S08]  /*e790*/  @P0 R2UR P1, UR4, R0 ;  /* 0x00000000000402ca */ /* 0x000fd00000020000 */
[----:B------:R-:W-:-:S05]  /*e7a0*/  @P0 PLOP3.LUT P0, PT, P1, PT, PT, 0x80, 0x0 ;  /* 0x000000000000081c */ /* 0x000fca0000f0f070 */
[----:B------:R-:W-:Y:S01]  /*e7b0*/  @!P1 SYNCS.ARRIVE.TRANS64.RED.A0T1 RZ, [UR4+0x2d850], RZ ;  /* 0x02d850ffffff99a7 */ /* 0x000fe20008200404 */
[----:B------:R-:W-:Y:S07]  /*e7c0*/  @!P1 ARRIVES.LDGSTSBAR.64.TRANSCNT [UR4+0x2d850] ;  /* 0x02d85000ff0099b0 */ /* 0x000fee0008000a84 */
[----:B------:R-:W-:Y:S05]  /*e7d0*/  @P0 BRA.U.ANY `(.L_x_261) ;  /* 0xfffffffd00e80947 */ /* 0x000fea000393ffff */
[----:B------:R-:W-:Y:S01]  /*e7e0*/  NOP ;  /* 0x0000000000007918 */ /* 0x000fe20000000000 */
[----:B0-----:R-:W2:Y:S02]  /*e7f0*/  LDL R2, [R1+0x48] ;  /* 0x0000480001027983 */ /* 0x001ea40000100800 */
[----:B--2---:R-:W-:-:S13]  /*e800*/  ISETP.NE.AND P2, PT, R2, 0x3, PT ;  /* 0x000000030200780c */ /* 0x004fda0003f45270 */
[----:B------:R-:W-:Y:S05]  /*e810*/  @!P2 BRA `(.L_x_262) ;  /* 0x000000000004a947 */ /* 0x000fea0003800000 */
[----:B------:R-:W-:Y:S01]  /*e820*/  BPT.TRAP 0x1 ;  /* 0x000000040000795c */ /* 0x000fe20000300000 */
.L_x_262:
[----:B------:R-:W-:Y:S01]  /*e830*/  VIADD R22, R22, 0x1 ;  /* 0x0000000116167836 */ /* 0x000fe20000000000 */
[----:B------:R0:W-:Y:S04]  /*e840*/  SYNCS.ARRIVE.TRANS64.A1T0 RZ, [R0+URZ+0x2d850], RZ ;  /* 0x02d850ff00ff79a7 */ /* 0x0001e8000810003f */
[----:B------:R-:W-:-:S04]  /*e850*/  ISETP.NE.AND P0, PT, R22, 0x2, PT ;  /* 0x000000021600780c */ /* 0x000fc80003f05270 */
[----:B0-----:R-:W-:Y:S02]  /*e860*/  SEL R0, RZ, 0x1, P0 ;  /* 0x00000001ff007807 */ /* 0x001fe40000000000 */
[----:B------:R-:W-:Y:S02]  /*e870*/  SEL R22, R22, RZ, P0 ;  /* 0x000000ff16167207 */ /* 0x000fe40000000000 */
[----:B------:R-:W-:-:S07]  /*e880*/  LOP3.LUT R29, R29, R0, RZ, 0x3c, !PT ;  /* 0x000000001d1d7212 */ /* 0x000fce00078e3cff */
.L_x_221:
[----:B------:R-:W-:Y:S05]  /*e890*/  BSYNC B7 ;  /* 0x0000000000077941 */ /* 0x000fea0003800000 */
.L_x_219:
[----:B------:R-:W-:-:S13]  /*e8a0*/  LOP3.LUT P0, RZ, R16, 0x40, RZ, 0xc0, !PT ;  /* 0x0000004010ff7812 */ /* 0x000fda000780c0ff */
[----:B------:R-:W-:Y:S05]  /*e8b0*/  @!P0 BRA `(.L_x_263) ;  /* 0x0000000000248947 */ /* 0x000fea0003800000 */
[----:B------:R-:W-:Y:S05]  /*e8c0*/  WARPSYNC.ALL ;  /* 0x0000000000007948 */ /* 0x000fea0003800000 */
[----:B------:R-:W0:Y:S08]  /*e8d0*/  S2UR UR5, SR_CgaCtaId ;  /* 0x00000000000579c3 */ /* 0x000e300000008800 */
[----:B------:R-:W-:Y:S06]  /*e8e0*/  BAR.SYNC.DEFER_BLOCKING 0x5, 0x200 ;  /* 0x0148000000007b1d */ /* 0x000fec0000010000 */
[----:B------:R-:W-:-:S02]  /*e8f0*/  UMOV UR4, 0x400 ;  /* 0x0000040000047882 */ /* 0x000fc40000000000 */
[----:B0-----:R-:W-:-:S06]  /*e900*/  ULEA UR4, UR5, UR4, 0x18 ;  /* 0x0000000405047291 */ /* 0x001fcc000f8ec03f */
[----:B------:R-:W-:-:S05]  /*e910*/  MOV R17, UR4 ;  /* 0x0000000400117c02 */ /* 0x000fca0008000f00 */
[----:B------:R0:W1:Y:S01]  /*e920*/  LDS.128 R24, [R17+0x2d8d0] ;  /* 0x02d8d00011187984 */ /* 0x0000620000000c00 */
[----:B------:R-:W-:Y:S06]  /*e930*/  BAR.ARV 0x4, 0x200 ;  /* 0x0108000000007b1d */ /* 0x000fec0000002000 */
[----:B------:R-:W-:Y:S05]  /*e940*/  BRA `(.L_x_264) ;  /* 0x0000000800d07947 */ /* 0x000fea0003800000 */
.L_x_263:
[----:B------:R-:W0:Y:S01]  /*e950*/  S2R R0, SR_TID.X ;  /* 0x0000000000007919 */ /* 0x000e220000002100 */
[----:B------:R-:W-:Y:S01]  /*e960*/  UMOV UR4, 0xffffffff ;  /* 0xffffffff00047882 */ /* 0x000fe20000000000 */
[----:B0-----:R-:W-:-:S04]  /*e970*/  LOP3.LUT R8, R0, 0x1f, RZ, 0xc0, !PT ;  /* 0x0000001f00087812 */ /* 0x001fc800078ec0ff */
[----:B------:R-:W-:Y:S01]  /*e980*/  ISETP.NE.AND P0, PT, R8, 0x1f, PT ;  /* 0x0000001f0800780c */ /* 0x000fe20003f05270 */
[----:B------:R-:W-:-:S12]  /*e990*/  BRA.DIV UR4, `(.L_x_265) ;  /* 0x0000003204507947 */ /* 0x000fd8000b800000 */
[----:B------:R-:W-:Y:S01]  /*e9a0*/  IMAD.IADD R9, R27, 0x1, R8 ;  /* 0x000000011b097824 */ /* 0x000fe200078e0208 */
[----:B------:R-:W-:-:S04]  /*e9b0*/  ULDC UR4, c[0x0][0xc3c] ;  /* 0x00030f0000047ab9 */ /* 0x000fc80000000800 */
[----:B------:R-:W-:-:S13]  /*e9c0*/  ISETP.GE.OR P1, PT, R9, UR4, !P0 ;  /* 0x0000000409007c0c */ /* 0x000fda000c726670 */
[----:B------:R-:W0:Y:S08]  /*e9d0*/  @!P1 LDC.64 R2, c[0x0][0xc80] ;  /* 0x00032000ff029b82 */ /* 0x000e300000000a00 */
[----:B------:R-:W1:Y:S01]  /*e9e0*/  @!P1 LDC.64 R4, c[0x0][0xc78] ;  /* 0x00031e00ff049b82 */ /* 0x000e620000000a00 */
[----:B0-----:R-:W-:-:S05]  /*e9f0*/  @!P1 IMAD.WIDE R2, R9, 0x4, R2 ;  /* 0x0000000409029825 */ /* 0x001fca00078e0202 */
[----:B------:R1:W2:Y:S02]  /*ea00*/  @!P1 LDG.E R7, desc[UR36][R2.64] ;  /* 0x0000002402079981 */ /* 0x0002a4000c1e1900 */
[----:B-1----:R-:W-:-:S05]  /*ea10*/  @!P1 IMAD.WIDE R2, R9, 0x4, R4 ;  /* 0x0000000409029825 */ /* 0x002fca00078e0204 */
[----:B------:R-:W3:Y:S01]  /*ea20*/  @!P1 LDG.E R5, desc[UR36][R2.64] ;  /* 0x0000002402059981 */ /* 0x000ee2000c1e1900 */
[----:B------:R-:W-:Y:S01]  /*ea30*/  IMAD.MOV.U32 R4, RZ, RZ, RZ ;  /* 0x000000ffff047224 */ /* 0x000fe200078e00ff */
[C---:B------:R-:W-:Y:S02]  /*ea40*/  ISETP.GE.U32.AND P2, PT, R8.reuse, 0x2, PT ;  /* 0x000000020800780c */ /* 0x040fe40003f46070 */
[C---:B------:R-:W-:Y:S01]  /*ea50*/  ISETP.GE.U32.AND P3, PT, R8.reuse, 0x4, PT ;  /* 0x000000040800780c */ /* 0x040fe20003f66070 */
[----:B------:R-:W-:Y:S01]  /*ea60*/  SHFL.IDX PT, R0, R24, RZ, 0x1f ;  /* 0x00001fff18007589 */ /* 0x000fe200000e0000 */
[C---:B------:R-:W-:Y:S02]  /*ea70*/  ISETP.GE.U32.AND P4, PT, R8.reuse, 0x8, PT ;  /* 0x000000080800780c */ /* 0x040fe40003f86070 */
[----:B------:R-:W-:Y:S01]  /*ea80*/  ISETP.GE.U32.AND P5, PT, R8, 0x10, PT ;  /* 0x000000100800780c */ /* 0x000fe20003fa6070 */
[----:B------:R0:W-:Y:S02]  /*ea90*/  SHFL.IDX PT, R6, R24, 0x1, 0x1f ;  /* 0x00201f0018067f89 */ /* 0x0001e400000e0000 */
[----:B0-----:R-:W-:-:S02]  /*eaa0*/  IMAD.MOV.U32 R24, RZ, RZ, RZ ;  /* 0x000000ffff187224 */ /* 0x001fc400078e00ff */
[----:B--2---:R-:W-:Y:S02]  /*eab0*/  @!P1 IMAD.MOV.U32 R4, RZ, RZ, R7 ;  /* 0x000000ffff049224 */ /* 0x004fe400078e0007 */
[----:B------:R-:W-:Y:S02]  /*eac0*/  IMAD.MOV.U32 R7, RZ, RZ, RZ ;  /* 0x000000ffff077224 */ /* 0x000fe400078e00ff */
[----:B---3--:R-:W-:Y:S01]  /*ead0*/  @!P1 IMAD.MOV.U32 R7, RZ, RZ, R5 ;  /* 0x000000ffff079224 */ /* 0x008fe200078e0005 */
[----:B------:R-:W-:-:S03]  /*eae0*/  ISETP.NE.AND P1, PT, R8, RZ, PT ;  /* 0x000000ff0800720c */ /* 0x000fc60003f25270 */
[----:B------:R-:W-:-:S05]  /*eaf0*/  IMAD R13, R7, R4, RZ ;  /* 0x00000004070d7224 */ /* 0x000fca00078e02ff */
[----:B------:R-:W0:Y:S02]  /*eb00*/  SHFL.UP PT, R14, R13, 0x1, RZ ;  /* 0x042000000d0e7989 */ /* 0x000e2400000e00ff */
[----:B0-----:R-:W-:-:S05]  /*eb10*/  SEL R14, R14, RZ, P1 ;  /* 0x000000ff0e0e7207 */ /* 0x001fca0000800000 */
[----:B------:R-:W-:-:S05]  /*eb20*/  IMAD.IADD R5, R13, 0x1, R14 ;  /* 0x000000010d057824 */ /* 0x000fca00078e020e */
        /* <DEDUP_REMOVED lines=12> */
[----:B------:R0:W1:Y:S02]  /*ebf0*/  SHFL.IDX PT, R14, R2, 0x1f, 0x1f ;  /* 0x03e01f00020e7f89 */ /* 0x00006400000e0000 */
.L_x_359:
[----:B------:R-:W-:Y:S02]  /*ec00*/  ULDC UR4, c[0x0][0xc38] ;  /* 0x00030e0000047ab9 */ /* 0x000fe40000000800 */
[----:B------:R-:W-:-:S04]  /*ec10*/  IMAD.U32 R3, RZ, RZ, UR4 ;  /* 0x00000004ff037e24 */ /* 0x000fc8000f8e00ff */
[----:B-1----:R-:W-:-:S04]  /*ec20*/  IMAD R5, R14, R3, RZ ;  /* 0x000000030e057224 */ /* 0x002fc800078e02ff */
[----:B------:R-:W-:-:S05]  /*ec30*/  IMAD.IADD R6, R6, 0x1, R5 ;  /* 0x0000000106067824 */ /* 0x000fca00078e0205 */
[----:B------:R-:W-:-:S13]  /*ec40*/  ISETP.GT.AND P6, PT, R6, R0, PT ;  /* 0x000000000600720c */ /* 0x000fda0003fc4270 */
[----:B------:R-:W-:Y:S05]  /*ec50*/  @P6 BRA `(.L_x_266) ;  /* 0x0000000000a46947 */ /* 0x000fea0003800000 */
.L_x_269:
[----:B0-----:R-:W0:Y:S01]  /*ec60*/  LDC R2, c[0x0][0xc3c] ;  /* 0x00030f00ff027b82 */ /* 0x001e220000000800 */
[----:B------:R-:W-:-:S05]  /*ec70*/  VIADD R27, R27, 0x1f ;  /* 0x0000001f1b1b7836 */ /* 0x000fca0000000000 */
[----:B0-----:R-:W-:-:S13]  /*ec80*/  ISETP.GE.AND P6, PT, R27, R2, PT ;  /* 0x000000021b00720c */ /* 0x001fda0003fc6270 */
[----:B------:R-:W-:Y:S05]  /*ec90*/  @P6 BRA `(.L_x_267) ;  /* 0x0000000400b86947 */ /* 0x000fea0003800000 */
[----:B------:R-:W0:Y:S01]  /*eca0*/  S2R R3, SR_TID.X ;  /* 0x0000000000037919 */ /* 0x000e220000002100 */
[----:B------:R-:W-:Y:S02]  /*ecb0*/  MOV R4, RZ ;  /* 0x000000ff00047202 */ /* 0x000fe40000000f00 */
[----:B0-----:R-:W-:-:S05]  /*ecc0*/  LOP3.LUT R3, R3, 0x1f, RZ, 0xc0, !PT ;  /* 0x0000001f03037812 */ /* 0x001fca00078ec0ff */
[----:B------:R-:W-:-:S05]  /*ecd0*/  IMAD.IADD R5, R27, 0x1, R3 ;  /* 0x000000011b057824 */ /* 0x000fca00078e0203 */
[----:B------:R-:W-:-:S13]  /*ece0*/  ISETP.GE.OR P6, PT, R5, R2, !P0 ;  /* 0x000000020500720c */ /* 0x000fda00047c6670 */
[----:B------:R-:W0:Y:S02]  /*ecf0*/  @!P6 LDC.64 R2, c[0x0][0xc80] ;  /* 0x00032000ff02eb82 */ /* 0x000e240000000a00 */
[----:B0-----:R-:W-:-:S05]  /*ed00*/  @!P6 IMAD.WIDE R2, R5, 0x4, R2 ;  /* 0x000000040502e825 */ /* 0x001fca00078e0202 */
[----:B------:R0:W2:Y:S01]  /*ed10*/  @!P6 LDG.E R4, desc[UR36][R2.64] ;  /* 0x000000240204e981 */ /* 0x0000a2000c1e1900 */
[----:B------:R-:W-:Y:S01]  /*ed20*/  IMAD.MOV.U32 R7, RZ, RZ, RZ ;  /* 0x000000ffff077224 */ /* 0x000fe200078e00ff */
[----:B0-----:R-:W0:Y:S02]  /*ed30*/  @!P6 LDC.64 R2, c[0x0][0xc78] ;  /* 0x00031e00ff02eb82 */ /* 0x001e240000000a00 */
[----:B0-----:R-:W-:-:S05]  /*ed40*/  @!P6 IMAD.WIDE R2, R5, 0x4, R2 ;  /* 0x000000040502e825 */ /* 0x001fca00078e0202 */
[----:B------:R-:W2:Y:S01]  /*ed50*/  @!P6 LDG.E R7, desc[UR36][R2.64] ;  /* 0x000000240207e981 */ /* 0x000ea2000c1e1900 */
[----:B------:R-:W-:Y:S01]  /*ed60*/  UMOV UR4, 0xffffffff ;  /* 0xffffffff00047882 */ /* 0x000fe20000000000 */
[----:B--2---:R-:W-:Y:S02]  /*ed70*/  IMAD R13, R7, R4, RZ ;  /* 0x00000004070d7224 */ /* 0x004fe400078e02ff */
[----:B------:R-:W-:Y:S05]  /*ed80*/  BRA.DIV UR4, `(.L_x_268) ;  /* 0x0000003204907947 */ /* 0x000fea000b800000 */
        /* <DEDUP_REMOVED lines=15> */
[----:B------:R0:W1:Y:S02]  /*ee80*/  SHFL.IDX PT, R14, R2, 0x1f, 0x1f ;  /* 0x03e01f00020e7f89 */ /* 0x00006400000e0000 */
.L_x_367:
[----:B------:R-:W-:Y:S02]  /*ee90*/  ULDC UR4, c[0x0][0xc38] ;  /* 0x00030e0000047ab9 */ /* 0x000fe40000000800 */
[----:B------:R-:W-:-:S04]  /*eea0*/  IMAD.U32 R3, RZ, RZ, UR4 ;  /* 0x00000004ff037e24 */ /* 0x000fc8000f8e00ff */
[----:B-1----:R-:W-:-:S05]  /*eeb0*/  IMAD R5, R14, R3, RZ ;  /* 0x000000030e057224 */ /* 0x002fca00078e02ff */
[----:B------:R-:W-:-:S04]  /*eec0*/  IADD3 R6, R5, R6, RZ ;  /* 0x0000000605067210 */ /* 0x000fc80007ffe0ff */
[----:B------:R-:W-:-:S13]  /*eed0*/  ISETP.GT.AND P6, PT, R6, R0, PT ;  /* 0x000000000600720c */ /* 0x000fda0003fc4270 */
[----:B------:R-:W-:Y:S05]  /*eee0*/  @!P6 BRA `(.L_x_269) ;  /* 0xfffffffc005ce947 */ /* 0x000fea000383ffff */
.L_x_266:
[----:B------:R-:W-:Y:S01]  /*eef0*/  IMAD.IADD R8, R6, 0x1, -R5 ;  /* 0x0000000106087824 */ /* 0x000fe200078e0a05 */
[----:B------:R-:W-:-:S03]  /*ef00*/  UMOV UR4, 0xffffffff ;  /* 0xffffffff00047882 */ /* 0x000fc60000000000 */
[----:B------:R-:W-:-:S05]  /*ef10*/  IMAD R5, R2, R3, R8 ;  /* 0x0000000302057224 */ /* 0x000fca00078e0208 */
[----:B------:R-:W-:Y:S01]  /*ef20*/  ISETP.GT.AND P6, PT, R5, R0, PT ;  /* 0x000000000500720c */ /* 0x000fe20003fc4270 */
[----:B------:R-:W-:-:S12]  /*ef30*/  BRA.DIV UR4, `(.L_x_270) ;  /* 0x0000003204dc7947 */ /* 0x000fd8000b800000 */
[----:B------:R-:W-:-:S04]  /*ef40*/  VOTE.ANY R6, PT, !P6 ;  /* 0x0000000000067806 */ /* 0x000fc800070e0100 */
[----:B------:R-:W1:Y:S02]  /*ef50*/  POPC R5, R6 ;  /* 0x0000000600057309 */ /* 0x000e640000000000 */
[----:B-1----:R1:W2:Y:S04]  /*ef60*/  SHFL.IDX PT, R4, R4, R5, 0x1f ;  /* 0x00001f0504047589 */ /* 0x0022a800000e0000 */
[----:B------:R1:W3:Y:S02]  /*ef70*/  SHFL.IDX PT, R7, R7, R5, 0x1f ;  /* 0x00001f0507077589 */ /* 0x0002e400000e0000 */
.L_x_372:
[----:B------:R-:W-:-:S13]  /*ef80*/  ISETP.NE.AND P0, PT, R6, RZ, PT ;  /* 0x000000ff0600720c */ /* 0x000fda0003f05270 */
[----:B------:R-:W-:Y:S05]  /*ef90*/  @!P0 BRA `(.L_x_271) ;  /* 0x0000000000108947 */ /* 0x000fea0003800000 */
[----:B------:R-:W-:Y:S01]  /*efa0*/  UMOV UR4, 0xffffffff ;  /* 0xffffffff00047882 */ /* 0x000fe20000000000 */
[----:B------:R-:W-:Y:S02]  /*efb0*/  VIADD R12, R5, 0xffffffff ;  /* 0xffffffff050c7836 */ /* 0x000fe40000000000 */
[----:B------:R-:W-:Y:S05]  /*efc0*/  BRA.DIV UR4, `(.L_x_272) ;  /* 0x0000003604147947 */ /* 0x000fea000b800000 */
[----:B------:R4:W0:Y:S02]  /*efd0*/  SHFL.IDX PT, R24, R2, R12, 0x1f ;  /* 0x00001f0c02187589 */ /* 0x00082400000e0000 */
.L_x_271:
[----:B0-----:R-:W-:Y:S01]  /*efe0*/  IMAD R24, R24, R3, R8 ;  /* 0x0000000318187224 */ /* 0x001fe200078e0208 */
[-C--:B--2---:R-:W-:Y:S01]  /*eff0*/  IABS R8, R4.reuse ;  /* 0x0000000400087213 */ /* 0x084fe20000000000 */
[----:B----4-:R-:W-:Y:S02]  /*f000*/  IMAD.MOV.U32 R2, RZ, RZ, RZ ;  /* 0x000000ffff027224 */ /* 0x010fe400078e00ff */
[----:B------:R-:W-:Y:S01]  /*f010*/  IMAD.IADD R25, R0, 0x1, -R24 ;  /* 0x0000000100197824 */ /* 0x000fe200078e0a18 */
[----:B------:R-:W0:Y:S01]  /*f020*/  I2F.RP R6, R8 ;  /* 0x0000000800067306 */ /* 0x000e220000209400 */
[----:B------:R-:W-:Y:S01]  /*f030*/  IABS R0, R4 ;  /* 0x0000000400007213 */ /* 0x000fe20000000000 */
[----:B------:R-:W-:-:S04]  /*f040*/  IMAD.IADD R27, R5, 0x1, R27 ;  /* 0x00000001051b7824 */ /* 0x000fc800078e021b */
[----:B------:R-:W-:Y:S02]  /*f050*/  IMAD.MOV R0, RZ, RZ, -R0 ;  /* 0x000000ffff007224 */ /* 0x000fe400078e0a00 */
[----:B0-----:R-:W0:Y:S02]  /*f060*/  MUFU.RCP R6, R6 ;  /* 0x0000000600067308 */ /* 0x001e240000001000 */
[----:B0-----:R-:W-:-:S06]  /*f070*/  VIADD R9, R6, 0xffffffe ;  /* 0x0ffffffe06097836 */ /* 0x001fcc0000000000 */
[----:B------:R-:W0:Y:S02]  /*f080*/  F2I.FTZ.U32.TRUNC.NTZ R3, R9 ;  /* 0x0000000900037305 */ /* 0x000e24000021f000 */
[----:B0-----:R-:W-:-:S04]  /*f090*/  IMAD.MOV R11, RZ, RZ, -R3 ;  /* 0x000000ffff0b7224 */ /* 0x001fc800078e0a03 */
[----:B------:R-:W-:-:S04]  /*f0a0*/  IMAD R11, R11, R8, RZ ;  /* 0x000000080b0b7224 */ /* 0x000fc800078e02ff */
[----:B------:R-:W-:Y:S01]  /*f0b0*/  IMAD.HI.U32 R2, R3, R11, R2 ;  /* 0x0000000b03027227 */ /* 0x000fe200078e0002 */
[----:B------:R-:W-:-:S05]  /*f0c0*/  IABS R3, R25 ;  /* 0x0000001900037213 */ /* 0x000fca0000000000 */
[----:B------:R-:W-:-:S04]  /*f0d0*/  IMAD.HI.U32 R6, R2, R3, RZ ;  /* 0x0000000302067227 */ /* 0x000fc800078e00ff */
[----:B------:R-:W-:Y:S01]  /*f0e0*/  IMAD R3, R6, R0, R3 ;  /* 0x0000000006037224 */ /* 0x000fe200078e0203 */
[----:B---3--:R-:W-:Y:S01]  /*f0f0*/  IABS R0, R7 ;  /* 0x0000000700007213 */ /* 0x008fe20000000000 */
[----:B------:R-:W-:-:S03]  /*f100*/  IMAD.MOV.U32 R2, RZ, RZ, RZ ;  /* 0x000000ffff027224 */ /* 0x000fc600078e00ff */
[----:B------:R-:W-:-:S13]  /*f110*/  ISETP.GT.U32.AND P1, PT, R8, R3, PT ;  /* 0x000000030800720c */ /* 0x000fda0003f24070 */
[-C--:B------:R-:W-:Y:S01]  /*f120*/  @!P1 IADD3 R3, R3, -R8.reuse, RZ ;  /* 0x8000000803039210 */ /* 0x080fe20007ffe0ff */
[----:B------:R-:W-:Y:S01]  /*f130*/  @!P1 VIADD R6, R6, 0x1 ;  /* 0x0000000106069836 */ /* 0x000fe20000000000 */
[----:B------:R-:W-:Y:S02]  /*f140*/  ISETP.NE.AND P1, PT, R4, RZ, PT ;  /* 0x000000ff0400720c */ /* 0x000fe40003f25270 */
[----:B------:R-:W-:Y:S02]  /*f150*/  ISETP.GE.U32.AND P0, PT, R3, R8, PT ;  /* 0x000000080300720c */ /* 0x000fe40003f06070 */
[----:B------:R-:W0:Y:S11]  /*f160*/  I2F.RP R8, R0 ;  /* 0x0000000000087306 */ /* 0x000e360000209400 */
[----:B------:R-:W-:Y:S01]  /*f170*/  @P0 VIADD R6, R6, 0x1 ;  /* 0x0000000106060836 */ /* 0x000fe20000000000 */
[----:B0-----:R-:W0:Y:S02]  /*f180*/  MUFU.RCP R8, R8 ;  /* 0x0000000800087308 */ /* 0x001e240000001000 */
[----:B0-----:R-:W-:Y:S01]  /*f190*/  VIADD R9, R8, 0xffffffe ;  /* 0x0ffffffe08097836 */ /* 0x001fe20000000000 */
[----:B------:R-:W-:-:S05]  /*f1a0*/  IABS R8, R7 ;  /* 0x0000000700087213 */ /* 0x000fca0000000000 */
[----:B------:R-:W0:Y:S01]  /*f1b0*/  F2I.FTZ.U32.TRUNC.NTZ R3, R9 ;  /* 0x0000000900037305 */ /* 0x000e22000021f000 */
[----:B------:R-:W-:Y:S02]  /*f1c0*/  IMAD.MOV R8, RZ, RZ, -R8 ;  /* 0x000000ffff087224 */ /* 0x000fe400078e0a08 */
[----:B0-----:R-:W-:-:S04]  /*f1d0*/  IMAD.MOV R11, RZ, RZ, -R3 ;  /* 0x000000ffff0b7224 */ /* 0x001fc800078e0a03 */
[----:B------:R-:W-:-:S04]  /*f1e0*/  IMAD R11, R11, R0, RZ ;  /* 0x000000000b0b7224 */ /* 0x000fc800078e02ff */
[----:B------:R-:W-:Y:S01]  /*f1f0*/  IMAD.HI.U32 R2, R3, R11, R2 ;  /* 0x0000000b03027227 */ /* 0x000fe200078e0002 */
[----:B------:R-:W-:-:S04]  /*f200*/  LOP3.LUT R3, R25, R4, RZ, 0x3c, !PT ;  /* 0x0000000419037212 */ /* 0x000fc800078e3cff */
[----:B------:R-:W-:-:S13]  /*f210*/  ISETP.GE.AND P2, PT, R3, RZ, PT ;  /* 0x000000ff0300720c */ /* 0x000fda0003f46270 */
[----:B------:R-:W-:Y:S01]  /*f220*/  @!P2 IMAD.MOV R6, RZ, RZ, -R6 ;  /* 0x000000ffff06a224 */ /* 0x000fe200078e0a06 */
[----:B------:R-:W-:-:S04]  /*f230*/  @!P1 LOP3.LUT R6, RZ, R4, RZ, 0x33, !PT ;  /* 0x00000004ff069212 */ /* 0x000fc800078e33ff */
[-C--:B------:R-:W-:Y:S01]  /*f240*/  IABS R3, R6.reuse ;  /* 0x0000000600037213 */ /* 0x080fe20000000000 */
[----:B------:R-:W-:-:S04]  /*f250*/  IMAD R4, R4, R6, RZ ;  /* 0x0000000604047224 */ /* 0x000fc800078e02ff */
[----:B------:R-:W-:-:S04]  /*f260*/  IMAD.HI.U32 R2, R2, R3, RZ ;  /* 0x0000000302027227 */ /* 0x000fc800078e00ff */
[----:B------:R-:W-:Y:S02]  /*f270*/  IMAD R3, R2, R8, R3 ;  /* 0x0000000802037224 */ /* 0x000fe400078e0203 */
[----:B------:R-:W-:-:S03]  /*f280*/  IMAD.IADD R25, R25, 0x1, -R4 ;  /* 0x0000000119197824 */ /* 0x000fc600078e0a04 */
[----:B------:R-:W-:-:S13]  /*f290*/  ISETP.GT.U32.AND P1, PT, R0, R3, PT ;  /* 0x000000030000720c */ /* 0x000fda0003f24070 */
[-C--:B------:R-:W-:Y:S01]  /*f2a0*/  @!P1 IADD3 R3, R3, -R0.reuse, RZ ;  /* 0x8000000003039210 */ /* 0x080fe20007ffe0ff */
[----:B------:R-:W-:Y:S01]  /*f2b0*/  @!P1 VIADD R2, R2, 0x1 ;  /* 0x0000000102029836 */ /* 0x000fe20000000000 */
[----:B------:R-:W-:Y:S02]  /*f2c0*/  ISETP.NE.AND P1, PT, R7, RZ, PT ;  /* 0x000000ff0700720c */ /* 0x000fe40003f25270 */
[----:B------:R-:W-:Y:S02]  /*f2d0*/  ISETP.GE.U32.AND P0, PT, R3, R0, PT ;  /* 0x000000000300720c */ /* 0x000fe40003f06070 */
[----:B------:R-:W-:-:S04]  /*f2e0*/  LOP3.LUT R0, R6, R7, RZ, 0x3c, !PT ;  /* 0x0000000706007212 */ /* 0x000fc800078e3cff */
[----:B------:R-:W-:-:S07]  /*f2f0*/  ISETP.GE.AND P2, PT, R0, RZ, PT ;  /* 0x000000ff0000720c */ /* 0x000fce0003f46270 */
[----:B------:R-:W-:-:S06]  /*f300*/  @P0 VIADD R2, R2, 0x1 ;  /* 0x0000000102020836 */ /* 0x000fcc0000000000 */
[----:B------:R-:W-:Y:S01]  /*f310*/  @!P2 IMAD.MOV R2, RZ, RZ, -R2 ;  /* 0x000000ffff02a224 */ /* 0x000fe200078e0a02 */
[----:B------:R-:W-:-:S05]  /*f320*/  @!P1 LOP3.LUT R2, RZ, R7, RZ, 0x33, !PT ;  /* 0x00000007ff029212 */ /* 0x000fca00078e33ff */
[----:B------:R-:W-:-:S04]  /*f330*/  IMAD.MOV R0, RZ, RZ, -R2 ;  /* 0x000000ffff007224 */ /* 0x000fc800078e0a02 */
[C---:B------:R-:W-:Y:S02]  /*f340*/  IMAD R6, R7.reuse, R0, R6 ;  /* 0x0000000007067224 */ /* 0x040fe400078e0206 */
[----:B------:R-:W-:-:S05]  /*f350*/  IMAD R7, R7, 0x1000000, R2 ;  /* 0x0100000007077824 */ /* 0x000fca00078e0202 */
[----:B------:R-:W-:Y:S01]  /*f360*/  LEA R26, R6, R7, 0x10 ;  /* 0x00000007061a7211 */ /* 0x000fe200078e80ff */
[----:B------:R-:W-:Y:S06]  /*f370*/  BRA `(.L_x_273) ;  /* 0x00000000001c7947 */ /* 0x000fec0003800000 */
.L_x_267:
[----:B------:R-:W-:Y:S01]  /*f380*/  UMOV UR4, URZ ;  /* 0x0000003f00047c82 */ /* 0x000fe20008000000 */
[----:B------:R-:W-:Y:S01]  /*f390*/  UMOV UR5, URZ ;  /* 0x0000003f00057c82 */ /* 0x000fe20008000000 */
[----:B------:R-:W-:Y:S01]  /*f3a0*/  ULDC UR6, c[0x0][0xc3c] ;  /* 0x00030f0000067ab9 */ /* 0x000fe20000000800 */
[----:B------:R-:W-:Y:S02]  /*f3b0*/  IMAD.MOV.U32 R24, RZ, RZ, R0 ;  /* 0x000000ffff187224 */ /* 0x000fe400078e0000 */
[----:B------:R-:W-:Y:S02]  /*f3c0*/  IMAD.U32 R25, RZ, RZ, UR4 ;  /* 0x00000004ff197e24 */ /* 0x000fe4000f8e00ff */
[----:B------:R-:W-:Y:S02]  /*f3d0*/  IMAD.U32 R26, RZ, RZ, UR5 ;  /* 0x00000005ff1a7e24 */ /* 0x000fe4000f8e00ff */
[----:B------:R-:W-:-:S07]  /*f3e0*/  IMAD.U32 R27, RZ, RZ, UR6 ;  /* 0x00000006ff1b7e24 */ /* 0x000fce000f8e00ff */
.L_x_273:
[----:B------:R-:W0:Y:S01]  /*f3f0*/  S2R R0, SR_TID.X ;  /* 0x0000000000007919 */ /* 0x000e220000002100 */
[----:B------:R-:W-:Y:S05]  /*f400*/  WARPSYNC.ALL ;  /* 0x0000000000007948 */ /* 0x000fea0003800000 */
[----:B------:R-:W-:Y:S01]  /*f410*/  BAR.SYNC.DEFER_BLOCKING 0x4, 0x200 ;  /* 0x0108000000007b1d */ /* 0x000fe20000010000 */
[----:B0-----:R-:W-:-:S04]  /*f420*/  LOP3.LUT R0, R0, 0x1f, RZ, 0xc0, !PT ;  /* 0x0000001f00007812 */ /* 0x001fc800078ec0ff */
[----:B------:R-:W-:-:S13]  /*f430*/  ISETP.NE.AND P0, PT, R0, RZ, PT ;  /* 0x000000ff0000720c */ /* 0x000fda0003f05270 */
[----:B------:R-:W0:Y:S01]  /*f440*/  @!P0 S2R R3, SR_CgaCtaId ;  /* 0x0000000000038919 */ /* 0x000e220000008800 */
[----:B------:R-:W-:-:S04]  /*f450*/  @!P0 MOV R0, 0x400 ;  /* 0x0000040000008802 */ /* 0x000fc80000000f00 */
[----:B0-----:R-:W-:-:S05]  /*f460*/  @!P0 LEA R17, R3, R0, 0x18 ;  /* 0x0000000003118211 */ /* 0x001fca00078ec0ff */
[----:B------:R2:W-:Y:S01]  /*f470*/  @!P0 STS.128 [R17+0x2d8d0], R24 ;  /* 0x02d8d01811008388 */ /* 0x0005e20000000c00 */
[----:B------:R-:W-:Y:S06]  /*f480*/  BAR.ARV 0x5, 0x200 ;  /* 0x0148000000007b1d */ /* 0x000fec0000002000 */
.L_x_264:
[----:B------:R-:W-:Y:S02]  /*f490*/  ULDC UR4, c[0x0][0xc3c] ;  /* 0x00030f0000047ab9 */ /* 0x000fe40000000800 */
[----:B-1----:R-:W-:-:S13]  /*f4a0*/  ISETP.GE.AND P0, PT, R27, UR4, PT ;  /* 0x000000041b007c0c */ /* 0x002fda000bf06270 */
[----:B------:R-:W-:Y:S05]  /*f4b0*/  @!P0 BRA `(.L_x_274) ;  /* 0xffffffb400f48947 */ /* 0x000fea000383ffff */
[----:B------:R-:W-:Y:S05]  /*f4c0*/  BSYNC B8 ;  /* 0x0000000000087941 */ /* 0x000fea0003800000 */
.L_x_213:
[----:B0-----:R-:W3:Y:S01]  /*f4d0*/  LDL.LU R0, [R1+0x3c] ;  /* 0x00003c0001007983 */ /* 0x001ee20000300800 */
[----:B------:R-:W-:Y:S01]  /*f4e0*/  BSSY B0, `(.L_x_275) ;  /* 0x000000b000007945 */ /* 0x000fe20003800000 */
[----:B------:R-:W0:Y:S01]  /*f4f0*/  S2R R5, SR_CgaCtaId ;  /* 0x0000000000057919 */ /* 0x000e220000008800 */
[----:B---3--:R-:W-:-:S05]  /*f500*/  VIADD R0, R0, 0x1 ;  /* 0x0000000100007836 */ /* 0x008fca0000000000 */
[----:B------:R-:W-:-:S04]  /*f510*/  LEA.HI R2, R0, R0, RZ, 0x1 ;  /* 0x0000000000027211 */ /* 0x000fc800078f08ff */
[----:B------:R-:W-:Y:S02]  /*f520*/  LOP3.LUT R3, R2, 0xfffffffe, RZ, 0xc0, !PT ;  /* 0xfffffffe02037812 */ /* 0x000fe400078ec0ff */
[----:B------:R-:W-:-:S03]  /*f530*/  MOV R2, 0x400 ;  /* 0x0000040000027802 */ /* 0x000fc60000000f00 */
[----:B------:R-:W-:Y:S01]  /*f540*/  IMAD.IADD R0, R0, 0x1, -R3 ;  /* 0x0000000100007824 */ /* 0x000fe200078e0a03 */
[----:B0-----:R-:W-:-:S04]  /*f550*/  LEA R5, R5, R2, 0x18 ;  /* 0x0000000205057211 */ /* 0x001fc800078ec0ff */
[----:B------:R-:W-:-:S04]  /*f560*/  SHF.L.U32 R0, R0, 0x1f, RZ ;  /* 0x0000001f00007819 */ /* 0x000fc800000006ff */
[----:B------:R-:W0:Y:S02]  /*f570*/  SYNCS.PHASECHK.TRANS64.TRYWAIT P0, [R5+URZ+0x2d820], R0 ;  /* 0x02d82000050075a7 */ /* 0x000e24000800017f */
[----:B0-----:R-:W-:Y:S05]  /*f580*/  @!P0 BRA `(.L_x_276) ;  /* 0x0000002c00cc8947 */ /* 0x001fea0003800000 */
.L_x_375:
[----:B------:R-:W-:Y:S05]  /*f590*/  BSYNC B0 ;  /* 0x0000000000007941 */ /* 0x000fea0003800000 */
.L_x_275:
[----:B------:R-:W-:-:S03]  /*f5a0*/  UMOV UR4, 0xffffffff ;  /* 0xffffffff00047882 */ /* 0x000fc60000000000 */
[----:B------:R-:W-:Y:S05]  /*f5b0*/  BRA.DIV UR4, `(.L_x_277) ;  /* 0x0000002e04d47947 */ /* 0x000fea000b800000 */
[----:B0-----:R-:W0:Y:S02]  /*f5c0*/  S2R R0, SR_TID.X ;  /* 0x0000000000007919 */ /* 0x001e240000002100 */
[----:B0-----:R-:W-:-:S04]  /*f5d0*/  SHF.R.U32.HI R0, RZ, 0x5, R0 ;  /* 0x00000005ff007819 */ /* 0x001fc80000011600 */
[----:B------:R-:W-:-:S05]  /*f5e0*/  LOP3.LUT R0, R0, 0x3, RZ, 0xc0, !PT ;  /* 0x0000000300007812 */ /* 0x000fca00078ec0ff */
[----:B------:R0:W1:Y:S02]  /*f5f0*/  SHFL.IDX PT, R14, R0, RZ, 0x1f ;  /* 0x00001fff000e7589 */ /* 0x00006400000e0000 */
.L_x_378:
[----:B-1----:R-:W-:Y:S01]  /*f600*/  ISETP.NE.AND P0, PT, R14, RZ, PT ;  /* 0x000000ff0e00720c */ /* 0x002fe20003f05270 */
[----:B------:R-:W-:-:S12]  /*f610*/  BSSY B0, `(.L_x_278) ;  /* 0x0000024000007945 */ /* 0x000fd80003800000 */
[----:B------:R-:W-:Y:S05]  /*f620*/  @P0 BRA `(.L_x_279) ;  /* 0x0000000000880947 */ /* 0x000fea0003800000 */
[----:B------:R-:W-:-:S03]  /*f630*/  UMOV UR4, 0xffffffff ;  /* 0xffffffff00047882 */ /* 0x000fc60000000000 */
[----:B------:R-:W-:Y:S05]  /*f640*/  BRA.DIV UR4, `(.L_x_280) ;  /* 0x0000002e04e47947 */ /* 0x000fea000b800000 */
[----:B------:R-:W-:-:S13]  /*f650*/  ELECT P6, URZ, PT ;  /* 0x00000000003f782f */ /* 0x000fda00038c0000 */
.L_x_381:
[----:B------:R-:W-:Y:S05]  /*f660*/  @!P6 BRA `(.L_x_279) ;  /* 0x000000000078e947 */ /* 0x000fea0003800000 */
[----:B0-----:R-:W3:Y:S02]  /*f670*/  LDL.LU R0, [R1+0x20] ;  /* 0x0000200001007983 */ /* 0x001ee40000300800 */
[----:B---3--:R-:W-:-:S04]  /*f680*/  LOP3.LUT R0, R0, 0x2, RZ, 0xfc, !PT ;  /* 0x0000000200007812 */ /* 0x008fc800078efcff */
[----:B------:R-:W-:-:S13]  /*f690*/  ISETP.NE.AND P0, PT, R0, 0x3, PT ;  /* 0x000000030000780c */ /* 0x000fda0003f05270 */
[----:B------:R-:W-:Y:S05]  /*f6a0*/  @!P0 BRA `(.L_x_281) ;  /* 0x0000000000048947 */ /* 0x000fea0003800000 */
[----:B------:R-:W-:Y:S01]  /*f6b0*/  BPT.TRAP 0x1 ;  /* 0x000000040000795c */ /* 0x000fe20000300000 */
.L_x_281:
[C---:B------:R-:W-:Y:S01]  /*f6c0*/  IMAD R3, R22.reuse, 0x8, R5 ;  /* 0x0000000816037824 */ /* 0x040fe200078e0205 */
[----:B------:R-:W-:Y:S02]  /*f6d0*/  SHF.L.U32 R2, R29, 0x1f, RZ ;  /* 0x0000001f1d027819 */ /* 0x000fe400000006ff */
[----:B------:R-:W-:Y:S02]  /*f6e0*/  IADD3 R22, R22, 0x1, RZ ;  /* 0x0000000116167810 */ /* 0x000fe40007ffe0ff */
[----:B------:R-:W0:Y:S02]  /*f6f0*/  SYNCS.PHASECHK.TRANS64.TRYWAIT P1, [R3+URZ+0x2d840], R2 ;  /* 0x02d84002030075a7 */ /* 0x000e24000802017f */
[----:B------:R-:W-:-:S04]  /*f700*/  ISETP.NE.AND P2, PT, R22, 0x2, PT ;  /* 0x000000021600780c */ /* 0x000fc80003f45270 */
[----:B------:R-:W-:Y:S01]  /*f710*/  SEL R0, RZ, 0x1, P2 ;  /* 0x00000001ff007807 */ /* 0x000fe20001000000 */
[----:B0-----:R-:W-:Y:S08]  /*f720*/  @!P1 BRA `(.L_x_282) ;  /* 0x0000002c00cc9947 */ /* 0x001ff00003800000 */
.L_x_382:
[----:B------:R-:W-:Y:S02]  /*f730*/  SEL R22, R22, RZ, P2 ;  /* 0x000000ff16167207 */ /* 0x000fe40001000000 */
[----:B------:R-:W-:Y:S01]  /*f740*/  LOP3.LUT R0, R29, R0, RZ, 0x3c, !PT ;  /* 0x000000001d007212 */ /* 0x000fe200078e3cff */
[----:B------:R-:W-:Y:S06]  /*f750*/  @!P0 BRA `(.L_x_283) ;  /* 0x0000000000048947 */ /* 0x000fec0003800000 */
[----:B------:R-:W-:Y:S01]  /*f760*/  BPT.TRAP 0x1 ;  /* 0x000000040000795c */ /* 0x000fe20000300000 */
.L_x_283:
[----:B------:R-:W-:Y:S01]  /*f770*/  IMAD R5, R22, 0x8, R5 ;  /* 0x0000000816057824 */ /* 0x000fe200078e0205 */
[----:B------:R-:W-:-:S04]  /*f780*/  SHF.L.U32 R0, R0, 0x1f, RZ ;  /* 0x0000001f00007819 */ /* 0x000fc800000006ff */
[----:B------:R-:W1:Y:S02]  /*f790*/  SYNCS.PHASECHK.TRANS64.TRYWAIT P1, [R5+URZ+0x2d840], R0 ;  /* 0x02d84000050075a7 */ /* 0x000e64000802017f */
[----:B-1----:R-:W-:Y:S05]  /*f7a0*/  @!P1 BRA `(.L_x_284) ;  /* 0x0000002c00c09947 */ /* 0x002fea0003800000 */
.L_x_383:
[----:B------:R-:W-:Y:S05]  /*f7b0*/  @!P0 BRA `(.L_x_285) ;  /* 0x0000000000048947 */ /* 0x000fea0003800000 */
[----:B------:R-:W-:Y:S01]  /*f7c0*/  BPT.TRAP 0x1 ;  /* 0x000000040000795c */ /* 0x000fe20000300000 */
.L_x_285:
[----:B------:R-:W3:Y:S02]  /*f7d0*/  SYNCS.PHASECHK.TRANS64.TRYWAIT P1, [R3+URZ+0x2d860], R2 ;  /* 0x02d86002030075a7 */ /* 0x000ee4000802017f */
[----:B---3--:R-:W-:Y:S05]  /*f7e0*/  @!P1 BRA `(.L_x_286) ;  /* 0x0000002c00c49947 */ /* 0x008fea0003800000 */
.L_x_384:
[----:B------:R-:W-:Y:S05]  /*f7f0*/  @!P0 BRA `(.L_x_287) ;  /* 0x0000000000048947 */ /* 0x000fea0003800000 */
[----:B------:R-:W-:Y:S01]  /*f800*/  BPT.TRAP 0x1 ;  /* 0x000000040000795c */ /* 0x000fe20000300000 */
.L_x_287:
[----:B----4-:R4:W0:Y:S02]  /*f810*/  SYNCS.PHASECHK.TRANS64.TRYWAIT P0, [R5+URZ+0x2d860], R0 ;  /* 0x02d86000050075a7 */ /* 0x010824000800017f */
[----:B0-----:R-:W-:Y:S05]  /*f820*/  @!P0 NANOSLEEP.SYNCS 0x989680 ;  /* 0x009896800000895d */ /* 0x001fea0003900000 */
[----:B------:R-:W0:Y:S02]  /*f830*/  @!P0 SYNCS.PHASECHK.TRANS64 P0, [R5+URZ+0x2d860], R0 ;  /* 0x02d86000050085a7 */ /* 0x000e24000800007f */
[----:B0-----:R-:W-:Y:S05]  /*f840*/  @!P0 BRA `(.L_x_287) ;  /* 0xfffffffc00f08947 */ /* 0x001fea000383ffff */
.L_x_279:
[----:B------:R-:W-:Y:S05]  /*f850*/  BSYNC B0 ;  /* 0x0000000000007941 */ /* 0x000fea0003800000 */
.L_x_278:
[----:B------:R-:W-:Y:S05]  /*f860*/  EXIT ;  /* 0x000000000000794d */ /* 0x000fea0003800000 */
.L_x_168:
[----:B0-----:R-:W-:-:S04]  /*f870*/  IMAD.U32 R3, RZ, RZ, UR41 ;  /* 0x00000029ff037e24 */ /* 0x001fc8000f8e00ff */
[----:B------:R0:W1:Y:S03]  /*f880*/  SYNCS.PHASECHK.TRANS64.TRYWAIT P1, [R3+URZ+0x2d800], R0 ;  /* 0x02d80000030075a7 */ /* 0x000066000802017f */
[----:B-1----:R-:W-:Y:S05]  /*f890*/  @!P1 NANOSLEEP.SYNCS 0x989680 ;  /* 0x009896800000995d */ /* 0x002fea0003900000 */
[----:B------:R-:W1:Y:S02]  /*f8a0*/  @!P1 SYNCS.PHASECHK.TRANS64 P1, [R3+URZ+0x2d800], R0 ;  /* 0x02d80000030095a7 */ /* 0x000e64000802007f */
[----:B-1----:R-:W-:Y:S05]  /*f8b0*/  @!P1 BRA `(.L_x_168) ;  /* 0xfffffffc00ec9947 */ /* 0x002fea000383ffff */
[----:B------:R-:W-:Y:S05]  /*f8c0*/  BRA `(.L_x_288) ;  /* 0xffffff2000347947 */ /* 0x000fea000383ffff */
.L_x_172:
[----:B-1----:R1:W2:Y:S02]  /*f8d0*/  SYNCS.PHASECHK.TRANS64.TRYWAIT P1, [R0+URZ+0x2d830], R3 ;  /* 0x02d83003000075a7 */ /* 0x0022a4000802017f */
[----:B--2---:R-:W-:Y:S05]  /*f8e0*/  @!P1 NANOSLEEP.SYNCS 0x989680 ;  /* 0x009896800000995d */ /* 0x004fea0003900000 */
[----:B------:R-:W2:Y:S02]  /*f8f0*/  @!P1 SYNCS.PHASECHK.TRANS64 P1, [R0+URZ+0x2d830], R3 ;  /* 0x02d83003000095a7 */ /* 0x000ea4000802007f */
[----:B--2---:R-:W-:Y:S05]  /*f900*/  @!P1 BRA `(.L_x_172) ;  /* 0xfffffffc00f09947 */ /* 0x004fea000383ffff */
[----:B------:R-:W-:Y:S05]  /*f910*/  BRA `(.L_x_171) ;  /* 0xffffff2000507947 */ /* 0x000fea000383ffff */
.L_x_178:
[----:B-1----:R-:W-:-:S04]  /*f920*/  IMAD.U32 R9, RZ, RZ, UR6 ;  /* 0x00000006ff097e24 */ /* 0x002fc8000f8e00ff */
[----:B------:R1:W2:Y:S03]  /*f930*/  SYNCS.PHASECHK.TRANS64.TRYWAIT P1, [R9+URZ+0x2d830], R8 ;  /* 0x02d83008090075a7 */ /* 0x0002a6000802017f */
[----:B--2---:R-:W-:Y:S05]  /*f940*/  @!P1 NANOSLEEP.SYNCS 0x989680 ;  /* 0x009896800000995d */ /* 0x004fea0003900000 */
[----:B------:R-:W2:Y:S02]  /*f950*/  @!P1 SYNCS.PHASECHK.TRANS64 P1, [R9+URZ+0x2d830], R8 ;  /* 0x02d83008090095a7 */ /* 0x000ea4000802007f */
[----:B--2---:R-:W-:Y:S05]  /*f960*/  @!P1 BRA `(.L_x_178) ;  /* 0xfffffffc00ec9947 */ /* 0x004fea000383ffff */
[----:B------:R-:W-:Y:S05]  /*f970*/  BRA `(.L_x_175) ;  /* 0xffffff4c00107947 */ /* 0x000fea000383ffff */
.L_x_182:
[----:B-1----:R-:W-:-:S04]  /*f980*/  IMAD.U32 R8, RZ, RZ, UR6 ;  /* 0x00000006ff087e24 */ /* 0x002fc8000f8e00ff */
[----:B------:R1:W2:Y:S03]  /*f990*/  SYNCS.PHASECHK.TRANS64.TRYWAIT P1, [R8+URZ+0x2d850], R7 ;  /* 0x02d85007080075a7 */ /* 0x0002a6000802017f */
[----:B--2---:R-:W-:Y:S05]  /*f9a0*/  @!P1 NANOSLEEP.SYNCS 0x989680 ;  /* 0x009896800000995d */ /* 0x004fea0003900000 */
[----:B------:R-:W2:Y:S02]  /*f9b0*/  @!P1 SYNCS.PHASECHK.TRANS64 P1, [R8+URZ+0x2d850], R7 ;  /* 0x02d85007080095a7 */ /* 0x000ea4000802007f */
[----:B--2---:R-:W-:Y:S05]  /*f9c0*/  @!P1 BRA `(.L_x_182) ;  /* 0xfffffffc00ec9947 */ /* 0x004fea000383ffff */
[----:B------:R-:W-:Y:S05]  /*f9d0*/  BRA `(.L_x_179) ;  /* 0xffffff4c00c07947 */ /* 0x000fea000383ffff */
.L_x_189:
[----:B-1----:R-:W-:-:S04]  /*f9e0*/  IMAD.U32 R3, RZ, RZ, UR4 ;  /* 0x00000004ff037e24 */ /* 0x002fc8000f8e00ff */
[----:B------:R1:W3:Y:S03]  /*f9f0*/  SYNCS.PHASECHK.TRANS64.TRYWAIT P1, [R3+URZ+0x2d850], R0 ;  /* 0x02d85000030075a7 */ /* 0x0002e6000802017f */
[----:B---3--:R-:W-:Y:S05]  /*fa00*/  @!P1 NANOSLEEP.SYNCS 0x989680 ;  /* 0x009896800000995d */ /* 0x008fea0003900000 */
[----:B------:R-:W3:Y:S02]  /*fa10*/  @!P1 SYNCS.PHASECHK.TRANS64 P1, [R3+URZ+0x2d850], R0 ;  /* 0x02d85000030095a7 */ /* 0x000ee4000802007f */
[----:B---3--:R-:W-:Y:S05]  /*fa20*/  @!P1 BRA `(.L_x_189) ;  /* 0xfffffffc00ec9947 */ /* 0x008fea000383ffff */
[----:B------:R-:W-:Y:S05]  /*fa30*/  BRA `(.L_x_188) ;  /* 0xffffff7000f07947 */ /* 0x000fea000383ffff */
.L_x_227:
[----:B------:R-:W0:Y:S01]  /*fa40*/  S2R R20, SR_TID.X ;  /* 0x0000000000147919 */ /* 0x000e220000002100 */
[----:B------:R-:W-:Y:S01]  /*fa50*/  BSSY B0, `(.L_x_289) ;  /* 0x000000a000007945 */ /* 0x000fe20003800000 */
[----:B------:R-:W-:Y:S01]  /*fa60*/  IMAD.MOV.U32 R12, RZ, RZ, RZ ;  /* 0x000000ffff0c7224 */ /* 0x000fe200078e00ff */
[----:B------:R-:W-:Y:S01]  /*fa70*/  MOV R11, 0x1f ;  /* 0x0000001f000b7802 */ /* 0x000fe20000000f00 */
[----:B------:R-:W-:Y:S01]  /*fa80*/  IMAD.MOV.U32 R15, RZ, RZ, -0x1 ;  /* 0xffffffffff0f7424 */ /* 0x000fe200078e00ff */
[----:B0-----:R-:W-:-:S04]  /*fa90*/  SHF.R.U32.HI R5, RZ, 0x5, R20 ;  /* 0x00000005ff057819 */ /* 0x001fc80000011614 */
[----:B------:R-:W-:-:S05]  /*faa0*/  LOP3.LUT R5, R5, 0x3, RZ, 0xc0, !PT ;  /* 0x0000000305057812 */ /* 0x000fca00078ec0ff */
[----:B------:R-:W-:-:S07]  /*fab0*/  IMAD.MOV.U32 R13, RZ, RZ, R5 ;  /* 0x000000ffff0d7224 */ /* 0x000fce00078e0005 */
[----:B-----5:R-:W-:Y:S05]  /*fac0*/  WARPSYNC.COLLECTIVE R15, `(.L_x_290) ;  /* 0x000000000f087348 */ /* 0x020fea0003c00000 */
[----:B------:R0:W1:Y:S02]  /*fad0*/  SHFL.IDX P6, R14, R13, R12, R11 ;  /* 0x0000000c0d0e7389 */ /* 0x00006400000c000b */
[----:B01---5:R-:W-:Y:S01]  /*fae0*/  ENDCOLLECTIVE ;  /* 0x000000000000791b */ /* 0x023fe20003800000 */
.L_x_290:
[----:B------:R-:W-:Y:S05]  /*faf0*/  BSYNC B0 ;  /* 0x0000000000007941 */ /* 0x000fea0003800000 */
.L_x_289:
[----:B------:R-:W-:Y:S05]  /*fb00*/  BRA `(.L_x_291) ;  /* 0xffffffc000747947 */ /* 0x000fea000383ffff */
.L_x_230:
[----:B0-----:R0:W1:Y:S02]  /*fb10*/  SYNCS.PHASECHK.TRANS64.TRYWAIT P0, [R2+URZ+0x2d840], R3 ;  /* 0x02d84003020075a7 */ /* 0x001064000800017f */
[----:B-1----:R-:W-:Y:S05]  /*fb20*/  @!P0 NANOSLEEP.SYNCS 0x989680 ;  /* 0x009896800000895d */ /* 0x002fea0003900000 */
[----:B------:R-:W1:Y:S02]  /*fb30*/  @!P0 SYNCS.PHASECHK.TRANS64 P0, [R2+URZ+0x2d840], R3 ;  /* 0x02d84003020085a7 */ /* 0x000e64000800007f */
[----:B-1----:R-:W-:Y:S05]  /*fb40*/  @!P0 BRA `(.L_x_230) ;  /* 0xfffffffc00f08947 */ /* 0x002fea000383ffff */
[----:B------:R-:W-:Y:S05]  /*fb50*/  BRA `(.L_x_292) ;  /* 0xffffffc000c87947 */ /* 0x000fea000383ffff */
.L_x_231:
[----:B------:R-:W-:Y:S01]  /*fb60*/  BSSY B0, `(.L_x_293) ;  /* 0x0000008000007945 */ /* 0x000fe20003800000 */
[----:B------:R-:W-:Y:S02]  /*fb70*/  IMAD.MOV.U32 R13, RZ, RZ, R6 ;  /* 0x000000ffff0d7224 */ /* 0x000fe400078e0006 */
[----:B------:R-:W-:Y:S02]  /*fb80*/  IMAD.MOV.U32 R12, RZ, RZ, RZ ;  /* 0x000000ffff0c7224 */ /* 0x000fe400078e00ff */
[----:B------:R-:W-:Y:S02]  /*fb90*/  IMAD.MOV.U32 R11, RZ, RZ, 0x1c1f ;  /* 0x00001c1fff0b7424 */ /* 0x000fe400078e00ff */
[----:B------:R-:W-:-:S07]  /*fba0*/  IMAD.MOV.U32 R15, RZ, RZ, -0x1 ;  /* 0xffffffffff0f7424 */ /* 0x000fce00078e00ff */
[----:B------:R-:W-:Y:S05]  /*fbb0*/  WARPSYNC.COLLECTIVE R15, `(.L_x_294) ;  /* 0x000000000f087348 */ /* 0x000fea0003c00000 */
[----:B------:R0:W1:Y:S02]  /*fbc0*/  SHFL.IDX P6, R14, R13, R12, R11 ;  /* 0x0000000c0d0e7389 */ /* 0x00006400000c000b */
[----:B01----:R-:W-:Y:S01]  /*fbd0*/  ENDCOLLECTIVE ;  /* 0x000000000000791b */ /* 0x003fe20003800000 */
.L_x_294:
[----:B------:R-:W-:Y:S05]  /*fbe0*/  BSYNC B0 ;  /* 0x0000000000007941 */ /* 0x000fea0003800000 */
.L_x_293:
[----:B------:R-:W-:Y:S01]  /*fbf0*/  IMAD.MOV.U32 R13, RZ, RZ, R0 ;  /* 0x000000ffff0d7224 */ /* 0x000fe200078e0000 */
[----:B------:R-:W-:Y:S01]  /*fc00*/  MOV R12, RZ ;  /* 0x000000ff000c7202 */ /* 0x000fe20000000f00 */
[----:B------:R-:W-:Y:S02]  /*fc10*/  IMAD.MOV.U32 R11, RZ, RZ, 0x1c1f ;  /* 0x00001c1fff0b7424 */ /* 0x000fe400078e00ff */
[----:B------:R-:W-:Y:S02]  /*fc20*/  IMAD.MOV.U32 R15, RZ, RZ, -0x1 ;  /* 0xffffffffff0f7424 */ /* 0x000fe400078e00ff */
[----:B------:R-:W-:Y:S02]  /*fc30*/  IMAD.MOV.U32 R4, RZ, RZ, R14 ;  /* 0x000000ffff047224 */ /* 0x000fe400078e000e */
[----:B------:R-:W-:-:S07]  /*fc40*/  @P0 IMAD R8, R7, 0x2, R17 ;  /* 0x0000000207080824 */ /* 0x000fce00078e0211 */
[----:B------:R-:W-:Y:S05]  /*fc50*/  WARPSYNC.COLLECTIVE R15, `(.L_x_295) ;  /* 0x000000000f087348 */ /* 0x000fea0003c00000 */
[----:B------:R0:W1:Y:S02]  /*fc60*/  SHFL.IDX P6, R14, R13, R12, R11 ;  /* 0x0000000c0d0e7389 */ /* 0x00006400000c000b */
[----:B01----:R-:W-:Y:S01]  /*fc70*/  ENDCOLLECTIVE ;  /* 0x000000000000791b */ /* 0x003fe20003800000 */
.L_x_295:
[----:B------:R-:W-:Y:S01]  /*fc80*/  IMAD.MOV.U32 R13, RZ, RZ, R6 ;  /* 0x000000ffff0d7224 */ /* 0x000fe200078e0006 */
[----:B------:R-:W-:Y:S01]  /*fc90*/  MOV R12, 0x1 ;  /* 0x00000001000c7802 */ /* 0x000fe20000000f00 */
[----:B------:R-:W-:-:S07]  /*fca0*/  IMAD.MOV.U32 R5, RZ, RZ, R14 ;  /* 0x000000ffff057224 */ /* 0x000fce00078e000e */
[----:B------:R-:W-:Y:S05]  /*fcb0*/  WARPSYNC.COLLECTIVE R15, `(.L_x_296) ;  /* 0x000000000f087348 */ /* 0x000fea0003c00000 */
[----:B------:R0:W1:Y:S02]  /*fcc0*/  SHFL.IDX P6, R14, R13, R12, R11 ;  /* 0x0000000c0d0e7389 */ /* 0x00006400000c000b */
[----:B01----:R-:W-:Y:S01]  /*fcd0*/  ENDCOLLECTIVE ;  /* 0x000000000000791b */ /* 0x003fe20003800000 */
.L_x_296:
[----:B------:R-:W-:-:S05]  /*fce0*/  @P0 LEA R5, P1, R9, R5, 0x1 ;  /* 0x0000000509050211 */ /* 0x000fca00078208ff */
[----:B------:R-:W-:Y:S01]  /*fcf0*/  @P0 IMAD.X R4, RZ, RZ, R4, P1 ;  /* 0x000000ffff040224 */ /* 0x000fe200008e0604 */
[----:B------:R-:W-:-:S04]  /*fd00*/  ISETP.GE.AND P1, PT, R3, 0x21, PT ;  /* 0x000000210300780c */ /* 0x000fc80003f26270 */
[----:B------:R-:W-:Y:S01]  /*fd10*/  @P0 LOP3.LUT R5, R5, R4, RZ, 0x3c, !PT ;  /* 0x0000000405050212 */ /* 0x000fe200078e3cff */
[----:B------:R-:W-:-:S03]  /*fd20*/  IMAD.MOV.U32 R13, RZ, RZ, R0 ;  /* 0x000000ffff0d7224 */ /* 0x000fc600078e0000 */
[----:B------:R-:W-:-:S04]  /*fd30*/  @P0 LOP3.LUT R4, R5, R4, RZ, 0x3c, !PT ;  /* 0x0000000405040212 */ /* 0x000fc800078e3cff */
[----:B------:R-:W-:-:S05]  /*fd40*/  @P0 LOP3.LUT R5, R5, R4, RZ, 0x3c, !PT ;  /* 0x0000000405050212 */ /* 0x000fca00078e3cff */
[----:B------:R-:W-:Y:S01]  /*fd50*/  @!PT LDS RZ, [RZ] ;  /* 0x00000000fffff984 */ /* 0x000fe20000000800 */
[----:B------:R-:W-:Y:S01]  /*fd60*/  @!PT LDS RZ, [RZ] ;  /* 0x00000000fffff984 */ /* 0x000fe20000000800 */
[----:B------:R-:W-:Y:S01]  /*fd70*/  @!PT LDS RZ, [RZ] ;  /* 0x00000000fffff984 */ /* 0x000fe20000000800 */
[----:B------:R-:W-:Y:S04]  /*fd80*/  @P0 LDGSTS.E.BYPASS.LTC128B.128 [R8+0x15400], desc[UR36][R4.64], !P4 ;  /* 0x1540000004080fae */ /* 0x000fe8000e101d64 */
[----:B------:R-:W-:Y:S04]  /*fd90*/  @P0 LDGSTS.E.BYPASS.LTC128B.128 [R8+0x17400], desc[UR36][R4.64+0x40], !P3 ;  /* 0x1740004004080fae */ /* 0x000fe8000d901d64 */
[----:B------:R0:W-:Y:S02]  /*fda0*/  @P0 LDGSTS.E.BYPASS.LTC128B.128 [R8+0x19400], desc[UR36][R4.64+0x80], !P2 ;  /* 0x1940008004080fae */ /* 0x0001e4000d101d64 */
[----:B0-----:R-:W-:-:S07]  /*fdb0*/  IMAD.MOV.U32 R4, RZ, RZ, R14 ;  /* 0x000000ffff047224 */ /* 0x001fce00078e000e */
[----:B------:R-:W-:Y:S05]  /*fdc0*/  WARPSYNC.COLLECTIVE R15, `(.L_x_297) ;  /* 0x000000000f087348 */ /* 0x000fea0003c00000 */
[----:B------:R0:W1:Y:S02]  /*fdd0*/  SHFL.IDX P6, R14, R13, R12, R11 ;  /* 0x0000000c0d0e7389 */ /* 0x00006400000c000b */
[----:B01----:R-:W-:Y:S01]  /*fde0*/  ENDCOLLECTIVE ;  /* 0x000000000000791b */ /* 0x003fe20003800000 */
.L_x_297:
[----:B------:R-:W-:Y:S02]  /*fdf0*/  @P1 IMAD R8, R7, 0x2, R17 ;  /* 0x0000000207081824 */ /* 0x000fe400078e0211 */
[----:B------:R-:W-:Y:S01]  /*fe00*/  IMAD.MOV.U32 R13, RZ, RZ, R6 ;  /* 0x000000ffff0d7224 */ /* 0x000fe200078e0006 */
[----:B------:R-:W-:Y:S01]  /*fe10*/  MOV R12, 0x2 ;  /* 0x00000002000c7802 */ /* 0x000fe20000000f00 */
[----:B------:R-:W-:-:S07]  /*fe20*/  IMAD.MOV.U32 R5, RZ, RZ, R14 ;  /* 0x000000ffff057224 */ /* 0x000fce00078e000e */
[----:B------:R-:W-:Y:S05]  /*fe30*/  WARPSYNC.COLLECTIVE R15, `(.L_x_298) ;  /* 0x000000000f087348 */ /* 0x000fea0003c00000 */
[----:B------:R0:W1:Y:S02]  /*fe40*/  SHFL.IDX P6, R14, R13, R12, R11 ;  /* 0x0000000c0d0e7389 */ /* 0x00006400000c000b */
[----:B01----:R-:W-:Y:S01]  /*fe50*/  ENDCOLLECTIVE ;  /* 0x000000000000791b */ /* 0x003fe20003800000 */
.L_x_298:
[----:B------:R-:W-:-:S05]  /*fe60*/  @P1 LEA R5, P0, R9, R5, 0x1 ;  /* 0x0000000509051211 */ /* 0x000fca00078008ff */
[----:B------:R-:W-:-:S05]  /*fe70*/  @P1 IMAD.X R4, RZ, RZ, R4, P0 ;  /* 0x000000ffff041224 */ /* 0x000fca00000e0604 */
        /* <DEDUP_REMOVED lines=9> */
[----:B------:R0:W-:Y:S01]  /*ff10*/  @P1 LDGSTS.E.BYPASS.LTC128B.128 [R8+0x19c00], desc[UR36][R4.64+0x80], !P2 ;  /* 0x19c0008004081fae */ /* 0x0001e2000d101d64 */
[----:B------:R-:W-:Y:S01]  /*ff20*/  ISETP.GE.AND P1, PT, R3, 0x41, PT ;  /* 0x000000410300780c */ /* 0x000fe20003f26270 */
[----:B0-----:R-:W-:-:S12]  /*ff30*/  IMAD.MOV.U32 R4, RZ, RZ, R14 ;  /* 0x000000ffff047224 */ /* 0x001fd800078e000e */
[----:B------:R-:W-:Y:S05]  /*ff40*/  WARPSYNC.COLLECTIVE R15, `(.L_x_299) ;  /* 0x000000000f087348 */ /* 0x000fea0003c00000 */
[----:B------:R0:W1:Y:S02]  /*ff50*/  SHFL.IDX P6, R14, R13, R12, R11 ;  /* 0x0000000c0d0e7389 */ /* 0x00006400000c000b */
[----:B01----:R-:W-:Y:S01]  /*ff60*/  ENDCOLLECTIVE ;  /* 0x000000000000791b */ /* 0x003fe20003800000 */
.L_x_299:
[----:B------:R-:W-:Y:S02]  /*ff70*/  @P1 IMAD R8, R7, 0x2, R17 ;  /* 0x0000000207081824 */ /* 0x000fe400078e0211 */
[----:B------:R-:W-:Y:S01]  /*ff80*/  IMAD.MOV.U32 R13, RZ, RZ, R6 ;  /* 0x000000ffff0d7224 */ /* 0x000fe200078e0006 */
[----:B------:R-:W-:Y:S01]  /*ff90*/  MOV R12, 0x3 ;  /* 0x00000003000c7802 */ /* 0x000fe20000000f00 */
[----:B------:R-:W-:-:S07]  /*ffa0*/  IMAD.MOV.U32 R5, RZ, RZ, R14 ;  /* 0x000000ffff057224 */ /* 0x000fce00078e000e */
[----:B------:R-:W-:Y:S05]  /*ffb0*/  WARPSYNC.COLLECTIVE R15, `(.L_x_300) ;  /* 0x000000000f087348 */ /* 0x000fea0003c00000 */
[----:B------:R0:W1:Y:S02]  /*ffc0*/  SHFL.IDX P6, R14, R13, R12, R11 ;  /* 0x0000000c0d0e7389 */ /* 0x00006400000c000b */
[----:B01----:R-:W-:Y:S01]  /*ffd0*/  ENDCOLLECTIVE ;  /* 0x000000000000791b */ /* 0x003fe20003800000 */
.L_x_300:
[----:B------:R-:W-:-:S05]  /*ffe0*/  @P1 LEA R5, P0, R9, R5, 0x1 ;  /* 0x0000000509051211 */ /* 0x000fca00078008ff */
[----:B------:R-:W-:-:S05]  /*fff0*/  @P1 IMAD.X R4, RZ, RZ, R4, P0 ;  /* 0x000000ffff041224 */ /* 0x000fca00000e0604 */
[----:B------:R-:W-:Y:S01]  /*10000*/  @P1 LOP3.LUT R5, R5, R4, RZ, 0x3c, !PT ;  /* 0x0000000405051212 */ /* 0x000fe200078e3cff */
[----:B------:R-:W-:-:S03]  /*10010*/  IMAD.MOV.U32 R13, RZ, RZ, R0 ;  /* 0x000000ffff0d7224 */ /* 0x000fc600078e0000 */
[----:B------:R-:W-:-:S04]  /*10020*/  @P1 LOP3.LUT R4, R5, R4, RZ, 0x3c, !PT ;  /* 0x0000000405041212 */ /* 0x000fc800078e3cff */
[----:B------:R-:W-:Y:S01]  /*10030*/  @P1 LOP3.LUT R5, R5, R4, RZ, 0x3c, !PT ;  /* 0x0000000405051212 */ /* 0x000fe200078e3cff */
[----:B------:R-:W-:-:S07]  /*10040*/  IMAD.MOV.U32 R6, RZ, RZ, R14 ;  /* 0x000000ffff067224 */ /* 0x000fce00078e000e */
[----:B------:R-:W-:Y:S05]  /*10050*/  WARPSYNC.COLLECTIVE R15, `(.L_x_301) ;  /* 0x000000000f087348 */ /* 0x000fea0003c00000 */
[----:B------:R0:W1:Y:S02]  /*10060*/  SHFL.IDX P6, R14, R13, R12, R11 ;  /* 0x0000000c0d0e7389 */ /* 0x00006400000c000b */
[----:B01----:R-:W-:Y:S01]  /*10070*/  ENDCOLLECTIVE ;  /* 0x000000000000791b */ /* 0x003fe20003800000 */
.L_x_301:
[----:B------:R-:W-:Y:S01]  /*10080*/  @!PT LDS RZ, [RZ] ;  /* 0x00000000fffff984 */ /* 0x000fe20000000800 */
[----:B------:R-:W-:Y:S01]  /*10090*/  @!PT LDS RZ, [RZ] ;  /* 0x00000000fffff984 */ /* 0x000fe20000000800 */
[----:B------:R-:W-:Y:S01]  /*100a0*/  @!PT LDS RZ, [RZ] ;  /* 0x00000000fffff984 */ /* 0x000fe20000000800 */
[----:B------:R0:W-:Y:S04]  /*100b0*/  @P1 LDGSTS.E.BYPASS.LTC128B.128 [R8+0x16400], desc[UR36][R4.64], !P4 ;  /* 0x1640000004081fae */ /* 0x0001e8000e101d64 */
[----:B------:R0:W-:Y:S04]  /*100c0*/  @P1 LDGSTS.E.BYPASS.LTC128B.128 [R8+0x18400], desc[UR36][R4.64+0x40], !P3 ;  /* 0x1840004004081fae */ /* 0x0001e8000d901d64 */
[----:B------:R0:W-:Y:S01]  /*100d0*/  @P1 LDGSTS.E.BYPASS.LTC128B.128 [R8+0x1a400], desc[UR36][R4.64+0x80], !P2 ;  /* 0x1a40008004081fae */ /* 0x0001e2000d101d64 */
[----:B------:R-:W-:Y:S01]  /*100e0*/  IMAD.MOV.U32 R0, RZ, RZ, R14 ;  /* 0x000000ffff007224 */ /* 0x000fe200078e000e */
[----:B------:R-:W-:Y:S06]  /*100f0*/  BRA `(.L_x_302) ;  /* 0xffffffc0008c7947 */ /* 0x000fec000383ffff */
.L_x_236:
[----:B------:R-:W2:Y:S04]  /*10100*/  LDL.LU R11, [R1+0x30] ;  /* 0x00003000010b7983 */ /* 0x000ea80000300800 */
[----:B------:R0:W5:Y:S01]  /*10110*/  LDL R9, [R1+0x1c] ;  /* 0x00001c0001097983 */ /* 0x0001620000100800 */
[----:B------:R-:W-:Y:S01]  /*10120*/  IMAD.MOV.U32 R13, RZ, RZ, R0 ;  /* 0x000000ffff0d7224 */ /* 0x000fe200078e0000 */
[----:B------:R-:W-:Y:S01]  /*10130*/  MOV R15, 0xffffffff ;  /* 0xffffffff000f7802 */ /* 0x000fe20000000f00 */
[----:B------:R-:W-:Y:S02]  /*10140*/  IMAD.MOV.U32 R12, RZ, RZ, RZ ;  /* 0x000000ffff0c7224 */ /* 0x000fe400078e00ff */
[----:B------:R-:W-:Y:S02]  /*10150*/  IMAD R25, R25, 0xc0, R21 ;  /* 0x000000c019197824 */ /* 0x000fe400078e0215 */
[----:B--2---:R-:W-:-:S02]  /*10160*/  IMAD R2, R11, R10, RZ ;  /* 0x0000000a0b027224 */ /* 0x004fc400078e02ff */
[----:B0-----:R-:W-:-:S07]  /*10170*/  IMAD.MOV.U32 R11, RZ, RZ, 0x1c1f ;  /* 0x00001c1fff0b7424 */ /* 0x001fce00078e00ff */
[----:B-----5:R-:W-:Y:S05]  /*10180*/  WARPSYNC.COLLECTIVE R15, `(.L_x_303) ;  /* 0x000000000f087348 */ /* 0x020fea0003c00000 */
[----:B------:R0:W1:Y:S02]  /*10190*/  SHFL.IDX P6, R14, R13, R12, R11 ;  /* 0x0000000c0d0e7389 */ /* 0x00006400000c000b */
[----:B01---5:R-:W-:Y:S01]  /*101a0*/  ENDCOLLECTIVE ;  /* 0x000000000000791b */ /* 0x023fe20003800000 */
.L_x_303:
[----:B------:R-:W-:Y:S02]  /*101b0*/  IMAD.MOV.U32 R13, RZ, RZ, R4 ;  /* 0x000000ffff0d7224 */ /* 0x000fe400078e0004 */
[----:B------:R-:W-:-:S07]  /*101c0*/  IMAD.MOV.U32 R6, RZ, RZ, R14 ;  /* 0x000000ffff067224 */ /* 0x000fce00078e000e */
[----:B------:R-:W-:Y:S05]  /*101d0*/  WARPSYNC.COLLECTIVE R15, `(.L_x_304) ;  /* 0x000000000f087348 */ /* 0x000fea0003c00000 */
[----:B------:R0:W1:Y:S02]  /*101e0*/  SHFL.IDX P6, R14, R13, R12, R11 ;  /* 0x0000000c0d0e7389 */ /* 0x00006400000c000b */
[----:B01----:R-:W-:Y:S01]  /*101f0*/  ENDCOLLECTIVE ;  /* 0x000000000000791b */ /* 0x003fe20003800000 */
.L_x_304:
[----:B------:R-:W-:Y:S01]  /*10200*/  ISETP.GE.AND P2, PT, R25, R2, PT ;  /* 0x000000021900720c */ /* 0x000fe20003f46270 */
[----:B------:R-:W-:Y:S02]  /*10210*/  IMAD.MOV.U32 R13, RZ, RZ, R0 ;  /* 0x000000ffff0d7224 */ /* 0x000fe400078e0000 */
[----:B------:R-:W-:Y:S02]  /*10220*/  IMAD.MOV.U32 R12, RZ, RZ, 0x1 ;  /* 0x00000001ff0c7424 */ /* 0x000fe400078e00ff */
[----:B------:R-:W-:-:S08]  /*10230*/  IMAD.MOV.U32 R5, RZ, RZ, R14 ;  /* 0x000000ffff057224 */ /* 0x000fd000078e000e */
[----:B------:R-:W-:Y:S05]  /*10240*/  WARPSYNC.COLLECTIVE R15, `(.L_x_305) ;  /* 0x000000000f087348 */ /* 0x000fea0003c00000 */
[----:B------:R0:W1:Y:S02]  /*10250*/  SHFL.IDX P6, R14, R13, R12, R11 ;  /* 0x0000000c0d0e7389 */ /* 0x00006400000c000b */
[----:B01----:R-:W-:Y:S01]  /*10260*/  ENDCOLLECTIVE ;  /* 0x000000000000791b */ /* 0x003fe20003800000 */
.L_x_305:
[----:B------:R-:W-:-:S05]  /*10270*/  @!P2 LEA R5, P4, R20, R5, 0x1 ;  /* 0x000000051405a211 */ /* 0x000fca00078808ff */
[----:B------:R-:W-:-:S04]  /*10280*/  @!P2 IMAD.X R6, RZ, RZ, R6, P4 ;  /* 0x000000ffff06a224 */ /* 0x000fc800020e0606 */
[----:B------:R-:W-:Y:S02]  /*10290*/  @!P2 IMAD.MOV.U32 R7, RZ, RZ, R6 ;  /* 0x000000ffff07a224 */ /* 0x000fe400078e0006 */
[----:B------:R-:W-:Y:S02]  /*102a0*/  @!P2 IMAD.MOV.U32 R6, RZ, RZ, R5 ;  /* 0x000000ffff06a224 */ /* 0x000fe400078e0005 */
[----:B------:R-:W-:-:S03]  /*102b0*/  IMAD.MOV.U32 R13, RZ, RZ, R4 ;  /* 0x000000ffff0d7224 */ /* 0x000fc600078e0004 */
[----:B------:R-:W-:Y:S01]  /*102c0*/  @!PT LDS RZ, [RZ] ;  /* 0x00000000fffff984 */ /* 0x000fe20000000800 */
[----:B------:R-:W-:Y:S01]  /*102d0*/  @!PT LDS RZ, [RZ] ;  /* 0x00000000fffff984 */ /* 0x000fe20000000800 */
[----:B------:R-:W-:Y:S01]  /*102e0*/  @!PT LDS RZ, [RZ] ;  /* 0x00000000fffff984 */ /* 0x000fe20000000800 */
[----:B------:R-:W-:Y:S04]  /*102f0*/  @!P2 LDGSTS.E.BYPASS.LTC128B.128 [R9+0xc400], desc[UR36][R6.64], !P3 ;  /* 0x0c4000000609afae */ /* 0x000fe8000d901d64 */
[----:B------:R-:W-:Y:S04]  /*10300*/  @!P2 LDGSTS.E.BYPASS.LTC128B.128 [R9+0xf400], desc[UR36][R6.64+0x40], !P0 ;  /* 0x0f4000400609afae */ /* 0x000fe8000c101d64 */
[----:B------:R0:W-:Y:S02]  /*10310*/  @!P2 LDGSTS.E.BYPASS.LTC128B.128 [R9+0x12400], desc[UR36][R6.64+0x80], !P1 ;  /* 0x124000800609afae */ /* 0x0001e4000c901d64 */
[----:B0-----:R-:W-:-:S07]  /*10320*/  IMAD.MOV.U32 R7, RZ, RZ, R14 ;  /* 0x000000ffff077224 */ /* 0x001fce00078e000e */
[----:B------:R-:W-:Y:S05]  /*10330*/  WARPSYNC.COLLECTIVE R15, `(.L_x_306) ;  /* 0x000000000f087348 */ /* 0x000fea0003c00000 */
[----:B------:R0:W1:Y:S02]  /*10340*/  SHFL.IDX P6, R14, R13, R12, R11 ;  /* 0x0000000c0d0e7389 */ /* 0x00006400000c000b */
[----:B01----:R-:W-:Y:S01]  /*10350*/  ENDCOLLECTIVE ;  /* 0x000000000000791b */ /* 0x003fe20003800000 */
.L_x_306:
[----:B------:R-:W-:-:S04]  /*10360*/  IADD3 R5, R25, 0x20, RZ ;  /* 0x0000002019057810 */ /* 0x000fc80007ffe0ff */
[----:B------:R-:W-:Y:S01]  /*10370*/  ISETP.GE.AND P2, PT, R5, R2, PT ;  /* 0x000000020500720c */ /* 0x000fe20003f46270 */
[----:B------:R-:W-:Y:S02]  /*10380*/  IMAD.MOV.U32 R13, RZ, RZ, R0 ;  /* 0x000000ffff0d7224 */ /* 0x000fe400078e0000 */
[----:B------:R-:W-:Y:S02]  /*10390*/  IMAD.MOV.U32 R12, RZ, RZ, 0x2 ;  /* 0x00000002ff0c7424 */ /* 0x000fe400078e00ff */
[----:B------:R-:W-:-:S08]  /*103a0*/  IMAD.MOV.U32 R5, RZ, RZ, R14 ;  /* 0x000000ffff057224 */ /* 0x000fd000078e000e */
[----:B------:R-:W-:Y:S05]  /*103b0*/  WARPSYNC.COLLECTIVE R15, `(.L_x_307) ;  /* 0x000000000f087348 */ /* 0x000fea0003c00000 */
[----:B------:R0:W1:Y:S02]  /*103c0*/  SHFL.IDX P6, R14, R13, R12, R11 ;  /* 0x0000000c0d0e7389 */ /* 0x00006400000c000b */
[----:B01----:R-:W-:Y:S01]  /*103d0*/  ENDCOLLECTIVE ;  /* 0x000000000000791b */ /* 0x003fe20003800000 */
.L_x_307:
[----:B------:R-:W-:-:S04]  /*103e0*/  @!P2 LEA R5, P4, R20, R5, 0x1 ;  /* 0x000000051405a211 */ /* 0x000fc800078808ff */
[----:B------:R-:W-:Y:S01]  /*103f0*/  @!P2 MOV R6, R5 ;  /* 0x000000050006a202 */ /* 0x000fe20000000f00 */
[----:B------:R-:W-:-:S05]  /*10400*/  @!P2 IMAD.X R7, RZ, RZ, R7, P4 ;  /* 0x000000ffff07a224 */ /* 0x000fca00020e0607 */
[----:B------:R-:W-:Y:S01]  /*10410*/  @!PT LDS RZ, [RZ] ;  /* 0x00000000fffff984 */ /* 0x000fe20000000800 */
[----:B------:R-:W-:Y:S01]  /*10420*/  @!PT LDS RZ, [RZ] ;  /* 0x00000000fffff984 */ /* 0x000fe20000000800 */
[----:B------:R-:W-:Y:S01]  /*10430*/  @!PT LDS RZ, [RZ] ;  /* 0x00000000fffff984 */ /* 0x000fe20000000800 */
[----:B------:R-:W-:Y:S01]  /*10440*/  @!P2 LDGSTS.E.BYPASS.LTC128B.128 [R9+0xcc00], desc[UR36][R6.64], !P3 ;  /* 0x0cc000000609afae */ /* 0x000fe2000d901d64 */
[----:B------:R-:W-:-:S03]  /*10450*/  IMAD.MOV.U32 R13, RZ, RZ, R4 ;  /* 0x000000ffff0d7224 */ /* 0x000fc600078e0004 */
[----:B------:R-:W-:Y:S04]  /*10460*/  @!P2 LDGSTS.E.BYPASS.LTC128B.128 [R9+0xfc00], desc[UR36][R6.64+0x40], !P0 ;  /* 0x0fc000400609afae */ /* 0x000fe8000c101d64 */
[----:B------:R0:W-:Y:S02]  /*10470*/  @!P2 LDGSTS.E.BYPASS.LTC128B.128 [R9+0x12c00], desc[UR36][R6.64+0x80], !P1 ;  /* 0x12c000800609afae */ /* 0x0001e4000c901d64 */
[----:B0-----:R-:W-:-:S07]  /*10480*/  IMAD.MOV.U32 R7, RZ, RZ, R14 ;  /* 0x000000ffff077224 */ /* 0x001fce00078e000e */
[----:B------:R-:W-:Y:S05]  /*10490*/  WARPSYNC.COLLECTIVE R15, `(.L_x_308) ;  /* 0x000000000f087348 */ /* 0x000fea0003c00000 */
[----:B------:R0:W1:Y:S02]  /*104a0*/  SHFL.IDX P6, R14, R13, R12, R11 ;  /* 0x0000000c0d0e7389 */ /* 0x00006400000c000b */
[----:B01----:R-:W-:Y:S01]  /*104b0*/  ENDCOLLECTIVE ;  /* 0x000000000000791b */ /* 0x003fe20003800000 */
.L_x_308:
[----:B------:R-:W-:-:S05]  /*104c0*/  VIADD R5, R25, 0x40 ;  /* 0x0000004019057836 */ /* 0x000fca0000000000 */
[----:B------:R-:W-:Y:S01]  /*104d0*/  ISETP.GE.AND P2, PT, R5, R2, PT ;  /* 0x000000020500720c */ /* 0x000fe20003f46270 */
[----:B------:R-:W-:Y:S02]  /*104e0*/  IMAD.MOV.U32 R13, RZ, RZ, R0 ;  /* 0x000000ffff0d7224 */ /* 0x000fe400078e0000 */
[----:B------:R-:W-:Y:S02]  /*104f0*/  IMAD.MOV.U32 R12, RZ, RZ, 0x3 ;  /* 0x00000003ff0c7424 */ /* 0x000fe400078e00ff */
[----:B------:R-:W-:-:S08]  /*10500*/  IMAD.MOV.U32 R5, RZ, RZ, R14 ;  /* 0x000000ffff057224 */ /* 0x000fd000078e000e */
[----:B------:R-:W-:Y:S05]  /*10510*/  WARPSYNC.COLLECTIVE R15, `(.L_x_309) ;  /* 0x000000000f087348 */ /* 0x000fea0003c00000 */
[----:B------:R0:W1:Y:S02]  /*10520*/  SHFL.IDX P6, R14, R13, R12, R11 ;  /* 0x0000000c0d0e7389 */ /* 0x00006400000c000b */
[----:B01----:R-:W-:Y:S01]  /*10530*/  ENDCOLLECTIVE ;  /* 0x000000000000791b */ /* 0x003fe20003800000 */
.L_x_309:
[----:B------:R-:W-:Y:S01]  /*10540*/  @!P2 LEA R5, P4, R20, R5, 0x1 ;  /* 0x000000051405a211 */ /* 0x000fe200078808ff */
[----:B------:R-:W-:Y:S02]  /*10550*/  IMAD.MOV.U32 R13, RZ, RZ, R4 ;  /* 0x000000ffff0d7224 */ /* 0x000fe400078e0004 */
[----:B------:R-:W-:-:S10]  /*10560*/  IMAD.MOV.U32 R0, RZ, RZ, R14 ;  /* 0x000000ffff007224 */ /* 0x000fd400078e000e */
[----:B------:R-:W-:Y:S05]  /*10570*/  WARPSYNC.COLLECTIVE R15, `(.L_x_310) ;  /* 0x000000000f087348 */ /* 0x000fea0003c00000 */
[----:B------:R0:W1:Y:S02]  /*10580*/  SHFL.IDX P6, R14, R13, R12, R11 ;  /* 0x0000000c0d0e7389 */ /* 0x00006400000c000b */
[----:B01----:R-:W-:Y:S01]  /*10590*/  ENDCOLLECTIVE ;  /* 0x000000000000791b */ /* 0x003fe20003800000 */
.L_x_310:
[----:B------:R-:W-:Y:S01]  /*105a0*/  @!P2 IADD3.X R7, RZ, R7, RZ, P4, !PT ;  /* 0x00000007ff07a210 */ /* 0x000fe200027fe4ff */
[----:B------:R-:W-:Y:S01]  /*105b0*/  @!P2 IMAD.MOV.U32 R6, RZ, RZ, R5 ;  /* 0x000000ffff06a224 */ /* 0x000fe200078e0005 */
[----:B------:R-:W-:-:S04]  /*105c0*/  IADD3 R5, R25, 0x60, RZ ;  /* 0x0000006019057810 */ /* 0x000fc80007ffe0ff */
[----:B------:R-:W-:Y:S01]  /*105d0*/  @!PT LDS RZ, [RZ] ;  /* 0x00000000fffff984 */ /* 0x000fe20000000800 */
[----:B------:R-:W-:Y:S01]  /*105e0*/  @!PT LDS RZ, [RZ] ;  /* 0x00000000fffff984 */ /* 0x000fe20000000800 */
[----:B------:R-:W-:Y:S01]  /*105f0*/  @!PT LDS RZ, [RZ] ;  /* 0x00000000fffff984 */ /* 0x000fe20000000800 */
[----:B------:R0:W-:Y:S04]  /*10600*/  @!P2 LDGSTS.E.BYPASS.LTC128B.128 [R9+0xd400], desc[UR36][R6.64], !P3 ;  /* 0x0d4000000609afae */ /* 0x0001e8000d901d64 */
[----:B------:R0:W-:Y:S04]  /*10610*/  @!P2 LDGSTS.E.BYPASS.LTC128B.128 [R9+0x10400], desc[UR36][R6.64+0x40], !P0 ;  /* 0x104000400609afae */ /* 0x0001e8000c101d64 */
[----:B------:R0:W-:Y:S01]  /*10620*/  @!P2 LDGSTS.E.BYPASS.LTC128B.128 [R9+0x13400], desc[UR36][R6.64+0x80], !P1 ;  /* 0x134000800609afae */ /* 0x0001e2000c901d64 */
[----:B------:R-:W-:Y:S01]  /*10630*/  ISETP.GE.AND P2, PT, R5, R2, PT ;  /* 0x000000020500720c */ /* 0x000fe20003f46270 */
[----:B------:R-:W-:-:S02]  /*10640*/  IMAD.MOV.U32 R13, RZ, RZ, R3 ;  /* 0x000000ffff0d7224 */ /* 0x000fc400078e0003 */
[----:B------:R-:W-:Y:S02]  /*10650*/  IMAD.MOV.U32 R12, RZ, RZ, RZ ;  /* 0x000000ffff0c7224 */ /* 0x000fe400078e00ff */
[----:B------:R-:W-:-:S08]  /*10660*/  IMAD.MOV.U32 R4, RZ, RZ, R14 ;  /* 0x000000ffff047224 */ /* 0x000fd000078e000e */
[----:B0-----:R-:W-:Y:S05]  /*10670*/  WARPSYNC.COLLECTIVE R15, `(.L_x_311) ;  /* 0x000000000f087348 */ /* 0x001fea0003c00000 */
[----:B------:R1:W2:Y:S02]  /*10680*/  SHFL.IDX P6, R14, R13, R12, R11 ;  /* 0x0000000c0d0e7389 */ /* 0x0002a400000c000b */
[----:B012---:R-:W-:Y:S01]  /*10690*/  ENDCOLLECTIVE ;  /* 0x000000000000791b */ /* 0x007fe20003800000 */
.L_x_311:
[----:B------:R-:W-:-:S05]  /*106a0*/  @!P2 LEA R4, P4, R20, R4, 0x1 ;  /* 0x000000041404a211 */ /* 0x000fca00078808ff */
[----:B------:R-:W-:-:S04]  /*106b0*/  @!P2 IMAD.X R0, RZ, RZ, R0, P4 ;  /* 0x000000ffff00a224 */ /* 0x000fc800020e0600 */
[----:B------:R-:W-:Y:S02]  /*106c0*/  @!P2 IMAD.MOV.U32 R5, RZ, RZ, R0 ;  /* 0x000000ffff05a224 */ /* 0x000fe400078e0000 */
[----:B------:R-:W-:Y:S01]  /*106d0*/  VIADD R0, R25, 0x80 ;  /* 0x0000008019007836 */ /* 0x000fe20000000000 */
[----:B------:R-:W-:Y:S02]  /*106e0*/  MOV R13, R8 ;  /* 0x00000008000d7202 */ /* 0x000fe40000000f00 */
[----:B------:R-:W-:Y:S01]  /*106f0*/  @!PT LDS RZ, [RZ] ;  /* 0x00000000fffff984 */ /* 0x000fe20000000800 */
[----:B------:R-:W-:Y:S01]  /*10700*/  @!PT LDS RZ, [RZ] ;  /* 0x00000000fffff984 */ /* 0x000fe20000000800 */
[----:B------:R-:W-:Y:S01]  /*10710*/  @!PT LDS RZ, [RZ] ;  /* 0x00000000fffff984 */ /* 0x000fe20000000800 */
[----:B------:R0:W-:Y:S04]  /*10720*/  @!P2 LDGSTS.E.BYPASS.LTC128B.128 [R9+0xdc00], desc[UR36][R4.64], !P3 ;  /* 0x0dc000000409afae */ /* 0x0001e8000d901d64 */
[----:B------:R0:W-:Y:S04]  /*10730*/  @!P2 LDGSTS.E.BYPASS.LTC128B.128 [R9+0x10c00], desc[UR36][R4.64+0x40], !P0 ;  /* 0x10c000400409afae */ /* 0x0001e8000c101d64 */
[----:B------:R0:W-:Y:S01]  /*10740*/  @!P2 LDGSTS.E.BYPASS.LTC128B.128 [R9+0x13c00], desc[UR36][R4.64+0x80], !P1 ;  /* 0x13c000800409afae */ /* 0x0001e2000c901d64 */
[----:B------:R-:W-:Y:S01]  /*10750*/  ISETP.GE.AND P2, PT, R0, R2, PT ;  /* 0x000000020000720c */ /* 0x000fe20003f46270 */
[----:B------:R-:W-:-:S12]  /*10760*/  IMAD.MOV.U32 R0, RZ, RZ, R14 ;  /* 0x000000ffff007224 */ /* 0x000fd800078e000e */
[----:B0-----:R-:W-:Y:S05]  /*10770*/  WARPSYNC.COLLECTIVE R15, `(.L_x_312) ;  /* 0x000000000f087348 */ /* 0x001fea0003c00000 */
[----:B------:R1:W2:Y:S02]  /*10780*/  SHFL.IDX P6, R14, R13, R12, R11 ;  /* 0x0000000c0d0e7389 */ /* 0x0002a400000c000b */
[----:B012---:R-:W-:Y:S01]  /*10790*/  ENDCOLLECTIVE ;  /* 0x000000000000791b */ /* 0x007fe20003800000 */
.L_x_312:
[----:B------:R-:W-:Y:S02]  /*107a0*/  IMAD.MOV.U32 R13, RZ, RZ, R3 ;  /* 0x000000ffff0d7224 */ /* 0x000fe400078e0003 */
[----:B------:R-:W-:Y:S02]  /*107b0*/  IMAD.MOV.U32 R12, RZ, RZ, 0x1 ;  /* 0x00000001ff0c7424 */ /* 0x000fe400078e00ff */
[----:B------:R-:W-:-:S07]  /*107c0*/  IMAD.MOV.U32 R4, RZ, RZ, R14 ;  /* 0x000000ffff047224 */ /* 0x000fce00078e000e */
[----:B------:R-:W-:Y:S05]  /*107d0*/  WARPSYNC.COLLECTIVE R15, `(.L_x_313) ;  /* 0x000000000f087348 */ /* 0x000fea0003c00000 */
[----:B------:R0:W1:Y:S02]  /*107e0*/  SHFL.IDX P6, R14, R13, R12, R11 ;  /* 0x0000000c0d0e7389 */ /* 0x00006400000c000b */
[----:B01----:R-:W-:Y:S01]  /*107f0*/  ENDCOLLECTIVE ;  /* 0x000000000000791b */ /* 0x003fe20003800000 */
.L_x_313:
[----:B------:R-:W-:-:S05]  /*10800*/  @!P2 LEA R4, P4, R20, R4, 0x1 ;  /* 0x000000041404a211 */ /* 0x000fca00078808ff */
[----:B------:R-:W-:-:S04]  /*10810*/  @!P2 IMAD.X R0, RZ, RZ, R0, P4 ;  /* 0x000000ffff00a224 */ /* 0x000fc800020e0600 */
[----:B------:R-:W-:Y:S01]  /*10820*/  @!P2 IMAD.MOV.U32 R5, RZ, RZ, R0 ;  /* 0x000000ffff05a224 */ /* 0x000fe200078e0000 */
[----:B------:R-:W-:-:S04]  /*10830*/  MOV R13, R8 ;  /* 0x00000008000d7202 */ /* 0x000fc80000000f00 */
[----:B------:R-:W-:Y:S01]  /*10840*/  @!PT LDS RZ, [RZ] ;  /* 0x00000000fffff984 */ /* 0x000fe20000000800 */
[----:B------:R-:W-:Y:S01]  /*10850*/  @!PT LDS RZ, [RZ] ;  /* 0x00000000fffff984 */ /* 0x000fe20000000800 */
[----:B------:R-:W-:Y:S01]  /*10860*/  @!PT LDS RZ, [RZ] ;  /* 0x00000000fffff984 */ /* 0x000fe20000000800 */
[----:B------:R0:W-:Y:S04]  /*10870*/  @!P2 LDGSTS.E.BYPASS.LTC128B.128 [R9+0xe400], desc[UR36][R4.64], !P3 ;  /* 0x0e4000000409afae */ /* 0x0001e8000d901d64 */
[----:B------:R0:W-:Y:S01]  /*10880*/  @!P2 LDGSTS.E.BYPASS.LTC128B.128 [R9+0x11400], desc[UR36][R4.64+0x40], !P0 ;  /* 0x114000400409afae */ /* 0x0001e2000c101d64 */
[----:B------:R-:W-:-:S03]  /*10890*/  IMAD.MOV.U32 R3, RZ, RZ, R14 ;  /* 0x000000ffff037224 */ /* 0x000fc600078e000e */
[----:B------:R0:W-:Y:S04]  /*108a0*/  @!P2 LDGSTS.E.BYPASS.LTC128B.128 [R9+0x14400], desc[UR36][R4.64+0x80], !P1 ;  /* 0x144000800409afae */ /* 0x0001e8000c901d64 */
[----:B0-----:R-:W-:Y:S05]  /*108b0*/  WARPSYNC.COLLECTIVE R15, `(.L_x_314) ;  /* 0x000000000f087348 */ /* 0x001fea0003c00000 */
[----:B------:R1:W2:Y:S02]  /*108c0*/  SHFL.IDX P6, R14, R13, R12, R11 ;  /* 0x0000000c0d0e7389 */ /* 0x0002a400000c000b */
[----:B012---:R-:W-:Y:S01]  /*108d0*/  ENDCOLLECTIVE ;  /* 0x000000000000791b */ /* 0x007fe20003800000 */
.L_x_314:
[----:B------:R-:W-:Y:S01]  /*108e0*/  IMAD.MOV.U32 R8, RZ, RZ, R14 ;  /* 0x000000ffff087224 */ /* 0x000fe200078e000e */
[----:B------:R-:W-:Y:S06]  /*108f0*/  BRA `(.L_x_315) ;  /* 0xffffffc400a07947 */ /* 0x000fec000383ffff */
.L_x_239:
[----:B-1----:R1:W2:Y:S02]  /*10900*/  SYNCS.PHASECHK.TRANS64.TRYWAIT P0, [R17+URZ+0x2d820], R0 ;  /* 0x02d82000110075a7 */ /* 0x0022a4000800017f */
[----:B--2---:R-:W-:Y:S05]  /*10910*/  @!P0 NANOSLEEP.SYNCS 0x989680 ;  /* 0x009896800000895d */ /* 0x004fea0003900000 */
[----:B------:R-:W2:Y:S02]  /*10920*/  @!P0 SYNCS.PHASECHK.TRANS64 P0, [R17+URZ+0x2d820], R0 ;  /* 0x02d82000110085a7 */ /* 0x000ea4000800007f */
[----:B--2---:R-:W-:Y:S05]  /*10930*/  @!P0 BRA `(.L_x_239) ;  /* 0xfffffffc00f08947 */ /* 0x004fea000383ffff */
[----:B------:R-:W-:Y:S05]  /*10940*/  BRA `(.L_x_316) ;  /* 0xffffffc800087947 */ /* 0x000fea000383ffff */
.L_x_244:
[----:B0-----:R0:W1:Y:S02]  /*10950*/  SYNCS.PHASECHK.TRANS64.TRYWAIT P0, [R5+URZ+0x2d840], R0 ;  /* 0x02d84000050075a7 */ /* 0x001064000800017f */
[----:B-1----:R-:W-:Y:S05]  /*10960*/  @!P0 NANOSLEEP.SYNCS 0x989680 ;  /* 0x009896800000895d */ /* 0x002fea0003900000 */
[----:B------:R-:W1:Y:S02]  /*10970*/  @!P0 SYNCS.PHASECHK.TRANS64 P0, [R5+URZ+0x2d840], R0 ;  /* 0x02d84000050085a7 */ /* 0x000e64000800007f */
[----:B-1----:R-:W-:Y:S05]  /*10980*/  @!P0 BRA `(.L_x_244) ;  /* 0xfffffffc00f08947 */ /* 0x002fea000383ffff */
[----:B------:R-:W-:Y:S05]  /*10990*/  BRA `(.L_x_317) ;  /* 0xffffffc800fc7947 */ /* 0x000fea000383ffff */
.L_x_245:
        /* <DEDUP_REMOVED lines=8> */
.L_x_319:
[----:B------:R-:W-:Y:S05]  /*10a20*/  BSYNC B1 ;  /* 0x0000000000017941 */ /* 0x000fea0003800000 */
.L_x_318:
[----:B------:R-:W0:Y:S01]  /*10a30*/  S2R R25, SR_TID.X ;  /* 0x0000000000197919 */ /* 0x000e220000002100 */
[----:B------:R-:W-:Y:S01]  /*10a40*/  MOV R13, R6 ;  /* 0x00000006000d7202 */ /* 0x000fe20000000f00 */
[----:B------:R-:W-:Y:S01]  /*10a50*/  IMAD.MOV.U32 R12, RZ, RZ, RZ ;  /* 0x000000ffff0c7224 */ /* 0x000fe200078e00ff */
[----:B------:R-:W-:Y:S01]  /*10a60*/  LOP3.LUT R16, R16, 0xffffff7f, RZ, 0xc0, !PT ;  /* 0xffffff7f10107812 */ /* 0x000fe200078ec0ff */
[----:B------:R-:W-:Y:S02]  /*10a70*/  IMAD.MOV.U32 R11, RZ, RZ, 0x1c1f ;  /* 0x00001c1fff0b7424 */ /* 0x000fe400078e00ff */
[----:B------:R-:W-:Y:S01]  /*10a80*/  IMAD.MOV.U32 R15, RZ, RZ, -0x1 ;  /* 0xffffffffff0f7424 */ /* 0x000fe200078e00ff */
[----:B------:R-:W-:Y:S01]  /*10a90*/  @P1 LOP3.LUT R16, R16, 0x80, RZ, 0xfc, !PT ;  /* 0x0000008010101812 */ /* 0x000fe200078efcff */
[----:B------:R-:W-:Y:S02]  /*10aa0*/  IMAD.MOV.U32 R3, RZ, RZ, R14 ;  /* 0x000000ffff037224 */ /* 0x000fe400078e000e */
[----:B------:R-:W-:-:S07]  /*10ab0*/  IMAD R4, R4, 0x2, R17 ;  /* 0x0000000204047824 */ /* 0x000fce00078e0211 */
[----:B0-----:R-:W-:Y:S05]  /*10ac0*/  WARPSYNC.COLLECTIVE R15, `(.L_x_320) ;  /* 0x000000000f087348 */ /* 0x001fea0003c00000 */
[----:B------:R1:W2:Y:S02]  /*10ad0*/  SHFL.IDX P6, R14, R13, R12, R11 ;  /* 0x0000000c0d0e7389 */ /* 0x0002a400000c000b */
[----:B012---:R-:W-:Y:S01]  /*10ae0*/  ENDCOLLECTIVE ;  /* 0x000000000000791b */ /* 0x007fe20003800000 */
.L_x_320:
[----:B------:R-:W-:Y:S01]  /*10af0*/  LOP3.LUT P1, RZ, R16, 0x4, RZ, 0xc0, !PT ;  /* 0x0000000410ff7812 */ /* 0x000fe2000782c0ff */
[----:B------:R-:W-:Y:S02]  /*10b00*/  IMAD.MOV.U32 R13, RZ, RZ, R8 ;  /* 0x000000ffff0d7224 */ /* 0x000fe400078e0008 */
[----:B------:R-:W-:Y:S02]  /*10b10*/  IMAD.MOV.U32 R12, RZ, RZ, 0x1 ;  /* 0x00000001ff0c7424 */ /* 0x000fe400078e00ff */
[----:B------:R-:W-:Y:S02]  /*10b20*/  IMAD.SHL.U32 R25, R25, 0x8, RZ ;  /* 0x0000000819197824 */ /* 0x000fe400078e00ff */
[----:B------:R-:W-:-:S07]  /*10b30*/  IMAD.MOV.U32 R2, RZ, RZ, R14 ;  /* 0x000000ffff027224 */ /* 0x000fce00078e000e */
[----:B------:R-:W-:Y:S05]  /*10b40*/  WARPSYNC.COLLECTIVE R15, `(.L_x_321) ;  /* 0x000000000f087348 */ /* 0x000fea0003c00000 */
[----:B------:R0:W1:Y:S02]  /*10b50*/  SHFL.IDX P6, R14, R13, R12, R11 ;  /* 0x0000000c0d0e7389 */ /* 0x00006400000c000b */
[----:B01----:R-:W-:Y:S01]  /*10b60*/  ENDCOLLECTIVE ;  /* 0x000000000000791b */ /* 0x003fe20003800000 */
.L_x_321:
[----:B------:R-:W-:-:S05]  /*10b70*/  LOP3.LUT R25, R25, 0x18, RZ, 0xc0, !PT ;  /* 0x0000001819197812 */ /* 0x000fca00078ec0ff */
[----:B------:R-:W-:-:S05]  /*10b80*/  IMAD.SHL.U32 R0, R25, 0x2, RZ ;  /* 0x0000000219007824 */ /* 0x000fca00078e00ff */
[----:B------:R-:W-:Y:S01]  /*10b90*/  IADD3 R2, P0, R2, R0, RZ ;  /* 0x0000000002027210 */ /* 0x000fe20007f1e0ff */
[----:B------:R-:W-:-:S03]  /*10ba0*/  IMAD.MOV.U32 R13, RZ, RZ, R6 ;  /* 0x000000ffff0d7224 */ /* 0x000fc600078e0006 */
[----:B------:R-:W-:-:S05]  /*10bb0*/  IADD3.X R3, RZ, R3, RZ, P0, !PT ;  /* 0x00000003ff037210 */ /* 0x000fca00007fe4ff */
        /* <DEDUP_REMOVED lines=10> */
.L_x_322:
[----:B------:R-:W-:Y:S02]  /*10c60*/  IMAD.MOV.U32 R13, RZ, RZ, R8 ;  /* 0x000000ffff0d7224 */ /* 0x000fe400078e0008 */
[----:B------:R-:W-:Y:S02]  /*10c70*/  IMAD.MOV.U32 R12, RZ, RZ, 0x2 ;  /* 0x00000002ff0c7424 */ /* 0x000fe400078e00ff */
[----:B------:R-:W-:-:S07]  /*10c80*/  IMAD.MOV.U32 R2, RZ, RZ, R14 ;  /* 0x000000ffff027224 */ /* 0x000fce00078e000e */
[----:B------:R-:W-:Y:S05]  /*10c90*/  WARPSYNC.COLLECTIVE R15, `(.L_x_323) ;  /* 0x000000000f087348 */ /* 0x000fea0003c00000 */
[----:B------:R0:W1:Y:S02]  /*10ca0*/  SHFL.IDX P6, R14, R13, R12, R11 ;  /* 0x0000000c0d0e7389 */ /* 0x00006400000c000b */
[----:B01----:R-:W-:Y:S01]  /*10cb0*/  ENDCOLLECTIVE ;  /* 0x000000000000791b */ /* 0x003fe20003800000 */
.L_x_323:
[----:B------:R-:W-:-:S04]  /*10cc0*/  IADD3 R2, P0, R2, R0, RZ ;  /* 0x0000000002027210 */ /* 0x000fc80007f1e0ff */
[----:B------:R-:W-:-:S05]  /*10cd0*/  IADD3.X R3, RZ, R3, RZ, P0, !PT ;  /* 0x00000003ff037210 */ /* 0x000fca00007fe4ff */
        /* <DEDUP_REMOVED lines=11> */
.L_x_324:
[----:B------:R-:W-:Y:S01]  /*10d90*/  MOV R13, R8 ;  /* 0x00000008000d7202 */ /* 0x000fe20000000f00 */
[----:B------:R-:W-:Y:S02]  /*10da0*/  IMAD.MOV.U32 R12, RZ, RZ, 0x3 ;  /* 0x00000003ff0c7424 */ /* 0x000fe400078e00ff */
[----:B------:R-:W-:-:S07]  /*10db0*/  IMAD.MOV.U32 R2, RZ, RZ, R14 ;  /* 0x000000ffff027224 */ /* 0x000fce00078e000e */
[----:B------:R-:W-:Y:S05]  /*10dc0*/  WARPSYNC.COLLECTIVE R15, `(.L_x_325) ;  /* 0x000000000f087348 */ /* 0x000fea0003c00000 */
[----:B------:R0:W1:Y:S02]  /*10dd0*/  SHFL.IDX P6, R14, R13, R12, R11 ;  /* 0x0000000c0d0e7389 */ /* 0x00006400000c000b */
[----:B01----:R-:W-:Y:S01]  /*10de0*/  ENDCOLLECTIVE ;  /* 0x000000000000791b */ /* 0x003fe20003800000 */
.L_x_325:
[----:B------:R-:W-:-:S05]  /*10df0*/  IADD3 R2, P0, R2, R0, RZ ;  /* 0x0000000002027210 */ /* 0x000fca0007f1e0ff */
[----:B------:R-:W-:-:S05]  /*10e00*/  IMAD.X R3, RZ, RZ, R25, P0 ;  /* 0x000000ffff037224 */ /* 0x000fca00000e0619 */
[----:B------:R-:W-:Y:S01]  /*10e10*/  @!PT LDS RZ, [RZ] ;  /* 0x00000000fffff984 */ /* 0x000fe20000000800 */
[----:B------:R-:W-:Y:S01]  /*10e20*/  @!PT LDS RZ, [RZ] ;  /* 0x00000000fffff984 */ /* 0x000fe20000000800 */
[----:B------:R-:W-:Y:S01]  /*10e30*/  @!PT LDS RZ, [RZ] ;  /* 0x00000000fffff984 */ /* 0x000fe20000000800 */
[----:B------:R0:W-:Y:S01]  /*10e40*/  LDGSTS.E.BYPASS.LTC128B.128 [R4+0x16400], desc[UR36][R2.64], !P1 ;  /* 0x1640000002047fae */ /* 0x0001e2000c901d64 */
[----:B------:R-:W-:Y:S01]  /*10e50*/  IMAD.MOV.U32 R13, RZ, RZ, R6 ;  /* 0x000000ffff0d7224 */ /* 0x000fe200078e0006 */
[----:B------:R-:W-:Y:S02]  /*10e60*/  LOP3.LUT P1, RZ, R16, 0x80, RZ, 0xc0, !PT ;  /* 0x0000008010ff7812 */ /* 0x000fe4000782c0ff */
[----:B------:R0:W-:Y:S04]  /*10e70*/  LDGSTS.E.BYPASS.LTC128B.128 [R4+0x18400], desc[UR36][R2.64+0x40], !P5 ;  /* 0x1840004002047fae */ /* 0x0001e8000e901d64 */
[----:B------:R0:W-:Y:S01]  /*10e80*/  LDGSTS.E.BYPASS.LTC128B.128 [R4+0x1a400], desc[UR36][R2.64+0x80], !P4 ;  /* 0x1a40008002047fae */ /* 0x0001e2000e101d64 */
[----:B------:R-:W-:-:S07]  /*10e90*/  IMAD.MOV.U32 R25, RZ, RZ, R14 ;  /* 0x000000ffff197224 */ /* 0x000fce00078e000e */
[----:B0-----:R-:W-:Y:S05]  /*10ea0*/  WARPSYNC.COLLECTIVE R15, `(.L_x_326) ;  /* 0x000000000f087348 */ /* 0x001fea0003c00000 */
[----:B------:R1:W2:Y:S02]  /*10eb0*/  SHFL.IDX P6, R14, R13, R12, R11 ;  /* 0x0000000c0d0e7389 */ /* 0x0002a400000c000b */
[----:B012---:R-:W-:Y:S01]  /*10ec0*/  ENDCOLLECTIVE ;  /* 0x000000000000791b */ /* 0x007fe20003800000 */
.L_x_326:
[----:B------:R-:W-:Y:S01]  /*10ed0*/  IMAD.MOV.U32 R2, RZ, RZ, R14 ;  /* 0x000000ffff027224 */ /* 0x000fe200078e000e */
[----:B------:R-:W-:Y:S06]  /*10ee0*/  BRA `(.L_x_327) ;  /* 0xffffffc800907947 */ /* 0x000fec000383ffff */
.L_x_250:
[----:B-1----:R1:W2:Y:S02]  /*10ef0*/  SYNCS.PHASECHK.TRANS64.TRYWAIT P0, [R5+URZ+0x2d860], R2 ;  /* 0x02d86002050075a7 */ /* 0x0022a4000800017f */
[----:B--2---:R-:W-:Y:S05]  /*10f00*/  @!P0 NANOSLEEP.SYNCS 0x989680 ;  /* 0x009896800000895d */ /* 0x004fea0003900000 */
[----:B------:R-:W2:Y:S02]  /*10f10*/  @!P0 SYNCS.PHASECHK.TRANS64 P0, [R5+URZ+0x2d860], R2 ;  /* 0x02d86002050085a7 */ /* 0x000ea4000800007f */
[----:B--2---:R-:W-:Y:S05]  /*10f20*/  @!P0 BRA `(.L_x_250) ;  /* 0xfffffffc00f08947 */ /* 0x004fea000383ffff */
[----:B------:R-:W-:Y:S05]  /*10f30*/  BRA `(.L_x_328) ;  /* 0xffffffc800f47947 */ /* 0x000fea000383ffff */
.L_x_251:
        /* <DEDUP_REMOVED lines=8> */
.L_x_330:
[----:B------:R-:W-:Y:S05]  /*10fc0*/  BSYNC B1 ;  /* 0x0000000000017941 */ /* 0x000fea0003800000 */
.L_x_329:
[----:B------:R-:W-:Y:S02]  /*10fd0*/  IMAD.MOV.U32 R13, RZ, RZ, R18 ;  /* 0x000000ffff0d7224 */ /* 0x000fe400078e0012 */
[----:B------:R-:W-:Y:S02]  /*10fe0*/  IMAD.MOV.U32 R12, RZ, RZ, RZ ;  /* 0x000000ffff0c7224 */ /* 0x000fe400078e00ff */
[----:B------:R-:W-:Y:S02]  /*10ff0*/  IMAD.MOV.U32 R11, RZ, RZ, 0x1c1f ;  /* 0x00001c1fff0b7424 */ /* 0x000fe400078e00ff */
[----:B------:R-:W-:Y:S02]  /*11000*/  IMAD.MOV.U32 R15, RZ, RZ, -0x1 ;  /* 0xffffffffff0f7424 */ /* 0x000fe400078e00ff */
[----:B------:R-:W-:Y:S02]  /*11010*/  IMAD.MOV.U32 R3, RZ, RZ, R14 ;  /* 0x000000ffff037224 */ /* 0x000fe400078e000e */
[----:B------:R-:W-:-:S07]  /*11020*/  IMAD R4, R4, 0x2, R17 ;  /* 0x0000000204047824 */ /* 0x000fce00078e0211 */
[----:B------:R-:W-:Y:S05]  /*11030*/  WARPSYNC.COLLECTIVE R15, `(.L_x_331) ;  /* 0x000000000f087348 */ /* 0x000fea0003c00000 */
[----:B------:R0:W1:Y:S02]  /*11040*/  SHFL.IDX P6, R14, R13, R12, R11 ;  /* 0x0000000c0d0e7389 */ /* 0x00006400000c000b */
[----:B01----:R-:W-:Y:S01]  /*11050*/  ENDCOLLECTIVE ;  /* 0x000000000000791b */ /* 0x003fe20003800000 */
.L_x_331:
[----:B------:R-:W-:Y:S02]  /*11060*/  IMAD.MOV.U32 R13, RZ, RZ, R19 ;  /* 0x000000ffff0d7224 */ /* 0x000fe400078e0013 */
[----:B------:R-:W-:Y:S01]  /*11070*/  IMAD.MOV.U32 R12, RZ, RZ, 0x1 ;  /* 0x00000001ff0c7424 */ /* 0x000fe200078e00ff */
[----:B------:R-:W-:-:S07]  /*11080*/  MOV R2, R14 ;  /* 0x0000000e00027202 */ /* 0x000fce0000000f00 */
[----:B------:R-:W-:Y:S05]  /*11090*/  WARPSYNC.COLLECTIVE R15, `(.L_x_332) ;  /* 0x000000000f087348 */ /* 0x000fea0003c00000 */
[----:B------:R0:W1:Y:S02]  /*110a0*/  SHFL.IDX P6, R14, R13, R12, R11 ;  /* 0x0000000c0d0e7389 */ /* 0x00006400000c000b */
[----:B01----:R-:W-:Y:S01]  /*110b0*/  ENDCOLLECTIVE ;  /* 0x000000000000791b */ /* 0x003fe20003800000 */
.L_x_332:
[----:B------:R-:W-:-:S05]  /*110c0*/  IADD3 R2, P0, R2, R0, RZ ;  /* 0x0000000002027210 */ /* 0x000fca0007f1e0ff */
        /* <DEDUP_REMOVED lines=15> */
.L_x_333:
[----:B------:R-:W-:Y:S02]  /*111c0*/  IMAD.MOV.U32 R13, RZ, RZ, R19 ;  /* 0x000000ffff0d7224 */ /* 0x000fe400078e0013 */
[----:B------:R-:W-:Y:S01]  /*111d0*/  IMAD.MOV.U32 R12, RZ, RZ, 0x2 ;  /* 0x00000002ff0c7424 */ /* 0x000fe200078e00ff */
[----:B------:R-:W-:-:S07]  /*111e0*/  MOV R2, R14 ;  /* 0x0000000e00027202 */ /* 0x000fce0000000f00 */
[----:B------:R-:W-:Y:S05]  /*111f0*/  WARPSYNC.COLLECTIVE R15, `(.L_x_334) ;  /* 0x000000000f087348 */ /* 0x000fea0003c00000 */
[----:B------:R0:W1:Y:S02]  /*11200*/  SHFL.IDX P6, R14, R13, R12, R11 ;  /* 0x0000000c0d0e7389 */ /* 0x00006400000c000b */
[----:B01----:R-:W-:Y:S01]  /*11210*/  ENDCOLLECTIVE ;  /* 0x000000000000791b */ /* 0x003fe20003800000 */
.L_x_334:
        /* <DEDUP_REMOVED lines=16> */
.L_x_335:
[----:B------:R-:W-:Y:S02]  /*11320*/  IMAD.MOV.U32 R13, RZ, RZ, R19 ;  /* 0x000000ffff0d7224 */ /* 0x000fe400078e0013 */
[----:B------:R-:W-:Y:S02]  /*11330*/  IMAD.MOV.U32 R12, RZ, RZ, 0x3 ;  /* 0x00000003ff0c7424 */ /* 0x000fe400078e00ff */
[----:B------:R-:W-:-:S07]  /*11340*/  IMAD.MOV.U32 R2, RZ, RZ, R14 ;  /* 0x000000ffff027224 */ /* 0x000fce00078e000e */
[----:B------:R-:W-:Y:S05]  /*11350*/  WARPSYNC.COLLECTIVE R15, `(.L_x_336) ;  /* 0x000000000f087348 */ /* 0x000fea0003c00000 */
[----:B------:R0:W1:Y:S02]  /*11360*/  SHFL.IDX P6, R14, R13, R12, R11 ;  /* 0x0000000c0d0e7389 */ /* 0x00006400000c000b */
[----:B01----:R-:W-:Y:S01]  /*11370*/  ENDCOLLECTIVE ;  /* 0x000000000000791b */ /* 0x003fe20003800000 */
.L_x_336:
[----:B------:R-:W-:-:S04]  /*11380*/  IADD3 R2, P0, R2, R0, RZ ;  /* 0x0000000002027210 */ /* 0x000fc80007f1e0ff */
[----:B------:R-:W-:Y:S02]  /*11390*/  IADD3.X R3, RZ, R3, RZ, P0, !PT ;  /* 0x00000003ff037210 */ /* 0x000fe400007fe4ff */
[----:B------:R-:W-:Y:S01]  /*113a0*/  ISETP.LT.OR P0, PT, R6, 0x41, P3 ;  /* 0x000000410600780c */ /* 0x000fe20001f01670 */
[----:B------:R-:W-:-:S12]  /*113b0*/  IMAD.MOV.U32 R13, RZ, RZ, R18 ;  /* 0x000000ffff0d7224 */ /* 0x000fd800078e0012 */
        /* <DEDUP_REMOVED lines=9> */
.L_x_337:
[----:B------:R-:W-:Y:S01]  /*11450*/  @!PT LDS RZ, [RZ] ;  /* 0x00000000fffff984 */ /* 0x000fe20000000800 */
[----:B------:R-:W-:Y:S01]  /*11460*/  @!PT LDS RZ, [RZ] ;  /* 0x00000000fffff984 */ /* 0x000fe20000000800 */
[----:B------:R-:W-:Y:S01]  /*11470*/  @!PT LDS RZ, [RZ] ;  /* 0x00000000fffff984 */ /* 0x000fe20000000800 */
[----:B------:R-:W-:Y:S01]  /*11480*/  LDGSTS.E.BYPASS.LTC128B.128 [R4+0x3400], desc[UR36][R2.64+0x40], !P0 ;  /* 0x0340004002047fae */ /* 0x000fe2000c101d64 */
[----:B------:R-:W-:-:S13]  /*11490*/  ISETP.LT.OR P0, PT, R6, 0x41, P1 ;  /* 0x000000410600780c */ /* 0x000fda0000f01670 */
[----:B------:R0:W-:Y:S02]  /*114a0*/  LDGSTS.E.BYPASS.LTC128B.128 [R4+0x5400], desc[UR36][R2.64+0x80], !P0 ;  /* 0x0540008002047fae */ /* 0x0001e4000c101d64 */
[----:B0-----:R-:W-:Y:S01]  /*114b0*/  IMAD.MOV.U32 R2, RZ, RZ, R14 ;  /* 0x000000ffff027224 */ /* 0x001fe200078e000e */
[----:B------:R-:W-:Y:S06]  /*114c0*/  BRA `(.L_x_338) ;  /* 0xffffffc800587947 */ /* 0x000fec000383ffff */
.L_x_259:
[----:B-1----:R1:W2:Y:S02]  /*114d0*/  SYNCS.PHASECHK.TRANS64.TRYWAIT P0, [R0+URZ+0x2d860], R3 ;  /* 0x02d86003000075a7 */ /* 0x0022a4000800017f */
[----:B--2---:R-:W-:Y:S05]  /*114e0*/  @!P0 NANOSLEEP.SYNCS 0x989680 ;  /* 0x009896800000895d */ /* 0x004fea0003900000 */
[----:B------:R-:W2:Y:S02]  /*114f0*/  @!P0 SYNCS.PHASECHK.TRANS64 P0, [R0+URZ+0x2d860], R3 ;  /* 0x02d86003000085a7 */ /* 0x000ea4000800007f */
[----:B--2---:R-:W-:Y:S05]  /*11500*/  @!P0 BRA `(.L_x_259) ;  /* 0xfffffffc00f08947 */ /* 0x004fea000383ffff */
[----:B------:R-:W-:Y:S05]  /*11510*/  BRA `(.L_x_339) ;  /* 0xffffffcc00807947 */ /* 0x000fea000383ffff */
.L_x_260:
[----:B------:R-:W-:Y:S01]  /*11520*/  BSSY B0, `(.L_x_340) ;  /* 0x0000008000007945 */ /* 0x000fe20003800000 */
[----:B------:R-:W-:Y:S01]  /*11530*/  IMAD.MOV.U32 R13, RZ, RZ, R19 ;  /* 0x000000ffff0d7224 */ /* 0x000fe200078e0013 */
[----:B------:R-:W-:Y:S01]  /*11540*/  MOV R12, RZ ;  /* 0x000000ff000c7202 */ /* 0x000fe20000000f00 */
[----:B------:R-:W-:Y:S02]  /*11550*/  IMAD.MOV.U32 R11, RZ, RZ, 0x1c1f ;  /* 0x00001c1fff0b7424 */ /* 0x000fe400078e00ff */
[----:B------:R-:W-:-:S07]  /*11560*/  IMAD.MOV.U32 R15, RZ, RZ, -0x1 ;  /* 0xffffffffff0f7424 */ /* 0x000fce00078e00ff */
[----:B-1----:R-:W-:Y:S05]  /*11570*/  WARPSYNC.COLLECTIVE R15, `(.L_x_341) ;  /* 0x000000000f087348 */ /* 0x002fea0003c00000 */
[----:B------:R0:W2:Y:S02]  /*11580*/  SHFL.IDX P6, R14, R13, R12, R11 ;  /* 0x0000000c0d0e7389 */ /* 0x0000a400000c000b */
[----:B012---:R-:W-:Y:S01]  /*11590*/  ENDCOLLECTIVE ;  /* 0x000000000000791b */ /* 0x007fe20003800000 */
.L_x_341:
[----:B------:R-:W-:Y:S05]  /*115a0*/  BSYNC B0 ;  /* 0x0000000000007941 */ /* 0x000fea0003800000 */
.L_x_340:
[----:B------:R-:W0:Y:S01]  /*115b0*/  S2R R2, SR_TID.X ;  /* 0x0000000000027919 */ /* 0x000e220000002100 */
[----:B------:R-:W-:Y:S01]  /*115c0*/  IMAD.MOV.U32 R13, RZ, RZ, R18 ;  /* 0x000000ffff0d7224 */ /* 0x000fe200078e0012 */
[----:B------:R-:W-:Y:S01]  /*115d0*/  MOV R15, 0xffffffff ;  /* 0xffffffff000f7802 */ /* 0x000fe20000000f00 */
[----:B------:R-:W-:Y:S02]  /*115e0*/  IMAD.MOV.U32 R12, RZ, RZ, RZ ;  /* 0x000000ffff0c7224 */ /* 0x000fe400078e00ff */
[----:B------:R-:W-:Y:S02]  /*115f0*/  IMAD.MOV.U32 R11, RZ, RZ, 0x1c1f ;  /* 0x00001c1fff0b7424 */ /* 0x000fe400078e00ff */
[----:B------:R-:W-:Y:S02]  /*11600*/  IMAD.MOV.U32 R3, RZ, RZ, R14 ;  /* 0x000000ffff037224 */ /* 0x000fe400078e000e */
[----:B------:R-:W-:-:S07]  /*11610*/  IMAD R4, R4, 0x2, R17 ;  /* 0x0000000204047824 */ /* 0x000fce00078e0211 */
[----:B0-----:R-:W-:Y:S05]  /*11620*/  WARPSYNC.COLLECTIVE R15, `(.L_x_342) ;  /* 0x000000000f087348 */ /* 0x001fea0003c00000 */
[----:B------:R1:W2:Y:S02]  /*11630*/  SHFL.IDX P6, R14, R13, R12, R11 ;  /* 0x0000000c0d0e7389 */ /* 0x0002a400000c000b */
[----:B012---:R-:W-:Y:S01]  /*11640*/  ENDCOLLECTIVE ;  /* 0x000000000000791b */ /* 0x007fe20003800000 */
.L_x_342:
[----:B------:R-:W-:Y:S01]  /*11650*/  ULDC UR4, c[0x0][0x2f4] ;  /* 0x0000bd0000047ab9 */ /* 0x000fe20000000800 */
[----:B------:R-:W-:Y:S02]  /*11660*/  IMAD.MOV.U32 R13, RZ, RZ, R19 ;  /* 0x000000ffff0d7224 */ /* 0x000fe400078e0013 */
[----:B------:R-:W-:Y:S02]  /*11670*/  IMAD.MOV.U32 R12, RZ, RZ, 0x1 ;  /* 0x00000001ff0c7424 */ /* 0x000fe400078e00ff */
[----:B------:R-:W-:-:S05]  /*11680*/  IMAD.SHL.U32 R7, R2, 0x8, RZ ;  /* 0x0000000802077824 */ /* 0x000fca00078e00ff */
[----:B------:R-:W-:-:S04]  /*11690*/  LOP3.LUT R7, R7, 0x18, RZ, 0xc0, !PT ;  /* 0x0000001807077812 */ /* 0x000fc800078ec0ff */
[C---:B------:R-:W-:Y:S01]  /*116a0*/  ISETP.GE.AND P2, PT, R7.reuse, UR4, PT ;  /* 0x0000000407007c0c */ /* 0x040fe2000bf46270 */
[C---:B------:R-:W-:Y:S01]  /*116b0*/  IMAD.SHL.U32 R5, R7.reuse, 0x2, RZ ;  /* 0x0000000207057824 */ /* 0x040fe200078e00ff */
[C---:B------:R-:W-:Y:S02]  /*116c0*/  LOP3.LUT R8, R7.reuse, 0x20, RZ, 0xfc, !PT ;  /* 0x0000002007087812 */ /* 0x040fe400078efcff */
[----:B------:R-:W-:Y:S02]  /*116d0*/  LOP3.LUT R7, R7, 0x40, RZ, 0xfc, !PT ;  /* 0x0000004007077812 */ /* 0x000fe400078efcff */
[----:B------:R-:W-:Y:S02]  /*116e0*/  IADD3 R2, P0, R14, R5, RZ ;  /* 0x000000050e027210 */ /* 0x000fe40007f1e0ff */
[----:B------:R-:W-:Y:S02]  /*116f0*/  ISETP.LT.OR P3, PT, R6, 0x1, P2 ;  /* 0x000000010600780c */ /* 0x000fe40001761670 */
[----:B------:R-:W-:Y:S01]  /*11700*/  ISETP.GE.AND P1, PT, R8, UR4, PT ;  /* 0x0000000408007c0c */ /* 0x000fe2000bf26270 */
[----:B------:R-:W-:Y:S01]  /*11710*/  IMAD.X R3, RZ, RZ, R3, P0 ;  /* 0x000000ffff037224 */ /* 0x000fe200000e0603 */
[----:B------:R-:W-:-:S13]  /*11720*/  ISETP.GE.AND P0, PT, R7, UR4, PT ;  /* 0x0000000407007c0c */ /* 0x000fda000bf06270 */
[----:B------:R-:W-:Y:S05]  /*11730*/  WARPSYNC.COLLECTIVE R15, `(.L_x_343) ;  /* 0x000000000f087348 */ /* 0x000fea0003c00000 */
[----:B------:R0:W1:Y:S02]  /*11740*/  SHFL.IDX P6, R14, R13, R12, R11 ;  /* 0x0000000c0d0e7389 */ /* 0x00006400000c000b */
[----:B01----:R-:W-:Y:S01]  /*11750*/  ENDCOLLECTIVE ;  /* 0x000000000000791b */ /* 0x003fe20003800000 */
.L_x_343:
[C---:B------:R-:W-:Y:S01]  /*11760*/  ISETP.LT.OR P4, PT, R6.reuse, 0x1, P1 ;  /* 0x000000010600780c */ /* 0x040fe20000f81670 */
[----:B------:R-:W-:Y:S01]  /*11770*/  @!PT LDS RZ, [RZ] ;  /* 0x00000000fffff984 */ /* 0x000fe20000000800 */
[----:B------:R-:W-:Y:S01]  /*11780*/  @!PT LDS RZ, [RZ] ;  /* 0x00000000fffff984 */ /* 0x000fe20000000800 */
[----:B------:R-:W-:Y:S01]  /*11790*/  @!PT LDS RZ, [RZ] ;  /* 0x00000000fffff984 */ /* 0x000fe20000000800 */
[----:B------:R-:W-:Y:S01]  /*117a0*/  LDGSTS.E.BYPASS.LTC128B.128 [R4+0x400], desc[UR36][R2.64], !P3 ;  /* 0x0040000002047fae */ /* 0x000fe2000d901d64 */
[----:B------:R-:W-:Y:S01]  /*117b0*/  ISETP.LT.OR P3, PT, R6, 0x1, P0 ;  /* 0x000000010600780c */ /* 0x000fe20000761670 */
[----:B------:R-:W-:-:S10]  /*117c0*/  IMAD.MOV.U32 R13, RZ, RZ, R18 ;  /* 0x000000ffff0d7224 */ /* 0x000fd400078e0012 */
[----:B------:R-:W-:Y:S04]  /*117d0*/  LDGSTS.E.BYPASS.LTC128B.128 [R4+0x2400], desc[UR36][R2.64+0x40], !P4 ;  /* 0x0240004002047fae */ /* 0x000fe8000e101d64 */
[----:B------:R0:W-:Y:S01]  /*117e0*/  LDGSTS.E.BYPASS.LTC128B.128 [R4+0x4400], desc[UR36][R2.64+0x80], !P3 ;  /* 0x0440008002047fae */ /* 0x0001e2000d901d64 */
[----:B------:R-:W-:Y:S02]  /*117f0*/  ISETP.LT.OR P3, PT, R6, 0x21, P2 ;  /* 0x000000210600780c */ /* 0x000fe40001761670 */
[----:B0-----:R-:W-:-:S11]  /*11800*/  MOV R3, R14 ;  /* 0x0000000e00037202 */ /* 0x001fd60000000f00 */
[----:B------:R-:W-:Y:S05]  /*11810*/  WARPSYNC.COLLECTIVE R15, `(.L_x_344) ;  /* 0x000000000f087348 */ /* 0x000fea0003c00000 */
[----:B------:R0:W1:Y:S02]  /*11820*/  SHFL.IDX P6, R14, R13, R12, R11 ;  /* 0x0000000c0d0e7389 */ /* 0x00006400000c000b */
[----:B01----:R-:W-:Y:S01]  /*11830*/  ENDCOLLECTIVE ;  /* 0x000000000000791b */ /* 0x003fe20003800000 */
.L_x_344:
[----:B------:R-:W-:Y:S02]  /*11840*/  IMAD.MOV.U32 R13, RZ, RZ, R19 ;  /* 0x000000ffff0d7224 */ /* 0x000fe400078e0013 */
[----:B------:R-:W-:Y:S01]  /*11850*/  IMAD.MOV.U32 R12, RZ, RZ, 0x2 ;  /* 0x00000002ff0c7424 */ /* 0x000fe200078e00ff */
[----:B------:R-:W-:-:S13]  /*11860*/  IADD3 R2, P4, R14, R5, RZ ;  /* 0x000000050e027210 */ /* 0x000fda0007f9e0ff */
[----:B------:R-:W-:Y:S05]  /*11870*/  WARPSYNC.COLLECTIVE R15, `(.L_x_345) ;  /* 0x000000000f087348 */ /* 0x000fea0003c00000 */
[----:B------:R0:W1:Y:S02]  /*11880*/  SHFL.IDX P6, R14, R13, R12, R11 ;  /* 0x0000000c0d0e7389 */ /* 0x00006400000c000b */
[----:B01----:R-:W-:Y:S01]  /*11890*/  ENDCOLLECTIVE ;  /* 0x000000000000791b */ /* 0x003fe20003800000 */
.L_x_345:
[----:B------:R-:W-:Y:S01]  /*118a0*/  IMAD.X R3, RZ, RZ, R3, P4 ;  /* 0x000000ffff037224 */ /* 0x000fe200020e0603 */
[----:B------:R-:W-:-:S04]  /*118b0*/  ISETP.LT.OR P4, PT, R6, 0x21, P1 ;  /* 0x000000210600780c */ /* 0x000fc80000f81670 */
[----:B------:R-:W-:Y:S01]  /*118c0*/  @!PT LDS RZ, [RZ] ;  /* 0x00000000fffff984 */ /* 0x000fe20000000800 */
[----:B------:R-:W-:Y:S01]  /*118d0*/  @!PT LDS RZ, [RZ] ;  /* 0x00000000fffff984 */ /* 0x000fe20000000800 */
[----:B------:R-:W-:Y:S01]  /*118e0*/  @!PT LDS RZ, [RZ] ;  /* 0x00000000fffff984 */ /* 0x000fe20000000800 */
[----:B------:R-:W-:Y:S01]  /*118f0*/  LDGSTS.E.BYPASS.LTC128B.128 [R4+0xc00], desc[UR36][R2.64], !P3 ;  /* 0x00c0000002047fae */ /* 0x000fe2000d901d64 */
[----:B------:R-:W-:Y:S01]  /*11900*/  ISETP.LT.OR P3, PT, R6, 0x21, P0 ;  /* 0x000000210600780c */ /* 0x000fe20000761670 */
[----:B------:R-:W-:-:S07]  /*11910*/  IMAD.MOV.U32 R13, RZ, RZ, R18 ;  /* 0x000000ffff0d7224 */ /* 0x000fce00078e0012 */
[----:B------:R-:W-:Y:S05]  /*11920*/  LDGSTS.E.BYPASS.LTC128B.128 [R4+0x2c00], desc[UR36][R2.64+0x40], !P4 ;  /* 0x02c0004002047fae */ /* 0x000fea000e101d64 */
[----:B------:R0:W-:Y:S01]  /*11930*/  LDGSTS.E.BYPASS.LTC128B.128 [R4+0x4c00], desc[UR36][R2.64+0x80], !P3 ;  /* 0x04c0008002047fae */ /* 0x0001e2000d901d64 */
[----:B------:R-:W-:Y:S01]  /*11940*/  ISETP.LT.OR P3, PT, R6, 0x41, P2 ;  /* 0x000000410600780c */ /* 0x000fe20001761670 */
[----:B0-----:R-:W-:-:S12]  /*11950*/  IMAD.MOV.U32 R3, RZ, RZ, R14 ;  /* 0x000000ffff037224 */ /* 0x001fd800078e000e */
[----:B------:R-:W-:Y:S05]  /*11960*/  WARPSYNC.COLLECTIVE R15, `(.L_x_346) ;  /* 0x000000000f087348 */ /* 0x000fea0003c00000 */
[----:B------:R0:W1:Y:S02]  /*11970*/  SHFL.IDX P6, R14, R13, R12, R11 ;  /* 0x0000000c0d0e7389 */ /* 0x00006400000c000b */
[----:B01----:R-:W-:Y:S01]  /*11980*/  ENDCOLLECTIVE ;  /* 0x000000000000791b */ /* 0x003fe20003800000 */
.L_x_346:
[----:B------:R-:W-:Y:S02]  /*11990*/  IMAD.MOV.U32 R13, RZ, RZ, R19 ;  /* 0x000000ffff0d7224 */ /* 0x000fe400078e0013 */
[----:B------:R-:W-:Y:S01]  /*119a0*/  IMAD.MOV.U32 R12, RZ, RZ, 0x3 ;  /* 0x00000003ff0c7424 */ /* 0x000fe200078e00ff */
[----:B------:R-:W-:-:S13]  /*119b0*/  IADD3 R2, P4, R14, R5, RZ ;  /* 0x000000050e027210 */ /* 0x000fda0007f9e0ff */
[----:B------:R-:W-:Y:S05]  /*119c0*/  WARPSYNC.COLLECTIVE R15, `(.L_x_347) ;  /* 0x000000000f087348 */ /* 0x000fea0003c00000 */
[----:B------:R0:W1:Y:S02]  /*119d0*/  SHFL.IDX P6, R14, R13, R12, R11 ;  /* 0x0000000c0d0e7389 */ /* 0x00006400000c000b */
[----:B01----:R-:W-:Y:S01]  /*119e0*/  ENDCOLLECTIVE ;  /* 0x000000000000791b */ /* 0x003fe20003800000 */
.L_x_347:
[----:B------:R-:W-:Y:S02]  /*119f0*/  IADD3.X R3, RZ, R3, RZ, P4, !PT ;  /* 0x00000003ff037210 */ /* 0x000fe400027fe4ff */
[----:B------:R-:W-:-:S03]  /*11a00*/  ISETP.LT.OR P4, PT, R6, 0x41, P1 ;  /* 0x000000410600780c */ /* 0x000fc60000f81670 */
[----:B------:R-:W-:Y:S01]  /*11a10*/  @!PT LDS RZ, [RZ] ;  /* 0x00000000fffff984 */ /* 0x000fe20000000800 */
[----:B------:R-:W-:Y:S01]  /*11a20*/  @!PT LDS RZ, [RZ] ;  /* 0x00000000fffff984 */ /* 0x000fe20000000800 */
[----:B------:R-:W-:Y:S01]  /*11a30*/  @!PT LDS RZ, [RZ] ;  /* 0x00000000fffff984 */ /* 0x000fe20000000800 */
[----:B------:R0:W-:Y:S01]  /*11a40*/  LDGSTS.E.BYPASS.LTC128B.128 [R4+0x1400], desc[UR36][R2.64], !P3 ;  /* 0x0140000002047fae */ /* 0x0001e2000d901d64 */
[----:B------:R-:W-:Y:S01]  /*11a50*/  ISETP.LT.OR P3, PT, R6, 0x41, P0 ;  /* 0x000000410600780c */ /* 0x000fe20000761670 */
[----:B------:R-:W-:-:S08]  /*11a60*/  IMAD.MOV.U32 R13, RZ, RZ, R18 ;  /* 0x000000ffff0d7224 */ /* 0x000fd000078e0012 */
[----:B------:R0:W-:Y:S04]  /*11a70*/  LDGSTS.E.BYPASS.LTC128B.128 [R4+0x3400], desc[UR36][R2.64+0x40], !P4 ;  /* 0x0340004002047fae */ /* 0x0001e8000e101d64 */
[----:B------:R0:W-:Y:S01]  /*11a80*/  LDGSTS.E.BYPASS.LTC128B.128 [R4+0x5400], desc[UR36][R2.64+0x80], !P3 ;  /* 0x0540008002047fae */ /* 0x0001e2000d901d64 */
[----:B------:R-:W-:-:S07]  /*11a90*/  IMAD.MOV.U32 R19, RZ, RZ, R14 ;  /* 0x000000ffff137224 */ /* 0x000fce00078e000e */
[----:B0-----:R-:W-:Y:S05]  /*11aa0*/  WARPSYNC.COLLECTIVE R15, `(.L_x_348) ;  /* 0x000000000f087348 */ /* 0x001fea0003c00000 */
[----:B------:R1:W2:Y:S02]  /*11ab0*/  SHFL.IDX P6, R14, R13, R12, R11 ;  /* 0x0000000c0d0e7389 */ /* 0x0002a400000c000b */
[----:B012---:R-:W-:Y:S01]  /*11ac0*/  ENDCOLLECTIVE ;  /* 0x000000000000791b */ /* 0x007fe20003800000 */
.L_x_348:
[----:B------:R-:W-:Y:S05]  /*11ad0*/  BRA `(.L_x_349) ;  /* 0xffffffc800f47947 */ /* 0x000fea000383ffff */
.L_x_265:
        /* <DEDUP_REMOVED lines=8> */
.L_x_351:
[----:B------:R-:W-:Y:S05]  /*11b60*/  BSYNC B0 ;  /* 0x0000000000007941 */ /* 0x000fea0003800000 */
.L_x_350:
[----:B------:R-:W-:Y:S02]  /*11b70*/  IMAD.MOV.U32 R13, RZ, RZ, R24 ;  /* 0x000000ffff0d7224 */ /* 0x000fe400078e0018 */
[----:B------:R-:W-:Y:S02]  /*11b80*/  IMAD.MOV.U32 R12, RZ, RZ, 0x1 ;  /* 0x00000001ff0c7424 */ /* 0x000fe400078e00ff */
[----:B------:R-:W-:Y:S02]  /*11b90*/  IMAD.MOV.U32 R11, RZ, RZ, 0x1f ;  /* 0x0000001fff0b7424 */ /* 0x000fe400078e00ff */
[----:B------:R-:W-:Y:S02]  /*11ba0*/  IMAD.MOV.U32 R15, RZ, RZ, -0x1 ;  /* 0xffffffffff0f7424 */ /* 0x000fe400078e00ff */
[----:B------:R-:W-:Y:S02]  /*11bb0*/  IMAD.IADD R9, R27, 0x1, R8 ;  /* 0x000000011b097824 */ /* 0x000fe400078e0208 */
[----:B------:R-:W-:-:S07]  /*11bc0*/  IMAD.MOV.U32 R0, RZ, RZ, R14 ;  /* 0x000000ffff007224 */ /* 0x000fce00078e000e */
[----:B------:R-:W-:Y:S05]  /*11bd0*/  WARPSYNC.COLLECTIVE R15, `(.L_x_352) ;  /* 0x000000000f087348 */ /* 0x000fea0003c00000 */
[----:B------:R0:W1:Y:S02]  /*11be0*/  SHFL.IDX P6, R14, R13, R12, R11 ;  /* 0x0000000c0d0e7389 */ /* 0x00006400000c000b */
[----:B01----:R-:W-:Y:S01]  /*11bf0*/  ENDCOLLECTIVE ;  /* 0x000000000000791b */ /* 0x003fe20003800000 */
.L_x_352:
[----:B------:R-:W-:Y:S02]  /*11c00*/  ULDC UR4, c[0x0][0xc3c] ;  /* 0x00030f0000047ab9 */ /* 0x000fe40000000800 */
[----:B------:R-:W-:-:S13]  /*11c10*/  ISETP.GE.OR P1, PT, R9, UR4, !P0 ;  /* 0x0000000409007c0c */ /* 0x000fda000c726670 */
[----:B------:R-:W0:Y:S08]  /*11c20*/  @!P1 LDC.64 R2, c[0x0][0xc80] ;  /* 0x00032000ff029b82 */ /* 0x000e300000000a00 */
[----:B------:R-:W1:Y:S01]  /*11c30*/  @!P1 LDC.64 R4, c[0x0][0xc78] ;  /* 0x00031e00ff049b82 */ /* 0x000e620000000a00 */
[----:B------:R-:W-:Y:S01]  /*11c40*/  IMAD.MOV.U32 R11, RZ, RZ, RZ ;  /* 0x000000ffff0b7224 */ /* 0x000fe200078e00ff */
[----:B------:R-:W-:Y:S01]  /*11c50*/  MOV R6, R14 ;  /* 0x0000000e00067202 */ /* 0x000fe20000000f00 */
[----:B0-----:R-:W-:-:S05]  /*11c60*/  @!P1 IMAD.WIDE R2, R9, 0x4, R2 ;  /* 0x0000000409029825 */ /* 0x001fca00078e0202 */
[----:B------:R1:W2:Y:S02]  /*11c70*/  @!P1 LDG.E R7, desc[UR36][R2.64] ;  /* 0x0000002402079981 */ /* 0x0002a4000c1e1900 */
[----:B-1----:R-:W-:-:S05]  /*11c80*/  @!P1 IMAD.WIDE R2, R9, 0x4, R4 ;  /* 0x0000000409029825 */ /* 0x002fca00078e0204 */
[----:B------:R-:W3:Y:S01]  /*11c90*/  @!P1 LDG.E R5, desc[UR36][R2.64] ;  /* 0x0000002402059981 */ /* 0x000ee2000c1e1900 */
[----:B------:R-:W-:Y:S01]  /*11ca0*/  IMAD.MOV.U32 R4, RZ, RZ, RZ ;  /* 0x000000ffff047224 */ /* 0x000fe200078e00ff */
[C---:B------:R-:W-:Y:S01]  /*11cb0*/  ISETP.GE.U32.AND P2, PT, R8.reuse, 0x2, PT ;  /* 0x000000020800780c */ /* 0x040fe20003f46070 */
[----:B------:R-:W-:Y:S01]  /*11cc0*/  IMAD.MOV.U32 R24, RZ, RZ, RZ ;  /* 0x000000ffff187224 */ /* 0x000fe200078e00ff */
[C---:B------:R-:W-:Y:S02]  /*11cd0*/  ISETP.GE.U32.AND P3, PT, R8.reuse, 0x4, PT ;  /* 0x000000040800780c */ /* 0x040fe40003f66070 */
[C---:B------:R-:W-:Y:S02]  /*11ce0*/  ISETP.GE.U32.AND P4, PT, R8.reuse, 0x8, PT ;  /* 0x000000080800780c */ /* 0x040fe40003f86070 */
[----:B------:R-:W-:Y:S01]  /*11cf0*/  ISETP.GE.U32.AND P5, PT, R8, 0x10, PT ;  /* 0x000000100800780c */ /* 0x000fe20003fa6070 */
[----:B--2---:R-:W-:Y:S02]  /*11d00*/  @!P1 IMAD.MOV.U32 R4, RZ, RZ, R7 ;  /* 0x000000ffff049224 */ /* 0x004fe400078e0007 */
[----:B------:R-:W-:-:S02]  /*11d10*/  IMAD.MOV.U32 R7, RZ, RZ, RZ ;  /* 0x000000ffff077224 */ /* 0x000fc400078e00ff */
[----:B---3--:R-:W-:Y:S01]  /*11d20*/  @!P1 IMAD.MOV.U32 R7, RZ, RZ, R5 ;  /* 0x000000ffff079224 */ /* 0x008fe200078e0005 */
[----:B------:R-:W-:-:S03]  /*11d30*/  ISETP.NE.AND P1, PT, R8, RZ, PT ;  /* 0x000000ff0800720c */ /* 0x000fc60003f25270 */
[----:B------:R-:W-:-:S10]  /*11d40*/  IMAD R13, R7, R4, RZ ;  /* 0x00000004070d7224 */ /* 0x000fd400078e02ff */
[----:B------:R-:W-:Y:S05]  /*11d50*/  WARPSYNC.COLLECTIVE R15, `(.L_x_353) ;  /* 0x000000000f087348 */ /* 0x000fea0003c00000 */
[----:B------:R0:W1:Y:S02]  /*11d60*/  SHFL.UP P6, R14, R13, R12, R11 ;  /* 0x0400000c0d0e7389 */ /* 0x00006400000c000b */
[----:B01----:R-:W-:Y:S01]  /*11d70*/  ENDCOLLECTIVE ;  /* 0x000000000000791b */ /* 0x003fe20003800000 */
.L_x_353:
[----:B------:R-:W-:Y:S01]  /*11d80*/  IMAD.MOV.U32 R12, RZ, RZ, 0x2 ;  /* 0x00000002ff0c7424 */ /* 0x000fe200078e00ff */
[----:B------:R-:W-:-:S04]  /*11d90*/  SEL R14, R14, RZ, P1 ;  /* 0x000000ff0e0e7207 */ /* 0x000fc80000800000 */
[----:B------:R-:W-:-:S05]  /*11da0*/  IADD3 R5, R13, R14, RZ ;  /* 0x0000000e0d057210 */ /* 0x000fca0007ffe0ff */
[----:B------:R-:W-:-:S07]  /*11db0*/  IMAD.MOV.U32 R13, RZ, RZ, R5 ;  /* 0x000000ffff0d7224 */ /* 0x000fce00078e0005 */
[----:B------:R-:W-:Y:S05]  /*11dc0*/  WARPSYNC.COLLECTIVE R15, `(.L_x_354) ;  /* 0x000000000f087348 */ /* 0x000fea0003c00000 */
[----:B------:R0:W1:Y:S02]  /*11dd0*/  SHFL.UP P6, R14, R13, R12, R11 ;  /* 0x0400000c0d0e7389 */ /* 0x00006400000c000b */
[----:B01----:R-:W-:Y:S01]  /*11de0*/  ENDCOLLECTIVE ;  /* 0x000000000000791b */ /* 0x003fe20003800000 */
.L_x_354:
[----:B------:R-:W-:Y:S01]  /*11df0*/  IMAD.MOV.U32 R12, RZ, RZ, 0x4 ;  /* 0x00000004ff0c7424 */ /* 0x000fe200078e00ff */
[----:B------:R-:W-:-:S05]  /*11e00*/  SEL R2, R14, RZ, P2 ;  /* 0x000000ff0e027207 */ /* 0x000fca0001000000 */
[----:B------:R-:W-:-:S04]  /*11e10*/  IMAD.IADD R2, R5, 0x1, R2 ;  /* 0x0000000105027824 */ /* 0x000fc800078e0202 */
[----:B------:R-:W-:-:S07]  /*11e20*/  IMAD.MOV.U32 R13, RZ, RZ, R2 ;  /* 0x000000ffff0d7224 */ /* 0x000fce00078e0002 */
[----:B------:R-:W-:Y:S05]  /*11e30*/  WARPSYNC.COLLECTIVE R15, `(.L_x_355) ;  /* 0x000000000f087348 */ /* 0x000fea0003c00000 */
[----:B------:R0:W1:Y:S02]  /*11e40*/  SHFL.UP P6, R14, R13, R12, R11 ;  /* 0x0400000c0d0e7389 */ /* 0x00006400000c000b */
[----:B01----:R-:W-:Y:S01]  /*11e50*/  ENDCOLLECTIVE ;  /* 0x000000000000791b */ /* 0x003fe20003800000 */
.L_x_355:
[----:B------:R-:W-:Y:S01]  /*11e60*/  IMAD.MOV.U32 R12, RZ, RZ, 0x8 ;  /* 0x00000008ff0c7424 */ /* 0x000fe200078e00ff */
[----:B------:R-:W-:-:S05]  /*11e70*/  SEL R3, R14, RZ, P3 ;  /* 0x000000ff0e037207 */ /* 0x000fca0001800000 */
[----:B------:R-:W-:-:S05]  /*11e80*/  IMAD.IADD R3, R2, 0x1, R3 ;  /* 0x0000000102037824 */ /* 0x000fca00078e0203 */
[----:B------:R-:W-:-:S07]  /*11e90*/  MOV R13, R3 ;  /* 0x00000003000d7202 */ /* 0x000fce0000000f00 */
[----:B------:R-:W-:Y:S05]  /*11ea0*/  WARPSYNC.COLLECTIVE R15, `(.L_x_356) ;  /* 0x000000000f087348 */ /* 0x000fea0003c00000 */
[----:B------:R0:W1:Y:S02]  /*11eb0*/  SHFL.UP P6, R14, R13, R12, R11 ;  /* 0x0400000c0d0e7389 */ /* 0x00006400000c000b */
[----:B01----:R-:W-:Y:S01]  /*11ec0*/  ENDCOLLECTIVE ;  /* 0x000000000000791b */ /* 0x003fe20003800000 */
.L_x_356:
[----:B------:R-:W-:Y:S01]  /*11ed0*/  IMAD.MOV.U32 R12, RZ, RZ, 0x10 ;  /* 0x00000010ff0c7424 */ /* 0x000fe200078e00ff */
[----:B------:R-:W-:-:S05]  /*11ee0*/  SEL R14, R14, RZ, P4 ;  /* 0x000000ff0e0e7207 */ /* 0x000fca0002000000 */
[----:B------:R-:W-:-:S04]  /*11ef0*/  IMAD.IADD R5, R3, 0x1, R14 ;  /* 0x0000000103057824 */ /* 0x000fc800078e020e */
[----:B------:R-:W-:-:S07]  /*11f00*/  IMAD.MOV.U32 R13, RZ, RZ, R5 ;  /* 0x000000ffff0d7224 */ /* 0x000fce00078e0005 */
[----:B------:R-:W-:Y:S05]  /*11f10*/  WARPSYNC.COLLECTIVE R15, `(.L_x_357) ;  /* 0x000000000f087348 */ /* 0x000fea0003c00000 */
[----:B------:R0:W1:Y:S02]  /*11f20*/  SHFL.UP P6, R14, R13, R12, R11 ;  /* 0x0400000c0d0e7389 */ /* 0x00006400000c000b */
[----:B01----:R-:W-:Y:S01]  /*11f30*/  ENDCOLLECTIVE ;  /* 0x000000000000791b */ /* 0x003fe20003800000 */
.L_x_357:
[----:B------:R-:W-:Y:S01]  /*11f40*/  MOV R12, 0x1f ;  /* 0x0000001f000c7802 */ /* 0x000fe20000000f00 */
[----:B------:R-:W-:Y:S01]  /*11f50*/  IMAD.MOV.U32 R11, RZ, RZ, 0x1f ;  /* 0x0000001fff0b7424 */ /* 0x000fe200078e00ff */
[----:B------:R-:W-:-:S05]  /*11f60*/  SEL R2, R14, RZ, P5 ;  /* 0x000000ff0e027207 */ /* 0x000fca0002800000 */
[----:B------:R-:W-:-:S04]  /*11f70*/  IMAD.IADD R2, R5, 0x1, R2 ;  /* 0x0000000105027824 */ /* 0x000fc800078e0202 */
[----:B------:R-:W-:-:S07]  /*11f80*/  IMAD.MOV.U32 R13, RZ, RZ, R2 ;  /* 0x000000ffff0d7224 */ /* 0x000fce00078e0002 */
[----:B------:R-:W-:Y:S05]  /*11f90*/  WARPSYNC.COLLECTIVE R15, `(.L_x_358) ;  /* 0x000000000f087348 */ /* 0x000fea0003c00000 */
[----:B------:R0:W1:Y:S02]  /*11fa0*/  SHFL.IDX P6, R14, R13, R12, R11 ;  /* 0x0000000c0d0e7389 */ /* 0x00006400000c000b */
[----:B01----:R-:W-:Y:S01]  /*11fb0*/  ENDCOLLECTIVE ;  /* 0x000000000000791b */ /* 0x003fe20003800000 */
.L_x_358:
[----:B------:R-:W-:Y:S05]  /*11fc0*/  BRA `(.L_x_359) ;  /* 0xffffffcc000c7947 */ /* 0x000fea000383ffff */
.L_x_268:
[----:B------:R-:W-:Y:S01]  /*11fd0*/  BSSY B0, `(.L_x_360) ;  /* 0x0000007000007945 */ /* 0x000fe20003800000 */
[----:B------:R-:W-:Y:S02]  /*11fe0*/  IMAD.MOV.U32 R12, RZ, RZ, 0x1 ;  /* 0x00000001ff0c7424 */ /* 0x000fe400078e00ff */
[----:B------:R-:W-:Y:S02]  /*11ff0*/  IMAD.MOV.U32 R11, RZ, RZ, RZ ;  /* 0x000000ffff0b7224 */ /* 0x000fe400078e00ff */
[----:B------:R-:W-:-:S07]  /*12000*/  IMAD.MOV.U32 R15, RZ, RZ, -0x1 ;  /* 0xffffffffff0f7424 */ /* 0x000fce00078e00ff */
[----:B------:R-:W-:Y:S05]  /*12010*/  WARPSYNC.COLLECTIVE R15, `(.L_x_361) ;  /* 0x000000000f087348 */ /* 0x000fea0003c00000 */
[----:B------:R0:W1:Y:S02]  /*12020*/  SHFL.UP P6, R14, R13, R12, R11 ;  /* 0x0400000c0d0e7389 */ /* 0x00006400000c000b */
[----:B01----:R-:W-:Y:S01]  /*12030*/  ENDCOLLECTIVE ;  /* 0x000000000000791b */ /* 0x003fe20003800000 */
.L_x_361:
[----:B------:R-:W-:Y:S05]  /*12040*/  BSYNC B0 ;  /* 0x0000000000007941 */ /* 0x000fea0003800000 */
.L_x_360:
[----:B------:R-:W-:Y:S01]  /*12050*/  SEL R14, R14, RZ, P1 ;  /* 0x000000ff0e0e7207 */ /* 0x000fe20000800000 */
[----:B------:R-:W-:Y:S01]  /*12060*/  IMAD.MOV.U32 R11, RZ, RZ, RZ ;  /* 0x000000ffff0b7224 */ /* 0x000fe200078e00ff */
[----:B------:R-:W-:Y:S01]  /*12070*/  MOV R12, 0x2 ;  /* 0x00000002000c7802 */ /* 0x000fe20000000f00 */
[----:B------:R-:W-:Y:S02]  /*12080*/  IMAD.MOV.U32 R15, RZ, RZ, -0x1 ;  /* 0xffffffffff0f7424 */ /* 0x000fe400078e00ff */
[----:B------:R-:W-:-:S07]  /*12090*/  IMAD.IADD R13, R13, 0x1, R14 ;  /* 0x000000010d0d7824 */ /* 0x000fce00078e020e */
[----:B------:R-:W-:Y:S05]  /*120a0*/  WARPSYNC.COLLECTIVE R15, `(.L_x_362) ;  /* 0x000000000f087348 */ /* 0x000fea0003c00000 */
[----:B------:R0:W1:Y:S02]  /*120b0*/  SHFL.UP P6, R14, R13, R12, R11 ;  /* 0x0400000c0d0e7389 */ /* 0x00006400000c000b */
[----:B01----:R-:W-:Y:S01]  /*120c0*/  ENDCOLLECTIVE ;  /* 0x000000000000791b */ /* 0x003fe20003800000 */
.L_x_362:
[----:B------:R-:W-:Y:S01]  /*120d0*/  IMAD.MOV.U32 R12, RZ, RZ, 0x4 ;  /* 0x00000004ff0c7424 */ /* 0x000fe200078e00ff */
[----:B------:R-:W-:-:S05]  /*120e0*/  SEL R14, R14, RZ, P2 ;  /* 0x000000ff0e0e7207 */ /* 0x000fca0001000000 */
[----:B------:R-:W-:-:S04]  /*120f0*/  IMAD.IADD R3, R13, 0x1, R14 ;  /* 0x000000010d037824 */ /* 0x000fc800078e020e */
[----:B------:R-:W-:-:S07]  /*12100*/  IMAD.MOV.U32 R13, RZ, RZ, R3 ;  /* 0x000000ffff0d7224 */ /* 0x000fce00078e0003 */
[----:B------:R-:W-:Y:S05]  /*12110*/  WARPSYNC.COLLECTIVE R15, `(.L_x_363) ;  /* 0x000000000f087348 */ /* 0x000fea0003c00000 */
[----:B------:R0:W1:Y:S02]  /*12120*/  SHFL.UP P6, R14, R13, R12, R11 ;  /* 0x0400000c0d0e7389 */ /* 0x00006400000c000b */
[----:B01----:R-:W-:Y:S01]  /*12130*/  ENDCOLLECTIVE ;  /* 0x000000000000791b */ /* 0x003fe20003800000 */
.L_x_363:
[----:B------:R-:W-:Y:S01]  /*12140*/  IMAD.MOV.U32 R12, RZ, RZ, 0x8 ;  /* 0x00000008ff0c7424 */ /* 0x000fe200078e00ff */
[----:B------:R-:W-:-:S05]  /*12150*/  SEL R14, R14, RZ, P3 ;  /* 0x000000ff0e0e7207 */ /* 0x000fca0001800000 */
[----:B------:R-:W-:-:S05]  /*12160*/  IMAD.IADD R5, R3, 0x1, R14 ;  /* 0x0000000103057824 */ /* 0x000fca00078e020e */
[----:B------:R-:W-:-:S07]  /*12170*/  MOV R13, R5 ;  /* 0x00000005000d7202 */ /* 0x000fce0000000f00 */
[----:B------:R-:W-:Y:S05]  /*12180*/  WARPSYNC.COLLECTIVE R15, `(.L_x_364) ;  /* 0x000000000f087348 */ /* 0x000fea0003c00000 */
[----:B------:R0:W1:Y:S02]  /*12190*/  SHFL.UP P6, R14, R13, R12, R11 ;  /* 0x0400000c0d0e7389 */ /* 0x00006400000c000b */
[----:B01----:R-:W-:Y:S01]  /*121a0*/  ENDCOLLECTIVE ;  /* 0x000000000000791b */ /* 0x003fe20003800000 */
.L_x_364:
[----:B------:R-:W-:Y:S01]  /*121b0*/  IMAD.MOV.U32 R12, RZ, RZ, 0x10 ;  /* 0x00000010ff0c7424 */ /* 0x000fe200078e00ff */
[----:B------:R-:W-:-:S05]  /*121c0*/  SEL R8, R14, RZ, P4 ;  /* 0x000000ff0e087207 */ /* 0x000fca0002000000 */
[----:B------:R-:W-:-:S04]  /*121d0*/  IMAD.IADD R8, R5, 0x1, R8 ;  /* 0x0000000105087824 */ /* 0x000fc800078e0208 */
[----:B------:R-:W-:-:S07]  /*121e0*/  IMAD.MOV.U32 R13, RZ, RZ, R8 ;  /* 0x000000ffff0d7224 */ /* 0x000fce00078e0008 */
[----:B------:R-:W-:Y:S05]  /*121f0*/  WARPSYNC.COLLECTIVE R15, `(.L_x_365) ;  /* 0x000000000f087348 */ /* 0x000fea0003c00000 */
[----:B------:R0:W1:Y:S02]  /*12200*/  SHFL.UP P6, R14, R13, R12, R11 ;  /* 0x0400000c0d0e7389 */ /* 0x00006400000c000b */
[----:B01----:R-:W-:Y:S01]  /*12210*/  ENDCOLLECTIVE ;  /* 0x000000000000791b */ /* 0x003fe20003800000 */
.L_x_365:
        /* <DEDUP_REMOVED lines=8> */
.L_x_366:
[----:B------:R-:W-:Y:S05]  /*122a0*/  BRA `(.L_x_367) ;  /* 0xffffffc800f87947 */ /* 0x000fea000383ffff */
.L_x_270:
[----:B------:R-:W-:Y:S01]  /*122b0*/  BSSY B0, `(.L_x_368) ;  /* 0x0000006000007945 */ /* 0x000fe20003800000 */
[----:B------:R-:W-:Y:S01]  /*122c0*/  PLOP3.LUT P6, PT, P6, PT, PT, 0x8, 0x0 ;  /* 0x000000000000781c */ /* 0x000fe200037ce170 */
[----:B------:R-:W-:-:S12]  /*122d0*/  IMAD.MOV.U32 R15, RZ, RZ, -0x1 ;  /* 0xffffffffff0f7424 */ /* 0x000fd800078e00ff */
[----:B0-----:R-:W-:Y:S05]  /*122e0*/  WARPSYNC.COLLECTIVE R15, `(.L_x_369) ;  /* 0x000000000f087348 */ /* 0x001fea0003c00000 */
[----:B------:R-:W-:Y:S01]  /*122f0*/  VOTE.ANY R14, PT, P6 ;  /* 0x00000000000e7806 */ /* 0x000fe200030e0100 */
[----:B0-----:R-:W-:Y:S06]  /*12300*/  ENDCOLLECTIVE ;  /* 0x000000000000791b */ /* 0x001fec0003800000 */
.L_x_369:
[----:B------:R-:W-:Y:S05]  /*12310*/  BSYNC B0 ;  /* 0x0000000000007941 */ /* 0x000fea0003800000 */
.L_x_368:
[----:B------:R-:W-:Y:S01]  /*12320*/  IMAD.MOV.U32 R6, RZ, RZ, R14 ;  /* 0x000000ffff067224 */ /* 0x000fe200078e000e */
[----:B------:R-:W-:Y:S01]  /*12330*/  MOV R15, 0xffffffff ;  /* 0xffffffff000f7802 */ /* 0x000fe20000000f00 */
[----:B------:R-:W-:Y:S02]  /*12340*/  IMAD.MOV.U32 R13, RZ, RZ, R4 ;  /* 0x000000ffff0d7224 */ /* 0x000fe400078e0004 */
[----:B------:R-:W0:Y:S01]  /*12350*/  POPC R5, R6 ;  /* 0x0000000600057309 */ /* 0x000e220000000000 */
[----:B------:R-:W-:Y:S02]  /*12360*/  IMAD.MOV.U32 R11, RZ, RZ, 0x1f ;  /* 0x0000001fff0b7424 */ /* 0x000fe400078e00ff */
[----:B0-----:R-:W-:-:S07]  /*12370*/  IMAD.MOV.U32 R12, RZ, RZ, R5 ;  /* 0x000000ffff0c7224 */ /* 0x001fce00078e0005 */
[----:B------:R-:W-:Y:S05]  /*12380*/  WARPSYNC.COLLECTIVE R15, `(.L_x_370) ;  /* 0x000000000f087348 */ /* 0x000fea0003c00000 */
[----:B------:R0:W1:Y:S02]  /*12390*/  SHFL.IDX P6, R14, R13, R12, R11 ;  /* 0x0000000c0d0e7389 */ /* 0x00006400000c000b */
[----:B01----:R-:W-:Y:S01]  /*123a0*/  ENDCOLLECTIVE ;  /* 0x000000000000791b */ /* 0x003fe20003800000 */
.L_x_370:
[----:B------:R-:W-:Y:S02]  /*123b0*/  IMAD.MOV.U32 R13, RZ, RZ, R7 ;  /* 0x000000ffff0d7224 */ /* 0x000fe400078e0007 */
[----:B------:R-:W-:-:S07]  /*123c0*/  IMAD.MOV.U32 R4, RZ, RZ, R14 ;  /* 0x000000ffff047224 */ /* 0x000fce00078e000e */
[----:B------:R-:W-:Y:S05]  /*123d0*/  WARPSYNC.COLLECTIVE R15, `(.L_x_371) ;  /* 0x000000000f087348 */ /* 0x000fea0003c00000 */
[----:B------:R0:W1:Y:S02]  /*123e0*/  SHFL.IDX P6, R14, R13, R12, R11 ;  /* 0x0000000c0d0e7389 */ /* 0x00006400000c000b */
[----:B01----:R-:W-:Y:S01]  /*123f0*/  ENDCOLLECTIVE ;  /* 0x000000000000791b */ /* 0x003fe20003800000 */
.L_x_371:
[----:B------:R-:W-:Y:S01]  /*12400*/  IMAD.MOV.U32 R7, RZ, RZ, R14 ;  /* 0x000000ffff077224 */ /* 0x000fe200078e000e */
[----:B------:R-:W-:Y:S06]  /*12410*/  BRA `(.L_x_372) ;  /* 0xffffffc800d87947 */ /* 0x000fec000383ffff */
.L_x_272:
[----:B------:R-:W-:Y:S01]  /*12420*/  BSSY B0, `(.L_x_373) ;  /* 0x0000007000007945 */ /* 0x000fe20003800000 */
[----:B------:R-:W-:Y:S02]  /*12430*/  IMAD.MOV.U32 R13, RZ, RZ, R2 ;  /* 0x000000ffff0d7224 */ /* 0x000fe400078e0002 */
[----:B------:R-:W-:Y:S02]  /*12440*/  IMAD.MOV.U32 R11, RZ, RZ, 0x1f ;  /* 0x0000001fff0b7424 */ /* 0x000fe400078e00ff */
[----:B------:R-:W-:-:S07]  /*12450*/  IMAD.MOV.U32 R15, RZ, RZ, -0x1 ;  /* 0xffffffffff0f7424 */ /* 0x000fce00078e00ff */
[----:B0123--:R-:W-:Y:S05]  /*12460*/  WARPSYNC.COLLECTIVE R15, `(.L_x_374) ;  /* 0x000000000f087348 */ /* 0x00ffea0003c00000 */
[----:B------:R4:W0:Y:S02]  /*12470*/  SHFL.IDX P6, R14, R13, R12, R11 ;  /* 0x0000000c0d0e7389 */ /* 0x00082400000c000b */
[----:B01234-:R-:W-:Y:S01]  /*12480*/  ENDCOLLECTIVE ;  /* 0x000000000000791b */ /* 0x01ffe20003800000 */
.L_x_374:
[----:B------:R-:W-:Y:S05]  /*12490*/  BSYNC B0 ;  /* 0x0000000000007941 */ /* 0x000fea0003800000 */
.L_x_373:
[----:B------:R-:W-:Y:S01]  /*124a0*/  MOV R24, R14 ;  /* 0x0000000e00187202 */ /* 0x000fe20000000f00 */
[----:B------:R-:W-:Y:S06]  /*124b0*/  BRA `(.L_x_271) ;  /* 0xffffffc800c87947 */ /* 0x000fec000383ffff */
.L_x_276:
[----:B0-----:R0:W1:Y:S02]  /*124c0*/  SYNCS.PHASECHK.TRANS64.TRYWAIT P0, [R5+URZ+0x2d820], R0 ;  /* 0x02d82000050075a7 */ /* 0x001064000800017f */
[----:B-1----:R-:W-:Y:S05]  /*124d0*/  @!P0 NANOSLEEP.SYNCS 0x989680 ;  /* 0x009896800000895d */ /* 0x002fea0003900000 */
[----:B------:R-:W1:Y:S02]  /*124e0*/  @!P0 SYNCS.PHASECHK.TRANS64 P0, [R5+URZ+0x2d820], R0 ;  /* 0x02d82000050085a7 */ /* 0x000e64000800007f */
[----:B-1----:R-:W-:Y:S05]  /*124f0*/  @!P0 BRA `(.L_x_276) ;  /* 0xfffffffc00f08947 */ /* 0x002fea000383ffff */
[----:B------:R-:W-:Y:S05]  /*12500*/  BRA `(.L_x_375) ;  /* 0xffffffd000207947 */ /* 0x000fea000383ffff */
.L_x_277:
[----:B------:R-:W1:Y:S01]  /*12510*/  S2R R2, SR_TID.X ;  /* 0x0000000000027919 */ /* 0x000e620000002100 */
[----:B------:R-:W-:Y:S01]  /*12520*/  BSSY B0, `(.L_x_376) ;  /* 0x000000a000007945 */ /* 0x000fe20003800000 */
[----:B------:R-:W-:Y:S02]  /*12530*/  IMAD.MOV.U32 R12, RZ, RZ, RZ ;  /* 0x000000ffff0c7224 */ /* 0x000fe400078e00ff */
[----:B------:R-:W-:Y:S02]  /*12540*/  IMAD.MOV.U32 R11, RZ, RZ, 0x1f ;  /* 0x0000001fff0b7424 */ /* 0x000fe400078e00ff */
[----:B------:R-:W-:Y:S01]  /*12550*/  IMAD.MOV.U32 R15, RZ, RZ, -0x1 ;  /* 0xffffffffff0f7424 */ /* 0x000fe200078e00ff */
[----:B-1----:R-:W-:-:S04]  /*12560*/  SHF.R.U32.HI R2, RZ, 0x5, R2 ;  /* 0x00000005ff027819 */ /* 0x002fc80000011602 */
[----:B------:R-:W-:-:S05]  /*12570*/  LOP3.LUT R2, R2, 0x3, RZ, 0xc0, !PT ;  /* 0x0000000302027812 */ /* 0x000fca00078ec0ff */
[----:B------:R-:W-:-:S07]  /*12580*/  IMAD.MOV.U32 R13, RZ, RZ, R2 ;  /* 0x000000ffff0d7224 */ /* 0x000fce00078e0002 */
[----:B0-2---:R-:W-:Y:S05]  /*12590*/  WARPSYNC.COLLECTIVE R15, `(.L_x_377) ;  /* 0x000000000f087348 */ /* 0x005fea0003c00000 */
[----:B------:R1:W3:Y:S02]  /*125a0*/  SHFL.IDX P6, R14, R13, R12, R11 ;  /* 0x0000000c0d0e7389 */ /* 0x0002e400000c000b */
[----:B0123--:R-:W-:Y:S01]  /*125b0*/  ENDCOLLECTIVE ;  /* 0x000000000000791b */ /* 0x00ffe20003800000 */
.L_x_377:
[----:B------:R-:W-:Y:S05]  /*125c0*/  BSYNC B0 ;  /* 0x0000000000007941 */ /* 0x000fea0003800000 */
.L_x_376:
[----:B------:R-:W-:Y:S05]  /*125d0*/  BRA `(.L_x_378) ;  /* 0xffffffd000087947 */ /* 0x000fea000383ffff */
.L_x_280:
[----:B------:R-:W-:Y:S01]  /*125e0*/  BSSY B1, `(.L_x_379) ;  /* 0x0000006000017945 */ /* 0x000fe20003800000 */
[----:B------:R-:W-:-:S07]  /*125f0*/  IMAD.MOV.U32 R15, RZ, RZ, -0x1 ;  /* 0xffffffffff0f7424 */ /* 0x000fce00078e00ff */
[----:B0-2---:R-:W-:Y:S05]  /*12600*/  WARPSYNC.COLLECTIVE R15, `(.L_x_380) ;  /* 0x000000000f0c7348 */ /* 0x005fea0003c00000 */
[----:B------:R-:W-:Y:S02]  /*12610*/  ELECT P6, UR62, PT ;  /* 0x00000000003e782f */ /* 0x000fe400038c0000 */
[----:B------:R-:W-:Y:S01]  /*12620*/  MOV R14, UR62 ;  /* 0x0000003e000e7c02 */ /* 0x000fe20008000f00 */
[----:B0-2---:R-:W-:Y:S10]  /*12630*/  ENDCOLLECTIVE ;  /* 0x000000000000791b */ /* 0x005ff40003800000 */
.L_x_380:
[----:B------:R-:W-:Y:S05]  /*12640*/  BSYNC B1 ;  /* 0x0000000000017941 */ /* 0x000fea0003800000 */
.L_x_379:
[----:B------:R-:W-:Y:S05]  /*12650*/  BRA `(.L_x_381) ;  /* 0xffffffd000007947 */ /* 0x000fea000383ffff */
.L_x_282:
[----:B0-----:R0:W1:Y:S02]  /*12660*/  SYNCS.PHASECHK.TRANS64.TRYWAIT P1, [R3+URZ+0x2d840], R2 ;  /* 0x02d84002030075a7 */ /* 0x001064000802017f */
[----:B-1----:R-:W-:Y:S05]  /*12670*/  @!P1 NANOSLEEP.SYNCS 0x989680 ;  /* 0x009896800000995d */ /* 0x002fea0003900000 */
[----:B------:R-:W1:Y:S02]  /*12680*/  @!P1 SYNCS.PHASECHK.TRANS64 P1, [R3+URZ+0x2d840], R2 ;  /* 0x02d84002030095a7 */ /* 0x000e64000802007f */
[----:B-1----:R-:W-:Y:S05]  /*12690*/  @!P1 BRA `(.L_x_282) ;  /* 0xfffffffc00f09947 */ /* 0x002fea000383ffff */
[----:B------:R-:W-:Y:S05]  /*126a0*/  BRA `(.L_x_382) ;  /* 0xffffffd000207947 */ /* 0x000fea000383ffff */
.L_x_284:
[----:B-1----:R1:W3:Y:S02]  /*126b0*/  SYNCS.PHASECHK.TRANS64.TRYWAIT P1, [R5+URZ+0x2d840], R0 ;  /* 0x02d84000050075a7 */ /* 0x0022e4000802017f */
[----:B---3--:R-:W-:Y:S05]  /*126c0*/  @!P1 NANOSLEEP.SYNCS 0x989680 ;  /* 0x009896800000995d */ /* 0x008fea0003900000 */
[----:B------:R-:W3:Y:S02]  /*126d0*/  @!P1 SYNCS.PHASECHK.TRANS64 P1, [R5+URZ+0x2d840], R0 ;  /* 0x02d84000050095a7 */ /* 0x000ee4000802007f */
[----:B---3--:R-:W-:Y:S05]  /*126e0*/  @!P1 BRA `(.L_x_284) ;  /* 0xfffffffc00f09947 */ /* 0x008fea000383ffff */
[----:B------:R-:W-:Y:S05]  /*126f0*/  BRA `(.L_x_383) ;  /* 0xffffffd0002c7947 */ /* 0x000fea000383ffff */
.L_x_286:
[----:B---3--:R3:W4:Y:S02]  /*12700*/  SYNCS.PHASECHK.TRANS64.TRYWAIT P1, [R3+URZ+0x2d860], R2 ;  /* 0x02d86002030075a7 */ /* 0x008724000802017f */
[----:B----4-:R-:W-:Y:S05]  /*12710*/  @!P1 NANOSLEEP.SYNCS 0x989680 ;  /* 0x009896800000995d */ /* 0x010fea0003900000 */
[----:B------:R-:W4:Y:S02]  /*12720*/  @!P1 SYNCS.PHASECHK.TRANS64 P1, [R3+URZ+0x2d860], R2 ;  /* 0x02d86002030095a7 */ /* 0x000f24000802007f */
[----:B----4-:R-:W-:Y:S05]  /*12730*/  @!P1 BRA `(.L_x_286) ;  /* 0xfffffffc00f09947 */ /* 0x010fea000383ffff */
[----:B------:R-:W-:Y:S05]  /*12740*/  BRA `(.L_x_384) ;  /* 0xffffffd000287947 */ /* 0x000fea000383ffff */
.L_x_385:
        /* <DEDUP_REMOVED lines=11> */
.L_x_2781:


//--------------------- .text._ZN7cutlass13device_kernelIN5flash11enable_sm90INS1_16FlashAttnFwdSm90INS1_25CollectiveMainloopFwdSm90ILi2EN4cute5tupleIJNS5_1CILi1EEES8_S8_EEENS6_IJNS7_ILi192EEENS7_ILi128EEENS7_ILi96EEEEEELi96ENS_6half_tEfNS_4arch4Sm90ELb0ELb0ELb1ELb1ELb1ELb1ELb0ELb0ELb1ELb1ELb1ELb0EEENS1_21CollectiveEpilogueFwdINS6_IJSA_SC_SB_EEES9_SE_SG_Li384ELb1ELb1ELb1ELb0EEENS1_36VarlenDynamicPersistentTileSchedulerILi192ELi128ELi384ELi128ELb1ELb1ELb1ELb0ELb1ELb1EEEEEEEEEvNT_6ParamsE --------------------------
	.section	.text._ZN7cutlass13device_kernelIN5flash11enable_sm90INS1_16FlashAttnFwdSm90INS1_25CollectiveMainloopFwdSm90ILi2EN4cute5tupleIJNS5_1CILi1EEES8_S8_EEENS6_IJNS7_ILi192EEENS7_ILi128EEENS7_ILi96EEEEEELi96ENS_6half_tEfNS_4arch4Sm90ELb0ELb0ELb1ELb1ELb1ELb1ELb0ELb0ELb1ELb1ELb1ELb0EEENS1_21CollectiveEpilogueFwdINS6_IJSA_SC_SB_EEES9_SE_SG_Li384ELb1ELb1ELb1ELb0EEENS1_36VarlenDynamicPersistentTileSchedulerILi192ELi128ELi384ELi128ELb1ELb1ELb1ELb0ELb1ELb1EEEEEEEEEvNT_6ParamsE,"ax",@progbits
	.align	128
.text._ZN7cutlass13device_kernelIN5flash11enable_sm90INS1_16FlashAttnFwdSm90INS1_25CollectiveMainloopFwdSm90ILi2EN4cute5tupleIJNS5_1CILi1EEES8_S8_EEENS6_IJNS7_ILi192EEENS7_ILi128EEENS7_ILi96EEEEEELi96ENS_6half_tEfNS_4arch4Sm90ELb0ELb0ELb1ELb1ELb1ELb1ELb0ELb0ELb1ELb1ELb1ELb0EEENS1_21CollectiveEpilogueFwdINS6_IJSA_SC_SB_EEES9_SE_SG_Li384ELb1ELb1ELb1ELb0EEENS1_36VarlenDynamicPersistentTileSchedulerILi192ELi128ELi384ELi128ELb1ELb1ELb1ELb0ELb1ELb1EEEEEEEEEvNT_6ParamsE:
        .type           _ZN7cutlass13device_kernelIN5flash11enable_sm90INS1_16FlashAttnFwdSm90INS1_25CollectiveMainloopFwdSm90ILi2EN4cute5tupleIJNS5_1CILi1EEES8_S8_EEENS6_IJNS7_ILi192EEENS7_ILi128EEENS7_ILi96EEEEEELi96ENS_6half_tEfNS_4arch4Sm90ELb0ELb0ELb1ELb1ELb1ELb1ELb0ELb0ELb1ELb1ELb1ELb0EEENS1_21CollectiveEpilogueFwdINS6_IJSA_SC_SB_EEES9_SE_SG_Li384ELb1ELb1ELb1ELb0EEENS1_36VarlenDynamicPersistentTileSchedulerILi192ELi128ELi384ELi128ELb1ELb1ELb1ELb0ELb1ELb1EEEEEEEEEvNT_6ParamsE,@function
        .size           _ZN7cutlass13device_kernelIN5flash11enable_sm90INS1_16FlashAttnFwdSm90INS1_25CollectiveMainloopFwdSm90ILi2EN4cute5tupleIJNS5_1CILi1EEES8_S8_EEENS6_IJNS7_ILi192EEENS7_ILi128EEENS7_ILi96EEEEEELi96ENS_6half_tEfNS_4arch4Sm90ELb0ELb0ELb1ELb1ELb1ELb1ELb0ELb0ELb1ELb1ELb1ELb0EEENS1_21CollectiveEpilogueFwdINS6_IJSA_SC_SB_EEES9_SE_SG_Li384ELb1ELb1ELb1ELb0EEENS1_36VarlenDynamicPersistentTileSchedulerILi192ELi128ELi384ELi128ELb1ELb1ELb1ELb0ELb1ELb1EEEEEEEEEvNT_6ParamsE,(.L_x_2782 - _ZN7cutlass13device_kernelIN5flash11enable_sm90INS1_16FlashAttnFwdSm90INS1_25CollectiveMainloopFwdSm90ILi2EN4cute5tupleIJNS5_1CILi1EEES8_S8_EEENS6_IJNS7_ILi192EEENS7_ILi128EEENS7_ILi96EEEEEELi96ENS_6half_tEfNS_4arch4Sm90ELb0ELb0ELb1ELb1ELb1ELb1ELb0ELb0ELb1ELb1ELb1ELb0EEENS1_21CollectiveEpilogueFwdINS6_IJSA_SC_SB_EEES9_SE_SG_Li384ELb1ELb1ELb1ELb0EEENS1_36VarlenDynamicPersistentTileSchedulerILi192ELi128ELi384ELi128ELb1ELb1ELb1ELb0ELb1ELb1EEEEEEEEEvNT_6ParamsE)
        .other          _ZN7cutlass13device_kernelIN5flash11enable_sm90INS1_16FlashAttnFwdSm90INS1_25CollectiveMainloopFwdSm90ILi2EN4cute5tupleIJNS5_1CILi1EEES8_S8_EEENS6_IJNS7_ILi192EEENS7_ILi128EEENS7_ILi96EEEEEELi96ENS_6half_tEfNS_4arch4Sm90ELb0ELb0ELb1ELb1ELb1ELb1ELb0ELb0ELb1ELb1ELb1ELb0EEENS1_21CollectiveEpilogueFwdINS6_IJSA_SC_SB_EEES9_SE_SG_Li384ELb1ELb1ELb1ELb0EEENS1_36VarlenDynamicPersistentTileSchedulerILi192ELi128ELi384ELi128ELb1ELb1ELb1ELb0ELb1ELb1EEEEEEEEEvNT_6ParamsE,@"STO_CUDA_ENTRY STV_DEFAULT"
_ZN7cutlass13device_kernelIN5flash11enable_sm90INS1_16FlashAttnFwdSm90INS1_25CollectiveMainloopFwdSm90ILi2EN4cute5tupleIJNS5_1CILi1EEES8_S8_EEENS6_IJNS7_ILi192EEENS7_ILi128EEENS7_ILi96EEEEEELi96ENS_6half_tEfNS_4arch4Sm90ELb0ELb0ELb1ELb1ELb1ELb1ELb0ELb0ELb1ELb1ELb1ELb0EEENS1_21CollectiveEpilogueFwdINS6_IJSA_SC_SB_EEES9_SE_SG_Li384ELb1ELb1ELb1ELb0EEENS1_36VarlenDynamicPersistentTileSchedulerILi192ELi128ELi384ELi128ELb1ELb1ELb1ELb0ELb1ELb1EEEEEEEEEvNT_6ParamsE:
[----:B------:R-:W0:Y:S02]  /*0000*/  LDC R1, c[0x0][0x28] ;  /* 0x00000a00ff017b82 */ /* 0x000e240000000800 */
[----:B0-----:R-:W-:Y:S01]  /*0010*/  VIADD R1, R1, 0xfffffee8 ;  /* 0xfffffee801017836 */ /* 0x001fe20000000000 */
[----:B------:R-:W0:Y:S01]  /*0020*/  S2R R3, SR_TID.X ;  /* 0x0000000000037919 */ /* 0x000e220000002100 */
[----:B------:R-:W-:Y:S01]  /*0030*/  ELECT P0, URZ, PT ;  /* 0x00000000003f782f */ /* 0x000fe20003800000 */
[----:B------:R-:W-:Y:S01]  /*0040*/  BSSY B0, `(.L_x_386) ;  /* 0x000000e000007945 */ /* 0x000fe20003800000 */
[--C-:B0-----:R-:W-:Y:S02]  /*0050*/  SHF.R.U32.HI R0, RZ, 0x5, R3.reuse ;  /* 0x00000005ff007819 */ /* 0x101fe40000011603 */
[----:B------:R-:W-:-:S03]  /*0060*/  SHF.R.U32.HI R3, RZ, 0x7, R3 ;  /* 0x00000007ff037819 */ /* 0x000fc60000011603 */
[----:B------:R-:W0:Y:S02]  /*0070*/  SHFL.IDX PT, R2, R0, RZ, 0x1f ;  /* 0x00001fff00027589 */ /* 0x000e2400000e0000 */
[----:B0-----:R-:W-:-:S13]  /*0080*/  ISETP.EQ.AND P0, PT, R2, RZ, P0 ;  /* 0x000000ff0200720c */ /* 0x001fda0000702270 */
[----:B------:R-:W-:Y:S05]  /*0090*/  @!P0 BRA `(.L_x_387) ;  /* 0x0000000000208947 */ /* 0x000fea0003800000 */
[----:B------:R-:W-:Y:S02]  /*00a0*/  ULDC.64 UR4, c[0x0][0x198] ;  /* 0x0000660000047ab9 */ /* 0x000fe40000000a00 */
[----:B------:R-:W-:Y:S02]  /*00b0*/  UIADD3 UR6, UP0, UR4, 0x570, URZ ;  /* 0x0000057004067890 */ /* 0x000fe4000ff1e03f */
[----:B------:R-:W-:Y:S02]  /*00c0*/  UIADD3 UR4, UP1, UR4, 0x670, URZ ;  /* 0x0000067004047890 */ /* 0x000fe4000ff3e03f */
[----:B------:R-:W-:Y:S02]  /*00d0*/  UIADD3.X UR7, URZ, UR5, URZ, UP0, !UPT ;  /* 0x000000053f077290 */ /* 0x000fe400087fe43f */
[----:B------:R-:W-:-:S07]  /*00e0*/  UIADD3.X UR5, URZ, UR5, URZ, UP1, !UPT ;  /* 0x000000053f057290 */ /* 0x000fce0008ffe43f */
[----:B------:R0:W-:Y:S02]  /*00f0*/  UTMACCTL.PF [UR6] ;  /* 0x00000000060079b9 */ /* 0x0001e40008040000 */
[----:B------:R0:W-:Y:S02]  /*0100*/  UTMACCTL.PF [UR4] ;  /* 0x00000000040079b9 */ /* 0x0001e40008040000 */
[----:B0-----:R-:W-:Y:S01]  /*0110*/  NOP ;  /* 0x0000000000007918 */ /* 0x001fe20000000000 */
.L_x_387:
[----:B------:R-:W-:Y:S05]  /*0120*/  BSYNC B0 ;  /* 0x0000000000007941 */ /* 0x000fea0003800000 */
.L_x_386:
[----:B------:R-:W-:Y:S01]  /*0130*/  VOTEU.ANY UP0, P0 ;  /* 0x00000000003f7886 */ /* 0x000fe20000000100 */
[----:B------:R-:W0:Y:S01]  /*0140*/  SHFL.IDX PT, R3, R3, RZ, 0x1f ;  /* 0x00001fff03037589 */ /* 0x000e2200000e0000 */
[----:B------:R-:W-:Y:S01]  /*0150*/  UMOV UR4, 0x80 ;  /* 0x0000008000047882 */ /* 0x000fe20000000000 */
[----:B------:R-:W-:Y:S01]  /*0160*/  UMOV UR7, 0x180 ;  /* 0x0000018000077882 */ /* 0x000fe20000000000 */
[----:B------:R-:W-:Y:S01]  /*0170*/  VOTEU.ANY UP1, P0 ;  /* 0x00000000003f7886 */ /* 0x000fe20000020100 */
[----:B------:R-:W1:Y:S01]  /*0180*/  @UP0 S2UR UR8, SR_CgaCtaId ;  /* 0x00000000000809c3 */ /* 0x000e620000008800 */
[----:B------:R-:W2:Y:S01]  /*0190*/  SHFL.IDX PT, R2, R0, RZ, 0x1f ;  /* 0x00001fff00027589 */ /* 0x000ea200000e0000 */
[----:B------:R-:W-:Y:S01]  /*01a0*/  @UP0 UMOV UR6, 0x400 ;  /* 0x0000040000060882 */ /* 0x000fe20000000000 */
[----:B------:R-:W-:-:S04]  /*01b0*/  @UP0 UIADD3 UR4, -UR4, 0x100000, URZ ;  /* 0x0010000004040890 */ /* 0x000fc8000fffe13f */
[----:B------:R-:W-:Y:S02]  /*01c0*/  @UP0 USHF.L.U32 UR5, UR4, 0xb, URZ ;  /* 0x0000000b04050899 */ /* 0x000fe4000800063f */
[----:B------:R-:W-:Y:S01]  /*01d0*/  @UP0 USHF.L.U32 UR4, UR4, 0x1, URZ ;  /* 0x0000000104040899 */ /* 0x000fe2000800063f */
[----:B------:R-:W-:Y:S01]  /*01e0*/  VOTEU.ANY UP2, P0 ;  /* 0x00000000003f7886 */ /* 0x000fe20000040100 */
[----:B0-----:R-:W-:Y:S01]  /*01f0*/  R2UR UR9, R3 ;  /* 0x00000000030972ca */ /* 0x001fe200000e0000 */
[----:B-1----:R-:W-:Y:S01]  /*0200*/  @UP0 ULEA UR8, UR8, UR6, 0x18 ;  /* 0x0000000608080291 */ /* 0x002fe2000f8ec03f */
[----:B--2---:R-:W-:Y:S01]  /*0210*/  ISETP.NE.AND P1, PT, R2, RZ, PT ;  /* 0x000000ff0200720c */ /* 0x004fe20003f25270 */
[----:B------:R-:W-:-:S04]  /*0220*/  @UP0 UIADD3 UR6, -UR7, 0x100000, URZ ;  /* 0x0010000007060890 */ /* 0x000fc8000fffe13f */
[----:B------:R-:W-:Y:S02]  /*0230*/  @UP0 USHF.L.U32 UR7, UR6, 0xb, URZ ;  /* 0x0000000b06070899 */ /* 0x000fe4000800063f */
[----:B------:R-:W-:-:S04]  /*0240*/  @UP0 USHF.L.U32 UR6, UR6, 0x1, URZ ;  /* 0x0000000106060899 */ /* 0x000fc8000800063f */
[----:B------:R-:W-:Y:S01]  /*0250*/  UISETP.NE.AND UP0, UPT, UR9, URZ, UPT ;  /* 0x0000003f0900728c */ /* 0x000fe2000bf05270 */
[----:B------:R-:W0:Y:S02]  /*0260*/  FENCE.VIEW.ASYNC.S ;  /* 0x00000000000073c6 */ /* 0x000e240000000000 */
[----:B0-----:R0:W1:Y:S05]  /*0270*/  @UP1 SYNCS.EXCH.64 URZ, [UR8+0x2d800], UR4 ;  /* 0x02d80004083f15b2 */ /* 0x00106a0008000100 */
[----:B------:R0:W2:Y:S01]  /*0280*/  @UP2 SYNCS.EXCH.64 URZ, [UR8+0x2d820], UR6 ;  /* 0x02d82006083f25b2 */ /* 0x0000a20008000100 */
        /* <DEDUP_REMOVED lines=14> */
[----:B0-----:R3:W4:Y:S08]  /*0370*/  SYNCS.EXCH.64 URZ, [UR8+0x2d830], UR4 ;  /* 0x02d83004083f75b2 */ /* 0x0017300008000100 */
[----:B------:R3:W0:Y:S01]  /*0380*/  SYNCS.EXCH.64 URZ, [UR8+0x2d840], UR6 ;  /* 0x02d84006083f75b2 */ /* 0x0006220008000100 */
[----:B------:R3:W0:Y:S01]  /*0390*/  SYNCS.EXCH.64 URZ, [UR8+0x2d838], UR4 ;  /* 0x02d83804083f75b2 */ /* 0x0006220008000100 */
[----:B------:R3:W0:Y:S02]  /*03a0*/  SYNCS.EXCH.64 URZ, [UR8+0x2d848], UR6 ;  /* 0x02d84806083f75b2 */ /* 0x0006240008000100 */
[----:B---3--:R-:W-:Y:S01]  /*03b0*/  NOP ;  /* 0x0000000000007918 */ /* 0x008fe20000000000 */
.L_x_388:
[----:B------:R-:W3:Y:S01]  /*03c0*/  SHFL.IDX PT, R2, R0, RZ, 0x1f ;  /* 0x00001fff00027589 */ /* 0x000ee200000e0000 */
[----:B------:R-:W-:Y:S01]  /*03d0*/  NOP ;  /* 0x0000000000007918 */ /* 0x000fe20000000000 */
[----:B---3--:R-:W-:-:S13]  /*03e0*/  ISETP.NE.AND P0, PT, R2, RZ, PT ;  /* 0x000000ff0200720c */ /* 0x008fda0003f05270 */
        /* <DEDUP_REMOVED lines=17> */
[----:B------:R3:W0:Y:S02]  /*0500*/  SYNCS.EXCH.64 URZ, [UR8+0x2d868], UR6 ;  /* 0x02d86806083f75b2 */ /* 0x0006240008000100 */
[----:B---3--:R-:W-:Y:S01]  /*0510*/  NOP ;  /* 0x0000000000007918 */ /* 0x008fe20000000000 */
.L_x_389:
[----:B------:R-:W3:Y:S01]  /*0520*/  SHFL.IDX PT, R2, R0, RZ, 0x1f ;  /* 0x00001fff00027589 */ /* 0x000ee200000e0000 */
[----:B------:R-:W-:Y:S01]  /*0530*/  NOP ;  /* 0x0000000000007918 */ /* 0x000fe20000000000 */
[----:B---3--:R-:W-:-:S13]  /*0540*/  ISETP.NE.AND P0, PT, R2, RZ, PT ;  /* 0x000000ff0200720c */ /* 0x008fda0003f05270 */
        /* <DEDUP_REMOVED lines=13> */
[----:B------:R3:W0:Y:S02]  /*0620*/  SYNCS.EXCH.64 URZ, [UR6+0x2d888], UR4 ;  /* 0x02d88804063f75b2 */ /* 0x0006240008000100 */
[----:B---3--:R-:W-:Y:S01]  /*0630*/  NOP ;  /* 0x0000000000007918 */ /* 0x008fe20000000000 */
.L_x_390:
        /* <DEDUP_REMOVED lines=22> */
.L_x_391:
        /* <DEDUP_REMOVED lines=22> */
.L_x_392:
[----:B------:R-:W-:Y:S01]  /*0900*/  PLOP3.LUT P0, PT, PT, PT, UP0, 0x80, 0x0 ;  /* 0x000000000000781c */ /* 0x000fe20003f0f008 */
[----:B------:R-:W-:Y:S01]  /*0910*/  UMOV UR36, 0x1 ;  /* 0x0000000100247882 */ /* 0x000fe20000000000 */
[----:B------:R-:W-:Y:S01]  /*0920*/  NOP ;  /* 0x0000000000007918 */ /* 0x000fe20000000000 */
[----:B------:R-:W-:Y:S01]  /*0930*/  USEL UR36, UR36, 0x2, !UP0 ;  /* 0x0000000224247887 */ /* 0x000fe2000c000000 */
[----:B------:R-:W-:Y:S01]  /*0940*/  BSSY B9, `(.L_x_393) ;  /* 0x0001b16000097945 */ /* 0x000fe20003800000 */
[----:B------:R-:W-:Y:S01]  /*0950*/  ULDC.64 UR42, c[0x0][0x208] ;  /* 0x00008200002a7ab9 */ /* 0x000fe20000000a00 */
[----:B012-4-:R-:W-:Y:S07]  /*0960*/  BAR.SYNC.DEFER_BLOCKING 0x0 ;  /* 0x0000000000007b1d */ /* 0x017fee0000010000 */
[----:B------:R-:W-:Y:S05]  /*0970*/  @!P0 BRA `(.L_x_394) ;  /* 0x0000013c00e08947 */ /* 0x000fea0003800000 */
.L_x_395:
[----:B------:R-:W-:-:S08]  /*0980*/  NOP ;  /* 0x0000000000007918 */ /* 0x000fd00000000000 */
[----:B------:R-:W0:Y:S02]  /*0990*/  USETMAXREG.TRY_ALLOC.CTAPOOL UP0, 0xa0 ;  /* 0x000000a0000079c8 */ /* 0x000e240008000600 */
[----:B0-----:R-:W-:-:S13]  /*09a0*/  PLOP3.LUT P0, PT, PT, PT, UP0, 0x80, 0x0 ;  /* 0x000000000000781c */ /* 0x001fda0003f0f008 */
[----:B------:R-:W-:Y:S05]  /*09b0*/  @!P0 BRA `(.L_x_395) ;  /* 0xfffffffc00f08947 */ /* 0x000fea000383ffff */
[----:B------:R-:W0:Y:S01]  /*09c0*/  S2R R0, SR_TID.X ;  /* 0x0000000000007919 */ /* 0x000e220000002100 */
[----:B------:R-:W1:Y:S01]  /*09d0*/  S2UR UR38, SR_CgaCtaId ;  /* 0x00000000002679c3 */ /* 0x000e620000008800 */
[----:B------:R-:W-:Y:S01]  /*09e0*/  UMOV UR4, 0x400 ;  /* 0x0000040000047882 */ /* 0x000fe20000000000 */
[----:B------:R-:W-:-:S06]  /*09f0*/  LOP3.LUT R19, R19, 0xffffffef, RZ, 0xc0, !PT ;  /* 0xffffffef13137812 */ /* 0x000fcc00078ec0ff */
[----:B------:R-:W-:Y:S06]  /*0a00*/  BAR.ARV 0x8, 0x200 ;  /* 0x0208000000007b1d */ /* 0x000fec0000002000 */
[----:B-1----:R-:W-:-:S06]  /*0a10*/  ULEA UR4, UR38, UR4, 0x18 ;  /* 0x0000000426047291 */ /* 0x002fcc000f8ec03f */
[----:B------:R-:W-:Y:S01]  /*0a20*/  IMAD.U32 R2, RZ, RZ, UR4 ;  /* 0x00000004ff027e24 */ /* 0x000fe2000f8e00ff */
[----:B0-----:R-:W-:Y:S01]  /*0a30*/  SHF.R.U32.HI R0, RZ, 0x7, R0 ;  /* 0x00000007ff007819 */ /* 0x001fe20000011600 */
[----:B------:R-:W-:-:S03]  /*0a40*/  ULDC UR4, c[0x0][0xc3c] ;  /* 0x00030f0000047ab9 */ /* 0x000fc60000000800 */
[----:B------:R-:W-:-:S13]  /*0a50*/  ISETP.NE.AND P0, PT, R0, 0x1, PT ;  /* 0x000000010000780c */ /* 0x000fda0003f05270 */
[----:B------:R-:W-:Y:S01]  /*0a60*/  @P0 LOP3.LUT R19, R19, 0x10, RZ, 0xfc, !PT ;  /* 0x0000001013130812 */ /* 0x000fe200078efcff */
[----:B------:R-:W-:Y:S08]  /*0a70*/  @!P0 BAR.ARV 0x9, 0x100 ;  /* 0x0244000000008b1d */ /* 0x000ff00000002000 */
[----:B------:R-:W-:Y:S06]  /*0a80*/  BAR.SYNC.DEFER_BLOCKING 0x5, 0x200 ;  /* 0x0148000000007b1d */ /* 0x000fec0000010000 */
[----:B------:R-:W0:Y:S02]  /*0a90*/  LDS.128 R96, [R2+0x2d8d0] ;  /* 0x02d8d00002607984 */ /* 0x000e240000000c00 */
[----:B------:R-:W-:Y:S06]  /*0aa0*/  BAR.ARV 0x4, 0x200 ;  /* 0x0108000000007b1d */ /* 0x000fec0000002000 */
[----:B0-----:R-:W-:-:S13]  /*0ab0*/  ISETP.GE.AND P0, PT, R99, UR4, PT ;  /* 0x0000000463007c0c */ /* 0x001fda000bf06270 */
[----:B------:R-:W-:Y:S05]  /*0ac0*/  @P0 BRA `(.L_x_396) ;  /* 0x000001ac00f40947 */ /* 0x000fea0003800000 */
[----:B------:R-:W0:Y:S01]  /*0ad0*/  S2R R0, SR_TID.X ;  /* 0x0000000000007919 */ /* 0x000e220000002100 */
[----:B------:R-:W-:Y:S01]  /*0ae0*/  R2UR UR40, R2 ;  /* 0x00000000022872ca */ /* 0x000fe200000e0000 */
[----:B------:R-:W-:Y:S01]  /*0af0*/  IMAD.MOV.U32 R140, RZ, RZ, RZ ;  /* 0x000000ffff8c7224 */ /* 0x000fe200078e00ff */
[----:B------:R-:W-:Y:S01]  /*0b00*/  MOV R18, RZ ;  /* 0x000000ff00127202 */ /* 0x000fe20000000f00 */
[----:B------:R-:W-:Y:S01]  /*0b10*/  IMAD.MOV.U32 R142, RZ, RZ, RZ ;  /* 0x000000ffff8e7224 */ /* 0x000fe200078e00ff */
[----:B------:R-:W-:Y:S01]  /*0b20*/  ULOP3.LUT UR39, UR36, 0x1, URZ, 0xfc, !UPT ;  /* 0x0000000124277892 */ /* 0x000fe2000f8efc3f */
[----:B------:R-:W-:-:S08]  /*0b30*/  UMOV UR37, URZ ;  /* 0x0000003f00257c82 */ /* 0x000fd00008000000 */
[----:B------:R-:W-:Y:S01]  /*0b40*/  UIADD3 UR40, UR40, 0xc400, URZ ;  /* 0x0000c40028287890 */ /* 0x000fe2000fffe03f */
[----:B0-----:R-:W-:-:S05]  /*0b50*/  VIADD R0, R0, 0xffffff80 ;  /* 0xffffff8000007836 */ /* 0x001fca0000000000 */
[----:B------:R-:W-:Y:S02]  /*0b60*/  SHF.R.S32.HI R3, RZ, 0x1f, R0 ;  /* 0x0000001fff037819 */ /* 0x000fe40000011400 */
[-C--:B------:R-:W-:Y:S02]  /*0b70*/  LEA.HI R12, R0, R0.reuse, RZ, 0x1 ;  /* 0x00000000000c7211 */ /* 0x080fe400078f08ff */
[CC--:B------:R-:W-:Y:S02]  /*0b80*/  LEA.HI R4, R3.reuse, R0.reuse, RZ, 0x7 ;  /* 0x0000000003047211 */ /* 0x0c0fe400078f38ff */
[----:B------:R-:W-:Y:S02]  /*0b90*/  LEA.HI R5, R3, R0, RZ, 0x4 ;  /* 0x0000000003057211 */ /* 0x000fe400078f20ff */
[----:B------:R-:W-:Y:S02]  /*0ba0*/  LOP3.LUT R13, R12, 0xfffffffe, RZ, 0xc0, !PT ;  /* 0xfffffffe0c0d7812 */ /* 0x000fe400078ec0ff */
[----:B------:R-:W-:-:S02]  /*0bb0*/  SHF.R.S32.HI R141, RZ, 0x1, R12 ;  /* 0x00000001ff8d7819 */ /* 0x000fc4000001140c */
[CC--:B------:R-:W-:Y:S01]  /*0bc0*/  LEA.HI R7, R3.reuse, R0.reuse, RZ, 0x2 ;  /* 0x0000000003077211 */ /* 0x0c0fe200078f10ff */
[----:B------:R-:W-:Y:S01]  /*0bd0*/  IMAD.IADD R16, R0, 0x1, -R13 ;  /* 0x0000000100107824 */ /* 0x000fe200078e0a0d */
[----:B------:R-:W-:Y:S02]  /*0be0*/  LEA.HI R6, R3, R0, RZ, 0x5 ;  /* 0x0000000003067211 */ /* 0x000fe400078f28ff */
[----:B------:R-:W-:Y:S02]  /*0bf0*/  SHF.R.S32.HI R3, RZ, 0x7, R4 ;  /* 0x00000007ff037819 */ /* 0x000fe40000011404 */
[----:B------:R-:W-:Y:S01]  /*0c00*/  LOP3.LUT R11, R4, 0xffffff80, RZ, 0xc0, !PT ;  /* 0xffffff80040b7812 */ /* 0x000fe200078ec0ff */
[----:B------:R0:W-:Y:S01]  /*0c10*/  STL [R1+0xdc], R16 ;  /* 0x0000dc1001007387 */ /* 0x0001e20000100800 */
[----:B------:R-:W-:Y:S01]  /*0c20*/  SHF.R.S32.HI R4, RZ, 0x4, R5 ;  /* 0x00000004ff047819 */ /* 0x000fe20000011405 */
[----:B------:R-:W-:Y:S01]  /*0c30*/  IMAD.HI R10, R3, 0x55555556, RZ ;  /* 0x55555556030a7827 */ /* 0x000fe200078e02ff */
[----:B------:R-:W-:-:S02]  /*0c40*/  LEA.HI R12, R12, R141, RZ, 0x1 ;  /* 0x0000008d0c0c7211 */ /* 0x000fc400078f08ff */
[----:B------:R-:W-:Y:S01]  /*0c50*/  SHF.R.S32.HI R8, RZ, 0x2, R7 ;  /* 0x00000002ff087819 */ /* 0x000fe20000011407 */
[C---:B------:R-:W-:Y:S01]  /*0c60*/  IMAD.IADD R20, R0.reuse, 0x1, -R11 ;  /* 0x0000000100147824 */ /* 0x040fe200078e0a0b */
[----:B------:R-:W-:Y:S02]  /*0c70*/  SHF.R.S32.HI R15, RZ, 0x1f, R7 ;  /* 0x0000001fff0f7819 */ /* 0x000fe40000011407 */
[----:B------:R-:W-:Y:S02]  /*0c80*/  LOP3.LUT R9, R7, 0xfffffffc, RZ, 0xc0, !PT ;  /* 0xfffffffc07097812 */ /* 0x000fe400078ec0ff */
[C---:B------:R-:W-:Y:S01]  /*0c90*/  LOP3.LUT R7, R5.reuse, 0xfffffff0, RZ, 0xc0, !PT ;  /* 0xfffffff005077812 */ /* 0x040fe200078ec0ff */
[----:B------:R-:W-:Y:S01]  /*0ca0*/  STL [R1+0xe0], R20 ;  /* 0x0000e01401007387 */ /* 0x000fe20000100800 */
[----:B------:R-:W-:Y:S01]  /*0cb0*/  LEA.HI R5, R5, R4, RZ, 0x1 ;  /* 0x0000000405057211 */ /* 0x000fe200078f08ff */
[----:B------:R-:W-:Y:S01]  /*0cc0*/  IMAD.IADD R9, R0, 0x1, -R9 ;  /* 0x0000000100097824 */ /* 0x000fe200078e0a09 */
[----:B------:R-:W-:-:S02]  /*0cd0*/  LOP3.LUT R12, R12, 0x7fffffe, RZ, 0xc0, !PT ;  /* 0x07fffffe0c0c7812 */ /* 0x000fc400078ec0ff */
[----:B------:R-:W-:Y:S02]  /*0ce0*/  LEA.HI R15, R15, R8, RZ, 0x2 ;  /* 0x000000080f0f7211 */ /* 0x000fe400078f10ff */
[C---:B------:R-:W-:Y:S01]  /*0cf0*/  SHF.L.U32 R138, R16.reuse, 0x2, RZ ;  /* 0x00000002108a7819 */ /* 0x040fe200000006ff */
[----:B------:R-:W-:Y:S01]  /*0d00*/  IMAD.IADD R13, R141, 0x1, -R12 ;  /* 0x000000018d0d7824 */ /* 0x000fe200078e0a0c */
[----:B------:R-:W-:Y:S01]  /*0d10*/  LOP3.LUT R5, R5, 0x1ffffffe, RZ, 0xc0, !PT ;  /* 0x1ffffffe05057812 */ /* 0x000fe200078ec0ff */
[----:B0-----:R-:W-:Y:S01]  /*0d20*/  IMAD.SHL.U32 R16, R16, 0x8, RZ ;  /* 0x0000000810107824 */ /* 0x001fe200078e00ff */
[----:B------:R-:W-:Y:S01]  /*0d30*/  LOP3.LUT R15, R15, 0xfffffffc, RZ, 0xc0, !PT ;  /* 0xfffffffc0f0f7812 */ /* 0x000fe200078ec0ff */
[----:B------:R-:W-:Y:S01]  /*0d40*/  VIADD R14, R138, 0x10 ;  /* 0x000000108a0e7836 */ /* 0x000fe20000000000 */
[----:B------:R-:W-:Y:S01]  /*0d50*/  IADD3 R7, R0, -R7, RZ ;  /* 0x8000000700077210 */ /* 0x000fe20007ffe0ff */
[----:B------:R-:W-:Y:S01]  /*0d60*/  IMAD.IADD R5, R4, 0x1, -R5 ;  /* 0x0000000104057824 */ /* 0x000fe200078e0a05 */
[----:B------:R-:W-:Y:S01]  /*0d70*/  LEA.HI R10, R10, R10, RZ, 0x1 ;  /* 0x0000000a0a0a7211 */ /* 0x000fe200078f08ff */
[----:B------:R-:W-:Y:S01]  /*0d80*/  IMAD R153, R4, 0x8, R13 ;  /* 0x0000000804997824 */ /* 0x000fe200078e020d */
[C---:B------:R-:W-:Y:S01]  /*0d90*/  LEA.HI R4, R9.reuse, R9, RZ, 0x1 ;  /* 0x0000000909047211 */ /* 0x040fe200078f08ff */
[----:B------:R-:W-:Y:S01]  /*0da0*/  IMAD.IADD R15, R8, 0x1, -R15 ;  /* 0x00000001080f7824 */ /* 0x000fe200078e0a0f */
[----:B------:R-:W-:Y:S01]  /*0db0*/  SHF.R.S32.HI R0, RZ, 0x1f, R7 ;  /* 0x0000001fff007819 */ /* 0x000fe20000011407 */
[----:B------:R-:W-:Y:S01]  /*0dc0*/  IMAD.IADD R8, R138, 0x1, R14 ;  /* 0x000000018a087824 */ /* 0x000fe200078e020e */
[----:B------:R-:W-:Y:S01]  /*0dd0*/  LOP3.LUT R4, R4, 0x1ffffffe, RZ, 0xc0, !PT ;  /* 0x1ffffffe04047812 */ /* 0x000fe200078ec0ff */
[----:B------:R-:W-:Y:S01]  /*0de0*/  IMAD R10, R10, -0x3, R3 ;  /* 0xfffffffd0a0a7824 */ /* 0x000fe200078e0203 */
[----:B------:R-:W-:Y:S01]  /*0df0*/  LEA.HI R0, R0, R7, RZ, 0x3 ;  /* 0x0000000700007211 */ /* 0x000fe200078f18ff */
[----:B------:R0:W-:Y:S01]  /*0e00*/  STL [R1+0x4c], R14 ;  /* 0x00004c0e01007387 */ /* 0x0001e20000100800 */
[----:B------:R-:W-:Y:S01]  /*0e10*/  SHF.R.S32.HI R17, RZ, 0x1f, R8 ;  /* 0x0000001fff117819 */ /* 0x000fe20000011408 */
[C---:B------:R-:W-:Y:S01]  /*0e20*/  VIADD R23, R16.reuse, 0x30 ;  /* 0x0000003010177836 */ /* 0x040fe20000000000 */
[----:B------:R-:W-:Y:S01]  /*0e30*/  SHF.R.S32.HI R3, RZ, 0x1f, R20 ;  /* 0x0000001fff037819 */ /* 0x000fe20000011414 */
[----:B------:R-:W-:Y:S01]  /*0e40*/  VIADD R136, R16, 0x50 ;  /* 0x0000005010887836 */ /* 0x000fe20000000000 */
[----:B------:R-:W-:Y:S01]  /*0e50*/  IADD3 R9, R9, -R4, RZ ;  /* 0x8000000409097210 */ /* 0x000fe20007ffe0ff */
[----:B------:R-:W-:Y:S01]  /*0e60*/  IMAD.SHL.U32 R153, R153, 0x20, RZ ;  /* 0x0000002099997824 */ /* 0x000fe200078e00ff */
[----:B------:R-:W-:-:S02]  /*0e70*/  LOP3.LUT R4, R0, 0xfffffff8, RZ, 0xc0, !PT ;  /* 0xfffffff800047812 */ /* 0x000fc400078ec0ff */
[----:B------:R-:W-:Y:S01]  /*0e80*/  LEA.HI R156, R17, R8, RZ, 0x3 ;  /* 0x00000008119c7211 */ /* 0x000fe200078f18ff */
[----:B0-----:R-:W-:Y:S01]  /*0e90*/  VIADD R14, R138, 0x20 ;  /* 0x000000208a0e7836 */ /* 0x001fe20000000000 */
[-C--:B------:R-:W-:Y:S01]  /*0ea0*/  LEA.HI R11, R3, R20.reuse, RZ, 0x2 ;  /* 0x00000014030b7211 */ /* 0x080fe200078f10ff */
[----:B------:R-:W-:Y:S01]  /*0eb0*/  IMAD.IADD R4, R7, 0x1, -R4 ;  /* 0x0000000107047824 */ /* 0x000fe200078e0a04 */
[----:B------:R-:W-:Y:S01]  /*0ec0*/  SHF.R.S32.HI R8, RZ, 0x5, R6 ;  /* 0x00000005ff087819 */ /* 0x000fe20000011406 */
[----:B------:R-:W-:Y:S01]  /*0ed0*/  IMAD.SHL.U32 R6, R0, 0x40, RZ ;  /* 0x0000004000067824 */ /* 0x000fe200078e00ff */
[--C-:B------:R-:W-:Y:S01]  /*0ee0*/  SHF.R.S32.HI R12, RZ, 0x2, R11.reuse ;  /* 0x00000002ff0c7819 */ /* 0x100fe2000001140b */
[----:B------:R-:W-:Y:S01]  /*0ef0*/  IMAD.SHL.U32 R0, R5, 0x8, RZ ;  /* 0x0000000805007824 */ /* 0x000fe200078e00ff */
[----:B------:R-:W-:Y:S01]  /*0f00*/  SHF.R.S32.HI R13, RZ, 0x1f, R11 ;  /* 0x0000001fff0d7819 */ /* 0x000fe2000001140b */
[----:B------:R-:W-:Y:S01]  /*0f10*/  IMAD R17, R8, 0x10, R7 ;  /* 0x0000001008117824 */ /* 0x000fe200078e0207 */
[----:B------:R-:W-:Y:S01]  /*0f20*/  LEA.HI R7, R3, R20, RZ, 0x5 ;  /* 0x0000001403077211 */ /* 0x000fe200078f28ff */
[----:B------:R-:W-:Y:S01]  /*0f30*/  IMAD.SHL.U32 R3, R4, 0x40, RZ ;  /* 0x0000004004037824 */ /* 0x000fe200078e00ff */
[----:B------:R-:W-:Y:S01]  /*0f40*/  LEA.HI R13, R13, R12, RZ, 0x3 ;  /* 0x0000000c0d0d7211 */ /* 0x000fe200078f18ff */
[----:B------:R-:W-:Y:S01]  /*0f50*/  IMAD.U32 R5, R17, 0x20, R0 ;  /* 0x0000002011057824 */ /* 0x000fe200078e0000 */
[----:B------:R-:W-:Y:S01]  /*0f60*/  SHF.R.S32.HI R7, RZ, 0x5, R7 ;  /* 0x00000005ff077819 */ /* 0x000fe20000011407 */
[----:B------:R-:W-:Y:S01]  /*0f70*/  STL [R1+0x48], R14 ;  /* 0x0000480e01007387 */ /* 0x000fe20000100800 */
[----:B------:R-:W-:-:S02]  /*0f80*/  LOP3.LUT R13, R13, 0xfffffff8, RZ, 0xc0, !PT ;  /* 0xfffffff80d0d7812 */ /* 0x000fc400078ec0ff */
[----:B------:R-:W-:Y:S01]  /*0f90*/  LOP3.LUT R3, R3, 0x1c0, RZ, 0xc0, !PT ;  /* 0x000001c003037812 */ /* 0x000fe200078ec0ff */
[----:B------:R0:W-:Y:S01]  /*0fa0*/  STL [R1+0x114], R5 ;  /* 0x0001140501007387 */ /* 0x0001e20000100800 */
[----:B------:R-:W-:Y:S01]  /*0fb0*/  LOP3.LUT R6, R6, 0x7ffffe00, RZ, 0xc0, !PT ;  /* 0x7ffffe0006067812 */ /* 0x000fe200078ec0ff */
[----:B------:R-:W-:Y:S01]  /*0fc0*/  IMAD.IADD R12, R12, 0x1, -R13 ;  /* 0x000000010c0c7824 */ /* 0x000fe200078e0a0d */
[----:B------:R-:W-:Y:S02]  /*0fd0*/  LOP3.LUT R0, R3, 0x8, R0, 0xf8, !PT ;  /* 0x0000000803007812 */ /* 0x000fe400078ef800 */
[----:B------:R-:W-:Y:S01]  /*0fe0*/  SHF.R.U32.HI R3, RZ, 0x3, R3 ;  /* 0x00000003ff037819 */ /* 0x000fe20000011603 */
[----:B------:R-:W-:Y:S01]  /*0ff0*/  IMAD R7, R7, 0x10, R12 ;  /* 0x0000001007077824 */ /* 0x000fe200078e020c */
[----:B------:R-:W-:Y:S02]  /*1000*/  LEA R6, R8, R6, 0xa ;  /* 0x0000000608067211 */ /* 0x000fe400078e50ff */
[----:B------:R-:W-:Y:S01]  /*1010*/  LOP3.LUT R3, R0, R3, RZ, 0x3c, !PT ;  /* 0x0000000300037212 */ /* 0x000fe200078e3cff */
[----:B------:R-:W-:Y:S01]  /*1020*/  IMAD R10, R10, 0x40, R7 ;  /* 0x000000400a0a7824 */ /* 0x000fe200078e0207 */
[----:B------:R-:W-:Y:S01]  /*1030*/  LOP3.LUT R11, R11, 0x7ffffffc, RZ, 0xc0, !PT ;  /* 0x7ffffffc0b0b7812 */ /* 0x000fe200078ec0ff */
[----:B0-----:R-:W-:Y:S01]  /*1040*/  VIADD R5, R138, 0x18 ;  /* 0x000000188a057836 */ /* 0x001fe20000000000 */
[----:B------:R-:W-:Y:S01]  /*1050*/  IADD3 R22, R16, 0x40, RZ ;  /* 0x0000004010167810 */ /* 0x000fe20007ffe0ff */
[----:B------:R-:W-:Y:S01]  /*1060*/  IMAD.IADD R3, R6, 0x1, R3 ;  /* 0x0000000106037824 */ /* 0x000fe200078e0203 */
[----:B------:R-:W-:Y:S01]  /*1070*/  STL [R1+0x10c], R10 ;  /* 0x00010c0a01007387 */ /* 0x000fe20000100800 */
[C---:B------:R-:W-:Y:S01]  /*1080*/  VIADD R6, R138.reuse, 0x8 ;  /* 0x000000088a067836 */ /* 0x040fe20000000000 */
[----:B------:R-:W-:Y:S01]  /*1090*/  SHF.L.U32 R15, R15, 0x6, RZ ;  /* 0x000000060f0f7819 */ /* 0x000fe200000006ff */
[----:B------:R-:W-:Y:S01]  /*10a0*/  VIADD R0, R138, 0x28 ;  /* 0x000000288a007836 */ /* 0x000fe20000000000 */
[----:B------:R-:W-:Y:S01]  /*10b0*/  STL [R1], RZ ;  /* 0x000000ff01007387 */ /* 0x000fe20000100800 */
[----:B------:R-:W-:Y:S01]  /*10c0*/  IMAD.IADD R11, R20, 0x1, -R11 ;  /* 0x00000001140b7824 */ /* 0x000fe200078e0a0b */
[----:B------:R-:W-:Y:S01]  /*10d0*/  IADD3 R13, R138, R14, RZ ;  /* 0x0000000e8a0d7210 */ /* 0x000fe20007ffe0ff */
[----:B------:R-:W-:Y:S01]  /*10e0*/  IMAD R3, R3, 0x2, R2 ;  /* 0x0000000203037824 */ /* 0x000fe200078e0202 */
[----:B------:R-:W-:Y:S01]  /*10f0*/  STL [R1+0x54], R6 ;  /* 0x0000540601007387 */ /* 0x000fe20000100800 */
[----:B------:R-:W-:Y:S01]  /*1100*/  LOP3.LUT R143, R15, 0xc0, RZ, 0xc0, !PT ;  /* 0x000000c00f8f7812 */ /* 0x000fe200078ec0ff */
[----:B------:R-:W-:Y:S01]  /*1110*/  IMAD.SHL.U32 R11, R11, 0x2, RZ ;  /* 0x000000020b0b7824 */ /* 0x000fe200078e00ff */
[----:B------:R-:W-:Y:S01]  /*1120*/  R2P PR, R4, 0x6 ;  /* 0x0000000604007804 */ /* 0x000fe20000000000 */
[----:B------:R0:W-:Y:S01]  /*1130*/  STL [R1+0x50], R5 ;  /* 0x0000500501007387 */ /* 0x0001e20000100800 */
[----:B------:R-:W-:Y:S01]  /*1140*/  SHF.R.S32.HI R14, RZ, 0x1f, R13 ;  /* 0x0000001fff0e7819 */ /* 0x000fe2000001140d */
[----:B------:R-:W-:Y:S01]  /*1150*/  IMAD.MOV.U32 R4, RZ, RZ, 0x40 ;  /* 0x00000040ff047424 */ /* 0x000fe200078e00ff */
[----:B------:R-:W-:Y:S01]  /*1160*/  SHF.R.U32.HI R144, RZ, 0x3, R143 ;  /* 0x00000003ff907819 */ /* 0x000fe2000001168f */
[----:B------:R1:W-:Y:S01]  /*1170*/  STL [R1+0x58], R0 ;  /* 0x0000580001007387 */ /* 0x0003e20000100800 */
[C---:B------:R-:W-:Y:S01]  /*1180*/  VIADD R25, R11.reuse, 0x8 ;  /* 0x000000080b197836 */ /* 0x040fe20000000000 */
[C---:B------:R-:W-:Y:S01]  /*1190*/  IADD3 R24, R11.reuse, 0x10, RZ ;  /* 0x000000100b187810 */ /* 0x040fe20007ffe0ff */
[----:B------:R-:W-:Y:S01]  /*11a0*/  VIADD R21, R11, 0x18 ;  /* 0x000000180b157836 */ /* 0x000fe20000000000 */
[----:B------:R-:W-:Y:S01]  /*11b0*/  LOP3.LUT R7, R143, 0x18, R16, 0xf8, !PT ;  /* 0x000000188f077812 */ /* 0x000fe200078ef810 */
[C---:B------:R-:W-:Y:S01]  /*11c0*/  VIADD R20, R11.reuse, 0x20 ;  /* 0x000000200b147836 */ /* 0x040fe20000000000 */
[----:B0-----:R-:W-:Y:S01]  /*11d0*/  SHF.R.S32.HI R5, RZ, 0x1f, R23 ;  /* 0x0000001fff057819 */ /* 0x001fe20000011417 */
[C---:B------:R-:W-:Y:S01]  /*11e0*/  VIADD R15, R11.reuse, 0x28 ;  /* 0x000000280b0f7836 */ /* 0x040fe20000000000 */
[----:B------:R-:W-:Y:S01]  /*11f0*/  LEA.HI R14, R14, R13, RZ, 0x3 ;  /* 0x0000000d0e0e7211 */ /* 0x000fe200078f18ff */
[C---:B------:R-:W-:Y:S01]  /*1200*/  VIADD R13, R11.reuse, 0x30 ;  /* 0x000000300b0d7836 */ /* 0x040fe20000000000 */
[----:B-1----:R-:W-:Y:S01]  /*1210*/  SHF.R.S32.HI R0, RZ, 0x1f, R22 ;  /* 0x0000001fff007819 */ /* 0x002fe20000011416 */
[----:B------:R0:W-:Y:S01]  /*1220*/  STL [R1+0x2c], R5 ;  /* 0x00002c0501007387 */ /* 0x0001e20000100800 */
[C---:B------:R-:W-:Y:S01]  /*1230*/  IADD3 R12, R11.reuse, 0x38, RZ ;  /* 0x000000380b0c7810 */ /* 0x040fe20007ffe0ff */
[C---:B------:R-:W-:Y:S01]  /*1240*/  VIADD R8, R11.reuse, 0x40 ;  /* 0x000000400b087836 */ /* 0x040fe20000000000 */
[----:B------:R-:W-:Y:S01]  /*1250*/  SHF.R.S32.HI R17, RZ, 0x1f, R16 ;  /* 0x0000001fff117819 */ /* 0x000fe20000011410 */
[----:B------:R1:W-:Y:S01]  /*1260*/  STL [R1+0x28], R0 ;  /* 0x0000280001007387 */ /* 0x0003e20000100800 */
[----:B------:R-:W-:Y:S01]  /*1270*/  VIADD R6, R11, 0x48 ;  /* 0x000000480b067836 */ /* 0x000fe20000000000 */
[----:B------:R-:W-:-:S02]  /*1280*/  SHF.R.S32.HI R156, RZ, 0x3, R156 ;  /* 0x00000003ff9c7819 */ /* 0x000fc4000001149c */
[----:B------:R-:W-:Y:S02]  /*1290*/  SHF.R.S32.HI R157, RZ, 0x3, R14 ;  /* 0x00000003ff9d7819 */ /* 0x000fe4000001140e */
[----:B0-----:R-:W-:Y:S02]  /*12a0*/  LOP3.LUT R5, R143, 0x8, R16, 0xf8, !PT ;  /* 0x000000088f057812 */ /* 0x001fe400078ef810 */
[----:B-1----:R-:W-:-:S05]  /*12b0*/  SHF.R.S32.HI R0, RZ, 0x1f, R136 ;  /* 0x0000001fff007819 */ /* 0x002fca0000011488 */
[----:B------:R0:W-:Y:S04]  /*12c0*/  STL [R1+0x24], R0 ;  /* 0x0000240001007387 */ /* 0x0001e80000100800 */
[----:B------:R1:W-:Y:S04]  /*12d0*/  STL [R1+0xac], R11 ;  /* 0x0000ac0b01007387 */ /* 0x0003e80000100800 */
[----:B------:R-:W-:Y:S01]  /*12e0*/  STL [R1+0xd4], R25 ;  /* 0x0000d41901007387 */ /* 0x000fe20000100800 */
[-C--:B0-----:R-:W-:Y:S02]  /*12f0*/  LOP3.LUT R0, R5, R144.reuse, RZ, 0x3c, !PT ;  /* 0x0000009005007212 */ /* 0x081fe400078e3cff */
[----:B------:R-:W-:Y:S01]  /*1300*/  SEL R5, R4, 0xffffffc0, !P2 ;  /* 0xffffffc004057807 */ /* 0x000fe20005000000 */
[----:B------:R-:W-:Y:S01]  /*1310*/  STL [R1+0xd0], R24 ;  /* 0x0000d01801007387 */ /* 0x000fe20000100800 */
[----:B------:R-:W-:Y:S01]  /*1320*/  LOP3.LUT R4, R7, R144, RZ, 0x3c, !PT ;  /* 0x0000009007047212 */ /* 0x000fe200078e3cff */
[----:B------:R-:W-:Y:S01]  /*1330*/  VIADD R7, R11, 0x50 ;  /* 0x000000500b077836 */ /* 0x000fe20000000000 */
[----:B-1----:R-:W-:Y:S01]  /*1340*/  SHF.R.S32.HI R11, RZ, 0x1f, R25 ;  /* 0x0000001fff0b7819 */ /* 0x002fe20000011419 */
[----:B------:R-:W-:Y:S01]  /*1350*/  STL [R1+0xcc], R21 ;  /* 0x0000cc1501007387 */ /* 0x000fe20000100800 */
[C---:B------:R-:W-:Y:S01]  /*1360*/  IMAD.IADD R0, R153.reuse, 0x1, R0 ;  /* 0x0000000199007824 */ /* 0x040fe200078e0200 */
[----:B------:R-:W-:-:S02]  /*1370*/  IADD3 R4, R153, R4, RZ ;  /* 0x0000000499047210 */ /* 0x000fc40007ffe0ff */
[----:B------:R-:W-:Y:S04]  /*1380*/  STL [R1+0xc8], R20 ;  /* 0x0000c81401007387 */ /* 0x000fe80000100800 */
[----:B------:R-:W-:Y:S04]  /*1390*/  STL [R1+0xc4], R15 ;  /* 0x0000c40f01007387 */ /* 0x000fe80000100800 */
[----:B------:R-:W-:Y:S04]  /*13a0*/  STL [R1+0xc0], R13 ;  /* 0x0000c00d01007387 */ /* 0x000fe80000100800 */
[----:B------:R-:W-:Y:S04]  /*13b0*/  STL [R1+0xbc], R12 ;  /* 0x0000bc0c01007387 */ /* 0x000fe80000100800 */
[----:B------:R0:W-:Y:S04]  /*13c0*/  STL [R1+0xa8], R7 ;  /* 0x0000a80701007387 */ /* 0x0001e80000100800 */
[----:B------:R1:W-:Y:S04]  /*13d0*/  STL [R1+0xb8], R8 ;  /* 0x0000b80801007387 */ /* 0x0003e80000100800 */
[----:B------:R2:W-:Y:S01]  /*13e0*/  STL [R1+0x88], R0 ;  /* 0x0000880001007387 */ /* 0x0005e20000100800 */
[----:B0-----:R-:W-:-:S03]  /*13f0*/  SHF.R.S32.HI R7, RZ, 0x1f, R24 ;  /* 0x0000001fff077819 */ /* 0x001fc60000011418 */
[----:B------:R-:W-:Y:S01]  /*1400*/  STL [R1+0xb4], R6 ;  /* 0x0000b40601007387 */ /* 0x000fe20000100800 */
[----:B-1----:R-:W-:-:S03]  /*1410*/  SHF.R.S32.HI R8, RZ, 0x1f, R8 ;  /* 0x0000001fff087819 */ /* 0x002fc60000011408 */
[----:B------:R0:W-:Y:S01]  /*1420*/  STL [R1+0x104], R11 ;  /* 0x0001040b01007387 */ /* 0x0001e20000100800 */
[----:B--2---:R-:W-:-:S03]  /*1430*/  SHF.R.S32.HI R0, RZ, 0x1f, R21 ;  /* 0x0000001fff007819 */ /* 0x004fc60000011415 */
[----:B------:R1:W-:Y:S04]  /*1440*/  STL [R1+0x100], R7 ;  /* 0x0001000701007387 */ /* 0x0003e80000100800 */
[----:B------:R2:W-:Y:S01]  /*1450*/  STL [R1+0xfc], R0 ;  /* 0x0000fc0001007387 */ /* 0x0005e20000100800 */
[----:B0-----:R-:W-:Y:S02]  /*1460*/  SHF.R.S32.HI R11, RZ, 0x1f, R20 ;  /* 0x0000001fff0b7819 */ /* 0x001fe40000011414 */
[----:B-1----:R-:W-:-:S03]  /*1470*/  SHF.R.S32.HI R7, RZ, 0x1f, R13 ;  /* 0x0000001fff077819 */ /* 0x002fc6000001140d */
[----:B------:R0:W-:Y:S01]  /*1480*/  STL [R1+0xf8], R11 ;  /* 0x0000f80b01007387 */ /* 0x0001e20000100800 */
[----:B--2---:R-:W-:-:S03]  /*1490*/  SHF.R.S32.HI R0, RZ, 0x1f, R15 ;  /* 0x0000001fff007819 */ /* 0x004fc6000001140f */
[----:B------:R-:W-:Y:S04]  /*14a0*/  STL [R1+0x5c], R3 ;  /* 0x00005c0301007387 */ /* 0x000fe80000100800 */
[----:B------:R1:W-:Y:S01]  /*14b0*/  STL [R1+0xf4], R0 ;  /* 0x0000f40001007387 */ /* 0x0003e20000100800 */
[----:B0-----:R-:W-:-:S03]  /*14c0*/  SHF.R.S32.HI R11, RZ, 0x1f, R12 ;  /* 0x0000001fff0b7819 */ /* 0x001fc6000001140c */
[----:B------:R0:W-:Y:S04]  /*14d0*/  STL [R1+0xf0], R7 ;  /* 0x0000f00701007387 */ /* 0x0001e80000100800 */
[----:B------:R-:W-:Y:S01]  /*14e0*/  STL [R1+0xec], R11 ;  /* 0x0000ec0b01007387 */ /* 0x000fe20000100800 */
[C---:B-1----:R-:W-:Y:S02]  /*14f0*/  VIADD R0, R3.reuse, 0x21800 ;  /* 0x0002180003007836 */ /* 0x042fe40000000000 */
[----:B------:R-:W-:Y:S01]  /*1500*/  VIADD R3, R3, 0x21820 ;  /* 0x0002182003037836 */ /* 0x000fe20000000000 */
[----:B------:R-:W-:Y:S01]  /*1510*/  STL [R1+0xe8], R8 ;  /* 0x0000e80801007387 */ /* 0x000fe20000100800 */
[----:B0-----:R-:W-:Y:S01]  /*1520*/  SHF.R.S32.HI R7, RZ, 0x1f, R6 ;  /* 0x0000001fff077819 */ /* 0x001fe20000011406 */
[----:B------:R-:W-:Y:S01]  /*1530*/  @P1 VIADD R3, R0, 0xffffffe0 ;  /* 0xffffffe000031836 */ /* 0x000fe20000000000 */
[----:B------:R-:W-:Y:S01]  /*1540*/  LEA R6, R4, UR40, 0x1 ;  /* 0x0000002804067c11 */ /* 0x000fe2000f8e08ff */
[----:B------:R-:W-:Y:S01]  /*1550*/  IMAD.IADD R0, R0, 0x1, R5 ;  /* 0x0000000100007824 */ /* 0x000fe200078e0205 */
[----:B------:R-:W-:Y:S01]  /*1560*/  LEA R4, R9, R10, 0x3 ;  /* 0x0000000a09047211 */ /* 0x000fe200078e18ff */
[----:B------:R-:W-:Y:S04]  /*1570*/  STL [R1+0xe4], R7 ;  /* 0x0000e40701007387 */ /* 0x000fe80000100800 */
[----:B------:R-:W-:Y:S04]  /*1580*/  STL [R1+0x108], R6 ;  /* 0x0001080601007387 */ /* 0x000fe80000100800 */
[----:B------:R-:W-:Y:S04]  /*1590*/  STL [R1+0x8c], R3 ;  /* 0x00008c0301007387 */ /* 0x000fe80000100800 */
[----:B------:R0:W-:Y:S04]  /*15a0*/  STL [R1+0x110], R4 ;  /* 0x0001100401007387 */ /* 0x0001e80000100800 */
[----:B------:R1:W-:Y:S01]  /*15b0*/  STL [R1+0x74], R0 ;  /* 0x0000740001007387 */ /* 0x0003e20000100800 */
[----:B0-----:R-:W-:-:S02]  /*15c0*/  IMAD.IADD R4, R5, 0x1, R3 ;  /* 0x0000000105047824 */ /* 0x001fc400078e0203 */
[----:B-1----:R-:W-:-:S03]  /*15d0*/  VIADD R0, R3, 0x6000 ;  /* 0x0000600003007836 */ /* 0x002fc60000000000 */
[----:B------:R0:W-:Y:S04]  /*15e0*/  STL [R1+0x70], R4 ;  /* 0x0000700401007387 */ /* 0x0001e80000100800 */
[----:B------:R0:W-:Y:S02]  /*15f0*/  STL [R1+0x90], R0 ;  /* 0x0000900001007387 */ /* 0x0001e40000100800 */
.L_x_549:
[----:B0-2---:R-:W0:Y:S02]  /*1600*/  LDC.64 R4, c[0x0][0xc88] ;  /* 0x00032200ff047b82 */ /* 0x005e240000000a00 */
[----:B0-----:R-:W-:-:S05]  /*1610*/  IMAD.WIDE R4, R99, 0x4, R4 ;  /* 0x0000000463047825 */ /* 0x001fca00078e0204 */
[----:B----4-:R-:W2:Y:S01]  /*1620*/  LDG.E R27, desc[UR42][R4.64] ;  /* 0x0000002a041b7981 */ /* 0x010ea2000c1e1900 */
[----:B------:R-:W-:Y:S05]  /*1630*/  YIELD ;  /* 0x0000000000007946 */ /* 0x000fea0003800000 */
[----:B------:R-:W-:Y:S01]  /*1640*/  ULDC.64 UR4, c[0x0][0xa28] ;  /* 0x00028a0000047ab9 */ /* 0x000fe20000000a00 */
[----:B------:R-:W-:Y:S01]  /*1650*/  ULDC.64 UR8, c[0x0][0xa18] ;  /* 0x0002860000087ab9 */ /* 0x000fe20000000a00 */
[----:B------:R-:W-:Y:S01]  /*1660*/  ISETP.NE.U32.AND P1, PT, RZ, UR4, PT ;  /* 0x00000004ff007c0c */ /* 0x000fe2000bf25070 */
[----:B------:R-:W-:Y:S01]  /*1670*/  ULDC.64 UR6, c[0x0][0xa08] ;  /* 0x0002820000067ab9 */ /* 0x000fe20000000a00 */
[----:B------:R-:W-:Y:S01]  /*1680*/  MOV R11, RZ ;  /* 0x000000ff000b7202 */ /* 0x000fe20000000f00 */
[----:B------:R-:W-:Y:S01]  /*1690*/  IMAD.MOV.U32 R83, RZ, RZ, RZ ;  /* 0x000000ffff537224 */ /* 0x000fe200078e00ff */
[----:B------:R-:W-:-:S02]  /*16a0*/  ISETP.NE.AND.EX P1, PT, RZ, UR5, PT, P1 ;  /* 0x00000005ff007c0c */ /* 0x000fc4000bf25310 */
[----:B------:R-:W-:-:S04]  /*16b0*/  ISETP.NE.U32.AND P0, PT, RZ, UR6, PT ;  /* 0x00000006ff007c0c */ /* 0x000fc8000bf05070 */
[----:B------:R-:W-:Y:S02]  /*16c0*/  ISETP.NE.AND.EX P0, PT, RZ, UR7, PT, P0 ;  /* 0x00000007ff007c0c */ /* 0x000fe4000bf05300 */
[----:B-12---:R-:W-:Y:S01]  /*16d0*/  SHF.R.S32.HI R0, RZ, 0x1f, R27 ;  /* 0x0000001fff007819 */ /* 0x006fe2000001141b */
[----:B------:R-:W-:-:S04]  /*16e0*/  IMAD.SHL.U32 R31, R27, 0x4, RZ ;  /* 0x000000041b1f7824 */ /* 0x000fc800078e00ff */
[C---:B------:R-:W-:Y:S01]  /*16f0*/  @P1 LEA R6, P2, R27.reuse, UR4, 0x2 ;  /* 0x000000041b061c11 */ /* 0x040fe2000f8410ff */
[----:B------:R0:W-:Y:S01]  /*1700*/  STL [R1+0x98], R27 ;  /* 0x0000981b01007387 */ /* 0x0001e20000100800 */
[C-C-:B------:R-:W-:Y:S02]  /*1710*/  SHF.L.U64.HI R30, R27.reuse, 0x2, R0.reuse ;  /* 0x000000021b1e7819 */ /* 0x140fe40000010200 */
[----:B------:R-:W-:Y:S01]  /*1720*/  @P1 LEA.HI.X R7, R27, UR5, R0, 0x2, P2 ;  /* 0x000000051b071c11 */ /* 0x000fe200090f1400 */
[----:B------:R-:W-:Y:S01]  /*1730*/  ULDC UR4, c[0x0][0x288] ;  /* 0x0000a20000047ab9 */ /* 0x000fe20000000800 */
[----:B------:R-:W-:Y:S01]  /*1740*/  ISETP.NE.U32.AND P2, PT, RZ, UR8, PT ;  /* 0x00000008ff007c0c */ /* 0x000fe2000bf45070 */
[----:B------:R0:W-:Y:S01]  /*1750*/  STL [R1+0xd8], R0 ;  /* 0x0000d80001007387 */ /* 0x0001e20000100800 */
[C---:B------:R-:W-:Y:S02]  /*1760*/  IADD3 R4, P3, R31.reuse, UR6, RZ ;  /* 0x000000061f047c10 */ /* 0x040fe4000ff7e0ff */
[----:B------:R-:W-:Y:S01]  /*1770*/  ISETP.NE.AND.EX P2, PT, RZ, UR9, PT, P2 ;  /* 0x00000009ff007c0c */ /* 0x000fe2000bf45320 */
[----:B------:R0:W5:Y:S01]  /*1780*/  @P1 LDG.E R11, desc[UR42][R6.64] ;  /* 0x0000002a060b1981 */ /* 0x000162000c1e1900 */
[----:B------:R-:W-:Y:S01]  /*1790*/  IMAD.U32 R100, RZ, RZ, UR4 ;  /* 0x00000004ff647e24 */ /* 0x000fe2000f8e00ff */
[C---:B------:R-:W-:Y:S01]  /*17a0*/  IADD3.X R5, R30.reuse, UR7, RZ, P3, !PT ;  /* 0x000000071e057c10 */ /* 0x040fe20009ffe4ff */
[----:B------:R-:W-:Y:S01]  /*17b0*/  ULDC.64 UR4, c[0x0][0x418] ;  /* 0x0001060000047ab9 */ /* 0x000fe20000000a00 */
[----:B------:R0:W-:Y:S04]  /*17c0*/  STL [R1+0x9c], R31 ;  /* 0x00009c1f01007387 */ /* 0x0001e80000100800 */
[----:B------:R0:W5:Y:S04]  /*17d0*/  @P0 LDG.E R83, desc[UR42][R4.64] ;  /* 0x0000002a04530981 */ /* 0x000168000c1e1900 */
[----:B------:R-:W-:Y:S01]  /*17e0*/  @P2 IADD3 R8, P1, R31, UR8, RZ ;  /* 0x000000081f082c10 */ /* 0x000fe2000ff3e0ff */
[----:B------:R-:W-:Y:S01]  /*17f0*/  UISETP.NE.U32.AND UP0, UPT, UR4, URZ, UPT ;  /* 0x0000003f0400728c */ /* 0x000fe2000bf05070 */
[----:B------:R0:W-:Y:S02]  /*1800*/  STL [R1+0xa0], R30 ;  /* 0x0000a01e01007387 */ /* 0x0001e40000100800 */
[----:B------:R-:W-:Y:S01]  /*1810*/  @P2 IADD3.X R9, R30, UR9, RZ, P1, !PT ;  /* 0x000000091e092c10 */ /* 0x000fe20008ffe4ff */
[----:B------:R-:W-:-:S04]  /*1820*/  ULDC UR4, c[0x0][0x424] ;  /* 0x0001090000047ab9 */ /* 0x000fc80000000800 */
[----:B------:R0:W5:Y:S01]  /*1830*/  @P2 LDG.E R100, desc[UR42][R8.64] ;  /* 0x0000002a08642981 */ /* 0x000162000c1e1900 */
[----:B------:R-:W-:-:S03]  /*1840*/  UISETP.NE.AND.EX UP0, UPT, UR5, URZ, UPT, UP0 ;  /* 0x0000003f0500728c */ /* 0x000fc6000bf05300 */
[----:B------:R-:W-:Y:S01]  /*1850*/  ULDC UR5, c[0x0][0x2f0] ;  /* 0x0000bc0000057ab9 */ /* 0x000fe20000000800 */
[----:B------:R-:W-:-:S04]  /*1860*/  USEL UR4, UR4, 0x1, UP0 ;  /* 0x0000000104047887 */ /* 0x000fc80008000000 */
[----:B------:R-:W-:-:S03]  /*1870*/  UIMAD UR4, UR4, UR5, URZ ;  /* 0x00000005040472a4 */ /* 0x000fc6000f8e023f */
[----:B------:R-:W-:Y:S02]  /*1880*/  ULDC UR5, c[0x0][0x348] ;  /* 0x0000d20000057ab9 */ /* 0x000fe40000000800 */
[----:B------:R-:W-:Y:S02]  /*1890*/  IMAD.U32 R24, RZ, RZ, UR5 ;  /* 0x00000005ff187e24 */ /* 0x000fe4000f8e00ff */
[----:B------:R-:W-:Y:S01]  /*18a0*/  IMAD.U32 R28, RZ, RZ, UR4 ;  /* 0x00000004ff1c7e24 */ /* 0x000fe2000f8e00ff */
[----:B0--3--:R-:W-:Y:S06]  /*18b0*/  @P2 BRA `(.L_x_397) ;  /* 0x0000000000242947 */ /* 0x009fec0003800000 */
[----:B------:R-:W-:Y:S02]  /*18c0*/  ULDC.64 UR4, c[0x0][0xa00] ;  /* 0x0002800000047ab9 */ /* 0x000fe40000000a00 */
[----:B------:R-:W-:-:S04]  /*18d0*/  ISETP.NE.U32.AND P1, PT, RZ, UR4, PT ;  /* 0x00000004ff007c0c */ /* 0x000fc8000bf25070 */
[----:B------:R-:W-:-:S13]  /*18e0*/  ISETP.NE.AND.EX P1, PT, RZ, UR5, PT, P1 ;  /* 0x00000005ff007c0c */ /* 0x000fda000bf25310 */
[----:B------:R-:W-:Y:S05]  /*18f0*/  @!P1 BRA `(.L_x_397) ;  /* 0x0000000000149947 */ /* 0x000fea0003800000 */
[----:B------:R-:W0:Y:S02]  /*1900*/  LDC.64 R6, c[0x0][0xa00] ;  /* 0x00028000ff067b82 */ /* 0x000e240000000a00 */
[----:B0-----:R-:W-:-:S05]  /*1910*/  IMAD.WIDE R6, R27, 0x4, R6 ;  /* 0x000000041b067825 */ /* 0x001fca00078e0206 */
[----:B-----5:R-:W2:Y:S04]  /*1920*/  LDG.E R100, desc[UR42][R6.64] ;  /* 0x0000002a06647981 */ /* 0x020ea8000c1e1900 */
[----:B------:R-:W2:Y:S02]  /*1930*/  LDG.E R3, desc[UR42][R6.64+0x4] ;  /* 0x0000042a06037981 */ /* 0x000ea4000c1e1900 */
[----:B--2---:R-:W-:-:S07]  /*1940*/  IADD3 R100, -R100, R3, RZ ;  /* 0x0000000364647210 */ /* 0x004fce0007ffe1ff */
.L_x_397:
[----:B------:R-:W-:Y:S01]  /*1950*/  ULDC.64 UR4, c[0x0][0xa20] ;  /* 0x0002880000047ab9 */ /* 0x000fe20000000a00 */
[----:B------:R0:W-:Y:S01]  /*1960*/  STL [R1+0xa4], R97 ;  /* 0x0000a46101007387 */ /* 0x0001e20000100800 */
[----:B------:R-:W-:Y:S02]  /*1970*/  ISETP.NE.U32.AND P1, PT, RZ, UR4, PT ;  /* 0x00000004ff007c0c */ /* 0x000fe4000bf25070 */
[C---:B------:R-:W-:Y:S02]  /*1980*/  LOP3.LUT R3, R98.reuse, 0xff000000, RZ, 0xc0, !PT ;  /* 0xff00000062037812 */ /* 0x040fe400078ec0ff */
[----:B------:R-:W-:Y:S02]  /*1990*/  ISETP.NE.AND.EX P1, PT, RZ, UR5, PT, P1 ;  /* 0x00000005ff007c0c */ /* 0x000fe4000bf25310 */
[----:B------:R-:W-:Y:S02]  /*19a0*/  LOP3.LUT R0, R98, 0xff0000, RZ, 0xc0, !PT ;  /* 0x00ff000062007812 */ /* 0x000fe400078ec0ff */
[----:B------:R-:W-:-:S02]  /*19b0*/  SHF.R.U32.HI R3, RZ, 0x8, R3 ;  /* 0x00000008ff037819 */ /* 0x000fc40000011603 */
[----:B------:R-:W-:Y:S02]  /*19c0*/  LOP3.LUT R137, R98, 0xffff, RZ, 0xc0, !PT ;  /* 0x0000ffff62897812 */ /* 0x000fe400078ec0ff */
[----:B------:R-:W-:-:S05]  /*19d0*/  LEA.HI R8, R0, R3, RZ, 0x10 ;  /* 0x0000000300087211 */ /* 0x000fca00078f80ff */
[----:B0-----:R-:W-:Y:S05]  /*19e0*/  @!P1 BRA `(.L_x_398) ;  /* 0x0000000000109947 */ /* 0x001fea0003800000 */
[----:B------:R-:W-:-:S04]  /*19f0*/  IADD3 R28, P0, R31, UR4, RZ ;  /* 0x000000041f1c7c10 */ /* 0x000fc8000ff1e0ff */
[----:B------:R-:W-:-:S05]  /*1a00*/  IADD3.X R29, R30, UR5, RZ, P0, !PT ;  /* 0x000000051e1d7c10 */ /* 0x000fca00087fe4ff */
[----:B------:R0:W5:Y:S01]  /*1a10*/  LDG.E R28, desc[UR42][R28.64] ;  /* 0x0000002a1c1c7981 */ /* 0x000162000c1e1900 */
[----:B------:R-:W-:Y:S05]  /*1a20*/  BRA `(.L_x_399) ;  /* 0x0000000000107947 */ /* 0x000fea0003800000 */
.L_x_398:
[----:B------:R-:W-:Y:S05]  /*1a30*/  @!P0 BRA `(.L_x_399) ;  /* 0x00000000000c8947 */ /* 0x000fea0003800000 */
[----:B------:R-:W2:Y:S04]  /*1a40*/  LDG.E R3, desc[UR42][R4.64] ;  /* 0x0000002a04037981 */ /* 0x000ea8000c1e1900 */
[----:B------:R-:W2:Y:S02]  /*1a50*/  LDG.E R28, desc[UR42][R4.64+0x4] ;  /* 0x0000042a041c7981 */ /* 0x000ea4000c1e1900 */
[----:B--2---:R-:W-:-:S07]  /*1a60*/  IMAD.IADD R28, R28, 0x1, -R3 ;  /* 0x000000011c1c7824 */ /* 0x004fce00078e0a03 */
.L_x_399:
[----:B------:R-:W-:Y:S02]  /*1a70*/  ULDC.64 UR4, c[0x0][0xa10] ;  /* 0x0002840000047ab9 */ /* 0x000fe40000000a00 */
[----:B------:R-:W-:-:S04]  /*1a80*/  ISETP.NE.U32.AND P0, PT, RZ, UR4, PT ;  /* 0x00000004ff007c0c */ /* 0x000fc8000bf05070 */
[----:B------:R-:W-:Y:S01]  /*1a90*/  ISETP.NE.AND.EX P0, PT, RZ, UR5, PT, P0 ;  /* 0x00000005ff007c0c */ /* 0x000fe2000bf05300 */
[----:B------:R-:W-:Y:S02]  /*1aa0*/  ULDC.64 UR4, c[0x0][0xa30] ;  /* 0x00028c0000047ab9 */ /* 0x000fe40000000a00 */
[----:B------:R-:W-:-:S10]  /*1ab0*/  ISETP.NE.U32.AND P1, PT, RZ, UR4, PT ;  /* 0x00000004ff007c0c */ /* 0x000fd4000bf25070 */
[----:B------:R-:W1:Y:S01]  /*1ac0*/  @P0 LDC.64 R4, c[0x0][0xa10] ;  /* 0x00028400ff040b82 */ /* 0x000e620000000a00 */
[----:B------:R-:W-:Y:S01]  /*1ad0*/  ISETP.NE.AND.EX P1, PT, RZ, UR5, PT, P1 ;  /* 0x00000005ff007c0c */ /* 0x000fe2000bf25310 */
[----:B-1----:R-:W-:-:S05]  /*1ae0*/  @P0 IMAD.WIDE R4, R27, 0x4, R4 ;  /* 0x000000041b040825 */ /* 0x002fca00078e0204 */
[----:B------:R-:W2:Y:S04]  /*1af0*/  @P0 LDG.E R0, desc[UR42][R4.64] ;  /* 0x0000002a04000981 */ /* 0x000ea8000c1e1900 */
[----:B------:R-:W2:Y:S03]  /*1b00*/  @P0 LDG.E R3, desc[UR42][R4.64+0x4] ;  /* 0x0000042a04030981 */ /* 0x000ea6000c1e1900 */
[----:B------:R-:W-:Y:S01]  /*1b10*/  @P1 IADD3 R6, P2, R31, UR4, RZ ;  /* 0x000000041f061c10 */ /* 0x000fe2000ff5e0ff */
[----:B-----5:R-:W-:-:S03]  /*1b20*/  IMAD.MOV.U32 R95, RZ, RZ, R28 ;  /* 0x000000ffff5f7224 */ /* 0x020fc600078e001c */
[----:B------:R-:W-:-:S05]  /*1b30*/  @P1 IADD3.X R7, R30, UR5, RZ, P2, !PT ;  /* 0x000000051e071c10 */ /* 0x000fca00097fe4ff */
[----:B------:R1:W5:Y:S01]  /*1b40*/  @P1 LDG.E R95, desc[UR42][R6.64] ;  /* 0x0000002a065f1981 */ /* 0x000362000c1e1900 */
[----:B------:R-:W-:Y:S01]  /*1b50*/  LOP3.LUT R12, R8, 0xff, RZ, 0xc0, !PT ;  /* 0x000000ff080c7812 */ /* 0x000fe200078ec0ff */
[----:B------:R-:W-:Y:S01]  /*1b60*/  IMAD.IADD R11, R28, 0x1, -R11 ;  /* 0x000000011c0b7824 */ /* 0x000fe200078e0a0b */
[----:B------:R-:W-:Y:S01]  /*1b70*/  SHF.R.U32.HI R9, RZ, 0x10, R8 ;  /* 0x00000010ff097819 */ /* 0x000fe20000011608 */
[----:B------:R-:W-:Y:S01]  /*1b80*/  BSSY B0, `(.L_x_400) ;  /* 0x000002b000007945 */ /* 0x000fe20003800000 */
[----:B------:R-:W-:Y:S01]  /*1b90*/  LOP3.LUT R19, R19, 0xfffffff7, RZ, 0xc0, !PT ;  /* 0xfffffff713137812 */ /* 0x000fe200078ec0ff */
[----:B------:R1:W-:Y:S04]  /*1ba0*/  STL [R1+0xb0], R12 ;  /* 0x0000b00c01007387 */ /* 0x0003e80000100800 */
[----:B------:R1:W-:Y:S01]  /*1bb0*/  STL [R1+0x94], R9 ;  /* 0x0000940901007387 */ /* 0x0003e20000100800 */
[----:B--2---:R-:W-:-:S05]  /*1bc0*/  @P0 IMAD.IADD R24, R3, 0x1, -R0 ;  /* 0x0000000103180824 */ /* 0x004fca00078e0a00 */
[----:B------:R-:W-:-:S04]  /*1bd0*/  IADD3 R102, R11, R24, RZ ;  /* 0x000000180b667210 */ /* 0x000fc80007ffe0ff */
[C---:B------:R-:W-:Y:S01]  /*1be0*/  ISETP.GE.AND P3, PT, R102.reuse, 0x1, PT ;  /* 0x000000016600780c */ /* 0x040fe20003f66270 */
[----:B------:R-:W-:-:S05]  /*1bf0*/  VIADD R0, R102, 0x7f ;  /* 0x0000007f66007836 */ /* 0x000fca0000000000 */
[----:B------:R-:W-:-:S04]  /*1c00*/  SHF.R.S32.HI R3, RZ, 0x1f, R0 ;  /* 0x0000001fff037819 */ /* 0x000fc80000011400 */
[----:B------:R-:W-:Y:S01]  /*1c10*/  LEA.HI R3, R3, R0, RZ, 0x7 ;  /* 0x0000000003037211 */ /* 0x000fe200078f38ff */
[----:B------:R-:W-:Y:S02]  /*1c20*/  IMAD.MOV.U32 R0, RZ, RZ, RZ ;  /* 0x000000ffff007224 */ /* 0x000fe400078e00ff */
[----:B------:R-:W-:Y:S02]  /*1c30*/  @P3 LOP3.LUT R19, R19, 0x8, RZ, 0xfc, !PT ;  /* 0x0000000813133812 */ /* 0x000fe400078efcff */
[----:B------:R-:W-:Y:S01]  /*1c40*/  SHF.R.S32.HI R99, RZ, 0x7, R3 ;  /* 0x00000007ff637819 */ /* 0x000fe20000011403 */
[----:B-1----:R-:W-:Y:S06]  /*1c50*/  @!P3 BRA `(.L_x_401) ;  /* 0x000000000074b947 */ /* 0x002fec0003800000 */
[----:B------:R-:W-:Y:S01]  /*1c60*/  ISETP.NE.AND P0, PT, R9, RZ, PT ;  /* 0x000000ff0900720c */ /* 0x000fe20003f05270 */
[----:B------:R-:W-:-:S03]  /*1c70*/  ULDC UR4, c[0x0][0x9f0] ;  /* 0x00027c0000047ab9 */ /* 0x000fc60000000800 */
[----:B------:R-:W-:-:S04]  /*1c80*/  SEL R9, R9, UR4, P0 ;  /* 0x0000000409097c07 */ /* 0x000fc80008000000 */
[-C--:B------:R-:W-:Y:S02]  /*1c90*/  IABS R6, R9.reuse ;  /* 0x0000000900067213 */ /* 0x080fe40000000000 */
[----:B------:R-:W-:Y:S02]  /*1ca0*/  IADD3 R0, R99, -0x1, R9 ;  /* 0xffffffff63007810 */ /* 0x000fe40007ffe009 */
[----:B------:R-:W1:Y:S01]  /*1cb0*/  I2F.RP R3, R6 ;  /* 0x0000000600037306 */ /* 0x000e620000209400 */
[-C--:B------:R-:W-:Y:S02]  /*1cc0*/  IABS R10, R9.reuse ;  /* 0x00000009000a7213 */ /* 0x080fe40000000000 */
[----:B------:R-:W-:Y:S02]  /*1cd0*/  IABS R8, R0 ;  /* 0x0000000000087213 */ /* 0x000fe40000000000 */
[----:B------:R-:W-:-:S04]  /*1ce0*/  LOP3.LUT R0, R0, R9, RZ, 0x3c, !PT ;  /* 0x0000000900007212 */ /* 0x000fc800078e3cff */
[----:B------:R-:W-:Y:S01]  /*1cf0*/  ISETP.GE.AND P2, PT, R0, RZ, PT ;  /* 0x000000ff0000720c */ /* 0x000fe20003f46270 */
[----:B-1----:R-:W1:Y:S02]  /*1d00*/  MUFU.RCP R3, R3 ;  /* 0x0000000300037308 */ /* 0x002e640000001000 */
[----:B-1----:R-:W-:Y:S01]  /*1d10*/  VIADD R4, R3, 0xffffffe ;  /* 0x0ffffffe03047836 */ /* 0x002fe20000000000 */
[----:B------:R-:W-:-:S05]  /*1d20*/  IADD3 R3, RZ, -R10, RZ ;  /* 0x8000000aff037210 */ /* 0x000fca0007ffe0ff */
[----:B------:R1:W2:Y:S02]  /*1d30*/  F2I.FTZ.U32.TRUNC.NTZ R5, R4 ;  /* 0x0000000400057305 */ /* 0x0002a4000021f000 */
[----:B-1----:R-:W-:Y:S02]  /*1d40*/  IMAD.MOV.U32 R4, RZ, RZ, RZ ;  /* 0x000000ffff047224 */ /* 0x002fe400078e00ff */
[----:B--2---:R-:W-:-:S04]  /*1d50*/  IMAD.MOV R7, RZ, RZ, -R5 ;  /* 0x000000ffff077224 */ /* 0x004fc800078e0a05 */
        /* <DEDUP_REMOVED lines=9> */
[----:B------:R-:W-:-:S05]  /*1df0*/  @P0 VIADD R5, R5, 0x1 ;  /* 0x0000000105050836 */ /* 0x000fca0000000000 */
[----:B------:R-:W-:-:S05]  /*1e00*/  MOV R0, R5 ;  /* 0x0000000500007202 */ /* 0x000fca0000000f00 */
[----:B------:R-:W-:Y:S01]  /*1e10*/  @!P2 IMAD.MOV R0, RZ, RZ, -R0 ;  /* 0x000000ffff00a224 */ /* 0x000fe200078e0a00 */
[----:B------:R-:W-:-:S07]  /*1e20*/  @!P1 LOP3.LUT R0, RZ, R9, RZ, 0x33, !PT ;  /* 0x00000009ff009212 */ /* 0x000fce00078e33ff */
.L_x_401:
[----:B------:R-:W-:Y:S05]  /*1e30*/  BSYNC B0 ;  /* 0x0000000000007941 */ /* 0x000fea0003800000 */
.L_x_400:
[----:B------:R-:W-:-:S05]  /*1e40*/  IMAD R3, R12, R0, RZ ;  /* 0x000000000c037224 */ /* 0x000fca00078e02ff */
[C---:B------:R-:W-:Y:S01]  /*1e50*/  VIADDMNMX R0, R3.reuse, R0, R99, PT ;  /* 0x0000000003007246 */ /* 0x040fe20003800163 */
[----:B------:R-:W-:-:S04]  /*1e60*/  IMAD R3, R3, 0x80, -R11 ;  /* 0x0000008003037824 */ /* 0x000fc800078e0a0b */
[----:B------:R-:W-:Y:S01]  /*1e70*/  IMAD R5, R0, 0x80, -R11 ;  /* 0x0000008000057824 */ /* 0x000fe200078e0a0b */
[----:B------:R-:W-:-:S04]  /*1e80*/  VIMNMX R3, RZ, R3, !PT ;  /* 0x00000003ff037248 */ /* 0x000fc80007fe0100 */
[----:B------:R-:W-:Y:S02]  /*1e90*/  VIMNMX R0, R5, R24, PT ;  /* 0x0000001805007248 */ /* 0x000fe40003fe0100 */
[----:B------:R-:W-:Y:S02]  /*1ea0*/  SHF.R.U32.HI R72, RZ, 0x7, R3 ;  /* 0x00000007ff487819 */ /* 0x000fe40000011603 */
[----:B------:R-:W-:Y:S02]  /*1eb0*/  ISETP.GT.AND P0, PT, R0, R3, PT ;  /* 0x000000030000720c */ /* 0x000fe40003f04270 */
[----:B------:R-:W-:-:S11]  /*1ec0*/  MOV R25, R72 ;  /* 0x0000004800197202 */ /* 0x000fd60000000f00 */
[----:B------:R-:W-:-:S05]  /*1ed0*/  @P0 VIADD R0, R0, 0x7f ;  /* 0x0000007f00000836 */ /* 0x000fca0000000000 */
[----:B------:R-:W-:-:S04]  /*1ee0*/  @P0 SHF.R.S32.HI R3, RZ, 0x1f, R0 ;  /* 0x0000001fff030819 */ /* 0x000fc80000011400 */
[----:B------:R-:W-:-:S04]  /*1ef0*/  @P0 LEA.HI R3, R3, R0, RZ, 0x7 ;  /* 0x0000000003030211 */ /* 0x000fc800078f38ff */
[----:B------:R-:W-:Y:S02]  /*1f00*/  @P0 SHF.R.S32.HI R25, RZ, 0x7, R3 ;  /* 0x00000007ff190819 */ /* 0x000fe40000011403 */
[----:B------:R-:W-:Y:S02]  /*1f10*/  PLOP3.LUT P0, PT, PT, PT, PT, 0x80, 0x0 ;  /* 0x000000000000781c */ /* 0x000fe40003f0f070 */
[----:B------:R-:W-:-:S13]  /*1f20*/  ISETP.GT.AND P1, PT, R25, R72, PT ;  /* 0x000000481900720c */ /* 0x000fda0003f24270 */
[----:B------:R-:W-:Y:S05]  /*1f30*/  @!P1 BRA `(.L_x_402) ;  /* 0x00000054000c9947 */ /* 0x000fea0003800000 */
[----:B------:R-:W-:Y:S01]  /*1f40*/  VIADD R0, R2, 0x15400 ;  /* 0x0001540002007836 */ /* 0x000fe20000000000 */
[----:B------:R-:W-:Y:S04]  /*1f50*/  BSSY B6, `(.L_x_403) ;  /* 0x0000013000067945 */ /* 0x000fe80003800000 */
[----:B------:R-:W-:-:S13]  /*1f60*/  LOP3.LUT P0, RZ, R0, 0x1bf, RZ, 0xc0, !PT ;  /* 0x000001bf00ff7812 */ /* 0x000fda000780c0ff */
[----:B------:R-:W-:Y:S05]  /*1f70*/  @!P0 BRA `(.L_x_404) ;  /* 0x0000000000408947 */ /* 0x000fea0003800000 */
[----:B------:R-:W-:Y:S01]  /*1f80*/  MOV R14, 0x0 ;  /* 0x00000000000e7802 */ /* 0x000fe20000000f00 */
[----:B------:R-:W-:Y:S01]  /*1f90*/  ULDC.64 UR4, c[0x4][0x88] ;  /* 0x0100220000047ab9 */ /* 0x000fe20000000a00 */
[----:B------:R-:W-:Y:S01]  /*1fa0*/  ULDC.64 UR6, c[0x4][0x18] ;  /* 0x0100060000067ab9 */ /* 0x000fe20000000a00 */
[----:B------:R-:W-:Y:S01]  /*1fb0*/  IMAD.U32 R4, RZ, RZ, UR4 ;  /* 0x00000004ff047e24 */ /* 0x000fe2000f8e00ff */
[----:B------:R-:W-:Y:S01]  /*1fc0*/  MOV R13, RZ ;  /* 0x000000ff000d7202 */ /* 0x000fe20000000f00 */
[----:B------:R-:W-:Y:S01]  /*1fd0*/  IMAD.U32 R5, RZ, RZ, UR5 ;  /* 0x00000005ff057e24 */ /* 0x000fe2000f8e00ff */
[----:B------:R-:W1:Y:S01]  /*1fe0*/  LDC.64 R14, c[0x4][R14] ;  /* 0x010000000e0e7b82 */ /* 0x000e620000000a00 */
[----:B------:R-:W-:Y:S01]  /*1ff0*/  ULDC.64 UR4, c[0x4][0x90] ;  /* 0x0100240000047ab9 */ /* 0x000fe20000000a00 */
[----:B------:R-:W-:Y:S01]  /*2000*/  IMAD.U32 R10, RZ, RZ, UR6 ;  /* 0x00000006ff0a7e24 */ /* 0x000fe2000f8e00ff */
[----:B------:R-:W-:Y:S01]  /*2010*/  MOV R7, UR5 ;  /* 0x0000000500077c02 */ /* 0x000fe20008000f00 */
[----:B------:R-:W-:-:S02]  /*2020*/  IMAD.U32 R6, RZ, RZ, UR4 ;  /* 0x00000004ff067e24 */ /* 0x000fc4000f8e00ff */
[----:B------:R-:W-:Y:S02]  /*2030*/  IMAD.U32 R11, RZ, RZ, UR7 ;  /* 0x00000007ff0b7e24 */ /* 0x000fe4000f8e00ff */
[----:B------:R-:W-:Y:S02]  /*2040*/  IMAD.MOV.U32 R8, RZ, RZ, 0x70 ;  /* 0x00000070ff087424 */ /* 0x000fe400078e00ff */
[----:B------:R-:W-:-:S07]  /*2050*/  IMAD.MOV.U32 R12, RZ, RZ, 0x1 ;  /* 0x00000001ff0c7424 */ /* 0x000fce00078e00ff */
[----:B------:R-:W-:-:S07]  /*2060*/  LEPC R20, `(.L_x_404) ;  /* 0x000000001014794e */ /* 0x000fce0000000000 */
[----:B01---5:R-:W-:Y:S05]  /*2070*/  CALL.ABS.NOINC R14 ;  /* 0x000000000e007343 */ /* 0x023fea0003c00000 */
.L_x_404:
[----:B------:R-:W-:Y:S05]  /*2080*/  BSYNC B6 ;  /* 0x0000000000067941 */ /* 0x000fea0003800000 */
.L_x_403:
        /* <DEDUP_REMOVED lines=20> */
.L_x_406:
[----:B------:R-:W-:Y:S05]  /*21d0*/  BSYNC B6 ;  /* 0x0000000000067941 */ /* 0x000fea0003800000 */
.L_x_405:
[----:B------:R-:W-:Y:S01]  /*21e0*/  ULDC.64 UR4, c[0x0][0x9f8] ;  /* 0x00027e0000047ab9 */ /* 0x000fe20000000a00 */
[----:B------:R-:W-:Y:S01]  /*21f0*/  IMAD.MOV.U32 R0, RZ, RZ, R27 ;  /* 0x000000ffff007224 */ /* 0x000fe200078e001b */
[----:B------:R-:W-:Y:S01]  /*2200*/  ISETP.NE.U32.AND P0, PT, RZ, UR4, PT ;  /* 0x00000004ff007c0c */ /* 0x000fe2000bf05070 */
[----:B------:R-:W2:Y:S01]  /*2210*/  LDL R27, [R1+0xdc] ;  /* 0x0000dc00011b7983 */ /* 0x000ea20000100800 */
[----:B------:R-:W1:Y:S02]  /*2220*/  LDC.64 R86, c[0x0][0x408] ;  /* 0x00010200ff567b82 */ /* 0x000e640000000a00 */
[----:B------:R-:W-:Y:S01]  /*2230*/  ISETP.NE.AND.EX P0, PT, RZ, UR5, PT, P0 ;  /* 0x00000005ff007c0c */ /* 0x000fe2000bf05300 */
[----:B------:R-:W3:Y:S01]  /*2240*/  S2R R20, SR_TID.X ;  /* 0x0000000000147919 */ /* 0x000ee20000002100 */
[----:B------:R-:W-:-:S04]  /*2250*/  SHF.R.S32.HI R11, RZ, 0x1f, R141 ;  /* 0x0000001fff0b7819 */ /* 0x000fc8000001148d */
[----:B------:R-:W4:Y:S07]  /*2260*/  LDC R9, c[0x0][0x3f4] ;  /* 0x0000fd00ff097b82 */ /* 0x000f2e0000000800 */
[----:B------:R-:W-:-:S04]  /*2270*/  @P0 IADD3 R4, P1, R31, UR4, RZ ;  /* 0x000000041f040c10 */ /* 0x000fc8000ff3e0ff */
[----:B------:R-:W-:-:S05]  /*2280*/  @P0 IADD3.X R5, R30, UR5, RZ, P1, !PT ;  /* 0x000000051e050c10 */ /* 0x000fca0008ffe4ff */
[----:B------:R0:W2:Y:S01]  /*2290*/  @P0 LDG.E R0, desc[UR42][R4.64] ;  /* 0x0000002a04000981 */ /* 0x0000a2000c1e1900 */
[----:B---3--:R-:W-:Y:S01]  /*22a0*/  VIADD R3, R20, 0xffffff80 ;  /* 0xffffff8014037836 */ /* 0x008fe20000000000 */
[----:B------:R-:W-:-:S04]  /*22b0*/  SHF.R.U32.HI R20, RZ, 0x7, R20 ;  /* 0x00000007ff147819 */ /* 0x000fc80000011614 */
[----:B------:R-:W-:Y:S02]  /*22c0*/  ISETP.NE.AND P6, PT, R20, 0x1, PT ;  /* 0x000000011400780c */ /* 0x000fe40003fc5270 */
[----:B------:R-:W-:-:S04]  /*22d0*/  SHF.R.S32.HI R6, RZ, 0x1f, R3 ;  /* 0x0000001fff067819 */ /* 0x000fc80000011403 */
[----:B------:R-:W-:Y:S01]  /*22e0*/  LEA.HI R6, R6, R3, RZ, 0x2 ;  /* 0x0000000306067211 */ /* 0x000fe200078f10ff */
[----:B------:R-:W-:-:S06]  /*22f0*/  VIADD R3, R16, 0x10 ;  /* 0x0000001010037836 */ /* 0x000fcc0000000000 */
[----:B------:R-:W-:Y:S05]  /*2300*/  @!P6 WARPSYNC.ALL ;  /* 0x000000000000e948 */ /* 0x000fea0003800000 */
[----:B------:R-:W-:Y:S02]  /*2310*/  ULDC UR4, c[0x0][0x2f4] ;  /* 0x0000bd0000047ab9 */ /* 0x000fe40000000800 */
[----:B------:R-:W-:Y:S02]  /*2320*/  ISETP.GE.AND P1, PT, R3, UR4, PT ;  /* 0x0000000403007c0c */ /* 0x000fe4000bf26270 */
[----:B------:R-:W-:Y:S02]  /*2330*/  ISETP.GE.AND P0, PT, R16, UR4, PT ;  /* 0x0000000410007c0c */ /* 0x000fe4000bf06270 */
[----:B0-----:R-:W-:-:S02]  /*2340*/  SEL R5, RZ, 0xffffffff, P1 ;  /* 0xffffffffff057807 */ /* 0x001fc40000800000 */
[--C-:B------:R-:W-:Y:S02]  /*2350*/  SHF.R.S32.HI R71, RZ, 0x2, R6.reuse ;  /* 0x00000002ff477819 */ /* 0x100fe40000011406 */
[----:B------:R-:W-:Y:S01]  /*2360*/  SHF.R.S32.HI R6, RZ, 0x1f, R6 ;  /* 0x0000001fff067819 */ /* 0x000fe20000011406 */
[----:B------:R-:W-:Y:S01]  /*2370*/  IMAD.SHL.U32 R5, R5, 0x2, RZ ;  /* 0x0000000205057824 */ /* 0x000fe200078e00ff */
[----:B------:R-:W-:Y:S02]  /*2380*/  SEL R4, RZ, 0x1, P0 ;  /* 0x00000001ff047807 */ /* 0x000fe40000000000 */
[----:B------:R-:W-:Y:S02]  /*2390*/  LEA.HI R6, R6, R71, RZ, 0x2 ;  /* 0x0000004706067211 */ /* 0x000fe400078f10ff */
[----:B------:R-:W-:Y:S01]  /*23a0*/  LOP3.LUT R5, R5, 0x2, R4, 0xe2, !PT ;  /* 0x0000000205057812 */ /* 0x000fe200078ee204 */
[----:B------:R-:W-:Y:S01]  /*23b0*/  VIADD R4, R16, 0x20 ;  /* 0x0000002010047836 */ /* 0x000fe20000000000 */
[----:B------:R-:W-:Y:S01]  /*23c0*/  LOP3.LUT R6, R6, 0xfffffffc, RZ, 0xc0, !PT ;  /* 0xfffffffc06067812 */ /* 0x000fe200078ec0ff */
[----:B-1----:R-:W-:Y:S01]  /*23d0*/  IMAD R8, R11, R86, RZ ;  /* 0x000000560b087224 */ /* 0x002fe200078e02ff */
[----:B------:R-:W-:-:S02]  /*23e0*/  ISETP.GE.AND P1, PT, R23, UR4, PT ;  /* 0x0000000417007c0c */ /* 0x000fc4000bf26270 */
[----:B------:R-:W-:Y:S01]  /*23f0*/  ISETP.GE.AND P0, PT, R4, UR4, PT ;  /* 0x0000000404007c0c */ /* 0x000fe2000bf06270 */
[----:B------:R-:W-:Y:S01]  /*2400*/  IMAD R13, R141, R87, R8 ;  /* 0x000000578d0d7224 */ /* 0x000fe200078e0208 */
[----:B------:R-:W-:Y:S02]  /*2410*/  IADD3 R71, R71, -R6, RZ ;  /* 0x8000000647477210 */ /* 0x000fe40007ffe0ff */
[----:B------:R-:W0:Y:S01]  /*2420*/  LDC.64 R6, c[0x0][0x3f8] ;  /* 0x0000fe00ff067b82 */ /* 0x000e220000000a00 */
[----:B------:R-:W-:Y:S02]  /*2430*/  SEL R10, RZ, 0x8, P1 ;  /* 0x00000008ff0a7807 */ /* 0x000fe40000800000 */
[----:B------:R-:W-:Y:S02]  /*2440*/  SEL R8, RZ, 0x4, P0 ;  /* 0x00000004ff087807 */ /* 0x000fe40000000000 */
[----:B------:R-:W-:Y:S02]  /*2450*/  ISETP.GE.AND P0, PT, R22, UR4, PT ;  /* 0x0000000416007c0c */ /* 0x000fe4000bf06270 */
[----:B------:R-:W-:-:S02]  /*2460*/  LOP3.LUT R5, R10, R5, R8, 0xfe, !PT ;  /* 0x000000050a057212 */ /* 0x000fc400078efe08 */
[----:B------:R-:W-:Y:S02]  /*2470*/  SEL R8, RZ, 0x10, P0 ;  /* 0x00000010ff087807 */ /* 0x000fe40000000000 */
[----:B------:R-:W-:Y:S02]  /*2480*/  LOP3.LUT P0, RZ, R71, 0x2, RZ, 0xc0, !PT ;  /* 0x0000000247ff7812 */ /* 0x000fe4000780c0ff */
[----:B------:R-:W-:Y:S02]  /*2490*/  LOP3.LUT R19, R19, 0xfffffffb, RZ, 0xc0, !PT ;  /* 0xfffffffb13137812 */ /* 0x000fe400078ec0ff */
[----:B------:R-:W-:Y:S01]  /*24a0*/  SHF.R.S32.HI R139, RZ, 0x1f, R138 ;  /* 0x0000001fff8b7819 */ /* 0x000fe2000001148a */
[----:B------:R-:W-:Y:S01]  /*24b0*/  IMAD.WIDE.U32 R60, R141, R86, R16 ;  /* 0x000000568d3c7225 */ /* 0x000fe200078e0010 */
[----:B------:R-:W-:-:S03]  /*24c0*/  LOP3.LUT R21, R5, R8, RZ, 0xfc, !PT ;  /* 0x0000000805157212 */ /* 0x000fc600078efcff */
[----:B------:R-:W-:-:S04]  /*24d0*/  IMAD.WIDE.U32 R62, R141, R86, R138 ;  /* 0x000000568d3e7225 */ /* 0x000fc800078e008a */
[----:B------:R-:W-:Y:S02]  /*24e0*/  @P0 LOP3.LUT R19, R19, 0x4, RZ, 0xfc, !PT ;  /* 0x0000000413130812 */ /* 0x000fe400078efcff */
[-C--:B----4-:R-:W-:Y:S01]  /*24f0*/  ISETP.GE.AND P0, PT, R16, R9.reuse, PT ;  /* 0x000000091000720c */ /* 0x090fe20003f06270 */
[----:B0-----:R-:W-:Y:S01]  /*2500*/  IMAD R8, R11, R6, RZ ;  /* 0x000000060b087224 */ /* 0x001fe200078e02ff */
[-C--:B------:R-:W-:Y:S02]  /*2510*/  ISETP.GE.AND P2, PT, R3, R9.reuse, PT ;  /* 0x000000090300720c */ /* 0x080fe40003f46270 */
[----:B------:R-:W-:Y:S01]  /*2520*/  SEL R5, R9, RZ, P0 ;  /* 0x000000ff09057207 */ /* 0x000fe20000000000 */
[----:B------:R-:W-:Y:S02]  /*2530*/  IMAD.IADD R61, R61, 0x1, R13 ;  /* 0x000000013d3d7824 */ /* 0x000fe400078e020d */
[----:B------:R-:W-:Y:S01]  /*2540*/  IMAD.IADD R63, R13, 0x1, R63 ;  /* 0x000000010d3f7824 */ /* 0x000fe200078e023f */
[----:B------:R-:W-:Y:S01]  /*2550*/  ISETP.GE.AND P1, PT, R4, R9, PT ;  /* 0x000000090400720c */ /* 0x000fe20003f26270 */
[----:B------:R-:W-:Y:S01]  /*2560*/  IMAD R13, R141, R7, R8 ;  /* 0x000000078d0d7224 */ /* 0x000fe200078e0208 */
[C---:B------:R-:W-:Y:S01]  /*2570*/  SEL R8, R9.reuse, RZ, P2 ;  /* 0x000000ff09087207 */ /* 0x040fe20001000000 */
[----:B------:R-:W-:Y:S01]  /*2580*/  IMAD.IADD R5, R16, 0x1, R5 ;  /* 0x0000000110057824 */ /* 0x000fe200078e0205 */
[----:B------:R-:W-:-:S03]  /*2590*/  SEL R11, R9, RZ, P1 ;  /* 0x000000ff090b7207 */ /* 0x000fc60000800000 */
[----:B------:R-:W-:Y:S01]  /*25a0*/  IMAD.IADD R10, R3, 0x1, R8 ;  /* 0x00000001030a7824 */ /* 0x000fe200078e0208 */
[----:B------:R-:W-:Y:S01]  /*25b0*/  SHF.R.S32.HI R8, RZ, 0x1f, R5 ;  /* 0x0000001fff087819 */ /* 0x000fe20000011405 */
[-C--:B------:R-:W-:Y:S01]  /*25c0*/  IMAD.WIDE.U32 R64, R141, R6.reuse, R16 ;  /* 0x000000068d407225 */ /* 0x080fe200078e0010 */
[----:B------:R-:W-:Y:S02]  /*25d0*/  LOP3.LUT R19, R19, 0xfffffffe, RZ, 0xc0, !PT ;  /* 0xfffffffe13137812 */ /* 0x000fe400078ec0ff */
[-C--:B------:R-:W-:Y:S01]  /*25e0*/  LEA.HI R70, R8, R5.reuse, RZ, 0x3 ;  /* 0x0000000508467211 */ /* 0x080fe200078f18ff */
[----:B------:R-:W-:Y:S01]  /*25f0*/  IMAD.IADD R12, R4, 0x1, R11 ;  /* 0x00000001040c7824 */ /* 0x000fe200078e020b */
[----:B------:R-:W-:Y:S01]  /*2600*/  SHF.R.S32.HI R11, RZ, 0x1f, R10 ;  /* 0x0000001fff0b7819 */ /* 0x000fe2000001140a */
[----:B------:R-:W-:Y:S01]  /*2610*/  IMAD.WIDE.U32 R66, R141, R6, R138 ;  /* 0x000000068d427225 */ /* 0x000fe200078e008a */
[----:B------:R-:W-:Y:S02]  /*2620*/  LEA.HI R5, R8, R5, RZ, 0x5 ;  /* 0x0000000508057211 */ /* 0x000fe400078f28ff */
[----:B------:R-:W-:Y:S01]  /*2630*/  @P2 LOP3.LUT R19, R19, 0x1, RZ, 0xfc, !PT ;  /* 0x0000000113132812 */ /* 0x000fe200078efcff */
[----:B------:R-:W-:Y:S01]  /*2640*/  IMAD.IADD R67, R13, 0x1, R67 ;  /* 0x000000010d437824 */ /* 0x000fe200078e0243 */
[----:B------:R-:W-:-:S02]  /*2650*/  IADD3 R65, R65, R13, RZ ;  /* 0x0000000d41417210 */ /* 0x000fc40007ffe0ff */
[CC--:B------:R-:W-:Y:S02]  /*2660*/  LEA.HI R69, R11.reuse, R10.reuse, RZ, 0x3 ;  /* 0x0000000a0b457211 */ /* 0x0c0fe400078f18ff */
[----:B------:R-:W-:Y:S02]  /*2670*/  SHF.R.S32.HI R13, RZ, 0x1f, R12 ;  /* 0x0000001fff0d7819 */ /* 0x000fe4000001140c */
[----:B------:R-:W-:Y:S02]  /*2680*/  LEA.HI R10, R11, R10, RZ, 0x5 ;  /* 0x0000000a0b0a7211 */ /* 0x000fe400078f28ff */
[----:B------:R-:W-:Y:S02]  /*2690*/  SHF.L.U32 R8, R5, 0x7, RZ ;  /* 0x0000000705087819 */ /* 0x000fe400000006ff */
[----:B------:R-:W-:Y:S02]  /*26a0*/  LOP3.LUT R5, R143, 0x18, R70, 0xf8, !PT ;  /* 0x000000188f057812 */ /* 0x000fe400078ef846 */
[----:B------:R-:W-:Y:S01]  /*26b0*/  LOP3.LUT R19, R19, 0xfffffffd, RZ, 0xc0, !PT ;  /* 0xfffffffd13137812 */ /* 0x000fe200078ec0ff */
[----:B------:R-:W-:Y:S01]  /*26c0*/  IMAD.SHL.U32 R10, R10, 0x80, RZ ;  /* 0x000000800a0a7824 */ /* 0x000fe200078e00ff */
[----:B------:R-:W-:-:S02]  /*26d0*/  LEA.HI R68, R13, R12, RZ, 0x3 ;  /* 0x0000000c0d447211 */ /* 0x000fc400078f18ff */
[----:B------:R-:W-:Y:S02]  /*26e0*/  LEA.HI R12, R13, R12, RZ, 0x5 ;  /* 0x0000000c0d0c7211 */ /* 0x000fe400078f28ff */
[----:B-----5:R-:W-:Y:S02]  /*26f0*/  SHF.R.S32.HI R15, RZ, 0x1f, R95 ;  /* 0x0000001fff0f7819 */ /* 0x020fe4000001145f */
[----:B------:R-:W-:Y:S02]  /*2700*/  LOP3.LUT R8, R8, 0xfffff000, RZ, 0xc0, !PT ;  /* 0xfffff00008087812 */ /* 0x000fe400078ec0ff */
[----:B------:R-:W-:Y:S02]  /*2710*/  LOP3.LUT R5, R5, R144, RZ, 0x3c, !PT ;  /* 0x0000009005057212 */ /* 0x000fe400078e3cff */
[----:B------:R-:W-:Y:S02]  /*2720*/  @P1 LOP3.LUT R19, R19, 0x2, RZ, 0xfc, !PT ;  /* 0x0000000213131812 */ /* 0x000fe400078efcff */
[----:B------:R-:W-:-:S02]  /*2730*/  LOP3.LUT R11, R143, 0x18, R69, 0xf8, !PT ;  /* 0x000000188f0b7812 */ /* 0x000fc400078ef845 */
[----:B------:R-:W-:Y:S01]  /*2740*/  ISETP.GE.AND P1, PT, R136, UR4, PT ;  /* 0x0000000488007c0c */ /* 0x000fe2000bf26270 */
[----:B------:R-:W-:Y:S01]  /*2750*/  IMAD.SHL.U32 R12, R12, 0x80, RZ ;  /* 0x000000800c0c7824 */ /* 0x000fe200078e00ff */
[----:B------:R-:W-:Y:S01]  /*2760*/  IADD3 R94, R5, R8, R153 ;  /* 0x00000008055e7210 */ /* 0x000fe20007ffe099 */
[C---:B------:R-:W-:Y:S01]  /*2770*/  IMAD R8, R15.reuse, R6, RZ ;  /* 0x000000060f087224 */ /* 0x040fe200078e02ff */
[----:B------:R-:W-:Y:S01]  /*2780*/  LOP3.LUT R10, R10, 0xfffff000, RZ, 0xc0, !PT ;  /* 0xfffff0000a0a7812 */ /* 0x000fe200078ec0ff */
[----:B------:R-:W-:Y:S01]  /*2790*/  IMAD R14, R15, R86, RZ ;  /* 0x000000560f0e7224 */ /* 0x000fe200078e02ff */
[----:B------:R-:W-:Y:S02]  /*27a0*/  LOP3.LUT R11, R11, R144, RZ, 0x3c, !PT ;  /* 0x000000900b0b7212 */ /* 0x000fe400078e3cff */
[----:B------:R-:W-:Y:S02]  /*27b0*/  IADD3 R101, R20, 0x8, RZ ;  /* 0x0000000814657810 */ /* 0x000fe40007ffe0ff */
[----:B------:R-:W-:-:S02]  /*27c0*/  LOP3.LUT R13, R143, 0x18, R68, 0xf8, !PT ;  /* 0x000000188f0d7812 */ /* 0x000fc400078ef844 */
[----:B------:R-:W-:Y:S01]  /*27d0*/  SEL R20, RZ, 0x20, P1 ;  /* 0x00000020ff147807 */ /* 0x000fe20000800000 */
[----:B------:R-:W-:Y:S01]  /*27e0*/  IMAD R73, R95, R7, R8 ;  /* 0x000000075f497224 */ /* 0x000fe200078e0208 */
[----:B------:R-:W-:Y:S01]  /*27f0*/  IADD3 R93, R11, R10, R153 ;  /* 0x0000000a0b5d7210 */ /* 0x000fe20007ffe099 */
[----:B------:R-:W-:Y:S01]  /*2800*/  IMAD.WIDE.U32 R64, R95, R6, R64 ;  /* 0x000000065f407225 */ /* 0x000fe200078e0040 */
[----:B------:R-:W-:Y:S02]  /*2810*/  LOP3.LUT R12, R12, 0xfffff000, RZ, 0xc0, !PT ;  /* 0xfffff0000c0c7812 */ /* 0x000fe400078ec0ff */
[----:B------:R-:W-:Y:S01]  /*2820*/  LOP3.LUT R13, R13, R144, RZ, 0x3c, !PT ;  /* 0x000000900d0d7212 */ /* 0x000fe200078e3cff */
[----:B------:R-:W-:Y:S01]  /*2830*/  IMAD.WIDE.U32 R66, R95, R6, R66 ;  /* 0x000000065f427225 */ /* 0x000fe200078e0042 */
[----:B------:R-:W-:Y:S02]  /*2840*/  LOP3.LUT R8, R70, 0xfffffff8, RZ, 0xc0, !PT ;  /* 0xfffffff846087812 */ /* 0x000fe400078ec0ff */
[----:B------:R-:W-:Y:S01]  /*2850*/  LOP3.LUT R10, R68, 0xfffffff8, RZ, 0xc0, !PT ;  /* 0xfffffff8440a7812 */ /* 0x000fe200078ec0ff */
[----:B------:R-:W-:Y:S01]  /*2860*/  IMAD.SHL.U32 R98, R9, 0x2, RZ ;  /* 0x0000000209627824 */ /* 0x000fe200078e00ff */
[----:B------:R-:W-:Y:S01]  /*2870*/  LOP3.LUT R9, R69, 0xfffffff8, RZ, 0xc0, !PT ;  /* 0xfffffff845097812 */ /* 0x000fe200078ec0ff */
[----:B------:R-:W-:Y:S01]  /*2880*/  IMAD R11, R95, R87, R14 ;  /* 0x000000575f0b7224 */ /* 0x000fe200078e020e */
[----:B------:R-:W-:Y:S01]  /*2890*/  LOP3.LUT R20, R21, R20, RZ, 0xfc, !PT ;  /* 0x0000001415147212 */ /* 0x000fe200078efcff */
[----:B------:R-:W-:Y:S01]  /*28a0*/  IMAD.WIDE.U32 R60, R95, R86, R60 ;  /* 0x000000565f3c7225 */ /* 0x000fe200078e003c */
[----:B------:R-:W-:-:S03]  /*28b0*/  SHF.L.U64.HI R88, R6, 0x7, R7 ;  /* 0x0000000706587819 */ /* 0x000fc60000010207 */
[----:B------:R-:W-:Y:S01]  /*28c0*/  IMAD.WIDE.U32 R62, R95, R86, R62 ;  /* 0x000000565f3e7225 */ /* 0x000fe200078e003e */
[C---:B------:R-:W-:Y:S02]  /*28d0*/  SHF.L.U64.HI R87, R86.reuse, 0x7, R87 ;  /* 0x0000000756577819 */ /* 0x040fe40000010257 */
[----:B------:R-:W-:Y:S01]  /*28e0*/  IADD3 R92, R13, R12, R153 ;  /* 0x0000000c0d5c7210 */ /* 0x000fe20007ffe099 */
[----:B------:R-:W-:Y:S01]  /*28f0*/  IMAD.SHL.U32 R5, R86, 0x80, RZ ;  /* 0x0000008056057824 */ /* 0x000fe200078e00ff */
[----:B------:R-:W-:Y:S01]  /*2900*/  SHF.R.S32.HI R91, RZ, 0x1f, R8 ;  /* 0x0000001fff5b7819 */ /* 0x000fe20000011408 */
[----:B------:R-:W-:Y:S01]  /*2910*/  IMAD.IADD R81, R65, 0x1, R73 ;  /* 0x0000000141517824 */ /* 0x000fe200078e0249 */
[----:B------:R-:W-:Y:S01]  /*2920*/  IADD3 R73, R73, R67, RZ ;  /* 0x0000004349497210 */ /* 0x000fe20007ffe0ff */
[----:B------:R-:W-:Y:S01]  /*2930*/  IMAD.IADD R83, R83, 0x1, R28 ;  /* 0x0000000153537824 */ /* 0x000fe200078e021c */
[----:B------:R-:W-:Y:S01]  /*2940*/  SHF.R.S32.HI R90, RZ, 0x1f, R9 ;  /* 0x0000001fff5a7819 */ /* 0x000fe20000011409 */
[----:B------:R-:W-:Y:S01]  /*2950*/  IMAD.SHL.U32 R6, R6, 0x80, RZ ;  /* 0x0000008006067824 */ /* 0x000fe200078e00ff */
[----:B------:R-:W-:Y:S01]  /*2960*/  SHF.R.S32.HI R89, RZ, 0x1f, R10 ;  /* 0x0000001fff597819 */ /* 0x000fe2000001140a */
[----:B------:R-:W-:Y:S01]  /*2970*/  IMAD.IADD R82, R61, 0x1, R11 ;  /* 0x000000013d527824 */ /* 0x000fe200078e020b */
[----:B------:R-:W-:Y:S01]  /*2980*/  LOP3.LUT R21, R21, 0x1, RZ, 0xc0, !PT ;  /* 0x0000000115157812 */ /* 0x000fe200078ec0ff */
[----:B------:R-:W-:Y:S01]  /*2990*/  IMAD.IADD R74, R11, 0x1, R63 ;  /* 0x000000010b4a7824 */ /* 0x000fe200078e023f */
[C---:B------:R-:W-:Y:S01]  /*29a0*/  LOP3.LUT R52, R20.reuse, 0x4, RZ, 0xc0, !PT ;  /* 0x0000000414347812 */ /* 0x040fe200078ec0ff */
[----:B--2---:R-:W-:Y:S01]  /*29b0*/  IMAD R7, R27, 0xc0, R141 ;  /* 0x000000c01b077824 */ /* 0x004fe200078e028d */
[----:B------:R-:W-:-:S02]  /*29c0*/  LOP3.LUT R27, R20, 0x2, RZ, 0xc0, !PT ;  /* 0x00000002141b7812 */ /* 0x000fc400078ec0ff */
[----:B------:R-:W-:Y:S01]  /*29d0*/  SHF.R.S32.HI R86, RZ, 0x1f, R0 ;  /* 0x0000001fff567819 */ /* 0x000fe20000011400 */
[----:B------:R-:W-:Y:S06]  /*29e0*/  @!P6 BAR.SYNC.DEFER_BLOCKING 0x9, 0x100 ;  /* 0x024400000000eb1d */ /* 0x000fec0000010000 */
.L_x_465:
[----:B--2---:R-:W2:Y:S01]  /*29f0*/  LDL R30, [R1+0x88] ;  /* 0x00008800011e7983 */ /* 0x004ea20000100800 */
[----:B0-----:R-:W0:Y:S01]  /*2a00*/  LDC R76, c[0x0][0x430] ;  /* 0x00010c00ff4c7b82 */ /* 0x001e220000000800 */
[----:B------:R-:W-:Y:S02]  /*2a10*/  VIADD R11, R25, 0xffffffff ;  /* 0xffffffff190b7836 */ /* 0x000fe40000000000 */
[----:B------:R-:W-:Y:S02]  /*2a20*/  IMAD.MOV.U32 R75, RZ, RZ, RZ ;  /* 0x000000ffff4b7224 */ /* 0x000fe400078e00ff */
[----:B------:R-:W-:-:S03]  /*2a30*/  IMAD R14, R11, 0x80, R7 ;  /* 0x000000800b0e7824 */ /* 0x000fc600078e0207 */
[----:B-1----:R-:W1:Y:S01]  /*2a40*/  LDC R96, c[0x0][0x3f4] ;  /* 0x0000fd00ff607b82 */ /* 0x002e620000000800 */
[----:B------:R-:W-:-:S04]  /*2a50*/  IMAD.IADD R31, R83, 0x1, R14 ;  /* 0x00000001531f7824 */ /* 0x000fc800078e020e */
[----:B------:R-:W-:Y:S01]  /*2a60*/  IMAD.MOV.U32 R28, RZ, RZ, R31 ;  /* 0x000000ffff1c7224 */ /* 0x000fe200078e001f */
[----:B0-----:R-:W-:-:S13]  /*2a70*/  ISETP.NE.AND P1, PT, R76, 0x1, PT ;  /* 0x000000014c00780c */ /* 0x001fda0003f25270 */
[----:B------:R-:W0:Y:S08]  /*2a80*/  @P1 LDC R12, c[0x0][0x434] ;  /* 0x00010d00ff0c1b82 */ /* 0x000e300000000800 */
[----:B---3--:R-:W3:Y:S01]  /*2a90*/  @P1 LDC R13, c[0x0][0x438] ;  /* 0x00010e00ff0d1b82 */ /* 0x008ee20000000800 */
[----:B0-----:R-:W-:-:S05]  /*2aa0*/  @P1 IMAD.HI.U32 R12, R31, R12, RZ ;  /* 0x0000000c1f0c1227 */ /* 0x001fca00078e00ff */
[----:B---3--:R-:W-:Y:S02]  /*2ab0*/  @P1 SHF.R.U32.HI R28, RZ, R13, R12 ;  /* 0x0000000dff1c1219 */ /* 0x008fe4000001160c */
[----:B------:R-:W-:-:S04]  /*2ac0*/  ISETP.GE.AND P1, PT, R14, R24, PT ;  /* 0x000000180e00720c */ /* 0x000fc80003f26270 */
[----:B------:R-:W-:-:S13]  /*2ad0*/  ISETP.GT.OR P1, PT, R7, 0x7f, P1 ;  /* 0x0000007f0700780c */ /* 0x000fda0000f24670 */
[----:B------:R-:W0:Y:S01]  /*2ae0*/  @!P1 LDC.64 R14, c[0x0][0x428] ;  /* 0x00010a00ff0e9b82 */ /* 0x000e220000000a00 */
[----:B------:R-:W-:-:S07]  /*2af0*/  @!P1 SHF.R.S32.HI R29, RZ, 0x1f, R28 ;  /* 0x0000001fff1d9819 */ /* 0x000fce000001141c */
[----:B------:R-:W3:Y:S01]  /*2b00*/  @!P1 LDC.64 R12, c[0x0][0x418] ;  /* 0x00010600ff0c9b82 */ /* 0x000ee20000000a00 */
[----:B------:R-:W-:Y:S01]  /*2b10*/  LOP3.LUT P3, RZ, R71, 0x2, RZ, 0xc0, !PT ;  /* 0x0000000247ff7812 */ /* 0x000fe2000786c0ff */
[----:B0-----:R-:W-:-:S04]  /*2b20*/  @!P1 IMAD R25, R86, R14, RZ ;  /* 0x0000000e56199224 */ /* 0x001fc800078e02ff */
[C---:B------:R-:W-:Y:S02]  /*2b30*/  @!P1 IMAD R25, R0.reuse, R15, R25 ;  /* 0x0000000f00199224 */ /* 0x040fe400078e0219 */
[----:B------:R-:W-:-:S05]  /*2b40*/  @!P1 IMAD.WIDE.U32 R14, R0, R14, R28 ;  /* 0x0000000e000e9225 */ /* 0x000fca00078e001c */
[----:B------:R-:W-:Y:S02]  /*2b50*/  @!P1 IADD3 R15, R15, R25, RZ ;  /* 0x000000190f0f9210 */ /* 0x000fe40007ffe0ff */
[----:B---3--:R-:W-:-:S04]  /*2b60*/  @!P1 LEA R12, P2, R14, R12, 0x2 ;  /* 0x0000000c0e0c9211 */ /* 0x008fc800078410ff */
[----:B------:R-:W-:Y:S02]  /*2b70*/  @!P1 LEA.HI.X R13, R14, R13, R15, 0x2, P2 ;  /* 0x0000000d0e0d9211 */ /* 0x000fe400010f140f */
[----:B-1----:R-:W-:Y:S01]  /*2b80*/  ISETP.GE.AND P2, PT, R96, 0x1, PT ;  /* 0x000000016000780c */ /* 0x002fe20003f46270 */
[----:B------:R-:W-:Y:S01]  /*2b90*/  IMAD.MOV R15, RZ, RZ, -R28 ;  /* 0x000000ffff0f7224 */ /* 0x000fe200078e0a1c */
[----:B------:R-:W-:Y:S05]  /*2ba0*/  YIELD ;  /* 0x0000000000007946 */ /* 0x000fea0003800000 */
[----:B------:R-:W-:Y:S01]  /*2bb0*/  IMAD R76, R76, R15, R31 ;  /* 0x0000000f4c4c7224 */ /* 0x000fe200078e021f */
[----:B------:R-:W-:Y:S01]  /*2bc0*/  BSSY B0, `(.L_x_407) ;  /* 0x0000416000007945 */ /* 0x000fe20003800000 */
[----:B------:R0:W5:Y:S01]  /*2bd0*/  @!P1 LDG.E R75, desc[UR42][R12.64] ;  /* 0x0000002a0c4b9981 */ /* 0x000162000c1e1900 */
[----:B------:R-:W-:Y:S01]  /*2be0*/  ISETP.GT.AND P1, PT, R11, R72, PT ;  /* 0x000000480b00720c */ /* 0x000fe20003f24270 */
[----:B------:R-:W-:-:S02]  /*2bf0*/  IMAD.MOV.U32 R25, RZ, RZ, R11 ;  /* 0x000000ffff197224 */ /* 0x000fc400078e000b */
[----:B--2---:R-:W-:-:S04]  /*2c00*/  IMAD R55, R18, 0x3000, R30 ;  /* 0x0000300012377824 */ /* 0x004fc800078e021e */
[C---:B------:R-:W-:Y:S02]  /*2c10*/  VIADD R15, R55.reuse, 0x10 ;  /* 0x00000010370f7836 */ /* 0x040fe40000000000 */
[C---:B------:R-:W-:Y:S01]  /*2c20*/  @P3 VIADD R15, R55.reuse, 0xfffffff0 ;  /* 0xfffffff0370f3836 */ /* 0x040fe20000000000 */
[----:B------:R-:W-:-:S03]  /*2c30*/  LEA R55, R55, R26, 0x1 ;  /* 0x0000001a37377211 */ /* 0x000fc600078e08ff */
[----:B------:R-:W-:Y:S01]  /*2c40*/  IMAD R54, R15, 0x2, R26 ;  /* 0x000000020f367824 */ /* 0x000fe200078e021a */
[----:B0-----:R-:W-:Y:S06]  /*2c50*/  @!P2 BRA `(.L_x_408) ;  /* 0x0000003c0008a947 */ /* 0x001fec0003800000 */
[----:B------:R-:W-:Y:S01]  /*2c60*/  SHF.R.S32.HI R77, RZ, 0x1f, R76 ;  /* 0x0000001fff4d7819 */ /* 0x000fe2000001144c */
[----:B------:R-:W-:Y:S01]  /*2c70*/  ULDC.64 UR4, c[0x0][0x300] ;  /* 0x0000c00000047ab9 */ /* 0x000fe20000000a00 */
[----:B-----5:R-:W-:Y:S01]  /*2c80*/  SHF.R.S32.HI R78, RZ, 0x1f, R75 ;  /* 0x0000001fff4e7819 */ /* 0x020fe2000001144b */
[----:B------:R-:W-:Y:S01]  /*2c90*/  IMAD.WIDE.U32 R12, R76, UR4, RZ ;  /* 0x000000044c0c7c25 */ /* 0x000fe2000f8e00ff */
[----:B------:R-:W-:-:S03]  /*2ca0*/  ULDC.64 UR6, c[0x0][0x2e8] ;  /* 0x0000ba0000067ab9 */ /* 0x000fc60000000a00 */
[----:B------:R-:W-:Y:S02]  /*2cb0*/  IMAD R15, R77, UR4, RZ ;  /* 0x000000044d0f7c24 */ /* 0x000fe4000f8e02ff */
[----:B------:R-:W-:Y:S02]  /*2cc0*/  IMAD R79, R11, -0x80, R24 ;  /* 0xffffff800b4f7824 */ /* 0x000fe400078e0218 */
[----:B------:R-:W-:Y:S01]  /*2cd0*/  IMAD R15, R76, UR5, R15 ;  /* 0x000000054c0f7c24 */ /* 0x000fe2000f8e020f */
[----:B------:R-:W-:Y:S02]  /*2ce0*/  ULDC.64 UR4, c[0x0][0x310] ;  /* 0x0000c40000047ab9 */ /* 0x000fe40000000a00 */
[----:B------:R-:W-:Y:S01]  /*2cf0*/  IMAD R14, R78, UR4, RZ ;  /* 0x000000044e0e7c24 */ /* 0x000fe2000f8e02ff */
[----:B------:R-:W-:Y:S01]  /*2d00*/  VIMNMX R79, R79, 0x80, PT ;  /* 0x000000804f4f7848 */ /* 0x000fe20003fe0100 */
[----:B------:R-:W-:Y:S02]  /*2d10*/  IMAD.IADD R13, R13, 0x1, R15 ;  /* 0x000000010d0d7824 */ /* 0x000fe400078e020f */
[----:B------:R-:W-:-:S02]  /*2d20*/  IMAD R15, R75, UR5, R14 ;  /* 0x000000054b0f7c24 */ /* 0x000fc4000f8e020e */
[----:B------:R-:W-:Y:S01]  /*2d30*/  IMAD.WIDE.U32 R12, R75, UR4, R12 ;  /* 0x000000044b0c7c25 */ /* 0x000fe2000f8e000c */
[----:B------:R-:W-:-:S03]  /*2d40*/  ULDC.64 UR4, c[0x0][0x308] ;  /* 0x0000c20000047ab9 */ /* 0x000fc60000000a00 */
[----:B------:R-:W-:Y:S02]  /*2d50*/  IMAD.IADD R13, R13, 0x1, R15 ;  /* 0x000000010d0d7824 */ /* 0x000fe400078e020f */
[----:B------:R-:W-:Y:S02]  /*2d60*/  IMAD R14, R87, R25, RZ ;  /* 0x00000019570e7224 */ /* 0x000fe400078e02ff */
[----:B------:R-:W-:Y:S01]  /*2d70*/  IMAD.WIDE.U32 R12, R137, UR4, R12 ;  /* 0x00000004890c7c25 */ /* 0x000fe2000f8e000c */
[----:B------:R-:W-:-:S03]  /*2d80*/  ULDC.U8 UR4, c[0x0][0x410] ;  /* 0x0001040000047ab9 */ /* 0x000fc60000000000 */
[----:B------:R-:W-:Y:S01]  /*2d90*/  IMAD R57, R137, UR5, R13 ;  /* 0x0000000589397c24 */ /* 0x000fe2000f8e020d */
[----:B------:R-:W-:Y:S01]  /*2da0*/  LEA R56, P2, R12, UR6, 0x1 ;  /* 0x000000060c387c11 */ /* 0x000fe2000f8408ff */
[----:B------:R-:W-:-:S03]  /*2db0*/  IMAD R13, R88, R25, RZ ;  /* 0x00000019580d7224 */ /* 0x000fc600078e02ff */
[----:B------:R-:W-:Y:S02]  /*2dc0*/  LEA.HI.X R57, R12, UR7, R57, 0x1, P2 ;  /* 0x000000070c397c11 */ /* 0x000fe400090f0c39 */
[----:B------:R-:W-:Y:S02]  /*2dd0*/  ISETP.NE.AND P2, PT, RZ, UR4, PT ;  /* 0x00000004ff007c0c */ /* 0x000fe4000bf45270 */
[----:B------:R-:W-:-:S05]  /*2de0*/  SHF.R.S32.HI R12, RZ, 0x1f, R25 ;  /* 0x0000001fff0c7819 */ /* 0x000fca0000011419 */
[C---:B------:R-:W-:Y:S02]  /*2df0*/  IMAD R53, R12.reuse, R5, R14 ;  /* 0x000000050c357224 */ /* 0x040fe400078e020e */
[----:B------:R-:W-:Y:S02]  /*2e00*/  IMAD R29, R12, R6, R13 ;  /* 0x000000060c1d7224 */ /* 0x000fe400078e020d */
[----:B------:R-:W-:-:S04]  /*2e10*/  IMAD.WIDE.U32 R14, R6, R25, RZ ;  /* 0x00000019060e7225 */ /* 0x000fc800078e00ff */
[----:B------:R-:W-:Y:S01]  /*2e20*/  IMAD.WIDE.U32 R12, R5, R25, RZ ;  /* 0x00000019050c7225 */ /* 0x000fe200078e00ff */
[----:B------:R-:W-:-:S03]  /*2e30*/  IADD3 R11, R15, R29, RZ ;  /* 0x0000001d0f0b7210 */ /* 0x000fc60007ffe0ff */
[----:B------:R-:W-:Y:S01]  /*2e40*/  IMAD.IADD R53, R13, 0x1, R53 ;  /* 0x000000010d357824 */ /* 0x000fe200078e0235 */
[----:B------:R-:W-:Y:S06]  /*2e50*/  @!P2 BRA `(.L_x_409) ;  /* 0x0000001c0020a947 */ /* 0x000fec0003800000 */
[----:B------:R-:W-:Y:S01]  /*2e60*/  ISETP.GE.AND P3, PT, R141, R79, PT ;  /* 0x0000004f8d00720c */ /* 0x000fe20003f66270 */
[----:B------:R-:W-:Y:S01]  /*2e70*/  BSSY B1, `(.L_x_410) ;  /* 0x000003b000017945 */ /* 0x000fe20003800000 */
        /* <DEDUP_REMOVED lines=12> */
[----:B------:R-:W-:Y:S06]  /*2f40*/  @P3 BRA `(.L_x_411) ;  /* 0x0000000000b43947 */ /* 0x000fec0003800000 */
[----:B------:R-:W2:Y:S04]  /*2f50*/  LDL R85, [R1+0x54] ;  /* 0x0000540001557983 */ /* 0x000ea80000100800 */
[----:B------:R-:W3:Y:S04]  /*2f60*/  LDL R84, [R1+0x4c] ;  /* 0x00004c0001547983 */ /* 0x000ee80000100800 */
[----:B------:R-:W4:Y:S04]  /*2f70*/  LDL R80, [R1+0x50] ;  /* 0x0000500001507983 */ /* 0x000f280000100800 */
[----:B------:R-:W4:Y:S04]  /*2f80*/  LDL R59, [R1+0x48] ;  /* 0x00004800013b7983 */ /* 0x000f280000100800 */
[----:B------:R-:W4:Y:S01]  /*2f90*/  LDL R58, [R1+0x58] ;  /* 0x00005800013a7983 */ /* 0x000f220000100800 */
[----:B------:R-:W-:Y:S01]  /*2fa0*/  IADD3 R15, P2, R66, R14, RZ ;  /* 0x0000000e420f7210 */ /* 0x000fe20007f5e0ff */
[----:B------:R-:W-:Y:S01]  /*2fb0*/  ULDC.64 UR4, c[0x0][0x3e8] ;  /* 0x0000fa0000047ab9 */ /* 0x000fe20000000a00 */
[----:B------:R-:W-:-:S02]  /*2fc0*/  CS2R R48, SRZ ;  /* 0x0000000000307805 */ /* 0x000fc4000001ff00 */
[----:B------:R-:W-:Y:S01]  /*2fd0*/  CS2R R50, SRZ ;  /* 0x0000000000327805 */ /* 0x000fe2000001ff00 */
[----:B------:R-:W-:Y:S01]  /*2fe0*/  IMAD.X R30, R11, 0x1, R73, P2 ;  /* 0x000000010b1e7824 */ /* 0x000fe200010e0649 */
[----:B------:R-:W-:-:S05]  /*2ff0*/  IADD3 R13, P2, R62, R12, RZ ;  /* 0x0000000c3e0d7210 */ /* 0x000fca0007f5e0ff */
[----:B------:R-:W-:Y:S01]  /*3000*/  IMAD.X R28, R53, 0x1, R74, P2 ;  /* 0x00000001351c7824 */ /* 0x000fe200010e064a */
[----:B------:R-:W-:-:S04]  /*3010*/  LEA R14, P2, R15, UR4, 0x1 ;  /* 0x000000040f0e7c11 */ /* 0x000fc8000f8408ff */
[----:B------:R-:W-:Y:S01]  /*3020*/  LEA.HI.X R15, R15, UR5, R30, 0x1, P2 ;  /* 0x000000050f0f7c11 */ /* 0x000fe200090f0c1e */
[----:B------:R-:W-:Y:S02]  /*3030*/  ULDC.64 UR4, c[0x0][0x400] ;  /* 0x0001000000047ab9 */ /* 0x000fe40000000a00 */
[----:B------:R-:W-:-:S04]  /*3040*/  LEA R12, P2, R13, UR4, 0x1 ;  /* 0x000000040d0c7c11 */ /* 0x000fc8000f8408ff */
[----:B------:R-:W-:Y:S02]  /*3050*/  LEA.HI.X R13, R13, UR5, R28, 0x1, P2 ;  /* 0x000000050d0d7c11 */ /* 0x000fe400090f0c1c */
[----:B------:R-:W-:Y:S02]  /*3060*/  ISETP.GE.AND P2, PT, R138, R96, PT ;  /* 0x000000608a00720c */ /* 0x000fe40003f46270 */
[----:B------:R-:W-:Y:S02]  /*3070*/  CS2R R44, SRZ ;  /* 0x00000000002c7805 */ /* 0x000fe4000001ff00 */
[----:B------:R-:W-:-:S09]  /*3080*/  CS2R R46, SRZ ;  /* 0x00000000002e7805 */ /* 0x000fd2000001ff00 */
[----:B------:R0:W5:Y:S04]  /*3090*/  @!P2 LDG.E.64 R48, desc[UR42][R14.64] ;  /* 0x0000002a0e30a981 */ /* 0x000168000c1e1b00 */
[----:B------:R0:W5:Y:S01]  /*30a0*/  @!P2 LDG.E.64 R50, desc[UR42][R12.64] ;  /* 0x0000002a0c32a981 */ /* 0x000162000c1e1b00 */
        /* <DEDUP_REMOVED lines=8> */
[----:B--2---:R-:W-:-:S13]  /*3130*/  ISETP.GE.AND P2, PT, R85, R96, PT ;  /* 0x000000605500720c */ /* 0x004fda0003f46270 */
[----:B------:R0:W5:Y:S04]  /*3140*/  @!P2 LDG.E.64 R44, desc[UR42][R14.64+0x10] ;  /* 0x0000102a0e2ca981 */ /* 0x000168000c1e1b00 */
[----:B------:R0:W5:Y:S01]  /*3150*/  @!P2 LDG.E.64 R46, desc[UR42][R12.64+0x10] ;  /* 0x0000102a0c2ea981 */ /* 0x000162000c1e1b00 */
[----:B---3--:R-:W-:-:S13]  /*3160*/  ISETP.GE.AND P2, PT, R84, R96, PT ;  /* 0x000000605400720c */ /* 0x008fda0003f46270 */
[----:B------:R0:W5:Y:S04]  /*3170*/  @!P2 LDG.E.64 R40, desc[UR42][R14.64+0x20] ;  /* 0x0000202a0e28a981 */ /* 0x000168000c1e1b00 */
[----:B------:R0:W5:Y:S01]  /*3180*/  @!P2 LDG.E.64 R42, desc[UR42][R12.64+0x20] ;  /* 0x0000202a0c2aa981 */ /* 0x000162000c1e1b00 */
[----:B----4-:R-:W-:-:S13]  /*3190*/  ISETP.GE.AND P2, PT, R80, R96, PT ;  /* 0x000000605000720c */ /* 0x010fda0003f46270 */
[----:B------:R0:W5:Y:S04]  /*31a0*/  @!P2 LDG.E.64 R36, desc[UR42][R14.64+0x30] ;  /* 0x0000302a0e24a981 */ /* 0x000168000c1e1b00 */
[----:B------:R0:W5:Y:S01]  /*31b0*/  @!P2 LDG.E.64 R38, desc[UR42][R12.64+0x30] ;  /* 0x0000302a0c26a981 */ /* 0x000162000c1e1b00 */
[----:B------:R-:W-:-:S13]  /*31c0*/  ISETP.GE.AND P2, PT, R59, R96, PT ;  /* 0x000000603b00720c */ /* 0x000fda0003f46270 */
[----:B------:R0:W5:Y:S04]  /*31d0*/  @!P2 LDG.E.64 R32, desc[UR42][R14.64+0x40] ;  /* 0x0000402a0e20a981 */ /* 0x000168000c1e1b00 */
[----:B------:R0:W5:Y:S01]  /*31e0*/  @!P2 LDG.E.64 R34, desc[UR42][R12.64+0x40] ;  /* 0x0000402a0c22a981 */ /* 0x000162000c1e1b00 */
[----:B------:R-:W-:-:S13]  /*31f0*/  ISETP.GE.AND P2, PT, R58, R96, PT ;  /* 0x000000603a00720c */ /* 0x000fda0003f46270 */
[----:B------:R0:W5:Y:S04]  /*3200*/  @!P2 LDG.E.64 R28, desc[UR42][R14.64+0x50] ;  /* 0x0000502a0e1ca981 */ /* 0x000168000c1e1b00 */
[----:B------:R0:W5:Y:S02]  /*3210*/  @!P2 LDG.E.64 R30, desc[UR42][R12.64+0x50] ;  /* 0x0000502a0c1ea981 */ /* 0x000164000c1e1b00 */
.L_x_411:
[----:B------:R-:W-:Y:S05]  /*3220*/  BSYNC B1 ;  /* 0x0000000000017941 */ /* 0x000fea0003800000 */
.L_x_410:
[----:B-----5:R-:W-:Y:S01]  /*3230*/  IMAD.MOV.U32 R11, RZ, RZ, R28 ;  /* 0x000000ffff0b7224 */ /* 0x020fe200078e001c */
[----:B0-----:R-:W-:Y:S01]  /*3240*/  MOV R12, R29 ;  /* 0x0000001d000c7202 */ /* 0x001fe20000000f00 */
[----:B------:R-:W-:-:S03]  /*3250*/  UISETP.NE.AND UP0, UPT, UR39, 0x3, UPT ;  /* 0x000000032700788c */ /* 0x000fc6000bf05270 */
[----:B------:R-:W-:Y:S01]  /*3260*/  PRMT R58, R11, 0x5410, R12 ;  /* 0x000054100b3a7816 */ /* 0x000fe2000000000c */
[----:B------:R-:W-:Y:S02]  /*3270*/  IMAD.MOV.U32 R12, RZ, RZ, R32 ;  /* 0x000000ffff0c7224 */ /* 0x000fe400078e0020 */
[----:B------:R-:W-:Y:S01]  /*3280*/  IMAD.MOV.U32 R11, RZ, RZ, R33 ;  /* 0x000000ffff0b7224 */ /* 0x000fe200078e0021 */
[----:B------:R-:W-:-:S04]  /*3290*/  PLOP3.LUT P2, PT, PT, PT, UP0, 0x80, 0x0 ;  /* 0x000000000000781c */ /* 0x000fc80003f4f008 */
[----:B------:R-:W-:Y:S01]  /*32a0*/  PRMT R103, R12, 0x5410, R11 ;  /* 0x000054100c677816 */ /* 0x000fe2000000000b */
[----:B------:R-:W-:Y:S02]  /*32b0*/  IMAD.MOV.U32 R12, RZ, RZ, R36 ;  /* 0x000000ffff0c7224 */ /* 0x000fe400078e0024 */
[----:B------:R-:W-:-:S05]  /*32c0*/  IMAD.MOV.U32 R11, RZ, RZ, R37 ;  /* 0x000000ffff0b7224 */ /* 0x000fca00078e0025 */
[----:B------:R-:W-:Y:S01]  /*32d0*/  PRMT R105, R12, 0x5410, R11 ;  /* 0x000054100c697816 */ /* 0x000fe2000000000b */
[----:B------:R-:W-:Y:S01]  /*32e0*/  IMAD.MOV.U32 R11, RZ, RZ, R41 ;  /* 0x000000ffff0b7224 */ /* 0x000fe200078e0029 */
[----:B------:R-:W-:-:S04]  /*32f0*/  MOV R12, R40 ;  /* 0x00000028000c7202 */ /* 0x000fc80000000f00 */
        /* <DEDUP_REMOVED lines=10> */
[----:B------:R-:W-:Y:S02]  /*33a0*/  IMAD.MOV.U32 R12, RZ, RZ, R34 ;  /* 0x000000ffff0c7224 */ /* 0x000fe400078e0022 */
[----:B------:R-:W-:-:S05]  /*33b0*/  IMAD.MOV.U32 R11, RZ, RZ, R35 ;  /* 0x000000ffff0b7224 */ /* 0x000fca00078e0023 */
[----:B------:R-:W-:Y:S01]  /*33c0*/  PRMT R104, R12, 0x5410, R11 ;  /* 0x000054100c687816 */ /* 0x000fe2000000000b */
[----:B------:R-:W-:Y:S01]  /*33d0*/  IMAD.MOV.U32 R11, RZ, RZ, R39 ;  /* 0x000000ffff0b7224 */ /* 0x000fe200078e0027 */
[----:B------:R-:W-:-:S04]  /*33e0*/  MOV R12, R38 ;  /* 0x00000026000c7202 */ /* 0x000fc80000000f00 */
[----:B------:R-:W-:Y:S01]  /*33f0*/  PRMT R106, R12, 0x5410, R11 ;  /* 0x000054100c6a7816 */ /* 0x000fe2000000000b */
[----:B------:R-:W-:-:S05]  /*3400*/  IMAD.MOV.U32 R11, RZ, RZ, R42 ;  /* 0x000000ffff0b7224 */ /* 0x000fca00078e002a */
[----:B------:R-:W-:Y:S01]  /*3410*/  PRMT R108, R108, 0x5410, R11 ;  /* 0x000054106c6c7816 */ /* 0x000fe2000000000b */
[----:B------:R-:W-:-:S05]  /*3420*/  IMAD.MOV.U32 R11, RZ, RZ, R43 ;  /* 0x000000ffff0b7224 */ /* 0x000fca00078e002b */
[----:B------:R-:W-:Y:S01]  /*3430*/  PRMT R108, R11, 0x7610, R108 ;  /* 0x000076100b6c7816 */ /* 0x000fe2000000006c */
[----:B------:R-:W-:-:S05]  /*3440*/  IMAD.MOV.U32 R11, RZ, RZ, R46 ;  /* 0x000000ffff0b7224 */ /* 0x000fca00078e002e */
[----:B------:R-:W-:Y:S02]  /*3450*/  PRMT R110, R11, 0x7610, R110 ;  /* 0x000076100b6e7816 */ /* 0x000fe4000000006e */
[----:B------:R-:W-:-:S04]  /*3460*/  MOV R11, R47 ;  /* 0x0000002f000b7202 */ /* 0x000fc80000000f00 */
[----:B------:R-:W-:Y:S01]  /*3470*/  PRMT R110, R110, 0x5410, R11 ;  /* 0x000054106e6e7816 */ /* 0x000fe2000000000b */
[----:B------:R-:W-:-:S05]  /*3480*/  IMAD.MOV.U32 R11, RZ, RZ, R50 ;  /* 0x000000ffff0b7224 */ /* 0x000fca00078e0032 */
[----:B------:R-:W-:Y:S01]  /*3490*/  PRMT R111, R11, 0x7610, R111 ;  /* 0x000076100b6f7816 */ /* 0x000fe2000000006f */
[----:B------:R-:W-:-:S05]  /*34a0*/  IMAD.MOV.U32 R11, RZ, RZ, R51 ;  /* 0x000000ffff0b7224 */ /* 0x000fca00078e0033 */
[----:B------:R-:W-:Y:S01]  /*34b0*/  PRMT R111, R111, 0x5410, R11 ;  /* 0x000054106f6f7816 */ /* 0x000fe2000000000b */
[----:B------:R-:W-:Y:S06]  /*34c0*/  @!P2 BRA `(.L_x_412) ;  /* 0x000000000004a947 */ /* 0x000fec0003800000 */
[----:B------:R-:W-:Y:S01]  /*34d0*/  BPT.TRAP 0x1 ;  /* 0x000000040000795c */ /* 0x000fe20000300000 */
.L_x_412:
[----:B------:R-:W-:Y:S01]  /*34e0*/  IMAD R53, R18, 0x8, R2 ;  /* 0x0000000812357824 */ /* 0x000fe200078e0202 */
[----:B------:R-:W-:Y:S01]  /*34f0*/  SHF.L.U32 R80, R140, 0x1f, RZ ;  /* 0x0000001f8c507819 */ /* 0x000fe200000006ff */
[----:B------:R-:W-:Y:S03]  /*3500*/  BSSY B1, `(.L_x_413) ;  /* 0x0000003000017945 */ /* 0x000fe60003800000 */
[----:B------:R-:W0:Y:S02]  /*3510*/  SYNCS.PHASECHK.TRANS64.TRYWAIT P4, [R53+URZ+0x2d890], R80 ;  /* 0x02d89050350075a7 */ /* 0x000e24000808017f */
[----:B0-----:R-:W-:Y:S05]  /*3520*/  @!P4 BRA `(.L_x_414) ;  /* 0x000001840064c947 */ /* 0x001fea0003800000 */
.L_x_672:
[----:B------:R-:W-:Y:S05]  /*3530*/  BSYNC B1 ;  /* 0x0000000000017941 */ /* 0x000fea0003800000 */
.L_x_413:
[----:B------:R-:W-:-:S03]  /*3540*/  UMOV UR4, 0xffffffff ;  /* 0xffffffff00047882 */ /* 0x000fc60000000000 */
[----:B------:R-:W-:Y:S05]  /*3550*/  BRA.DIV UR4, `(.L_x_415) ;  /* 0x00000186046c7947 */ /* 0x000fea000b800000 */
[----:B------:R-:W1:Y:S04]  /*3560*/  SHFL.IDX PT, R57, R57, RZ, 0x1e1f ;  /* 0x001e1fff39397589 */ /* 0x000e6800000e0000 */
[----:B------:R-:W2:Y:S02]  /*3570*/  SHFL.IDX PT, R56, R56, RZ, 0x1e1f ;  /* 0x001e1fff38387589 */ /* 0x000ea400000e0000 */
.L_x_676:
[----:B------:R-:W-:Y:S05]  /*3580*/  @P3 BRA `(.L_x_416) ;  /* 0x0000003400e43947 */ /* 0x000fea0003800000 */
[----:B------:R-:W-:Y:S01]  /*3590*/  ISETP.NE.AND P3, PT, R21, RZ, PT ;  /* 0x000000ff1500720c */ /* 0x000fe20003f65270 */
[----:B------:R-:W-:-:S12]  /*35a0*/  BSSY B1, `(.L_x_417) ;  /* 0x0000034000017945 */ /* 0x000fd80003800000 */
[----:B------:R-:W-:Y:S05]  /*35b0*/  @!P3 BRA `(.L_x_418) ;  /* 0x0000000000c8b947 */ /* 0x000fea0003800000 */
[----:B------:R3:W4:Y:S01]  /*35c0*/  LDS.128 R12, [R55+0x15000] ;  /* 0x01500000370c7984 */ /* 0x0007220000000c00 */
[----:B------:R-:W-:Y:S01]  /*35d0*/  ISETP.GE.AND P3, PT, R138, R96, PT ;  /* 0x000000608a00720c */ /* 0x000fe20003f66270 */
[----:B------:R-:W-:-:S12]  /*35e0*/  BSSY B2, `(.L_x_419) ;  /* 0x000002c000027945 */ /* 0x000fd80003800000 */
[----:B---3--:R-:W-:Y:S05]  /*35f0*/  @P3 BRA `(.L_x_420) ;  /* 0x0000000000a83947 */ /* 0x008fea0003800000 */
[--C-:B------:R-:W-:Y:S01]  /*3600*/  SHF.R.U64 R11, R48, 0x10, R49.reuse ;  /* 0x00000010300b7819 */ /* 0x100fe20000001231 */
[----:B----4-:R-:W-:Y:S01]  /*3610*/  HADD2.F32 R84, -RZ, R13.H0_H0 ;  /* 0x2000000dff547230 */ /* 0x010fe20000004100 */
[----:B------:R-:W-:Y:S02]  /*3620*/  SHF.R.U32.HI R48, RZ, 0x10, R49 ;  /* 0x00000010ff307819 */ /* 0x000fe40000011631 */
[--C-:B------:R-:W-:Y:S01]  /*3630*/  SHF.R.U64 R49, R50, 0x10, R51.reuse ;  /* 0x0000001032317819 */ /* 0x100fe20000001233 */
[----:B------:R-:W-:Y:S01]  /*3640*/  HADD2.F32 R11, -RZ, R11.H0_H0 ;  /* 0x2000000bff0b7230 */ /* 0x000fe20000004100 */
[----:B------:R-:W-:Y:S01]  /*3650*/  SHF.R.U32.HI R50, RZ, 0x10, R51 ;  /* 0x00000010ff327819 */ /* 0x000fe20000011633 */
[----:B------:R-:W-:Y:S02]  /*3660*/  HADD2.F32 R51, -RZ, R13.H1_H1 ;  /* 0x3000000dff337230 */ /* 0x000fe40000004100 */
[----:B------:R-:W-:Y:S02]  /*3670*/  HADD2.F32 R49, -RZ, R49.H0_H0 ;  /* 0x20000031ff317230 */ /* 0x000fe40000004100 */
[----:B------:R-:W-:-:S03]  /*3680*/  HADD2.F32 R50, -RZ, R50.H0_H0 ;  /* 0x20000032ff327230 */ /* 0x000fc60000004100 */
[-C--:B------:R-:W-:Y:S01]  /*3690*/  FMUL.FTZ R13, R51, R49.reuse ;  /* 0x00000031330d7220 */ /* 0x080fe20000410000 */
[----:B------:R-:W-:-:S03]  /*36a0*/  FMUL.FTZ R49, R84, R49 ;  /* 0x0000003154317220 */ /* 0x000fc60000410000 */
[-C--:B------:R-:W-:Y:S01]  /*36b0*/  FFMA.FTZ R13, R84, R11.reuse, -R13 ;  /* 0x0000000b540d7223 */ /* 0x080fe2000001080d */
[----:B------:R-:W-:Y:S01]  /*36c0*/  FFMA.FTZ R11, R51, R11, R49 ;  /* 0x0000000b330b7223 */ /* 0x000fe20000010031 */
[----:B------:R-:W-:Y:S01]  /*36d0*/  IMAD.MOV.U32 R49, RZ, RZ, R15 ;  /* 0x000000ffff317224 */ /* 0x000fe200078e000f */
[----:B------:R-:W-:Y:S01]  /*36e0*/  MOV R84, R12 ;  /* 0x0000000c00547202 */ /* 0x000fe20000000f00 */
[----:B------:R-:W-:Y:S02]  /*36f0*/  HADD2.F32 R51, -RZ, R48.H0_H0 ;  /* 0x20000030ff337230 */ /* 0x000fe40000004100 */
[----:B------:R-:W-:Y:S01]  /*3700*/  F2FP.F16.F32.PACK_AB R13, R11, R13 ;  /* 0x0000000d0b0d723e */ /* 0x000fe200000000ff */
[--C-:B------:R-:W-:Y:S02]  /*3710*/  HADD2.F32 R15, -RZ, R49.reuse.H1_H1 ;  /* 0x30000031ff0f7230 */ /* 0x100fe40000004100 */
[----:B------:R-:W-:Y:S02]  /*3720*/  HADD2.F32 R49, -RZ, R49.H0_H0 ;  /* 0x20000031ff317230 */ /* 0x000fe40000004100 */
[----:B------:R-:W-:-:S02]  /*3730*/  HADD2.F32 R12, -RZ, R84.H1_H1 ;  /* 0x30000054ff0c7230 */ /* 0x000fc40000004100 */
[----:B------:R-:W-:Y:S01]  /*3740*/  FMUL.FTZ R48, R15, R50 ;  /* 0x000000320f307220 */ /* 0x000fe20000410000 */
[----:B------:R-:W-:-:S03]  /*3750*/  HADD2.F32 R84, -RZ, R84.H0_H0 ;  /* 0x20000054ff547230 */ /* 0x000fc60000004100 */
[C---:B------:R-:W-:Y:S01]  /*3760*/  FFMA.FTZ R48, R49.reuse, R51, -R48 ;  /* 0x0000003331307223 */ /* 0x040fe20000010830 */
[----:B------:R-:W-:-:S04]  /*3770*/  FMUL.FTZ R49, R49, R50 ;  /* 0x0000003231317220 */ /* 0x000fc80000410000 */
[----:B------:R-:W-:Y:S01]  /*3780*/  FFMA.FTZ R15, R15, R51, R49 ;  /* 0x000000330f0f7223 */ /* 0x000fe20000010031 */
[----:B------:R-:W-:Y:S02]  /*3790*/  HADD2.F32 R51, -RZ, R111.H0_H0 ;  /* 0x2000006fff337230 */ /* 0x000fe40000004100 */
[----:B------:R-:W-:Y:S02]  /*37a0*/  HADD2.F32 R49, -RZ, R85.H0_H0 ;  /* 0x20000055ff317230 */ /* 0x000fe40000004100 */
[----:B------:R-:W-:Y:S01]  /*37b0*/  F2FP.F16.F32.PACK_AB R15, R15, R48 ;  /* 0x000000300f0f723e */ /* 0x000fe200000000ff */
[-C--:B------:R-:W-:Y:S01]  /*37c0*/  FMUL.FTZ R50, R12, R51.reuse ;  /* 0x000000330c327220 */ /* 0x080fe20000410000 */
[----:B------:R-:W-:-:S03]  /*37d0*/  FMUL.FTZ R51, R84, R51 ;  /* 0x0000003354337220 */ /* 0x000fc60000410000 */
[-C--:B------:R-:W-:Y:S01]  /*37e0*/  FFMA.FTZ R50, R84, R49.reuse, -R50 ;  /* 0x0000003154327223 */ /* 0x080fe20000010832 */
[----:B------:R-:W-:Y:S01]  /*37f0*/  FFMA.FTZ R12, R12, R49, R51 ;  /* 0x000000310c0c7223 */ /* 0x000fe20000010033 */
[----:B------:R-:W-:Y:S02]  /*3800*/  HADD2.F32 R49, -RZ, R111.H1_H1 ;  /* 0x3000006fff317230 */ /* 0x000fe40000004100 */
[--C-:B------:R-:W-:Y:S02]  /*3810*/  HADD2.F32 R51, -RZ, R14.reuse.H1_H1 ;  /* 0x3000000eff337230 */ /* 0x100fe40000004100 */
[----:B------:R-:W-:Y:S01]  /*3820*/  HADD2.F32 R84, -RZ, R85.H1_H1 ;  /* 0x30000055ff547230 */ /* 0x000fe20000004100 */
[----:B------:R-:W-:Y:S01]  /*3830*/  F2FP.F16.F32.PACK_AB R12, R12, R50 ;  /* 0x000000320c0c723e */ /* 0x000fe200000000ff */
[----:B------:R-:W-:Y:S02]  /*3840*/  HADD2.F32 R14, -RZ, R14.H0_H0 ;  /* 0x2000000eff0e7230 */ /* 0x000fe40000004100 */
[----:B------:R-:W-:-:S04]  /*3850*/  FMUL.FTZ R85, R51, R49 ;  /* 0x0000003133557220 */ /* 0x000fc80000410000 */
[C---:B------:R-:W-:Y:S01]  /*3860*/  FFMA.FTZ R85, R14.reuse, R84, -R85 ;  /* 0x000000540e557223 */ /* 0x040fe20000010855 */
[----:B------:R-:W-:-:S04]  /*3870*/  FMUL.FTZ R14, R14, R49 ;  /* 0x000000310e0e7220 */ /* 0x000fc80000410000 */
[----:B------:R-:W-:-:S05]  /*3880*/  FFMA.FTZ R14, R51, R84, R14 ;  /* 0x00000054330e7223 */ /* 0x000fca000001000e */
[----:B------:R-:W-:-:S07]  /*3890*/  F2FP.F16.F32.PACK_AB R14, R14, R85 ;  /* 0x000000550e0e723e */ /* 0x000fce00000000ff */
.L_x_420:
[----:B------:R-:W-:Y:S05]  /*38a0*/  BSYNC B2 ;  /* 0x0000000000027941 */ /* 0x000fea0003800000 */
.L_x_419:
[----:B--2---:R-:W-:-:S04]  /*38b0*/  LEA R48, P3, R16, R56, 0x1 ;  /* 0x0000003810307211 */ /* 0x004fc800078608ff */
[----:B-1----:R-:W-:-:S05]  /*38c0*/  LEA.HI.X R49, R16, R57, R17, 0x1, P3 ;  /* 0x0000003910317211 */ /* 0x002fca00018f0c11 */
[----:B----4-:R3:W-:Y:S04]  /*38d0*/  ST.E.128 desc[UR42][R48.64], R12 ;  /* 0x0000000c30007985 */ /* 0x0107e8000c101d2a */
.L_x_418:
[----:B------:R-:W-:Y:S05]  /*38e0*/  BSYNC B1 ;  /* 0x0000000000017941 */ /* 0x000fea0003800000 */
.L_x_417:
[----:B------:R-:W-:Y:S01]  /*38f0*/  ISETP.NE.AND P3, PT, R27, RZ, PT ;  /* 0x000000ff1b00720c */ /* 0x000fe20003f65270 */
[----:B------:R-:W-:-:S12]  /*3900*/  BSSY B1, `(.L_x_421) ;  /* 0x0000037000017945 */ /* 0x000fd80003800000 */
[----:B------:R-:W-:Y:S05]  /*3910*/  @!P3 BRA `(.L_x_422) ;  /* 0x0000000000d4b947 */ /* 0x000fea0003800000 */
[----:B------:R-:W4:Y:S01]  /*3920*/  LDL R11, [R1+0x54] ;  /* 0x00005400010b7983 */ /* 0x000f220000100800 */
[----:B------:R-:W-:Y:S03]  /*3930*/  BSSY B2, `(.L_x_423) ;  /* 0x000002e000027945 */ /* 0x000fe60003800000 */
[----:B---3--:R3:W0:Y:S01]  /*3940*/  LDS.128 R12, [R54+0x15000] ;  /* 0x01500000360c7984 */ /* 0x0086220000000c00 */
[----:B----4-:R-:W-:-:S13]  /*3950*/  ISETP.GE.AND P3, PT, R11, R96, PT ;  /* 0x000000600b00720c */ /* 0x010fda0003f66270 */
[----:B0--3--:R-:W-:Y:S05]  /*3960*/  @P3 BRA `(.L_x_424) ;  /* 0x0000000000a83947 */ /* 0x009fea0003800000 */
[--C-:B------:R-:W-:Y:S01]  /*3970*/  SHF.R.U64 R11, R44, 0x10, R45.reuse ;  /* 0x000000102c0b7819 */ /* 0x100fe2000000122d */
[----:B------:R-:W-:Y:S01]  /*3980*/  HADD2.F32 R48, -RZ, R13.H0_H0 ;  /* 0x2000000dff307230 */ /* 0x000fe20000004100 */
        /* <DEDUP_REMOVED lines=11> */
[----:B------:R-:W-:Y:S02]  /*3a40*/  IMAD.MOV.U32 R45, RZ, RZ, R15 ;  /* 0x000000ffff2d7224 */ /* 0x000fe400078e000f */
[----:B------:R-:W-:Y:S02]  /*3a50*/  HADD2.F32 R47, -RZ, R44.H0_H0 ;  /* 0x2000002cff2f7230 */ /* 0x000fe40000004100 */
[----:B------:R-:W-:Y:S01]  /*3a60*/  IMAD.MOV.U32 R48, RZ, RZ, R12 ;  /* 0x000000ffff307224 */ /* 0x000fe200078e000c */
[----:B------:R-:W-:Y:S01]  /*3a70*/  F2FP.F16.F32.PACK_AB R13, R11, R13 ;  /* 0x0000000d0b0d723e */ /* 0x000fe200000000ff */
[--C-:B------:R-:W-:Y:S02]  /*3a80*/  HADD2.F32 R15, -RZ, R45.reuse.H1_H1 ;  /* 0x3000002dff0f7230 */ /* 0x100fe40000004100 */
[----:B------:R-:W-:-:S02]  /*3a90*/  HADD2.F32 R45, -RZ, R45.H0_H0 ;  /* 0x2000002dff2d7230 */ /* 0x000fc40000004100 */
[--C-:B------:R-:W-:Y:S02]  /*3aa0*/  HADD2.F32 R12, -RZ, R48.reuse.H1_H1 ;  /* 0x30000030ff0c7230 */ /* 0x100fe40000004100 */
        /* <DEDUP_REMOVED lines=22> */
.L_x_424:
[----:B------:R-:W-:Y:S05]  /*3c10*/  BSYNC B2 ;  /* 0x0000000000027941 */ /* 0x000fea0003800000 */
.L_x_423:
[----:B-1----:R-:W-:Y:S01]  /*3c20*/  MOV R45, R57 ;  /* 0x00000039002d7202 */ /* 0x002fe20000000f00 */
[----:B------:R-:W-:Y:S02]  /*3c30*/  IMAD.SHL.U32 R11, R156, 0x8, RZ ;  /* 0x000000089c0b7824 */ /* 0x000fe400078e00ff */
[----:B--2---:R-:W-:-:S04]  /*3c40*/  IMAD.MOV.U32 R44, RZ, RZ, R56 ;  /* 0x000000ffff2c7224 */ /* 0x004fc800078e0038 */
[----:B------:R-:W-:-:S05]  /*3c50*/  IMAD.WIDE R44, R11, 0x2, R44 ;  /* 0x000000020b2c7825 */ /* 0x000fca00078e022c */
[----:B------:R4:W-:Y:S02]  /*3c60*/  ST.E.128 desc[UR42][R44.64], R12 ;  /* 0x0000000c2c007985 */ /* 0x0009e4000c101d2a */
.L_x_422:
[----:B------:R-:W-:Y:S05]  /*3c70*/  BSYNC B1 ;  /* 0x0000000000017941 */ /* 0x000fea0003800000 */
.L_x_421:
[----:B------:R-:W-:Y:S01]  /*3c80*/  ISETP.NE.AND P3, PT, R52, RZ, PT ;  /* 0x000000ff3400720c */ /* 0x000fe20003f65270 */
[----:B------:R-:W-:-:S12]  /*3c90*/  BSSY B1, `(.L_x_425) ;  /* 0x0000039000017945 */ /* 0x000fd80003800000 */
[----:B------:R-:W-:Y:S05]  /*3ca0*/  @!P3 BRA `(.L_x_426) ;  /* 0x0000000000dcb947 */ /* 0x000fea0003800000 */
[----:B------:R-:W5:Y:S01]  /*3cb0*/  LDL R11, [R1+0x4c] ;  /* 0x00004c00010b7983 */ /* 0x000f620000100800 */
[----:B------:R-:W-:Y:S03]  /*3cc0*/  BSSY B2, `(.L_x_427) ;  /* 0x0000030000027945 */ /* 0x000fe60003800000 */
[----:B---34-:R3:W4:Y:S01]  /*3cd0*/  LDS.128 R12, [R55+0x17000] ;  /* 0x01700000370c7984 */ /* 0x0187220000000c00 */
[----:B-----5:R-:W-:-:S13]  /*3ce0*/  ISETP.GE.AND P3, PT, R11, R96, PT ;  /* 0x000000600b00720c */ /* 0x020fda0003f66270 */
[----:B---34-:R-:W-:Y:S05]  /*3cf0*/  @P3 BRA `(.L_x_428) ;  /* 0x0000000000b03947 */ /* 0x018fea0003800000 */
[----:B------:R-:W-:Y:S01]  /*3d00*/  SHF.R.U64 R11, R40, 0x10, R41 ;  /* 0x00000010280b7819 */ /* 0x000fe20000001229 */
[----:B------:R-:W-:Y:S01]  /*3d10*/  IMAD.MOV.U32 R44, RZ, RZ, R13 ;  /* 0x000000ffff2c7224 */ /* 0x000fe200078e000d */
[----:B------:R-:W-:Y:S02]  /*3d20*/  SHF.R.U32.HI R40, RZ, 0x10, R41 ;  /* 0x00000010ff287819 */ /* 0x000fe40000011629 */
[--C-:B------:R-:W-:Y:S02]  /*3d30*/  SHF.R.U64 R41, R42, 0x10, R43.reuse ;  /* 0x000000102a297819 */ /* 0x100fe4000000122b */
[----:B------:R-:W-:Y:S01]  /*3d40*/  SHF.R.U32.HI R42, RZ, 0x10, R43 ;  /* 0x00000010ff2a7819 */ /* 0x000fe2000001162b */
[----:B------:R-:W-:Y:S02]  /*3d50*/  HADD2.F32 R43, -RZ, R11.H0_H0 ;  /* 0x2000000bff2b7230 */ /* 0x000fe40000004100 */
[----:B------:R-:W-:Y:S02]  /*3d60*/  HADD2.F32 R13, -RZ, R41.H0_H0 ;  /* 0x20000029ff0d7230 */ /* 0x000fe40000004100 */
[----:B------:R-:W-:-:S02]  /*3d70*/  HADD2.F32 R41, -RZ, R44.H1_H1 ;  /* 0x3000002cff297230 */ /* 0x000fc40000004100 */
[----:B------:R-:W-:Y:S02]  /*3d80*/  HADD2.F32 R44, -RZ, R44.H0_H0 ;  /* 0x2000002cff2c7230 */ /* 0x000fe40000004100 */
[----:B------:R-:W-:Y:S02]  /*3d90*/  HADD2.F32 R42, -RZ, R42.H0_H0 ;  /* 0x2000002aff2a7230 */ /* 0x000fe40000004100 */
[-C--:B------:R-:W-:Y:S01]  /*3da0*/  FMUL.FTZ R11, R41, R13.reuse ;  /* 0x0000000d290b7220 */ /* 0x080fe20000410000 */
[----:B------:R-:W-:Y:S02]  /*3db0*/  HADD2.F32 R40, -RZ, R40.H0_H0 ;  /* 0x20000028ff287230 */ /* 0x000fe40000004100 */
[C---:B------:R-:W-:Y:S01]  /*3dc0*/  FMUL.FTZ R13, R44.reuse, R13 ;  /* 0x0000000d2c0d7220 */ /* 0x040fe20000410000 */
[----:B------:R-:W-:-:S03]  /*3dd0*/  FFMA.FTZ R11, R44, R43, -R11 ;  /* 0x0000002b2c0b7223 */ /* 0x000fc6000001080b */
[----:B------:R-:W-:Y:S01]  /*3de0*/  FFMA.FTZ R13, R41, R43, R13 ;  /* 0x0000002b290d7223 */ /* 0x000fe2000001000d */
[--C-:B------:R-:W-:Y:S02]  /*3df0*/  HADD2.F32 R41, -RZ, R15.reuse.H1_H1 ;  /* 0x3000000fff297230 */ /* 0x100fe40000004100 */
[----:B------:R-:W-:Y:S02]  /*3e00*/  HADD2.F32 R43, -RZ, R15.H0_H0 ;  /* 0x2000000fff2b7230 */ /* 0x000fe40000004100 */
[----:B------:R-:W-:Y:S01]  /*3e10*/  F2FP.F16.F32.PACK_AB R13, R13, R11 ;  /* 0x0000000b0d0d723e */ /* 0x000fe200000000ff */
[-C--:B------:R-:W-:Y:S02]  /*3e20*/  FMUL.FTZ R15, R41, R42.reuse ;  /* 0x0000002a290f7220 */ /* 0x080fe40000410000 */
[C---:B------:R-:W-:Y:S02]  /*3e30*/  FMUL.FTZ R42, R43.reuse, R42 ;  /* 0x0000002a2b2a7220 */ /* 0x040fe40000410000 */
[----:B------:R-:W-:Y:S01]  /*3e40*/  FFMA.FTZ R15, R43, R40, -R15 ;  /* 0x000000282b0f7223 */ /* 0x000fe2000001080f */
[----:B------:R-:W-:-:S02]  /*3e50*/  HADD2.F32 R43, -RZ, R108.H1_H1 ;  /* 0x3000006cff2b7230 */ /* 0x000fc40000004100 */
[----:B------:R-:W-:Y:S01]  /*3e60*/  FFMA.FTZ R40, R41, R40, R42 ;  /* 0x0000002829287223 */ /* 0x000fe2000001002a */
[----:B------:R-:W-:Y:S02]  /*3e70*/  IMAD.MOV.U32 R42, RZ, RZ, R12 ;  /* 0x000000ffff2a7224 */ /* 0x000fe400078e000c */
[--C-:B------:R-:W-:Y:S02]  /*3e80*/  HADD2.F32 R41, -RZ, R107.reuse.H1_H1 ;  /* 0x3000006bff297230 */ /* 0x100fe40000004100 */
[----:B------:R-:W-:Y:S01]  /*3e90*/  HADD2.F32 R107, -RZ, R107.H0_H0 ;  /* 0x2000006bff6b7230 */ /* 0x000fe20000004100 */
[----:B------:R-:W-:Y:S01]  /*3ea0*/  F2FP.F16.F32.PACK_AB R15, R40, R15 ;  /* 0x0000000f280f723e */ /* 0x000fe200000000ff */
[--C-:B------:R-:W-:Y:S02]  /*3eb0*/  HADD2.F32 R12, -RZ, R42.reuse.H1_H1 ;  /* 0x3000002aff0c7230 */ /* 0x100fe40000004100 */
[----:B------:R-:W-:-:S03]  /*3ec0*/  HADD2.F32 R42, -RZ, R42.H0_H0 ;  /* 0x2000002aff2a7230 */ /* 0x000fc60000004100 */
[----:B------:R-:W-:-:S04]  /*3ed0*/  FMUL.FTZ R44, R12, R43 ;  /* 0x0000002b0c2c7220 */ /* 0x000fc80000410000 */
[C---:B------:R-:W-:Y:S01]  /*3ee0*/  FFMA.FTZ R44, R42.reuse, R41, -R44 ;  /* 0x000000292a2c7223 */ /* 0x040fe2000001082c */
[----:B------:R-:W-:-:S04]  /*3ef0*/  FMUL.FTZ R42, R42, R43 ;  /* 0x0000002b2a2a7220 */ /* 0x000fc80000410000 */
[----:B------:R-:W-:Y:S01]  /*3f00*/  FFMA.FTZ R42, R12, R41, R42 ;  /* 0x000000290c2a7223 */ /* 0x000fe2000001002a */
[----:B------:R-:W-:Y:S02]  /*3f10*/  HADD2.F32 R12, -RZ, R108.H0_H0 ;  /* 0x2000006cff0c7230 */ /* 0x000fe40000004100 */
[--C-:B------:R-:W-:Y:S02]  /*3f20*/  HADD2.F32 R41, -RZ, R14.reuse.H1_H1 ;  /* 0x3000000eff297230 */ /* 0x100fe40000004100 */
[----:B------:R-:W-:Y:S01]  /*3f30*/  HADD2.F32 R14, -RZ, R14.H0_H0 ;  /* 0x2000000eff0e7230 */ /* 0x000fe20000004100 */
[----:B------:R-:W-:Y:S02]  /*3f40*/  F2FP.F16.F32.PACK_AB R42, R42, R44 ;  /* 0x0000002c2a2a723e */ /* 0x000fe400000000ff */
[-C--:B------:R-:W-:Y:S02]  /*3f50*/  FMUL.FTZ R43, R41, R12.reuse ;  /* 0x0000000c292b7220 */ /* 0x080fe40000410000 */
[----:B------:R-:W-:-:S02]  /*3f60*/  FMUL.FTZ R12, R14, R12 ;  /* 0x0000000c0e0c7220 */ /* 0x000fc40000410000 */
[-C--:B------:R-:W-:Y:S02]  /*3f70*/  FFMA.FTZ R43, R14, R107.reuse, -R43 ;  /* 0x0000006b0e2b7223 */ /* 0x080fe4000001082b */
[----:B------:R-:W-:-:S05]  /*3f80*/  FFMA.FTZ R12, R41, R107, R12 ;  /* 0x0000006b290c7223 */ /* 0x000fca000001000c */
[----:B------:R-:W-:Y:S01]  /*3f90*/  F2FP.F16.F32.PACK_AB R43, R12, R43 ;  /* 0x0000002b0c2b723e */ /* 0x000fe200000000ff */
[----:B------:R-:W-:-:S04]  /*3fa0*/  IMAD.MOV.U32 R12, RZ, RZ, R42 ;  /* 0x000000ffff0c7224 */ /* 0x000fc800078e002a */
[----:B------:R-:W-:-:S07]  /*3fb0*/  IMAD.MOV.U32 R14, RZ, RZ, R43 ;  /* 0x000000ffff0e7224 */ /* 0x000fce00078e002b */
.L_x_428:
[----:B------:R-:W-:Y:S05]  /*3fc0*/  BSYNC B2 ;  /* 0x0000000000027941 */ /* 0x000fea0003800000 */
.L_x_427:
[----:B------:R-:W-:Y:S01]  /*3fd0*/  SHF.L.U32 R11, R157, 0x3, RZ ;  /* 0x000000039d0b7819 */ /* 0x000fe200000006ff */
[----:B--2---:R-:W-:Y:S02]  /*3fe0*/  IMAD.MOV.U32 R40, RZ, RZ, R56 ;  /* 0x000000ffff287224 */ /* 0x004fe400078e0038 */
[----:B-1----:R-:W-:Y:S02]  /*3ff0*/  IMAD.MOV.U32 R41, RZ, RZ, R57 ;  /* 0x000000ffff297224 */ /* 0x002fe400078e0039 */
[----:B------:R-:W-:-:S05]  /*4000*/  IMAD.WIDE R40, R11, 0x2, R40 ;  /* 0x000000020b287825 */ /* 0x000fca00078e0228 */
[----:B------:R1:W-:Y:S02]  /*4010*/  ST.E.128 desc[UR42][R40.64], R12 ;  /* 0x0000000c28007985 */ /* 0x0003e4000c101d2a */
.L_x_426:
[----:B------:R-:W-:Y:S05]  /*4020*/  BSYNC B1 ;  /* 0x0000000000017941 */ /* 0x000fea0003800000 */
.L_x_425:
[----:B------:R-:W-:Y:S01]  /*4030*/  LOP3.LUT P3, RZ, R20, 0x8, RZ, 0xc0, !PT ;  /* 0x0000000814ff7812 */ /* 0x000fe2000786c0ff */
[----:B------:R-:W-:-:S12]  /*4040*/  BSSY B1, `(.L_x_429) ;  /* 0x0000038000017945 */ /* 0x000fd80003800000 */
[----:B------:R-:W-:Y:S05]  /*4050*/  @!P3 BRA `(.L_x_430) ;  /* 0x0000000000d8b947 */ /* 0x000fea0003800000 */
[----:B------:R-:W5:Y:S01]  /*4060*/  LDL R11, [R1+0x50] ;  /* 0x00005000010b7983 */ /* 0x000f620000100800 */
[----:B------:R-:W-:Y:S03]  /*4070*/  BSSY B2, `(.L_x_431) ;  /* 0x0000030000027945 */ /* 0x000fe60003800000 */
[----:B-1-34-:R1:W3:Y:S01]  /*4080*/  LDS.128 R12, [R54+0x17000] ;  /* 0x01700000360c7984 */ /* 0x01a2e20000000c00 */
[----:B-----5:R-:W-:-:S13]  /*4090*/  ISETP.GE.AND P3, PT, R11, R96, PT ;  /* 0x000000600b00720c */ /* 0x020fda0003f66270 */
[----:B-1-3--:R-:W-:Y:S05]  /*40a0*/  @P3 BRA `(.L_x_432) ;  /* 0x0000000000b03947 */ /* 0x00afea0003800000 */
[--C-:B------:R-:W-:Y:S02]  /*40b0*/  SHF.R.U64 R11, R36, 0x10, R37.reuse ;  /* 0x00000010240b7819 */ /* 0x100fe40000001225 */
[----:B------:R-:W-:Y:S01]  /*40c0*/  SHF.R.U32.HI R36, RZ, 0x10, R37 ;  /* 0x00000010ff247819 */ /* 0x000fe20000011625 */
[----:B------:R-:W-:Y:S01]  /*40d0*/  IMAD.MOV.U32 R37, RZ, RZ, R13 ;  /* 0x000000ffff257224 */ /* 0x000fe200078e000d */
[--C-:B------:R-:W-:Y:S01]  /*40e0*/  SHF.R.U64 R38, R38, 0x10, R39.reuse ;  /* 0x0000001026267819 */ /* 0x100fe20000001227 */
[----:B------:R-:W-:Y:S01]  /*40f0*/  HADD2.F32 R11, -RZ, R11.H0_H0 ;  /* 0x2000000bff0b7230 */ /* 0x000fe20000004100 */
[----:B------:R-:W-:Y:S01]  /*4100*/  SHF.R.U32.HI R39, RZ, 0x10, R39 ;  /* 0x00000010ff277819 */ /* 0x000fe20000011627 */
[----:B------:R-:W-:Y:S02]  /*4110*/  HADD2.F32 R36, -RZ, R36.H0_H0 ;  /* 0x20000024ff247230 */ /* 0x000fe40000004100 */
[----:B------:R-:W-:Y:S02]  /*4120*/  HADD2.F32 R38, -RZ, R38.H0_H0 ;  /* 0x20000026ff267230 */ /* 0x000fe40000004100 */
[----:B------:R-:W-:-:S02]  /*4130*/  HADD2.F32 R13, -RZ, R37.H1_H1 ;  /* 0x30000025ff0d7230 */ /* 0x000fc40000004100 */
[----:B------:R-:W-:-:S03]  /*4140*/  HADD2.F32 R37, -RZ, R37.H0_H0 ;  /* 0x20000025ff257230 */ /* 0x000fc60000004100 */
[-C--:B------:R-:W-:Y:S02]  /*4150*/  FMUL.FTZ R40, R13, R38.reuse ;  /* 0x000000260d287220 */ /* 0x080fe40000410000 */
[C---:B------:R-:W-:Y:S02]  /*4160*/  FMUL.FTZ R38, R37.reuse, R38 ;  /* 0x0000002625267220 */ /* 0x040fe40000410000 */
[-C--:B------:R-:W-:Y:S02]  /*4170*/  FFMA.FTZ R40, R37, R11.reuse, -R40 ;  /* 0x0000000b25287223 */ /* 0x080fe40000010828 */
[----:B------:R-:W-:Y:S01]  /*4180*/  FFMA.FTZ R38, R13, R11, R38 ;  /* 0x0000000b0d267223 */ /* 0x000fe20000010026 */
[----:B------:R-:W-:Y:S02]  /*4190*/  IMAD.MOV.U32 R13, RZ, RZ, R15 ;  /* 0x000000ffff0d7224 */ /* 0x000fe400078e000f */
[----:B------:R-:W-:Y:S02]  /*41a0*/  HADD2.F32 R15, -RZ, R39.H0_H0 ;  /* 0x20000027ff0f7230 */ /* 0x000fe40000004100 */
[----:B------:R-:W-:Y:S01]  /*41b0*/  F2FP.F16.F32.PACK_AB R38, R38, R40 ;  /* 0x000000282626723e */ /* 0x000fe200000000ff */
[----:B------:R-:W-:-:S02]  /*41c0*/  HADD2.F32 R11, -RZ, R13.H1_H1 ;  /* 0x3000000dff0b7230 */ /* 0x000fc40000004100 */
[----:B------:R-:W-:-:S03]  /*41d0*/  HADD2.F32 R13, -RZ, R13.H0_H0 ;  /* 0x2000000dff0d7230 */ /* 0x000fc60000004100 */
[-C--:B------:R-:W-:Y:S02]  /*41e0*/  FMUL.FTZ R37, R11, R15.reuse ;  /* 0x0000000f0b257220 */ /* 0x080fe40000410000 */
[C---:B------:R-:W-:Y:S02]  /*41f0*/  FMUL.FTZ R15, R13.reuse, R15 ;  /* 0x0000000f0d0f7220 */ /* 0x040fe40000410000 */
[-C--:B------:R-:W-:Y:S01]  /*4200*/  FFMA.FTZ R37, R13, R36.reuse, -R37 ;  /* 0x000000240d257223 */ /* 0x080fe20000010825 */
[----:B------:R-:W-:Y:S02]  /*4210*/  HADD2.F32 R13, -RZ, R106.H0_H0 ;  /* 0x2000006aff0d7230 */ /* 0x000fe40000004100 */
[----:B------:R-:W-:Y:S01]  /*4220*/  FFMA.FTZ R15, R11, R36, R15 ;  /* 0x000000240b0f7223 */ /* 0x000fe2000001000f */
[--C-:B------:R-:W-:Y:S02]  /*4230*/  HADD2.F32 R11, -RZ, R12.reuse.H0_H0 ;  /* 0x2000000cff0b7230 */ /* 0x100fe40000004100 */
[----:B------:R-:W-:-:S02]  /*4240*/  HADD2.F32 R12, -RZ, R12.H1_H1 ;  /* 0x3000000cff0c7230 */ /* 0x000fc40000004100 */
[--C-:B------:R-:W-:Y:S01]  /*4250*/  HADD2.F32 R36, -RZ, R105.reuse.H0_H0 ;  /* 0x20000069ff247230 */ /* 0x100fe20000004100 */
[----:B------:R-:W-:Y:S01]  /*4260*/  F2FP.F16.F32.PACK_AB R15, R15, R37 ;  /* 0x000000250f0f723e */ /* 0x000fe200000000ff */
[----:B------:R-:W-:Y:S02]  /*4270*/  HADD2.F32 R106, -RZ, R106.H1_H1 ;  /* 0x3000006aff6a7230 */ /* 0x000fe40000004100 */
[CC--:B------:R-:W-:Y:S01]  /*4280*/  FMUL.FTZ R39, R12.reuse, R13.reuse ;  /* 0x0000000d0c277220 */ /* 0x0c0fe20000410000 */
[C---:B------:R-:W-:Y:S01]  /*4290*/  FMUL.FTZ R13, R11.reuse, R13 ;  /* 0x0000000d0b0d7220 */ /* 0x040fe20000410000 */
[----:B------:R-:W-:Y:S02]  /*42a0*/  HADD2.F32 R105, -RZ, R105.H1_H1 ;  /* 0x30000069ff697230 */ /* 0x000fe40000004100 */
[-C--:B------:R-:W-:Y:S01]  /*42b0*/  FFMA.FTZ R39, R11, R36.reuse, -R39 ;  /* 0x000000240b277223 */ /* 0x080fe20000010827 */
[--C-:B------:R-:W-:Y:S02]  /*42c0*/  HADD2.F32 R11, -RZ, R14.reuse.H0_H0 ;  /* 0x2000000eff0b7230 */ /* 0x100fe40000004100 */
[----:B------:R-:W-:Y:S01]  /*42d0*/  FFMA.FTZ R13, R12, R36, R13 ;  /* 0x000000240c0d7223 */ /* 0x000fe2000001000d */
[----:B------:R-:W-:-:S04]  /*42e0*/  HADD2.F32 R14, -RZ, R14.H1_H1 ;  /* 0x3000000eff0e7230 */ /* 0x000fc80000004100 */
[----:B------:R-:W-:Y:S01]  /*42f0*/  F2FP.F16.F32.PACK_AB R39, R13, R39 ;  /* 0x000000270d27723e */ /* 0x000fe200000000ff */
[CC--:B------:R-:W-:Y:S01]  /*4300*/  FMUL.FTZ R12, R14.reuse, R106.reuse ;  /* 0x0000006a0e0c7220 */ /* 0x0c0fe20000410000 */
[C---:B------:R-:W-:Y:S01]  /*4310*/  FMUL.FTZ R106, R11.reuse, R106 ;  /* 0x0000006a0b6a7220 */ /* 0x040fe20000410000 */
[----:B------:R-:W-:Y:S02]  /*4320*/  IMAD.MOV.U32 R13, RZ, RZ, R38 ;  /* 0x000000ffff0d7224 */ /* 0x000fe400078e0026 */
[-C--:B------:R-:W-:Y:S01]  /*4330*/  FFMA.FTZ R12, R11, R105.reuse, -R12 ;  /* 0x000000690b0c7223 */ /* 0x080fe2000001080c */
[----:B------:R-:W-:-:S05]  /*4340*/  FFMA.FTZ R105, R14, R105, R106 ;  /* 0x000000690e697223 */ /* 0x000fca000001006a */
[----:B------:R-:W-:Y:S02]  /*4350*/  F2FP.F16.F32.PACK_AB R14, R105, R12 ;  /* 0x0000000c690e723e */ /* 0x000fe400000000ff */
[----:B------:R-:W-:-:S07]  /*4360*/  MOV R12, R39 ;  /* 0x00000027000c7202 */ /* 0x000fce0000000f00 */
.L_x_432:
[----:B------:R-:W-:Y:S05]  /*4370*/  BSYNC B2 ;  /* 0x0000000000027941 */ /* 0x000fea0003800000 */
.L_x_431:
[----:B------:R-:W3:Y:S01]  /*4380*/  LDL R11, [R1+0x2c] ;  /* 0x00002c00010b7983 */ /* 0x000ee20000100800 */
[----:B--2---:R-:W-:-:S04]  /*4390*/  LEA R36, P3, R23, R56, 0x1 ;  /* 0x0000003817247211 */ /* 0x004fc800078608ff */
[----:B---3--:R-:W-:-:S05]  /*43a0*/  LEA.HI.X R37, R23, R57, R11, 0x1, P3 ;  /* 0x0000003917257211 */ /* 0x008fca00018f0c0b */
[----:B------:R1:W-:Y:S04]  /*43b0*/  ST.E.128 desc[UR42][R36.64], R12 ;  /* 0x0000000c24007985 */ /* 0x0003e8000c101d2a */
.L_x_430:
[----:B------:R-:W-:Y:S05]  /*43c0*/  BSYNC B1 ;  /* 0x0000000000017941 */ /* 0x000fea0003800000 */
.L_x_429:
[----:B------:R-:W-:Y:S01]  /*43d0*/  LOP3.LUT P3, RZ, R20, 0x10, RZ, 0xc0, !PT ;  /* 0x0000001014ff7812 */ /* 0x000fe2000786c0ff */
[----:B------:R-:W-:-:S12]  /*43e0*/  BSSY B1, `(.L_x_433) ;  /* 0x0000038000017945 */ /* 0x000fd80003800000 */
[----:B------:R-:W-:Y:S05]  /*43f0*/  @!P3 BRA `(.L_x_434) ;  /* 0x0000000000d8b947 */ /* 0x000fea0003800000 */
[----:B-1-34-:R-:W3:Y:S04]  /*4400*/  LDL R12, [R1+0x28] ;  /* 0x00002800010c7983 */ /* 0x01aee80000100800 */
[----:B------:R-:W4:Y:S01]  /*4410*/  LDL R11, [R1+0x48] ;  /* 0x00004800010b7983 */ /* 0x000f220000100800 */
[C---:B--2---:R-:W-:Y:S01]  /*4420*/  LEA R36, P3, R22.reuse, R56, 0x1 ;  /* 0x0000003816247211 */ /* 0x044fe200078608ff */
[----:B------:R-:W-:Y:S03]  /*4430*/  BSSY B2, `(.L_x_435) ;  /* 0x0000031000027945 */ /* 0x000fe60003800000 */
[----:B---3--:R-:W-:Y:S02]  /*4440*/  LEA.HI.X R37, R22, R57, R12, 0x1, P3 ;  /* 0x0000003916257211 */ /* 0x008fe400018f0c0c */
[----:B------:R1:W2:Y:S01]  /*4450*/  LDS.128 R12, [R55+0x19000] ;  /* 0x01900000370c7984 */ /* 0x0002a20000000c00 */
[----:B----4-:R-:W-:-:S13]  /*4460*/  ISETP.GE.AND P3, PT, R11, R96, PT ;  /* 0x000000600b00720c */ /* 0x010fda0003f66270 */
[----:B-1----:R-:W-:Y:S05]  /*4470*/  @P3 BRA `(.L_x_436) ;  /* 0x0000000000b03947 */ /* 0x002fea0003800000 */
[----:B------:R-:W-:Y:S01]  /*4480*/  SHF.R.U64 R38, R34, 0x10, R35 ;  /* 0x0000001022267819 */ /* 0x000fe20000001223 */
[----:B--2---:R-:W-:Y:S01]  /*4490*/  IMAD.MOV.U32 R34, RZ, RZ, R13 ;  /* 0x000000ffff227224 */ /* 0x004fe200078e000d */
[----:B------:R-:W-:Y:S02]  /*44a0*/  SHF.R.U64 R13, R32, 0x10, R33 ;  /* 0x00000010200d7819 */ /* 0x000fe40000001221 */
[----:B------:R-:W-:Y:S01]  /*44b0*/  SHF.R.U32.HI R35, RZ, 0x10, R35 ;  /* 0x00000010ff237819 */ /* 0x000fe20000011623 */
[----:B------:R-:W-:Y:S01]  /*44c0*/  HADD2.F32 R38, -RZ, R38.H0_H0 ;  /* 0x20000026ff267230 */ /* 0x000fe20000004100 */
[----:B------:R-:W-:Y:S01]  /*44d0*/  SHF.R.U32.HI R33, RZ, 0x10, R33 ;  /* 0x00000010ff217819 */ /* 0x000fe20000011621 */
[--C-:B------:R-:W-:Y:S02]  /*44e0*/  HADD2.F32 R11, -RZ, R34.reuse.H1_H1 ;  /* 0x30000022ff0b7230 */ /* 0x100fe40000004100 */
[----:B------:R-:W-:Y:S02]  /*44f0*/  HADD2.F32 R32, -RZ, R34.H0_H0 ;  /* 0x20000022ff207230 */ /* 0x000fe40000004100 */
[----:B------:R-:W-:-:S02]  /*4500*/  HADD2.F32 R13, -RZ, R13.H0_H0 ;  /* 0x2000000dff0d7230 */ /* 0x000fc40000004100 */
[CC--:B------:R-:W-:Y:S01]  /*4510*/  FMUL.FTZ R34, R11.reuse, R38.reuse ;  /* 0x000000260b227220 */ /* 0x0c0fe20000410000 */
[----:B------:R-:W-:Y:S02]  /*4520*/  HADD2.F32 R35, -RZ, R35.H0_H0 ;  /* 0x20000023ff237230 */ /* 0x000fe40000004100 */
[C---:B------:R-:W-:Y:S01]  /*4530*/  FMUL.FTZ R38, R32.reuse, R38 ;  /* 0x0000002620267220 */ /* 0x040fe20000410000 */
[----:B------:R-:W-:Y:S02]  /*4540*/  HADD2.F32 R33, -RZ, R33.H0_H0 ;  /* 0x20000021ff217230 */ /* 0x000fe40000004100 */
[-C--:B------:R-:W-:Y:S01]  /*4550*/  FFMA.FTZ R34, R32, R13.reuse, -R34 ;  /* 0x0000000d20227223 */ /* 0x080fe20000010822 */
[----:B------:R-:W-:Y:S02]  /*4560*/  IMAD.MOV.U32 R32, RZ, RZ, R12 ;  /* 0x000000ffff207224 */ /* 0x000fe400078e000c */
[----:B------:R-:W-:Y:S01]  /*4570*/  FFMA.FTZ R11, R11, R13, R38 ;  /* 0x0000000d0b0b7223 */ /* 0x000fe20000010026 */
[----:B------:R-:W-:-:S02]  /*4580*/  HADD2.F32 R13, -RZ, R15.H1_H1 ;  /* 0x3000000fff0d7230 */ /* 0x000fc40000004100 */
[----:B------:R-:W-:Y:S02]  /*4590*/  HADD2.F32 R12, -RZ, R15.H0_H0 ;  /* 0x2000000fff0c7230 */ /* 0x000fe40000004100 */
[----:B------:R-:W-:Y:S01]  /*45a0*/  F2FP.F16.F32.PACK_AB R11, R11, R34 ;  /* 0x000000220b0b723e */ /* 0x000fe200000000ff */
[CC--:B------:R-:W-:Y:S02]  /*45b0*/  FMUL.FTZ R15, R13.reuse, R35.reuse ;  /* 0x000000230d0f7220 */ /* 0x0c0fe40000410000 */
[C---:B------:R-:W-:Y:S01]  /*45c0*/  FMUL.FTZ R38, R12.reuse, R35 ;  /* 0x000000230c267220 */ /* 0x040fe20000410000 */
[----:B------:R-:W-:Y:S02]  /*45d0*/  HADD2.F32 R35, -RZ, R104.H0_H0 ;  /* 0x20000068ff237230 */ /* 0x000fe40000004100 */
[-C--:B------:R-:W-:Y:S01]  /*45e0*/  FFMA.FTZ R12, R12, R33.reuse, -R15 ;  /* 0x000000210c0c7223 */ /* 0x080fe2000001080f */
[--C-:B------:R-:W-:Y:S02]  /*45f0*/  HADD2.F32 R15, -RZ, R32.reuse.H0_H0 ;  /* 0x20000020ff0f7230 */ /* 0x100fe40000004100 */
[----:B------:R-:W-:Y:S01]  /*4600*/  FFMA.FTZ R13, R13, R33, R38 ;  /* 0x000000210d0d7223 */ /* 0x000fe20000010026 */
[----:B------:R-:W-:-:S02]  /*4610*/  HADD2.F32 R32, -RZ, R32.H1_H1 ;  /* 0x30000020ff207230 */ /* 0x000fc40000004100 */
[--C-:B------:R-:W-:Y:S02]  /*4620*/  HADD2.F32 R33, -RZ, R103.reuse.H0_H0 ;  /* 0x20000067ff217230 */ /* 0x100fe40000004100 */
[----:B------:R-:W-:Y:S02]  /*4630*/  HADD2.F32 R104, -RZ, R104.H1_H1 ;  /* 0x30000068ff687230 */ /* 0x000fe40000004100 */
[CC--:B------:R-:W-:Y:S01]  /*4640*/  FMUL.FTZ R38, R32.reuse, R35.reuse ;  /* 0x0000002320267220 */ /* 0x0c0fe20000410000 */
[C---:B------:R-:W-:Y:S01]  /*4650*/  FMUL.FTZ R35, R15.reuse, R35 ;  /* 0x000000230f237220 */ /* 0x040fe20000410000 */
[----:B------:R-:W-:Y:S02]  /*4660*/  HADD2.F32 R103, -RZ, R103.H1_H1 ;  /* 0x30000067ff677230 */ /* 0x000fe40000004100 */
[-C--:B------:R-:W-:Y:S01]  /*4670*/  FFMA.FTZ R15, R15, R33.reuse, -R38 ;  /* 0x000000210f0f7223 */ /* 0x080fe20000010826 */
[----:B------:R-:W-:Y:S01]  /*4680*/  FFMA.FTZ R32, R32, R33, R35 ;  /* 0x0000002120207223 */ /* 0x000fe20000010023 */
[----:B------:R-:W-:-:S02]  /*4690*/  HADD2.F32 R33, -RZ, R14.H0_H0 ;  /* 0x2000000eff217230 */ /* 0x000fc40000004100 */
[----:B------:R-:W-:-:S03]  /*46a0*/  HADD2.F32 R14, -RZ, R14.H1_H1 ;  /* 0x3000000eff0e7230 */ /* 0x000fc60000004100 */
[CC--:B------:R-:W-:Y:S02]  /*46b0*/  FMUL.FTZ R35, R33.reuse, R104.reuse ;  /* 0x0000006821237220 */ /* 0x0c0fe40000410000 */
[C---:B------:R-:W-:Y:S02]  /*46c0*/  FMUL.FTZ R38, R14.reuse, R104 ;  /* 0x000000680e267220 */ /* 0x040fe40000410000 */
[-C--:B------:R-:W-:Y:S02]  /*46d0*/  FFMA.FTZ R35, R14, R103.reuse, R35 ;  /* 0x000000670e237223 */ /* 0x080fe40000010023 */
[----:B------:R-:W-:Y:S01]  /*46e0*/  FFMA.FTZ R38, R33, R103, -R38 ;  /* 0x0000006721267223 */ /* 0x000fe20000010826 */
[----:B------:R-:W-:Y:S01]  /*46f0*/  F2FP.F16.F32.PACK_AB R33, R13, R12 ;  /* 0x0000000c0d21723e */ /* 0x000fe200000000ff */
[----:B------:R-:W-:Y:S01]  /*4700*/  IMAD.MOV.U32 R13, RZ, RZ, R11 ;  /* 0x000000ffff0d7224 */ /* 0x000fe200078e000b */
[----:B------:R-:W-:Y:S02]  /*4710*/  F2FP.F16.F32.PACK_AB R12, R32, R15 ;  /* 0x0000000f200c723e */ /* 0x000fe400000000ff */
[----:B------:R-:W-:-:S02]  /*4720*/  F2FP.F16.F32.PACK_AB R14, R35, R38 ;  /* 0x00000026230e723e */ /* 0x000fc400000000ff */
[----:B------:R-:W-:-:S07]  /*4730*/  MOV R15, R33 ;  /* 0x00000021000f7202 */ /* 0x000fce0000000f00 */
.L_x_436:
[----:B------:R-:W-:Y:S05]  /*4740*/  BSYNC B2 ;  /* 0x0000000000027941 */ /* 0x000fea0003800000 */
.L_x_435:
[----:B--2---:R1:W-:Y:S02]  /*4750*/  ST.E.128 desc[UR42][R36.64], R12 ;  /* 0x0000000c24007985 */ /* 0x0043e4000c101d2a */
.L_x_434:
[----:B------:R-:W-:Y:S05]  /*4760*/  BSYNC B1 ;  /* 0x0000000000017941 */ /* 0x000fea0003800000 */
.L_x_433:
[----:B------:R-:W-:-:S13]  /*4770*/  LOP3.LUT P3, RZ, R20, 0x20, RZ, 0xc0, !PT ;  /* 0x0000002014ff7812 */ /* 0x000fda000786c0ff */
        /* <DEDUP_REMOVED lines=9> */
[--C-:B------:R-:W-:Y:S02]  /*4810*/  SHF.R.U64 R11, R30, 0x10, R31.reuse ;  /* 0x000000101e0b7819 */ /* 0x100fe4000000121f */
[----:B------:R-:W-:Y:S02]  /*4820*/  SHF.R.U32.HI R36, RZ, 0x10, R31 ;  /* 0x00000010ff247819 */ /* 0x000fe4000001161f */
[--C-:B------:R-:W-:Y:S01]  /*4830*/  SHF.R.U64 R35, R28, 0x10, R29.reuse ;  /* 0x000000101c237819 */ /* 0x100fe2000000121d */
[----:B--2---:R-:W-:Y:S01]  /*4840*/  IMAD.MOV.U32 R28, RZ, RZ, R12 ;  /* 0x000000ffff1c7224 */ /* 0x004fe200078e000c */
[----:B------:R-:W-:Y:S01]  /*4850*/  SHF.R.U32.HI R34, RZ, 0x10, R29 ;  /* 0x00000010ff227819 */ /* 0x000fe2000001161d */
[----:B------:R-:W-:Y:S02]  /*4860*/  HADD2.F32 R31, -RZ, R11.H0_H0 ;  /* 0x2000000bff1f7230 */ /* 0x000fe40000004100 */
[----:B------:R-:W-:Y:S02]  /*4870*/  HADD2.F32 R36, -RZ, R36.H0_H0 ;  /* 0x20000024ff247230 */ /* 0x000fe40000004100 */
[----:B------:R-:W-:-:S02]  /*4880*/  HADD2.F32 R12, -RZ, R13.H1_H1 ;  /* 0x3000000dff0c7230 */ /* 0x000fc40000004100 */
[----:B------:R-:W-:Y:S02]  /*4890*/  HADD2.F32 R11, -RZ, R13.H0_H0 ;  /* 0x2000000dff0b7230 */ /* 0x000fe40000004100 */
[--C-:B------:R-:W-:Y:S02]  /*48a0*/  HADD2.F32 R29, -RZ, R15.reuse.H1_H1 ;  /* 0x3000000fff1d7230 */ /* 0x100fe40000004100 */
[-C--:B------:R-:W-:Y:S01]  /*48b0*/  FMUL.FTZ R38, R12, R31.reuse ;  /* 0x0000001f0c267220 */ /* 0x080fe20000410000 */
[----:B------:R-:W-:Y:S02]  /*48c0*/  HADD2.F32 R13, -RZ, R15.H0_H0 ;  /* 0x2000000fff0d7230 */ /* 0x000fe40000004100 */
[----:B------:R-:W-:Y:S01]  /*48d0*/  FMUL.FTZ R31, R11, R31 ;  /* 0x0000001f0b1f7220 */ /* 0x000fe20000410000 */
[----:B------:R-:W-:Y:S02]  /*48e0*/  HADD2.F32 R30, -RZ, R35.H0_H0 ;  /* 0x20000023ff1e7230 */ /* 0x000fe40000004100 */
[----:B------:R-:W-:Y:S01]  /*48f0*/  FMUL.FTZ R40, R29, R36 ;  /* 0x000000241d287220 */ /* 0x000fe20000410000 */
[----:B------:R-:W-:-:S02]  /*4900*/  HADD2.F32 R34, -RZ, R34.H0_H0 ;  /* 0x20000022ff227230 */ /* 0x000fc40000004100 */
[----:B------:R-:W-:Y:S01]  /*4910*/  FMUL.FTZ R36, R13, R36 ;  /* 0x000000240d247220 */ /* 0x000fe20000410000 */
[--C-:B------:R-:W-:Y:S02]  /*4920*/  HADD2.F32 R15, -RZ, R28.reuse.H1_H1 ;  /* 0x3000001cff0f7230 */ /* 0x100fe40000004100 */
[-C--:B------:R-:W-:Y:S01]  /*4930*/  FFMA.FTZ R11, R11, R30.reuse, -R38 ;  /* 0x0000001e0b0b7223 */ /* 0x080fe20000010826 */
[----:B------:R-:W-:Y:S01]  /*4940*/  FFMA.FTZ R12, R12, R30, R31 ;  /* 0x0000001e0c0c7223 */ /* 0x000fe2000001001f */
[-C--:B------:R-:W-:Y:S01]  /*4950*/  FFMA.FTZ R38, R29, R34.reuse, R36 ;  /* 0x000000221d267223 */ /* 0x080fe20000010024 */
[----:B------:R-:W-:Y:S02]  /*4960*/  HADD2.F32 R31, -RZ, R59.H0_H0 ;  /* 0x2000003bff1f7230 */ /* 0x000fe40000004100 */
[----:B------:R-:W-:Y:S01]  /*4970*/  FFMA.FTZ R13, R13, R34, -R40 ;  /* 0x000000220d0d7223 */ /* 0x000fe20000010828 */
[----:B------:R-:W-:Y:S01]  /*4980*/  HADD2.F32 R28, -RZ, R28.H0_H0 ;  /* 0x2000001cff1c7230 */ /* 0x000fe20000004100 */
[----:B------:R-:W-:Y:S01]  /*4990*/  F2FP.F16.F32.PACK_AB R11, R12, R11 ;  /* 0x0000000b0c0b723e */ /* 0x000fe200000000ff */
[----:B------:R-:W-:-:S02]  /*49a0*/  HADD2.F32 R29, -RZ, R14.H1_H1 ;  /* 0x3000000eff1d7230 */ /* 0x000fc40000004100 */
[-C--:B------:R-:W-:Y:S01]  /*49b0*/  FMUL.FTZ R35, R15, R31.reuse ;  /* 0x0000001f0f237220 */ /* 0x080fe20000410000 */
[----:B------:R-:W-:Y:S02]  /*49c0*/  HADD2.F32 R59, -RZ, R59.H1_H1 ;  /* 0x3000003bff3b7230 */ /* 0x000fe40000004100 */
[----:B------:R-:W-:Y:S01]  /*49d0*/  FMUL.FTZ R34, R28, R31 ;  /* 0x0000001f1c227220 */ /* 0x000fe20000410000 */
[----:B------:R-:W-:Y:S02]  /*49e0*/  HADD2.F32 R14, -RZ, R14.H0_H0 ;  /* 0x2000000eff0e7230 */ /* 0x000fe40000004100 */
[--C-:B------:R-:W-:Y:S02]  /*49f0*/  HADD2.F32 R30, -RZ, R58.reuse.H0_H0 ;  /* 0x2000003aff1e7230 */ /* 0x100fe40000004100 */
[-C--:B------:R-:W-:Y:S01]  /*4a00*/  FMUL.FTZ R31, R29, R59.reuse ;  /* 0x0000003b1d1f7220 */ /* 0x080fe20000410000 */
[----:B------:R-:W-:Y:S02]  /*4a10*/  HADD2.F32 R58, -RZ, R58.H1_H1 ;  /* 0x3000003aff3a7230 */ /* 0x000fe40000004100 */
[----:B------:R-:W-:Y:S01]  /*4a20*/  FMUL.FTZ R36, R14, R59 ;  /* 0x0000003b0e247220 */ /* 0x000fe20000410000 */
[-C--:B------:R-:W-:Y:S01]  /*4a30*/  FFMA.FTZ R35, R28, R30.reuse, -R35 ;  /* 0x0000001e1c237223 */ /* 0x080fe20000010823 */
[----:B------:R-:W-:Y:S01]  /*4a40*/  FFMA.FTZ R34, R15, R30, R34 ;  /* 0x0000001e0f227223 */ /* 0x000fe20000010022 */
[-C--:B------:R-:W-:Y:S01]  /*4a50*/  FFMA.FTZ R31, R14, R58.reuse, -R31 ;  /* 0x0000003a0e1f7223 */ /* 0x080fe2000001081f */
[----:B------:R-:W-:Y:S01]  /*4a60*/  FFMA.FTZ R36, R29, R58, R36 ;  /* 0x0000003a1d247223 */ /* 0x000fe20000010024 */
[----:B------:R-:W-:Y:S01]  /*4a70*/  F2FP.F16.F32.PACK_AB R15, R38, R13 ;  /* 0x0000000d260f723e */ /* 0x000fe200000000ff */
[----:B------:R-:W-:Y:S01]  /*4a80*/  IMAD.MOV.U32 R13, RZ, RZ, R11 ;  /* 0x000000ffff0d7224 */ /* 0x000fe200078e000b */
[----:B------:R-:W-:-:S02]  /*4a90*/  F2FP.F16.F32.PACK_AB R12, R34, R35 ;  /* 0x00000023220c723e */ /* 0x000fc400000000ff */
[----:B------:R-:W-:-:S07]  /*4aa0*/  F2FP.F16.F32.PACK_AB R14, R36, R31 ;  /* 0x0000001f240e723e */ /* 0x000fce00000000ff */
.L_x_438:
[----:B------:R-:W-:Y:S05]  /*4ab0*/  BSYNC B1 ;  /* 0x0000000000017941 */ /* 0x000fea0003800000 */
.L_x_437:
[----:B--2---:R1:W-:Y:S01]  /*4ac0*/  ST.E.128 desc[UR42][R32.64], R12 ;  /* 0x0000000c20007985 */ /* 0x0043e2000c101d2a */
[----:B------:R-:W-:Y:S05]  /*4ad0*/  BRA `(.L_x_416) ;  /* 0x0000002000907947 */ /* 0x000fea0003800000 */
.L_x_409:
        /* <DEDUP_REMOVED lines=15> */
[----:B------:R-:W-:Y:S01]  /*4bd0*/  IADD3 R15, P2, R64, R14, RZ ;  /* 0x0000000e400f7210 */ /* 0x000fe20007f5e0ff */
[----:B------:R-:W-:Y:S01]  /*4be0*/  ULDC.64 UR4, c[0x0][0x3e8] ;  /* 0x0000fa0000047ab9 */ /* 0x000fe20000000a00 */
[----:B------:R-:W-:Y:S02]  /*4bf0*/  CS2R R38, SRZ ;  /* 0x0000000000267805 */ /* 0x000fe4000001ff00 */
[----:B------:R-:W-:Y:S02]  /*4c00*/  CS2R R36, SRZ ;  /* 0x0000000000247805 */ /* 0x000fe4000001ff00 */
[----:B------:R-:W-:Y:S01]  /*4c10*/  CS2R R50, SRZ ;  /* 0x0000000000327805 */ /* 0x000fe2000001ff00 */
[----:B------:R-:W-:Y:S01]  /*4c20*/  IMAD.X R30, R11, 0x1, R81, P2 ;  /* 0x000000010b1e7824 */ /* 0x000fe200010e0651 */
[----:B------:R-:W-:Y:S02]  /*4c30*/  IADD3 R13, P2, R60, R12, RZ ;  /* 0x0000000c3c0d7210 */ /* 0x000fe40007f5e0ff */
[----:B------:R-:W-:-:S03]  /*4c40*/  CS2R R48, SRZ ;  /* 0x0000000000307805 */ /* 0x000fc6000001ff00 */
        /* <DEDUP_REMOVED lines=8> */
[----:B------:R-:W-:Y:S02]  /*4cd0*/  CS2R R32, SRZ ;  /* 0x0000000000207805 */ /* 0x000fe4000001ff00 */
[----:B------:R-:W-:Y:S02]  /*4ce0*/  CS2R R46, SRZ ;  /* 0x00000000002e7805 */ /* 0x000fe4000001ff00 */
[----:B------:R-:W-:-:S05]  /*4cf0*/  CS2R R44, SRZ ;  /* 0x00000000002c7805 */ /* 0x000fca000001ff00 */
[----:B------:R0:W5:Y:S04]  /*4d00*/  @!P2 LDG.E.128 R36, desc[UR42][R14.64] ;  /* 0x0000002a0e24a981 */ /* 0x000168000c1e1d00 */
[----:B------:R0:W5:Y:S01]  /*4d10*/  @!P2 LDG.E.128 R48, desc[UR42][R12.64] ;  /* 0x0000002a0c30a981 */ /* 0x000162000c1e1d00 */
[----:B------:R-:W-:Y:S02]  /*4d20*/  ISETP.GE.AND P2, PT, R3, R96, PT ;  /* 0x000000600300720c */ /* 0x000fe40003f46270 */
[----:B------:R-:W-:Y:S02]  /*4d30*/  CS2R R30, SRZ ;  /* 0x00000000001e7805 */ /* 0x000fe4000001ff00 */
[----:B------:R-:W-:Y:S02]  /*4d40*/  CS2R R28, SRZ ;  /* 0x00000000001c7805 */ /* 0x000fe4000001ff00 */
[----:B------:R-:W-:-:S02]  /*4d50*/  CS2R R42, SRZ ;  /* 0x00000000002a7805 */ /* 0x000fc4000001ff00 */
[----:B------:R-:W-:-:S05]  /*4d60*/  CS2R R40, SRZ ;  /* 0x0000000000287805 */ /* 0x000fca000001ff00 */
[----:B------:R0:W5:Y:S04]  /*4d70*/  @!P2 LDG.E.128 R32, desc[UR42][R14.64+0x20] ;  /* 0x0000202a0e20a981 */ /* 0x000168000c1e1d00 */
[----:B------:R0:W5:Y:S01]  /*4d80*/  @!P2 LDG.E.128 R44, desc[UR42][R12.64+0x20] ;  /* 0x0000202a0c2ca981 */ /* 0x000162000c1e1d00 */
[----:B------:R-:W-:-:S13]  /*4d90*/  ISETP.GE.AND P2, PT, R4, R96, PT ;  /* 0x000000600400720c */ /* 0x000fda0003f46270 */
[----:B------:R0:W5:Y:S04]  /*4da0*/  @!P2 LDG.E.128 R28, desc[UR42][R14.64+0x40] ;  /* 0x0000402a0e1ca981 */ /* 0x000168000c1e1d00 */
[----:B------:R0:W5:Y:S02]  /*4db0*/  @!P2 LDG.E.128 R40, desc[UR42][R12.64+0x40] ;  /* 0x0000402a0c28a981 */ /* 0x000164000c1e1d00 */
.L_x_440:
[----:B------:R-:W-:Y:S05]  /*4dc0*/  BSYNC B1 ;  /* 0x0000000000017941 */ /* 0x000fea0003800000 */
.L_x_439:
[----:B0----5:R-:W-:Y:S01]  /*4dd0*/  IMAD.MOV.U32 R12, RZ, RZ, R31 ;  /* 0x000000ffff0c7224 */ /* 0x021fe200078e001f */
[----:B------:R-:W-:Y:S01]  /*4de0*/  MOV R11, R30 ;  /* 0x0000001e000b7202 */ /* 0x000fe20000000f00 */
[----:B------:R-:W-:-:S03]  /*4df0*/  UISETP.NE.AND UP0, UPT, UR39, 0x3, UPT ;  /* 0x000000032700788c */ /* 0x000fc6000bf05270 */
[----:B------:R-:W-:Y:S01]  /*4e00*/  PRMT R110, R11, 0x5410, R12 ;  /* 0x000054100b6e7816 */ /* 0x000fe2000000000c */
[----:B------:R-:W-:Y:S02]  /*4e10*/  IMAD.MOV.U32 R12, RZ, RZ, R28 ;  /* 0x000000ffff0c7224 */ /* 0x000fe400078e001c */
[----:B------:R-:W-:Y:S01]  /*4e20*/  IMAD.MOV.U32 R11, RZ, RZ, R29 ;  /* 0x000000ffff0b7224 */ /* 0x000fe200078e001d */
[----:B------:R-:W-:-:S04]  /*4e30*/  PLOP3.LUT P2, PT, PT, PT, UP0, 0x80, 0x0 ;  /* 0x000000000000781c */ /* 0x000fc80003f4f008 */
[----:B------:R-:W-:Y:S01]  /*4e40*/  PRMT R111, R12, 0x5410, R11 ;  /* 0x000054100c6f7816 */ /* 0x000fe2000000000b */
[----:B------:R-:W-:Y:S01]  /*4e50*/  IMAD.MOV.U32 R12, RZ, RZ, R34 ;  /* 0x000000ffff0c7224 */ /* 0x000fe200078e0022 */
[----:B------:R-:W-:-:S04]  /*4e60*/  MOV R11, R35 ;  /* 0x00000023000b7202 */ /* 0x000fc80000000f00 */
[----:B------:R-:W-:Y:S01]  /*4e70*/  PRMT R114, R114, 0x5410, R12 ;  /* 0x0000541072727816 */ /* 0x000fe2000000000c */
[----:B------:R-:W-:Y:S01]  /*4e80*/  IMAD.MOV.U32 R12, RZ, RZ, R32 ;  /* 0x000000ffff0c7224 */ /* 0x000fe200078e0020 */
[----:B------:R-:W-:Y:S01]  /*4e90*/  PRMT R116, R11, 0x7610, R116 ;  /* 0x000076100b747816 */ /* 0x000fe20000000074 */
[----:B------:R-:W-:-:S03]  /*4ea0*/  IMAD.MOV.U32 R11, RZ, RZ, R33 ;  /* 0x000000ffff0b7224 */ /* 0x000fc600078e0021 */
[----:B------:R-:W-:Y:S01]  /*4eb0*/  PRMT R115, R12, 0x7610, R115 ;  /* 0x000076100c737816 */ /* 0x000fe20000000073 */
[----:B------:R-:W-:Y:S01]  /*4ec0*/  IMAD.MOV.U32 R12, RZ, RZ, R39 ;  /* 0x000000ffff0c7224 */ /* 0x000fe200078e0027 */
[----:B------:R-:W-:Y:S01]  /*4ed0*/  PRMT R117, R11, 0x7610, R117 ;  /* 0x000076100b757816 */ /* 0x000fe20000000075 */
[----:B------:R-:W-:-:S05]  /*4ee0*/  IMAD.MOV.U32 R11, RZ, RZ, R38 ;  /* 0x000000ffff0b7224 */ /* 0x000fca00078e0026 */
[----:B------:R-:W-:Y:S01]  /*4ef0*/  PRMT R118, R11, 0x5410, R12 ;  /* 0x000054100b767816 */ /* 0x000fe2000000000c */
[----:B------:R-:W-:Y:S01]  /*4f00*/  IMAD.MOV.U32 R12, RZ, RZ, R37 ;  /* 0x000000ffff0c7224 */ /* 0x000fe200078e0025 */
[----:B------:R-:W-:-:S04]  /*4f10*/  MOV R11, R36 ;  /* 0x00000024000b7202 */ /* 0x000fc80000000f00 */
        /* <DEDUP_REMOVED lines=8> */
[----:B------:R-:W-:Y:S02]  /*4fa0*/  IMAD.MOV.U32 R11, RZ, RZ, R47 ;  /* 0x000000ffff0b7224 */ /* 0x000fe400078e002f */
[----:B------:R-:W-:-:S03]  /*4fb0*/  IMAD.MOV.U32 R12, RZ, RZ, R46 ;  /* 0x000000ffff0c7224 */ /* 0x000fc600078e002e */
[----:B------:R-:W-:Y:S01]  /*4fc0*/  PRMT R116, R116, 0x5410, R11 ;  /* 0x0000541074747816 */ /* 0x000fe2000000000b */
[----:B------:R-:W-:Y:S01]  /*4fd0*/  IMAD.MOV.U32 R11, RZ, RZ, R44 ;  /* 0x000000ffff0b7224 */ /* 0x000fe200078e002c */
[----:B------:R-:W-:-:S04]  /*4fe0*/  PRMT R114, R12, 0x7610, R114 ;  /* 0x000076100c727816 */ /* 0x000fc80000000072 */
        /* <DEDUP_REMOVED lines=9> */
[----:B------:R-:W-:-:S05]  /*5080*/  IMAD.MOV.U32 R11, RZ, RZ, R49 ;  /* 0x000000ffff0b7224 */ /* 0x000fca00078e0031 */
[----:B------:R-:W-:Y:S01]  /*5090*/  PRMT R107, R11, 0x7610, R107 ;  /* 0x000076100b6b7816 */ /* 0x000fe2000000006b */
[----:B------:R-:W-:Y:S06]  /*50a0*/  @!P2 BRA `(.L_x_441) ;  /* 0x000000000004a947 */ /* 0x000fec0003800000 */
[----:B------:R-:W-:Y:S01]  /*50b0*/  BPT.TRAP 0x1 ;  /* 0x000000040000795c */ /* 0x000fe20000300000 */
.L_x_441:
[----:B------:R-:W-:Y:S01]  /*50c0*/  IMAD R53, R18, 0x8, R2 ;  /* 0x0000000812357824 */ /* 0x000fe200078e0202 */
[----:B------:R-:W-:Y:S01]  /*50d0*/  SHF.L.U32 R80, R140, 0x1f, RZ ;  /* 0x0000001f8c507819 */ /* 0x000fe200000006ff */
[----:B------:R-:W-:Y:S03]  /*50e0*/  BSSY B1, `(.L_x_442) ;  /* 0x0000003000017945 */ /* 0x000fe60003800000 */
[----:B------:R-:W0:Y:S02]  /*50f0*/  SYNCS.PHASECHK.TRANS64.TRYWAIT P4, [R53+URZ+0x2d890], R80 ;  /* 0x02d89050350075a7 */ /* 0x000e24000808017f */
[----:B0-----:R-:W-:Y:S05]  /*5100*/  @!P4 BRA `(.L_x_443) ;  /* 0x0000016800ccc947 */ /* 0x001fea0003800000 */
.L_x_677:
[----:B------:R-:W-:Y:S05]  /*5110*/  BSYNC B1 ;  /* 0x0000000000017941 */ /* 0x000fea0003800000 */
.L_x_442:
[----:B------:R-:W-:-:S03]  /*5120*/  UMOV UR4, 0xffffffff ;  /* 0xffffffff00047882 */ /* 0x000fc60000000000 */
[----:B------:R-:W-:Y:S05]  /*5130*/  BRA.DIV UR4, `(.L_x_444) ;  /* 0x0000016a04d47947 */ /* 0x000fea000b800000 */
[----:B------:R1:W2:Y:S04]  /*5140*/  SHFL.IDX PT, R85, R57, RZ, 0x1e1f ;  /* 0x001e1fff39557589 */ /* 0x0002a800000e0000 */
[----:B------:R1:W3:Y:S02]  /*5150*/  SHFL.IDX PT, R84, R56, RZ, 0x1e1f ;  /* 0x001e1fff38547589 */ /* 0x0002e400000e0000 */
.L_x_681:
[----:B------:R-:W-:Y:S05]  /*5160*/  @P3 BRA `(.L_x_416) ;  /* 0x0000001800ec3947 */ /* 0x000fea0003800000 */
[----:B------:R-:W4:Y:S01]  /*5170*/  LDC R11, c[0x0][0x2f4] ;  /* 0x0000bd00ff0b7b82 */ /* 0x000f220000000800 */
[----:B------:R-:W-:Y:S01]  /*5180*/  ISETP.NE.AND P3, PT, R21, RZ, PT ;  /* 0x000000ff1500720c */ /* 0x000fe20003f65270 */
[----:B------:R-:W-:Y:S01]  /*5190*/  BSSY B1, `(.L_x_445) ;  /* 0x000007a000017945 */ /* 0x000fe20003800000 */
[----:B----4-:R-:W-:-:S11]  /*51a0*/  IADD3 R103, -R98, R11, RZ ;  /* 0x0000000b62677210 */ /* 0x010fd60007ffe1ff */
[----:B------:R-:W-:Y:S05]  /*51b0*/  @!P3 BRA `(.L_x_446) ;  /* 0x0000000400dcb947 */ /* 0x000fea0003800000 */
[----:B------:R-:W-:Y:S01]  /*51c0*/  SEL R12, R98, R103, !P0 ;  /* 0x00000067620c7207 */ /* 0x000fe20004000000 */
[----:B------:R-:W-:Y:S01]  /*51d0*/  BSSY B2, `(.L_x_447) ;  /* 0x000006f000027945 */ /* 0x000fe20003800000 */
[----:B------:R-:W-:Y:S02]  /*51e0*/  ISETP.GE.AND P3, PT, R16, R96, PT ;  /* 0x000000601000720c */ /* 0x000fe40003f66270 */
[----:B------:R-:W-:-:S04]  /*51f0*/  SHF.R.S32.HI R13, RZ, 0x1f, R12 ;  /* 0x0000001fff0d7819 */ /* 0x000fc8000001140c */
[----:B------:R-:W-:-:S04]  /*5200*/  LEA.HI R13, R13, R12, RZ, 0x4 ;  /* 0x0000000c0d0d7211 */ /* 0x000fc800078f20ff */
[----:B------:R-:W-:-:S04]  /*5210*/  SHF.R.S32.HI R13, RZ, 0x4, R13 ;  /* 0x00000004ff0d7819 */ /* 0x000fc8000001140d */
[----:B------:R-:W-:-:S04]  /*5220*/  LEA.HI.SX32 R104, R70, R13, 0x1d ;  /* 0x0000000d46687211 */ /* 0x000fc800078feaff */
[----:B------:R-:W-:-:S04]  /*5230*/  SHF.R.S32.HI R12, RZ, 0x1f, R104 ;  /* 0x0000001fff0c7819 */ /* 0x000fc80000011468 */
[----:B------:R-:W-:Y:S01]  /*5240*/  LEA.HI R12, R12, R104, RZ, 0x2 ;  /* 0x000000680c0c7211 */ /* 0x000fe200078f10ff */
[----:B------:R-:W-:-:S04]  /*5250*/  IMAD.SHL.U32 R104, R104, 0x8, RZ ;  /* 0x0000000868687824 */ /* 0x000fc800078e00ff */
[----:B------:R-:W-:Y:S01]  /*5260*/  IMAD.SHL.U32 R12, R12, 0x400, RZ ;  /* 0x000004000c0c7824 */ /* 0x000fe200078e00ff */
[----:B------:R-:W-:-:S04]  /*5270*/  LOP3.LUT R13, R143, 0x18, R104, 0xf8, !PT ;  /* 0x000000188f0d7812 */ /* 0x000fc800078ef868 */
[----:B------:R-:W-:Y:S02]  /*5280*/  LOP3.LUT R13, R13, R144, RZ, 0x3c, !PT ;  /* 0x000000900d0d7212 */ /* 0x000fe400078e3cff */
[----:B------:R-:W-:-:S04]  /*5290*/  LOP3.LUT R12, R12, 0x7ffff000, RZ, 0xc0, !PT ;  /* 0x7ffff0000c0c7812 */ /* 0x000fc800078ec0ff */
[----:B------:R-:W-:-:S05]  /*52a0*/  IADD3 R12, R13, R12, R153 ;  /* 0x0000000c0d0c7210 */ /* 0x000fca0007ffe099 */
[C---:B-1----:R-:W-:Y:S02]  /*52b0*/  IMAD R56, R18.reuse, 0x3000, R12 ;  /* 0x0000300012387824 */ /* 0x042fe400078e020c */
[----:B------:R-:W-:Y:S02]  /*52c0*/  IMAD R12, R18, 0x3000, R94 ;  /* 0x00003000120c7824 */ /* 0x000fe400078e025e */
[--C-:B------:R-:W-:Y:S02]  /*52d0*/  IMAD R56, R56, 0x2, R2.reuse ;  /* 0x0000000238387824 */ /* 0x100fe400078e0202 */
[----:B------:R-:W-:-:S04]  /*52e0*/  IMAD R12, R12, 0x2, R2 ;  /* 0x000000020c0c7824 */ /* 0x000fc800078e0202 */
[----:B------:R-:W1:Y:S04]  /*52f0*/  LDS.128 R56, [R56+0x15400] ;  /* 0x0154000038387984 */ /* 0x000e680000000c00 */
[----:B------:R-:W4:Y:S01]  /*5300*/  LDS.128 R12, [R12+0x15400] ;  /* 0x015400000c0c7984 */ /* 0x000f220000000c00 */
[----:B------:R-:W-:Y:S05]  /*5310*/  @P3 BRA `(.L_x_448) ;  /* 0x0000000400683947 */ /* 0x000fea0003800000 */
[----:B-1----:R-:W-:Y:S01]  /*5320*/  MOV R106, R57 ;  /* 0x00000039006a7202 */ /* 0x002fe20000000f00 */
[----:B----4-:R-:W-:Y:S01]  /*5330*/  IMAD.MOV.U32 R105, RZ, RZ, R13 ;  /* 0x000000ffff697224 */ /* 0x010fe200078e000d */
[--C-:B------:R-:W-:Y:S01]  /*5340*/  SHF.R.U64 R36, R36, 0x10, R37.reuse ;  /* 0x0000001024247819 */ /* 0x100fe20000001225 */
[----:B------:R-:W-:Y:S01]  /*5350*/  HADD2.F32 R107, -RZ, R107.H0_H0 ;  /* 0x2000006bff6b7230 */ /* 0x000fe20000004100 */
[----:B------:R-:W-:Y:S01]  /*5360*/  SHF.R.U32.HI R37, RZ, 0x10, R37 ;  /* 0x00000010ff257819 */ /* 0x000fe20000011625 */
[----:B------:R-:W-:Y:S01]  /*5370*/  HADD2.F32 R13, -RZ, R106.H0_H0 ;  /* 0x2000006aff0d7230 */ /* 0x000fe20000004100 */
[----:B------:R-:W-:Y:S01]  /*5380*/  SHF.R.U64 R38, R38, 0x10, R39 ;  /* 0x0000001026267819 */ /* 0x000fe20000001227 */
[----:B------:R-:W-:Y:S02]  /*5390*/  HADD2.F32 R109, -RZ, R105.H0_H0 ;  /* 0x20000069ff6d7230 */ /* 0x000fe40000004100 */
[----:B------:R-:W-:Y:S02]  /*53a0*/  HADD2.F32 R108, -RZ, R108.H0_H0 ;  /* 0x2000006cff6c7230 */ /* 0x000fe40000004100 */
[----:B------:R-:W-:Y:S01]  /*53b0*/  FMUL.FTZ R57, R13, R107 ;  /* 0x0000006b0d397220 */ /* 0x000fe20000410000 */
[----:B------:R-:W-:-:S02]  /*53c0*/  HADD2.F32 R106, -RZ, R106.H1_H1 ;  /* 0x3000006aff6a7230 */ /* 0x000fc40000004100 */
[C---:B------:R-:W-:Y:S01]  /*53d0*/  FMUL.FTZ R107, R109.reuse, R107 ;  /* 0x0000006b6d6b7220 */ /* 0x040fe20000410000 */
[----:B------:R-:W-:Y:S02]  /*53e0*/  HADD2.F32 R37, -RZ, R37.H0_H0 ;  /* 0x20000025ff257230 */ /* 0x000fe40000004100 */
[-C--:B------:R-:W-:Y:S01]  /*53f0*/  FFMA.FTZ R57, R109, R108.reuse, -R57 ;  /* 0x0000006c6d397223 */ /* 0x080fe20000010839 */
[----:B------:R-:W-:Y:S02]  /*5400*/  HADD2.F32 R109, -RZ, R15.H0_H0 ;  /* 0x2000000fff6d7230 */ /* 0x000fe40000004100 */
[----:B------:R-:W-:Y:S01]  /*5410*/  FFMA.FTZ R13, R13, R108, R107 ;  /* 0x0000006c0d0d7223 */ /* 0x000fe2000001006b */
[--C-:B------:R-:W-:Y:S01]  /*5420*/  SHF.R.U32.HI R107, RZ, 0x10, R49.reuse ;  /* 0x00000010ff6b7819 */ /* 0x100fe20000011631 */
[----:B------:R-:W-:Y:S01]  /*5430*/  HADD2.F32 R108, -RZ, R118.H1_H1 ;  /* 0x30000076ff6c7230 */ /* 0x000fe20000004100 */
[----:B------:R-:W-:Y:S01]  /*5440*/  SHF.R.U64 R49, R48, 0x10, R49 ;  /* 0x0000001030317819 */ /* 0x000fe20000001231 */
[----:B------:R-:W-:-:S02]  /*5450*/  HADD2.F32 R48, -RZ, R105.H1_H1 ;  /* 0x30000069ff307230 */ /* 0x000fc40000004100 */
[----:B------:R-:W-:Y:S02]  /*5460*/  HADD2.F32 R107, -RZ, R107.H0_H0 ;  /* 0x2000006bff6b7230 */ /* 0x000fe40000004100 */
[----:B------:R-:W-:Y:S02]  /*5470*/  HADD2.F32 R15, -RZ, R15.H1_H1 ;  /* 0x3000000fff0f7230 */ /* 0x000fe40000004100 */
[----:B------:R-:W-:Y:S02]  /*5480*/  HADD2.F32 R49, -RZ, R49.H0_H0 ;  /* 0x20000031ff317230 */ /* 0x000fe40000004100 */
[-C--:B------:R-:W-:Y:S01]  /*5490*/  FMUL.FTZ R105, R106, R107.reuse ;  /* 0x0000006b6a697220 */ /* 0x080fe20000410000 */
[C---:B------:R-:W-:Y:S01]  /*54a0*/  FMUL.FTZ R107, R48.reuse, R107 ;  /* 0x0000006b306b7220 */ /* 0x040fe20000410000 */
[----:B------:R-:W-:Y:S02]  /*54b0*/  HADD2.F32 R36, -RZ, R36.H0_H0 ;  /* 0x20000024ff247230 */ /* 0x000fe40000004100 */
[----:B------:R-:W-:Y:S01]  /*54c0*/  FFMA.FTZ R48, R48, R37, -R105 ;  /* 0x0000002530307223 */ /* 0x000fe20000010869 */
[----:B------:R-:W-:-:S02]  /*54d0*/  IMAD.MOV.U32 R105, RZ, RZ, R59 ;  /* 0x000000ffff697224 */ /* 0x000fc400078e003b */
[----:B------:R-:W-:Y:S01]  /*54e0*/  FFMA.FTZ R37, R106, R37, R107 ;  /* 0x000000256a257223 */ /* 0x000fe2000001006b */
[----:B------:R-:W-:Y:S02]  /*54f0*/  HADD2.F32 R106, -RZ, R120.H0_H0 ;  /* 0x20000078ff6a7230 */ /* 0x000fe40000004100 */
[----:B------:R-:W-:Y:S01]  /*5500*/  HADD2.F32 R38, -RZ, R38.H0_H0 ;  /* 0x20000026ff267230 */ /* 0x000fe20000004100 */
[----:B------:R-:W-:Y:S01]  /*5510*/  F2FP.F16.F32.PACK_AB R48, R48, R57 ;  /* 0x000000393030723e */ /* 0x000fe200000000ff */
[----:B------:R-:W-:Y:S01]  /*5520*/  HADD2.F32 R107, -RZ, R105.H0_H0 ;  /* 0x20000069ff6b7230 */ /* 0x000fe20000004100 */
[----:B------:R-:W-:-:S03]  /*5530*/  F2FP.F16.F32.PACK_AB R37, R37, R13 ;  /* 0x0000000d2525723e */ /* 0x000fc600000000ff */
[----:B------:R-:W-:Y:S02]  /*5540*/  IMAD.MOV.U32 R13, RZ, RZ, R48 ;  /* 0x000000ffff0d7224 */ /* 0x000fe400078e0030 */
[-C--:B------:R-:W-:Y:S01]  /*5550*/  FMUL.FTZ R59, R107, R106.reuse ;  /* 0x0000006a6b3b7220 */ /* 0x080fe20000410000 */
[C---:B------:R-:W-:Y:S01]  /*5560*/  FMUL.FTZ R106, R109.reuse, R106 ;  /* 0x0000006a6d6a7220 */ /* 0x040fe20000410000 */
[----:B------:R-:W-:Y:S02]  /*5570*/  MOV R57, R37 ;  /* 0x0000002500397202 */ /* 0x000fe40000000f00 */
[-C--:B------:R-:W-:Y:S01]  /*5580*/  FFMA.FTZ R59, R109, R108.reuse, -R59 ;  /* 0x0000006c6d3b7223 */ /* 0x080fe2000001083b */
[----:B------:R-:W-:Y:S01]  /*5590*/  FFMA.FTZ R107, R107, R108, R106 ;  /* 0x0000006c6b6b7223 */ /* 0x000fe2000001006a */
[----:B------:R-:W-:Y:S01]  /*55a0*/  SHF.R.U32.HI R106, RZ, 0x10, R39 ;  /* 0x00000010ff6a7819 */ /* 0x000fe20000011627 */
[----:B------:R-:W-:Y:S01]  /*55b0*/  HADD2.F32 R109, -RZ, R120.H1_H1 ;  /* 0x30000078ff6d7230 */ /* 0x000fe20000004100 */
[--C-:B------:R-:W-:Y:S01]  /*55c0*/  SHF.R.U64 R39, R50, 0x10, R51.reuse ;  /* 0x0000001032277819 */ /* 0x100fe20000001233 */
[----:B------:R-:W-:Y:S01]  /*55d0*/  HADD2.F32 R50, -RZ, R105.H1_H1 ;  /* 0x30000069ff327230 */ /* 0x000fe20000004100 */
[----:B------:R-:W-:Y:S01]  /*55e0*/  SHF.R.U32.HI R51, RZ, 0x10, R51 ;  /* 0x00000010ff337819 */ /* 0x000fe20000011633 */
[----:B------:R-:W-:-:S02]  /*55f0*/  HADD2.F32 R106, -RZ, R106.H0_H0 ;  /* 0x2000006aff6a7230 */ /* 0x000fc40000004100 */
[----:B------:R-:W-:Y:S02]  /*5600*/  HADD2.F32 R39, -RZ, R39.H0_H0 ;  /* 0x20000027ff277230 */ /* 0x000fe40000004100 */
[----:B------:R-:W-:-:S05]  /*5610*/  HADD2.F32 R51, -RZ, R51.H0_H0 ;  /* 0x20000033ff337230 */ /* 0x000fca0000004100 */
[----:B------:R-:W-:-:S04]  /*5620*/  FMUL.FTZ R105, R50, R51 ;  /* 0x0000003332697220 */ /* 0x000fc80000410000 */
[C---:B------:R-:W-:Y:S01]  /*5630*/  FFMA.FTZ R105, R15.reuse, R106, -R105 ;  /* 0x0000006a0f697223 */ /* 0x040fe20000010869 */
[----:B------:R-:W-:Y:S01]  /*5640*/  FMUL.FTZ R15, R15, R51 ;  /* 0x000000330f0f7220 */ /* 0x000fe20000410000 */
[----:B------:R-:W-:-:S03]  /*5650*/  HADD2.F32 R51, -RZ, R119.H0_H0 ;  /* 0x20000077ff337230 */ /* 0x000fc60000004100 */
[----:B------:R-:W-:Y:S01]  /*5660*/  FFMA.FTZ R15, R50, R106, R15 ;  /* 0x0000006a320f7223 */ /* 0x000fe2000001000f */
[----:B------:R-:W-:Y:S01]  /*5670*/  HADD2.F32 R50, -RZ, R56.H0_H0 ;  /* 0x20000038ff327230 */ /* 0x000fe20000004100 */
[----:B------:R-:W-:Y:S01]  /*5680*/  F2FP.F16.F32.PACK_AB R59, R105, R59 ;  /* 0x0000003b693b723e */ /* 0x000fe200000000ff */
[----:B------:R-:W-:Y:S02]  /*5690*/  HADD2.F32 R106, -RZ, R12.H0_H0 ;  /* 0x2000000cff6a7230 */ /* 0x000fe40000004100 */
[----:B------:R-:W-:Y:S02]  /*56a0*/  HADD2.F32 R56, -RZ, R56.H1_H1 ;  /* 0x30000038ff387230 */ /* 0x000fe40000004100 */
[-C--:B------:R-:W-:Y:S01]  /*56b0*/  FMUL.FTZ R108, R50, R109.reuse ;  /* 0x0000006d326c7220 */ /* 0x080fe20000410000 */
[----:B------:R-:W-:Y:S02]  /*56c0*/  HADD2.F32 R12, -RZ, R12.H1_H1 ;  /* 0x3000000cff0c7230 */ /* 0x000fe40000004100 */
[C---:B------:R-:W-:Y:S01]  /*56d0*/  FMUL.FTZ R109, R106.reuse, R109 ;  /* 0x0000006d6a6d7220 */ /* 0x040fe20000410000 */
[----:B------:R-:W-:Y:S01]  /*56e0*/  F2FP.F16.F32.PACK_AB R107, R15, R107 ;  /* 0x0000006b0f6b723e */ /* 0x000fe200000000ff */
[----:B------:R-:W-:Y:S01]  /*56f0*/  FFMA.FTZ R108, R106, R51, -R108 ;  /* 0x000000336a6c7223 */ /* 0x000fe2000001086c */
[----:B------:R-:W-:-:S02]  /*5700*/  HADD2.F32 R106, -RZ, R119.H1_H1 ;  /* 0x30000077ff6a7230 */ /* 0x000fc40000004100 */
[----:B------:R-:W-:Y:S01]  /*5710*/  FFMA.FTZ R109, R50, R51, R109 ;  /* 0x00000033326d7223 */ /* 0x000fe2000001006d */
[-C--:B------:R-:W-:Y:S01]  /*5720*/  FMUL.FTZ R50, R56, R49.reuse ;  /* 0x0000003138327220 */ /* 0x080fe20000410000 */
[C---:B------:R-:W-:Y:S01]  /*5730*/  FMUL.FTZ R49, R12.reuse, R49 ;  /* 0x000000310c317220 */ /* 0x040fe20000410000 */
[----:B------:R-:W-:Y:S02]  /*5740*/  HADD2.F32 R51, -RZ, R14.H0_H0 ;  /* 0x2000000eff337230 */ /* 0x000fe40000004100 */
[-C--:B------:R-:W-:Y:S01]  /*5750*/  FFMA.FTZ R12, R12, R36.reuse, -R50 ;  /* 0x000000240c0c7223 */ /* 0x080fe20000010832 */
[----:B------:R-:W-:Y:S01]  /*5760*/  FFMA.FTZ R36, R56, R36, R49 ;  /* 0x0000002438247223 */ /* 0x000fe20000010031 */
[----:B------:R-:W-:Y:S02]  /*5770*/  HADD2.F32 R49, -RZ, R58.H0_H0 ;  /* 0x2000003aff317230 */ /* 0x000fe40000004100 */
[----:B------:R-:W-:Y:S01]  /*5780*/  HADD2.F32 R50, -RZ, R118.H0_H0 ;  /* 0x20000076ff327230 */ /* 0x000fe20000004100 */
[----:B------:R-:W-:Y:S01]  /*5790*/  F2FP.F16.F32.PACK_AB R12, R12, R108 ;  /* 0x0000006c0c0c723e */ /* 0x000fe200000000ff */
[----:B------:R-:W-:-:S02]  /*57a0*/  HADD2.F32 R58, -RZ, R58.H1_H1 ;  /* 0x3000003aff3a7230 */ /* 0x000fc40000004100 */
[-C--:B------:R-:W-:Y:S01]  /*57b0*/  FMUL.FTZ R56, R49, R106.reuse ;  /* 0x0000006a31387220 */ /* 0x080fe20000410000 */
[C---:B------:R-:W-:Y:S01]  /*57c0*/  FMUL.FTZ R106, R51.reuse, R106 ;  /* 0x0000006a336a7220 */ /* 0x040fe20000410000 */
[----:B------:R-:W-:Y:S01]  /*57d0*/  HADD2.F32 R14, -RZ, R14.H1_H1 ;  /* 0x3000000eff0e7230 */ /* 0x000fe20000004100 */
[----:B------:R-:W-:Y:S01]  /*57e0*/  F2FP.F16.F32.PACK_AB R36, R36, R109 ;  /* 0x0000006d2424723e */ /* 0x000fe200000000ff */
[-C--:B------:R-:W-:Y:S01]  /*57f0*/  FFMA.FTZ R56, R51, R50.reuse, -R56 ;  /* 0x0000003233387223 */ /* 0x080fe20000010838 */
[----:B------:R-:W-:Y:S01]  /*5800*/  FFMA.FTZ R106, R49, R50, R106 ;  /* 0x00000032316a7223 */ /* 0x000fe2000001006a */
[-C--:B------:R-:W-:Y:S01]  /*5810*/  FMUL.FTZ R49, R58, R39.reuse ;  /* 0x000000273a317220 */ /* 0x080fe20000410000 */
[C---:B------:R-:W-:Y:S01]  /*5820*/  FMUL.FTZ R39, R14.reuse, R39 ;  /* 0x000000270e277220 */ /* 0x040fe20000410000 */
[----:B------:R-:W-:Y:S02]  /*5830*/  IMAD.MOV.U32 R15, RZ, RZ, R59 ;  /* 0x000000ffff0f7224 */ /* 0x000fe400078e003b */
[-C--:B------:R-:W-:Y:S01]  /*5840*/  FFMA.FTZ R49, R14, R38.reuse, -R49 ;  /* 0x000000260e317223 */ /* 0x080fe20000010831 */
[----:B------:R-:W-:Y:S01]  /*5850*/  FFMA.FTZ R39, R58, R38, R39 ;  /* 0x000000263a277223 */ /* 0x000fe20000010027 */
[----:B------:R-:W-:-:S03]  /*5860*/  IMAD.MOV.U32 R59, RZ, RZ, R107 ;  /* 0x000000ffff3b7224 */ /* 0x000fc600078e006b */
[----:B------:R-:W-:Y:S01]  /*5870*/  F2FP.F16.F32.PACK_AB R49, R49, R56 ;  /* 0x000000383131723e */ /* 0x000fe200000000ff */
[----:B------:R-:W-:Y:S01]  /*5880*/  IMAD.MOV.U32 R56, RZ, RZ, R36 ;  /* 0x000000ffff387224 */ /* 0x000fe200078e0024 */
[----:B------:R-:W-:-:S03]  /*5890*/  F2FP.F16.F32.PACK_AB R39, R39, R106 ;  /* 0x0000006a2727723e */ /* 0x000fc600000000ff */
[----:B------:R-:W-:Y:S02]  /*58a0*/  IMAD.MOV.U32 R14, RZ, RZ, R49 ;  /* 0x000000ffff0e7224 */ /* 0x000fe400078e0031 */
[----:B------:R-:W-:-:S07]  /*58b0*/  IMAD.MOV.U32 R58, RZ, RZ, R39 ;  /* 0x000000ffff3a7224 */ /* 0x000fce00078e0027 */
.L_x_448:
[----:B------:R-:W-:Y:S05]  /*58c0*/  BSYNC B2 ;  /* 0x0000000000027941 */ /* 0x000fea0003800000 */
.L_x_447:
[----:B---3--:R-:W-:-:S04]  /*58d0*/  LEA R36, P3, R8, R84, 0x1 ;  /* 0x0000005408247211 */ /* 0x008fc800078608ff */
[----:B--2---:R-:W-:Y:S02]  /*58e0*/  LEA.HI.X R37, R8, R85, R91, 0x1, P3 ;  /* 0x0000005508257211 */ /* 0x004fe400018f0c5b */
[----:B------:R-:W-:-:S03]  /*58f0*/  ISETP.GE.AND P3, PT, R104, R11, PT ;  /* 0x0000000b6800720c */ /* 0x000fc60003f66270 */
[----:B----4-:R2:W-:Y:S10]  /*5900*/  ST.E.128 desc[UR42][R36.64], R12 ;  /* 0x0000000c24007985 */ /* 0x0105f4000c101d2a */
[----:B--2---:R-:W-:-:S05]  /*5910*/  @!P3 IMAD.WIDE R12, R104, 0x2, R84 ;  /* 0x00000002680cb825 */ /* 0x004fca00078e0254 */
[----:B-1----:R4:W-:Y:S02]  /*5920*/  @!P3 ST.E.128 desc[UR42][R12.64], R56 ;  /* 0x000000380c00b985 */ /* 0x0029e4000c101d2a */
.L_x_446:
[----:B------:R-:W-:Y:S05]  /*5930*/  BSYNC B1 ;  /* 0x0000000000017941 */ /* 0x000fea0003800000 */
.L_x_445:
[----:B------:R-:W-:Y:S01]  /*5940*/  ISETP.NE.AND P3, PT, R27, RZ, PT ;  /* 0x000000ff1b00720c */ /* 0x000fe20003f65270 */
[----:B------:R-:W-:-:S12]  /*5950*/  BSSY B1, `(.L_x_449) ;  /* 0x000007a000017945 */ /* 0x000fd80003800000 */
[----:B------:R-:W-:Y:S05]  /*5960*/  @!P3 BRA `(.L_x_450) ;  /* 0x0000000400e0b947 */ /* 0x000fea0003800000 */
[----:B------:R-:W-:Y:S01]  /*5970*/  LOP3.LUT P4, RZ, R19, 0x1, RZ, 0xc0, !PT ;  /* 0x0000000113ff7812 */ /* 0x000fe2000788c0ff */
[----:B------:R-:W-:Y:S01]  /*5980*/  BSSY B2, `(.L_x_451) ;  /* 0x0000070000027945 */ /* 0x000fe20003800000 */
[----:B------:R-:W-:Y:S02]  /*5990*/  ISETP.GE.AND P3, PT, R3, R96, PT ;  /* 0x000000600300720c */ /* 0x000fe40003f66270 */
[----:B----4-:R-:W-:-:S04]  /*59a0*/  SEL R12, R98, R103, !P4 ;  /* 0x00000067620c7207 */ /* 0x010fc80006000000 */
[----:B------:R-:W-:-:S04]  /*59b0*/  SHF.R.S32.HI R13, RZ, 0x1f, R12 ;  /* 0x0000001fff0d7819 */ /* 0x000fc8000001140c */
[----:B------:R-:W-:-:S04]  /*59c0*/  LEA.HI R13, R13, R12, RZ, 0x4 ;  /* 0x0000000c0d0d7211 */ /* 0x000fc800078f20ff */
[----:B------:R-:W-:-:S04]  /*59d0*/  SHF.R.S32.HI R13, RZ, 0x4, R13 ;  /* 0x00000004ff0d7819 */ /* 0x000fc8000001140d */
[----:B------:R-:W-:-:S04]  /*59e0*/  LEA.HI.SX32 R48, R69, R13, 0x1d ;  /* 0x0000000d45307211 */ /* 0x000fc800078feaff */
[----:B------:R-:W-:-:S04]  /*59f0*/  SHF.R.S32.HI R12, RZ, 0x1f, R48 ;  /* 0x0000001fff0c7819 */ /* 0x000fc80000011430 */
[----:B------:R-:W-:Y:S02]  /*5a00*/  LEA.HI R12, R12, R48, RZ, 0x2 ;  /* 0x000000300c0c7211 */ /* 0x000fe400078f10ff */
[----:B------:R-:W-:-:S03]  /*5a10*/  SHF.L.U32 R48, R48, 0x3, RZ ;  /* 0x0000000330307819 */ /* 0x000fc600000006ff */
[----:B------:R-:W-:Y:S01]  /*5a20*/  IMAD.SHL.U32 R12, R12, 0x400, RZ ;  /* 0x000004000c0c7824 */ /* 0x000fe200078e00ff */
[----:B------:R-:W-:-:S04]  /*5a30*/  LOP3.LUT R13, R143, 0x18, R48, 0xf8, !PT ;  /* 0x000000188f0d7812 */ /* 0x000fc800078ef830 */
[----:B------:R-:W-:Y:S02]  /*5a40*/  LOP3.LUT R13, R13, R144, RZ, 0x3c, !PT ;  /* 0x000000900d0d7212 */ /* 0x000fe400078e3cff */
[----:B------:R-:W-:-:S04]  /*5a50*/  LOP3.LUT R12, R12, 0x7ffff000, RZ, 0xc0, !PT ;  /* 0x7ffff0000c0c7812 */ /* 0x000fc800078ec0ff */
[----:B------:R-:W-:-:S05]  /*5a60*/  IADD3 R12, R13, R12, R153 ;  /* 0x0000000c0d0c7210 */ /* 0x000fca0007ffe099 */
[C---:B------:R-:W-:Y:S02]  /*5a70*/  IMAD R36, R18.reuse, 0x3000, R12 ;  /* 0x0000300012247824 */ /* 0x040fe400078e020c */
[----:B------:R-:W-:Y:S02]  /*5a80*/  IMAD R12, R18, 0x3000, R93 ;  /* 0x00003000120c7824 */ /* 0x000fe400078e025d */
[--C-:B------:R-:W-:Y:S02]  /*5a90*/  IMAD R36, R36, 0x2, R2.reuse ;  /* 0x0000000224247824 */ /* 0x100fe400078e0202 */
[----:B------:R-:W-:-:S04]  /*5aa0*/  IMAD R12, R12, 0x2, R2 ;  /* 0x000000020c0c7824 */ /* 0x000fc800078e0202 */
[----:B------:R-:W4:Y:S04]  /*5ab0*/  LDS.128 R36, [R36+0x15400] ;  /* 0x0154000024247984 */ /* 0x000f280000000c00 */
[----:B------:R-:W0:Y:S01]  /*5ac0*/  LDS.128 R12, [R12+0x15400] ;  /* 0x015400000c0c7984 */ /* 0x000e220000000c00 */
[----:B------:R-:W-:Y:S05]  /*5ad0*/  @P3 BRA `(.L_x_452) ;  /* 0x0000000400683947 */ /* 0x000fea0003800000 */
[----:B----4-:R-:W-:Y:S01]  /*5ae0*/  IMAD.MOV.U32 R50, RZ, RZ, R37 ;  /* 0x000000ffff327224 */ /* 0x010fe200078e0025 */
[----:B0-----:R-:W-:Y:S01]  /*5af0*/  MOV R49, R13 ;  /* 0x0000000d00317202 */ /* 0x001fe20000000f00 */
[--C-:B------:R-:W-:Y:S01]  /*5b00*/  HADD2.F32 R51, -RZ, R117.reuse.H1_H1 ;  /* 0x30000075ff337230 */ /* 0x100fe20000004100 */
[--C-:B------:R-:W-:Y:S01]  /*5b10*/  SHF.R.U64 R32, R32, 0x10, R33.reuse ;  /* 0x0000001020207819 */ /* 0x100fe20000001221 */
[----:B-1----:R-:W-:Y:S01]  /*5b20*/  HADD2.F32 R56, -RZ, R117.H0_H0 ;  /* 0x20000075ff387230 */ /* 0x002fe20000004100 */
[----:B------:R-:W-:Y:S01]  /*5b30*/  SHF.R.U32.HI R33, RZ, 0x10, R33 ;  /* 0x00000010ff217819 */ /* 0x000fe20000011621 */
[--C-:B------:R-:W-:Y:S01]  /*5b40*/  HADD2.F32 R13, -RZ, R50.reuse.H0_H0 ;  /* 0x20000032ff0d7230 */ /* 0x100fe20000004100 */
[----:B------:R-:W-:Y:S01]  /*5b50*/  SHF.R.U64 R34, R34, 0x10, R35 ;  /* 0x0000001022227819 */ /* 0x000fe20000001223 */
[----:B------:R-:W-:Y:S02]  /*5b60*/  HADD2.F32 R57, -RZ, R49.H0_H0 ;  /* 0x20000031ff397230 */ /* 0x000fe40000004100 */
[----:B------:R-:W-:-:S02]  /*5b70*/  HADD2.F32 R50, -RZ, R50.H1_H1 ;  /* 0x30000032ff327230 */ /* 0x000fc40000004100 */
[-C--:B------:R-:W-:Y:S01]  /*5b80*/  FMUL.FTZ R37, R13, R51.reuse ;  /* 0x000000330d257220 */ /* 0x080fe20000410000 */
[----:B------:R-:W-:Y:S02]  /*5b90*/  HADD2.F32 R33, -RZ, R33.H0_H0 ;  /* 0x20000021ff217230 */ /* 0x000fe40000004100 */
        /* <DEDUP_REMOVED lines=10> */
[----:B------:R-:W-:-:S03]  /*5c40*/  HADD2.F32 R45, -RZ, R45.H0_H0 ;  /* 0x2000002dff2d7230 */ /* 0x000fc60000004100 */
[-C--:B------:R-:W-:Y:S01]  /*5c50*/  FMUL.FTZ R49, R50, R51.reuse ;  /* 0x0000003332317220 */ /* 0x080fe20000410000 */
[----:B------:R-:W-:-:S03]  /*5c60*/  FMUL.FTZ R51, R44, R51 ;  /* 0x000000332c337220 */ /* 0x000fc60000410000 */
[-C--:B------:R-:W-:Y:S01]  /*5c70*/  FFMA.FTZ R44, R44, R33.reuse, -R49 ;  /* 0x000000212c2c7223 */ /* 0x080fe20000010831 */
[----:B------:R-:W-:Y:S02]  /*5c80*/  HADD2.F32 R49, -RZ, R39.H0_H0 ;  /* 0x20000027ff317230 */ /* 0x000fe40000004100 */
[----:B------:R-:W-:Y:S01]  /*5c90*/  FFMA.FTZ R33, R50, R33, R51 ;  /* 0x0000002132217223 */ /* 0x000fe20000010033 */
[----:B------:R-:W-:Y:S02]  /*5ca0*/  HADD2.F32 R50, -RZ, R116.H0_H0 ;  /* 0x20000074ff327230 */ /* 0x000fe40000004100 */
[--C-:B------:R-:W-:Y:S02]  /*5cb0*/  HADD2.F32 R51, -RZ, R15.reuse.H0_H0 ;  /* 0x2000000fff337230 */ /* 0x100fe40000004100 */
[----:B------:R-:W-:Y:S01]  /*5cc0*/  FMUL.FTZ R57, R49, R56 ;  /* 0x0000003831397220 */ /* 0x000fe20000410000 */
[----:B------:R-:W-:Y:S01]  /*5cd0*/  HADD2.F32 R15, -RZ, R15.H1_H1 ;  /* 0x3000000fff0f7230 */ /* 0x000fe20000004100 */
[----:B------:R-:W-:-:S02]  /*5ce0*/  F2FP.F16.F32.PACK_AB R37, R44, R37 ;  /* 0x000000252c25723e */ /* 0x000fc400000000ff */
[C---:B------:R-:W-:Y:S01]  /*5cf0*/  FFMA.FTZ R57, R51.reuse, R50, -R57 ;  /* 0x0000003233397223 */ /* 0x040fe20000010839 */
[----:B------:R-:W-:Y:S01]  /*5d00*/  FMUL.FTZ R51, R51, R56 ;  /* 0x0000003833337220 */ /* 0x000fe20000410000 */
[----:B------:R-:W-:Y:S01]  /*5d10*/  F2FP.F16.F32.PACK_AB R33, R33, R13 ;  /* 0x0000000d2121723e */ /* 0x000fe200000000ff */
[----:B------:R-:W-:Y:S02]  /*5d20*/  IMAD.MOV.U32 R13, RZ, RZ, R37 ;  /* 0x000000ffff0d7224 */ /* 0x000fe400078e0025 */
[----:B------:R-:W-:Y:S01]  /*5d30*/  FFMA.FTZ R51, R49, R50, R51 ;  /* 0x0000003231337223 */ /* 0x000fe20000010033 */
[----:B------:R-:W-:Y:S01]  /*5d40*/  SHF.R.U32.HI R49, RZ, 0x10, R35 ;  /* 0x00000010ff317819 */ /* 0x000fe20000011623 */
[----:B------:R-:W-:Y:S01]  /*5d50*/  IMAD.MOV.U32 R37, RZ, RZ, R33 ;  /* 0x000000ffff257224 */ /* 0x000fe200078e0021 */
        /* <DEDUP_REMOVED lines=9> */
[--C-:B------:R-:W-:Y:S02]  /*5df0*/  HADD2.F32 R39, -RZ, R36.reuse.H0_H0 ;  /* 0x20000024ff277230 */ /* 0x100fe40000004100 */
[----:B------:R-:W-:Y:S02]  /*5e00*/  HADD2.F32 R36, -RZ, R36.H1_H1 ;  /* 0x30000024ff247230 */ /* 0x000fe40000004100 */
[----:B------:R-:W-:Y:S01]  /*5e10*/  FFMA.FTZ R15, R46, R49, R15 ;  /* 0x000000312e0f7223 */ /* 0x000fe2000001000f */
[--C-:B------:R-:W-:Y:S01]  /*5e20*/  HADD2.F32 R49, -RZ, R115.reuse.H1_H1 ;  /* 0x30000073ff317230 */ /* 0x100fe20000004100 */
[----:B------:R-:W-:Y:S01]  /*5e30*/  F2FP.F16.F32.PACK_AB R47, R47, R57 ;  /* 0x000000392f2f723e */ /* 0x000fe200000000ff */
[----:B------:R-:W-:Y:S02]  /*5e40*/  HADD2.F32 R46, -RZ, R12.H0_H0 ;  /* 0x2000000cff2e7230 */ /* 0x000fe40000004100 */
[----:B------:R-:W-:-:S02]  /*5e50*/  HADD2.F32 R115, -RZ, R115.H0_H0 ;  /* 0x20000073ff737230 */ /* 0x000fc40000004100 */
[-C--:B------:R-:W-:Y:S01]  /*5e60*/  FMUL.FTZ R50, R39, R49.reuse ;  /* 0x0000003127327220 */ /* 0x080fe20000410000 */
[----:B------:R-:W-:Y:S02]  /*5e70*/  HADD2.F32 R12, -RZ, R12.H1_H1 ;  /* 0x3000000cff0c7230 */ /* 0x000fe40000004100 */
[C---:B------:R-:W-:Y:S01]  /*5e80*/  FMUL.FTZ R49, R46.reuse, R49 ;  /* 0x000000312e317220 */ /* 0x040fe20000410000 */
[----:B------:R-:W-:Y:S01]  /*5e90*/  F2FP.F16.F32.PACK_AB R51, R15, R51 ;  /* 0x000000330f33723e */ /* 0x000fe200000000ff */
[-C--:B------:R-:W-:Y:S01]  /*5ea0*/  FFMA.FTZ R50, R46, R115.reuse, -R50 ;  /* 0x000000732e327223 */ /* 0x080fe20000010832 */
[----:B------:R-:W-:Y:S02]  /*5eb0*/  IMAD.MOV.U32 R15, RZ, RZ, R47 ;  /* 0x000000ffff0f7224 */ /* 0x000fe400078e002f */
[----:B------:R-:W-:Y:S01]  /*5ec0*/  FFMA.FTZ R49, R39, R115, R49 ;  /* 0x0000007327317223 */ /* 0x000fe20000010031 */
[-C--:B------:R-:W-:Y:S01]  /*5ed0*/  FMUL.FTZ R39, R36, R45.reuse ;  /* 0x0000002d24277220 */ /* 0x080fe20000410000 */
[----:B------:R-:W-:-:S03]  /*5ee0*/  FMUL.FTZ R45, R12, R45 ;  /* 0x0000002d0c2d7220 */ /* 0x000fc60000410000 */
[-C--:B------:R-:W-:Y:S01]  /*5ef0*/  FFMA.FTZ R39, R12, R32.reuse, -R39 ;  /* 0x000000200c277223 */ /* 0x080fe20000010827 */
[----:B------:R-:W-:Y:S01]  /*5f00*/  FFMA.FTZ R45, R36, R32, R45 ;  /* 0x00000020242d7223 */ /* 0x000fe2000001002d */
[----:B------:R-:W-:Y:S02]  /*5f10*/  HADD2.F32 R36, -RZ, R114.H0_H0 ;  /* 0x20000072ff247230 */ /* 0x000fe40000004100 */
[----:B------:R-:W-:Y:S01]  /*5f20*/  HADD2.F32 R12, -RZ, R38.H0_H0 ;  /* 0x20000026ff0c7230 */ /* 0x000fe20000004100 */
[----:B------:R-:W-:Y:S01]  /*5f30*/  F2FP.F16.F32.PACK_AB R39, R39, R50 ;  /* 0x000000322727723e */ /* 0x000fe200000000ff */
[----:B------:R-:W-:Y:S01]  /*5f40*/  HADD2.F32 R32, -RZ, R14.H0_H0 ;  /* 0x2000000eff207230 */ /* 0x000fe20000004100 */
[----:B------:R-:W-:Y:S01]  /*5f50*/  F2FP.F16.F32.PACK_AB R45, R45, R49 ;  /* 0x000000312d2d723e */ /* 0x000fe200000000ff */
[----:B------:R-:W-:Y:S02]  /*5f60*/  HADD2.F32 R114, -RZ, R114.H1_H1 ;  /* 0x30000072ff727230 */ /* 0x000fe40000004100 */
[----:B------:R-:W-:Y:S01]  /*5f70*/  FMUL.FTZ R46, R12, R36 ;  /* 0x000000240c2e7220 */ /* 0x000fe20000410000 */
[----:B------:R-:W-:-:S02]  /*5f80*/  HADD2.F32 R38, -RZ, R38.H1_H1 ;  /* 0x30000026ff267230 */ /* 0x000fc40000004100 */
[C---:B------:R-:W-:Y:S01]  /*5f90*/  FMUL.FTZ R36, R32.reuse, R36 ;  /* 0x0000002420247220 */ /* 0x040fe20000410000 */
[----:B------:R-:W-:Y:S02]  /*5fa0*/  HADD2.F32 R14, -RZ, R14.H1_H1 ;  /* 0x3000000eff0e7230 */ /* 0x000fe40000004100 */
[-C--:B------:R-:W-:Y:S01]  /*5fb0*/  FFMA.FTZ R46, R32, R114.reuse, -R46 ;  /* 0x00000072202e7223 */ /* 0x080fe2000001082e */
[----:B------:R-:W-:Y:S01]  /*5fc0*/  FFMA.FTZ R36, R12, R114, R36 ;  /* 0x000000720c247223 */ /* 0x000fe20000010024 */
[-C--:B------:R-:W-:Y:S01]  /*5fd0*/  FMUL.FTZ R12, R38, R35.reuse ;  /* 0x00000023260c7220 */ /* 0x080fe20000410000 */
[----:B------:R-:W-:-:S03]  /*5fe0*/  FMUL.FTZ R35, R14, R35 ;  /* 0x000000230e237220 */ /* 0x000fc60000410000 */
[-C--:B------:R-:W-:Y:S01]  /*5ff0*/  FFMA.FTZ R12, R14, R34.reuse, -R12 ;  /* 0x000000220e0c7223 */ /* 0x080fe2000001080c */
[----:B------:R-:W-:-:S04]  /*6000*/  FFMA.FTZ R35, R38, R34, R35 ;  /* 0x0000002226237223 */ /* 0x000fc80000010023 */
[----:B------:R-:W-:Y:S01]  /*6010*/  F2FP.F16.F32.PACK_AB R46, R12, R46 ;  /* 0x0000002e0c2e723e */ /* 0x000fe200000000ff */
[----:B------:R-:W-:Y:S01]  /*6020*/  IMAD.MOV.U32 R12, RZ, RZ, R39 ;  /* 0x000000ffff0c7224 */ /* 0x000fe200078e0027 */
[----:B------:R-:W-:Y:S01]  /*6030*/  F2FP.F16.F32.PACK_AB R35, R35, R36 ;  /* 0x000000242323723e */ /* 0x000fe200000000ff */
[----:B------:R-:W-:Y:S01]  /*6040*/  IMAD.MOV.U32 R36, RZ, RZ, R45 ;  /* 0x000000ffff247224 */ /* 0x000fe200078e002d */
[----:B------:R-:W-:Y:S01]  /*6050*/  MOV R14, R46 ;  /* 0x0000002e000e7202 */ /* 0x000fe20000000f00 */
[----:B------:R-:W-:Y:S02]  /*6060*/  IMAD.MOV.U32 R39, RZ, RZ, R51 ;  /* 0x000000ffff277224 */ /* 0x000fe400078e0033 */
[----:B------:R-:W-:-:S07]  /*6070*/  IMAD.MOV.U32 R38, RZ, RZ, R35 ;  /* 0x000000ffff267224 */ /* 0x000fce00078e0023 */
.L_x_452:
[----:B------:R-:W-:Y:S05]  /*6080*/  BSYNC B2 ;  /* 0x0000000000027941 */ /* 0x000fea0003800000 */
.L_x_451:
[----:B---3--:R-:W-:-:S04]  /*6090*/  LEA R32, P3, R9, R84, 0x1 ;  /* 0x0000005409207211 */ /* 0x008fc800078608ff */
[----:B--2---:R-:W-:Y:S02]  /*60a0*/  LEA.HI.X R33, R9, R85, R90, 0x1, P3 ;  /* 0x0000005509217211 */ /* 0x004fe400018f0c5a */
[----:B------:R-:W-:-:S03]  /*60b0*/  ISETP.GE.AND P3, PT, R48, R11, PT ;  /* 0x0000000b3000720c */ /* 0x000fc60003f66270 */
[----:B0-----:R0:W-:Y:S10]  /*60c0*/  ST.E.128 desc[UR42][R32.64], R12 ;  /* 0x0000000c20007985 */ /* 0x0011f4000c101d2a */
[----:B0-----:R-:W-:-:S05]  /*60d0*/  @!P3 IMAD.WIDE R12, R48, 0x2, R84 ;  /* 0x00000002300cb825 */ /* 0x001fca00078e0254 */
[----:B----4-:R0:W-:Y:S02]  /*60e0*/  @!P3 ST.E.128 desc[UR42][R12.64], R36 ;  /* 0x000000240c00b985 */ /* 0x0101e4000c101d2a */
.L_x_450:
[----:B------:R-:W-:Y:S05]  /*60f0*/  BSYNC B1 ;  /* 0x0000000000017941 */ /* 0x000fea0003800000 */
.L_x_449:
[----:B------:R-:W-:-:S13]  /*6100*/  ISETP.NE.AND P3, PT, R52, RZ, PT ;  /* 0x000000ff3400720c */ /* 0x000fda0003f65270 */
[----:B------:R-:W-:Y:S05]  /*6110*/  @!P3 BRA `(.L_x_416) ;  /* 0x0000000c0000b947 */ /* 0x000fea0003800000 */
[----:B------:R-:W-:Y:S01]  /*6120*/  LOP3.LUT P4, RZ, R19, 0x2, RZ, 0xc0, !PT ;  /* 0x0000000213ff7812 */ /* 0x000fe2000788c0ff */
[----:B------:R-:W-:Y:S01]  /*6130*/  BSSY B1, `(.L_x_453) ;  /* 0x000006e000017945 */ /* 0x000fe20003800000 */
[----:B0--3--:R-:W-:Y:S02]  /*6140*/  LEA R36, P3, R10, R84, 0x1 ;  /* 0x000000540a247211 */ /* 0x009fe400078608ff */
[----:B------:R-:W-:Y:S02]  /*6150*/  SEL R103, R98, R103, !P4 ;  /* 0x0000006762677207 */ /* 0x000fe40006000000 */
[----:B--2---:R-:W-:Y:S02]  /*6160*/  LEA.HI.X R37, R10, R85, R89, 0x1, P3 ;  /* 0x000000550a257211 */ /* 0x004fe400018f0c59 */
[----:B----4-:R-:W-:Y:S02]  /*6170*/  SHF.R.S32.HI R12, RZ, 0x1f, R103 ;  /* 0x0000001fff0c7819 */ /* 0x010fe40000011467 */
[----:B------:R-:W-:-:S02]  /*6180*/  ISETP.GE.AND P3, PT, R4, R96, PT ;  /* 0x000000600400720c */ /* 0x000fc40003f66270 */
[----:B------:R-:W-:-:S04]  /*6190*/  LEA.HI R12, R12, R103, RZ, 0x4 ;  /* 0x000000670c0c7211 */ /* 0x000fc800078f20ff */
[----:B------:R-:W-:-:S04]  /*61a0*/  SHF.R.S32.HI R13, RZ, 0x4, R12 ;  /* 0x00000004ff0d7819 */ /* 0x000fc8000001140c */
[----:B------:R-:W-:-:S04]  /*61b0*/  LEA.HI.SX32 R13, R68, R13, 0x1d ;  /* 0x0000000d440d7211 */ /* 0x000fc800078feaff */
[----:B------:R-:W-:Y:S01]  /*61c0*/  SHF.R.S32.HI R12, RZ, 0x1f, R13 ;  /* 0x0000001fff0c7819 */ /* 0x000fe2000001140d */
[----:B------:R-:W-:-:S03]  /*61d0*/  IMAD.SHL.U32 R38, R13, 0x8, RZ ;  /* 0x000000080d267824 */ /* 0x000fc600078e00ff */
[----:B------:R-:W-:Y:S02]  /*61e0*/  LEA.HI R12, R12, R13, RZ, 0x2 ;  /* 0x0000000d0c0c7211 */ /* 0x000fe400078f10ff */
[----:B------:R-:W-:Y:S02]  /*61f0*/  LOP3.LUT R13, R143, 0x18, R38, 0xf8, !PT ;  /* 0x000000188f0d7812 */ /* 0x000fe400078ef826 */
[----:B------:R-:W-:Y:S02]  /*6200*/  SHF.L.U32 R12, R12, 0xa, RZ ;  /* 0x0000000a0c0c7819 */ /* 0x000fe400000006ff */
[----:B------:R-:W-:Y:S02]  /*6210*/  LOP3.LUT R13, R13, R144, RZ, 0x3c, !PT ;  /* 0x000000900d0d7212 */ /* 0x000fe400078e3cff */
[----:B------:R-:W-:-:S04]  /*6220*/  LOP3.LUT R12, R12, 0x7ffff000, RZ, 0xc0, !PT ;  /* 0x7ffff0000c0c7812 */ /* 0x000fc800078ec0ff */
[----:B------:R-:W-:-:S05]  /*6230*/  IADD3 R13, R13, R12, R153 ;  /* 0x0000000c0d0d7210 */ /* 0x000fca0007ffe099 */
[C---:B------:R-:W-:Y:S02]  /*6240*/  IMAD R15, R18.reuse, 0x3000, R13 ;  /* 0x00003000120f7824 */ /* 0x040fe400078e020d */
[----:B------:R-:W-:Y:S02]  /*6250*/  IMAD R13, R18, 0x3000, R92 ;  /* 0x00003000120d7824 */ /* 0x000fe400078e025c */
[--C-:B------:R-:W-:Y:S02]  /*6260*/  IMAD R32, R15, 0x2, R2.reuse ;  /* 0x000000020f207824 */ /* 0x100fe400078e0202 */
[----:B------:R-:W-:-:S04]  /*6270*/  IMAD R13, R13, 0x2, R2 ;  /* 0x000000020d0d7824 */ /* 0x000fc800078e0202 */
[----:B------:R-:W0:Y:S04]  /*6280*/  LDS.128 R32, [R32+0x15400] ;  /* 0x0154000020207984 */ /* 0x000e280000000c00 */
[----:B------:R-:W2:Y:S01]  /*6290*/  LDS.128 R12, [R13+0x15400] ;  /* 0x015400000d0c7984 */ /* 0x000ea20000000c00 */
[----:B------:R-:W-:Y:S05]  /*62a0*/  @P3 BRA `(.L_x_454) ;  /* 0x0000000400583947 */ /* 0x000fea0003800000 */
[----:B------:R-:W-:Y:S01]  /*62b0*/  HADD2.F32 R44, -RZ, R113.H1_H1 ;  /* 0x30000071ff2c7230 */ /* 0x000fe20000004100 */
[--C-:B------:R-:W-:Y:S01]  /*62c0*/  SHF.R.U64 R28, R28, 0x10, R29.reuse ;  /* 0x000000101c1c7819 */ /* 0x100fe2000000121d */
[----:B0-----:R-:W-:Y:S01]  /*62d0*/  HADD2.F32 R39, -RZ, R33.H0_H0 ;  /* 0x20000021ff277230 */ /* 0x001fe20000004100 */
[----:B------:R-:W-:Y:S01]  /*62e0*/  SHF.R.U32.HI R29, RZ, 0x10, R29 ;  /* 0x00000010ff1d7819 */ /* 0x000fe2000001161d */
[----:B--2---:R-:W-:Y:S01]  /*62f0*/  HADD2.F32 R46, -RZ, R13.H0_H0 ;  /* 0x2000000dff2e7230 */ /* 0x004fe20000004100 */
[----:B------:R-:W-:Y:S01]  /*6300*/  SHF.R.U64 R40, R40, 0x10, R41 ;  /* 0x0000001028287819 */ /* 0x000fe20000001229 */
[----:B------:R-:W-:Y:S02]  /*6310*/  HADD2.F32 R45, -RZ, R111.H1_H1 ;  /* 0x3000006fff2d7230 */ /* 0x000fe40000004100 */
[-C--:B------:R-:W-:Y:S01]  /*6320*/  FMUL.FTZ R47, R39, R44.reuse ;  /* 0x0000002c272f7220 */ /* 0x080fe20000410000 */
[----:B------:R-:W-:Y:S02]  /*6330*/  HADD2.F32 R33, -RZ, R33.H1_H1 ;  /* 0x30000021ff217230 */ /* 0x000fe40000004100 */
[----:B------:R-:W-:Y:S01]  /*6340*/  FMUL.FTZ R44, R46, R44 ;  /* 0x0000002c2e2c7220 */ /* 0x000fe20000410000 */
[----:B------:R-:W-:Y:S01]  /*6350*/  SHF.R.U64 R30, R30, 0x10, R31 ;  /* 0x000000101e1e7819 */ /* 0x000fe2000000121f */
[----:B------:R-:W-:Y:S01]  /*6360*/  FFMA.FTZ R47, R46, R45, -R47 ;  /* 0x0000002d2e2f7223 */ /* 0x000fe2000001082f */
[----:B------:R-:W-:-:S02]  /*6370*/  HADD2.F32 R113, -RZ, R113.H0_H0 ;  /* 0x20000071ff717230 */ /* 0x000fc40000004100 */
[----:B------:R-:W-:Y:S01]  /*6380*/  FFMA.FTZ R39, R39, R45, R44 ;  /* 0x0000002d27277223 */ /* 0x000fe2000001002c */
[----:B------:R-:W-:Y:S01]  /*6390*/  SHF.R.U32.HI R44, RZ, 0x10, R41 ;  /* 0x00000010ff2c7819 */ /* 0x000fe20000011629 */
[----:B------:R-:W-:Y:S02]  /*63a0*/  HADD2.F32 R41, -RZ, R13.H1_H1 ;  /* 0x3000000dff297230 */ /* 0x000fe40000004100 */
[----:B------:R-:W-:Y:S02]  /*63b0*/  HADD2.F32 R13, -RZ, R29.H0_H0 ;  /* 0x2000001dff0d7230 */ /* 0x000fe40000004100 */
[----:B------:R-:W-:Y:S02]  /*63c0*/  HADD2.F32 R44, -RZ, R44.H0_H0 ;  /* 0x2000002cff2c7230 */ /* 0x000fe40000004100 */
[--C-:B------:R-:W-:Y:S02]  /*63d0*/  HADD2.F32 R45, -RZ, R15.reuse.H0_H0 ;  /* 0x2000000fff2d7230 */ /* 0x100fe40000004100 */
[----:B------:R-:W-:-:S02]  /*63e0*/  HADD2.F32 R15, -RZ, R15.H1_H1 ;  /* 0x3000000fff0f7230 */ /* 0x000fc40000004100 */
[-C--:B------:R-:W-:Y:S01]  /*63f0*/  FMUL.FTZ R29, R33, R44.reuse ;  /* 0x0000002c211d7220 */ /* 0x080fe20000410000 */
[C---:B------:R-:W-:Y:S01]  /*6400*/  FMUL.FTZ R44, R41.reuse, R44 ;  /* 0x0000002c292c7220 */ /* 0x040fe20000410000 */
[----:B------:R-:W-:Y:S02]  /*6410*/  HADD2.F32 R111, -RZ, R111.H0_H0 ;  /* 0x2000006fff6f7230 */ /* 0x000fe40000004100 */
[-C--:B------:R-:W-:Y:S01]  /*6420*/  FFMA.FTZ R29, R41, R13.reuse, -R29 ;  /* 0x0000000d291d7223 */ /* 0x080fe2000001081d */
[----:B------:R-:W-:Y:S01]  /*6430*/  FFMA.FTZ R13, R33, R13, R44 ;  /* 0x0000000d210d7223 */ /* 0x000fe2000001002c */
[----:B------:R-:W-:Y:S02]  /*6440*/  IMAD.MOV.U32 R33, RZ, RZ, R35 ;  /* 0x000000ffff217224 */ /* 0x000fe400078e0023 */
[----:B------:R-:W-:Y:S01]  /*6450*/  HADD2.F32 R35, -RZ, R112.H1_H1 ;  /* 0x30000070ff237230 */ /* 0x000fe20000004100 */
[----:B------:R-:W-:Y:S01]  /*6460*/  F2FP.F16.F32.PACK_AB R29, R29, R47 ;  /* 0x0000002f1d1d723e */ /* 0x000fe200000000ff */
[----:B------:R-:W-:Y:S01]  /*6470*/  HADD2.F32 R44, -RZ, R110.H1_H1 ;  /* 0x3000006eff2c7230 */ /* 0x000fe20000004100 */
[----:B------:R-:W-:Y:S01]  /*6480*/  F2FP.F16.F32.PACK_AB R39, R13, R39 ;  /* 0x000000270d27723e */ /* 0x000fe200000000ff */
[--C-:B------:R-:W-:Y:S01]  /*6490*/  HADD2.F32 R41, -RZ, R33.reuse.H0_H0 ;  /* 0x20000021ff297230 */ /* 0x100fe20000004100 */
[----:B------:R-:W-:Y:S01]  /*64a0*/  MOV R13, R29 ;  /* 0x0000001d000d7202 */ /* 0x000fe20000000f00 */
[----:B------:R-:W-:-:S03]  /*64b0*/  HADD2.F32 R33, -RZ, R33.H1_H1 ;  /* 0x30000021ff217230 */ /* 0x000fc60000004100 */
[-C--:B------:R-:W-:Y:S01]  /*64c0*/  FMUL.FTZ R46, R41, R35.reuse ;  /* 0x00000023292e7220 */ /* 0x080fe20000410000 */
[----:B------:R-:W-:-:S03]  /*64d0*/  FMUL.FTZ R35, R45, R35 ;  /* 0x000000232d237220 */ /* 0x000fc60000410000 */
[-C--:B------:R-:W-:Y:S01]  /*64e0*/  FFMA.FTZ R46, R45, R44.reuse, -R46 ;  /* 0x0000002c2d2e7223 */ /* 0x080fe2000001082e */
[----:B------:R-:W-:Y:S01]  /*64f0*/  FFMA.FTZ R35, R41, R44, R35 ;  /* 0x0000002c29237223 */ /* 0x000fe20000010023 */
[----:B------:R-:W-:Y:S02]  /*6500*/  SHF.R.U32.HI R41, RZ, 0x10, R31 ;  /* 0x00000010ff297819 */ /* 0x000fe4000001161f */
[--C-:B------:R-:W-:Y:S02]  /*6510*/  SHF.R.U64 R31, R42, 0x10, R43.reuse ;  /* 0x000000102a1f7819 */ /* 0x100fe4000000122b */
[----:B------:R-:W-:Y:S01]  /*6520*/  SHF.R.U32.HI R42, RZ, 0x10, R43 ;  /* 0x00000010ff2a7819 */ /* 0x000fe2000001162b */
[----:B------:R-:W-:Y:S02]  /*6530*/  HADD2.F32 R41, -RZ, R41.H0_H0 ;  /* 0x20000029ff297230 */ /* 0x000fe40000004100 */
[----:B------:R-:W-:Y:S02]  /*6540*/  HADD2.F32 R31, -RZ, R31.H0_H0 ;  /* 0x2000001fff1f7230 */ /* 0x000fe40000004100 */
[----:B------:R-:W-:-:S05]  /*6550*/  HADD2.F32 R42, -RZ, R42.H0_H0 ;  /* 0x2000002aff2a7230 */ /* 0x000fca0000004100 */
[----:B------:R-:W-:-:S04]  /*6560*/  FMUL.FTZ R43, R33, R42 ;  /* 0x0000002a212b7220 */ /* 0x000fc80000410000 */
[C---:B------:R-:W-:Y:S01]  /*6570*/  FFMA.FTZ R43, R15.reuse, R41, -R43 ;  /* 0x000000290f2b7223 */ /* 0x040fe2000001082b */
[----:B------:R-:W-:-:S04]  /*6580*/  FMUL.FTZ R15, R15, R42 ;  /* 0x0000002a0f0f7220 */ /* 0x000fc80000410000 */
[----:B------:R-:W-:Y:S01]  /*6590*/  FFMA.FTZ R15, R33, R41, R15 ;  /* 0x00000029210f7223 */ /* 0x000fe2000001000f */
[----:B------:R-:W-:Y:S01]  /*65a0*/  HADD2.F32 R33, -RZ, R32.H0_H0 ;  /* 0x20000020ff217230 */ /* 0x000fe20000004100 */
[----:B------:R-:W-:Y:S01]  /*65b0*/  F2FP.F16.F32.PACK_AB R43, R43, R46 ;  /* 0x0000002e2b2b723e */ /* 0x000fe200000000ff */
[----:B------:R-:W-:Y:S02]  /*65c0*/  HADD2.F32 R41, -RZ, R12.H0_H0 ;  /* 0x2000000cff297230 */ /* 0x000fe40000004100 */
[----:B------:R-:W-:Y:S02]  /*65d0*/  HADD2.F32 R32, -RZ, R32.H1_H1 ;  /* 0x30000020ff207230 */ /* 0x000fe40000004100 */
[-C--:B------:R-:W-:Y:S01]  /*65e0*/  FMUL.FTZ R42, R33, R113.reuse ;  /* 0x00000071212a7220 */ /* 0x080fe20000410000 */
[----:B------:R-:W-:Y:S02]  /*65f0*/  HADD2.F32 R12, -RZ, R12.H1_H1 ;  /* 0x3000000cff0c7230 */ /* 0x000fe40000004100 */
[----:B------:R-:W-:Y:S01]  /*6600*/  FMUL.FTZ R113, R41, R113 ;  /* 0x0000007129717220 */ /* 0x000fe20000410000 */
[----:B------:R-:W-:Y:S01]  /*6610*/  F2FP.F16.F32.PACK_AB R35, R15, R35 ;  /* 0x000000230f23723e */ /* 0x000fe200000000ff */
[----:B------:R-:W-:Y:S01]  /*6620*/  FFMA.FTZ R42, R41, R111, -R42 ;  /* 0x0000006f292a7223 */ /* 0x000fe2000001082a */
[----:B------:R-:W-:-:S02]  /*6630*/  HADD2.F32 R41, -RZ, R28.H0_H0 ;  /* 0x2000001cff297230 */ /* 0x000fc40000004100 */
[----:B------:R-:W-:Y:S01]  /*6640*/  FFMA.FTZ R113, R33, R111, R113 ;  /* 0x0000006f21717223 */ /* 0x000fe20000010071 */
[----:B------:R-:W-:Y:S02]  /*6650*/  HADD2.F32 R33, -RZ, R40.H0_H0 ;  /* 0x20000028ff217230 */ /* 0x000fe40000004100 */
[--C-:B------:R-:W-:Y:S02]  /*6660*/  HADD2.F32 R28, -RZ, R14.reuse.H0_H0 ;  /* 0x2000000eff1c7230 */ /* 0x100fe40000004100 */
[----:B------:R-:W-:Y:S02]  /*6670*/  HADD2.F32 R14, -RZ, R14.H1_H1 ;  /* 0x3000000eff0e7230 */ /* 0x000fe40000004100 */
[-C--:B------:R-:W-:Y:S01]  /*6680*/  FMUL.FTZ R45, R32, R33.reuse ;  /* 0x00000021202d7220 */ /* 0x080fe20000410000 */
[C---:B------:R-:W-:Y:S01]  /*6690*/  FMUL.FTZ R49, R12.reuse, R33 ;  /* 0x000000210c317220 */ /* 0x040fe20000410000 */
[----:B------:R-:W-:Y:S02]  /*66a0*/  IMAD.MOV.U32 R15, RZ, RZ, R43 ;  /* 0x000000ffff0f7224 */ /* 0x000fe400078e002b */
[-C--:B------:R-:W-:Y:S01]  /*66b0*/  FFMA.FTZ R33, R12, R41.reuse, -R45 ;  /* 0x000000290c217223 */ /* 0x080fe2000001082d */
[----:B------:R-:W-:Y:S01]  /*66c0*/  FFMA.FTZ R12, R32, R41, R49 ;  /* 0x00000029200c7223 */ /* 0x000fe20000010031 */
[----:B------:R-:W-:-:S02]  /*66d0*/  HADD2.F32 R45, -RZ, R112.H0_H0 ;  /* 0x20000070ff2d7230 */ /* 0x000fc40000004100 */
[----:B------:R-:W-:Y:S01]  /*66e0*/  HADD2.F32 R32, -RZ, R34.H0_H0 ;  /* 0x20000022ff207230 */ /* 0x000fe20000004100 */
[----:B------:R-:W-:Y:S01]  /*66f0*/  F2FP.F16.F32.PACK_AB R42, R33, R42 ;  /* 0x0000002a212a723e */ /* 0x000fe200000000ff */
[----:B------:R-:W-:Y:S02]  /*6700*/  HADD2.F32 R41, -RZ, R110.H0_H0 ;  /* 0x2000006eff297230 */ /* 0x000fe40000004100 */
[----:B------:R-:W-:Y:S02]  /*6710*/  HADD2.F32 R34, -RZ, R34.H1_H1 ;  /* 0x30000022ff227230 */ /* 0x000fe40000004100 */
[-C--:B------:R-:W-:Y:S01]  /*6720*/  FMUL.FTZ R49, R32, R45.reuse ;  /* 0x0000002d20317220 */ /* 0x080fe20000410000 */
[C---:B------:R-:W-:Y:S01]  /*6730*/  FMUL.FTZ R45, R28.reuse, R45 ;  /* 0x0000002d1c2d7220 */ /* 0x040fe20000410000 */
[----:B------:R-:W-:Y:S02]  /*6740*/  IMAD.MOV.U32 R33, RZ, RZ, R39 ;  /* 0x000000ffff217224 */ /* 0x000fe400078e0027 */
[-C--:B------:R-:W-:Y:S01]  /*6750*/  FFMA.FTZ R28, R28, R41.reuse, -R49 ;  /* 0x000000291c1c7223 */ /* 0x080fe20000010831 */
[----:B------:R-:W-:Y:S01]  /*6760*/  FFMA.FTZ R32, R32, R41, R45 ;  /* 0x0000002920207223 */ /* 0x000fe2000001002d */
[----:B------:R-:W-:-:S02]  /*6770*/  HADD2.F32 R41, -RZ, R30.H0_H0 ;  /* 0x2000001eff297230 */ /* 0x000fc40000004100 */
[-C--:B------:R-:W-:Y:S01]  /*6780*/  FMUL.FTZ R49, R14, R31.reuse ;  /* 0x0000001f0e317220 */ /* 0x080fe20000410000 */
[----:B------:R-:W-:Y:S01]  /*6790*/  FMUL.FTZ R45, R34, R31 ;  /* 0x0000001f222d7220 */ /* 0x000fe20000410000 */
[----:B------:R-:W-:Y:S01]  /*67a0*/  F2FP.F16.F32.PACK_AB R30, R12, R113 ;  /* 0x000000710c1e723e */ /* 0x000fe200000000ff */
[----:B------:R-:W-:Y:S02]  /*67b0*/  IMAD.MOV.U32 R12, RZ, RZ, R42 ;  /* 0x000000ffff0c7224 */ /* 0x000fe400078e002a */
[-C--:B------:R-:W-:Y:S01]  /*67c0*/  FFMA.FTZ R49, R34, R41.reuse, R49 ;  /* 0x0000002922317223 */ /* 0x080fe20000010031 */
[----:B------:R-:W-:-:S04]  /*67d0*/  FFMA.FTZ R31, R14, R41, -R45 ;  /* 0x000000290e1f7223 */ /* 0x000fc8000001082d */
[----:B------:R-:W-:Y:S01]  /*67e0*/  F2FP.F16.F32.PACK_AB R34, R49, R32 ;  /* 0x000000203122723e */ /* 0x000fe200000000ff */
[----:B------:R-:W-:Y:S01]  /*67f0*/  IMAD.MOV.U32 R32, RZ, RZ, R30 ;  /* 0x000000ffff207224 */ /* 0x000fe200078e001e */
[----:B------:R-:W-:-:S07]  /*6800*/  F2FP.F16.F32.PACK_AB R14, R31, R28 ;  /* 0x0000001c1f0e723e */ /* 0x000fce00000000ff */
.L_x_454:
[----:B------:R-:W-:Y:S05]  /*6810*/  BSYNC B1 ;  /* 0x0000000000017941 */ /* 0x000fea0003800000 */
.L_x_453:
[----:B--2---:R2:W-:Y:S01]  /*6820*/  ST.E.128 desc[UR42][R36.64], R12 ;  /* 0x0000000c24007985 */ /* 0x0045e2000c101d2a */
[----:B------:R-:W-:-:S13]  /*6830*/  ISETP.GE.AND P3, PT, R38, R11, PT ;  /* 0x0000000b2600720c */ /* 0x000fda0003f66270 */
[----:B------:R-:W-:Y:S05]  /*6840*/  @P3 BRA `(.L_x_416) ;  /* 0x0000000400343947 */ /* 0x000fea0003800000 */
[----:B------:R-:W-:-:S05]  /*6850*/  IMAD.WIDE R84, R38, 0x2, R84 ;  /* 0x0000000226547825 */ /* 0x000fca00078e0254 */
[----:B0-----:R0:W-:Y:S01]  /*6860*/  ST.E.128 desc[UR42][R84.64], R32 ;  /* 0x0000002054007985 */ /* 0x0011e2000c101d2a */
[----:B------:R-:W-:Y:S05]  /*6870*/  BRA `(.L_x_416) ;  /* 0x0000000400287947 */ /* 0x000fea0003800000 */
.L_x_408:
[----:B------:R-:W-:-:S06]  /*6880*/  UISETP.NE.AND UP0, UPT, UR39, 0x3, UPT ;  /* 0x000000032700788c */ /* 0x000fcc000bf05270 */
[----:B------:R-:W-:-:S13]  /*6890*/  PLOP3.LUT P2, PT, PT, PT, UP0, 0x80, 0x0 ;  /* 0x000000000000781c */ /* 0x000fda0003f4f008 */
[----:B------:R-:W-:Y:S05]  /*68a0*/  @!P2 BRA `(.L_x_455) ;  /* 0x000000000004a947 */ /* 0x000fea0003800000 */
[----:B------:R-:W-:Y:S01]  /*68b0*/  BPT.TRAP 0x1 ;  /* 0x000000040000795c */ /* 0x000fe20000300000 */
.L_x_455:
[----:B------:R-:W-:Y:S01]  /*68c0*/  IMAD R53, R18, 0x8, R2 ;  /* 0x0000000812357824 */ /* 0x000fe200078e0202 */
[----:B------:R-:W-:Y:S01]  /*68d0*/  SHF.L.U32 R80, R140, 0x1f, RZ ;  /* 0x0000001f8c507819 */ /* 0x000fe200000006ff */
[----:B------:R-:W-:Y:S01]  /*68e0*/  BSSY B1, `(.L_x_456) ;  /* 0x0000004000017945 */ /* 0x000fe20003800000 */
[----:B------:R-:W-:Y:S02]  /*68f0*/  SHF.R.S32.HI R77, RZ, 0x1f, R76 ;  /* 0x0000001fff4d7819 */ /* 0x000fe4000001144c */
[----:B------:R-:W0:Y:S02]  /*6900*/  SYNCS.PHASECHK.TRANS64.TRYWAIT P3, [R53+URZ+0x2d890], R80 ;  /* 0x02d89050350075a7 */ /* 0x000e24000806017f */
[----:B0-----:R-:W-:Y:S05]  /*6910*/  @!P3 BRA `(.L_x_457) ;  /* 0x000001540028b947 */ /* 0x001fea0003800000 */
.L_x_682:
[----:B------:R-:W-:Y:S05]  /*6920*/  BSYNC B1 ;  /* 0x0000000000017941 */ /* 0x000fea0003800000 */
.L_x_456:
[----:B------:R-:W-:Y:S01]  /*6930*/  ULDC.64 UR4, c[0x0][0x300] ;  /* 0x0000c00000047ab9 */ /* 0x000fe20000000a00 */
[----:B-----5:R-:W-:Y:S01]  /*6940*/  SHF.R.S32.HI R78, RZ, 0x1f, R75 ;  /* 0x0000001fff4e7819 */ /* 0x020fe2000001144b */
[----:B------:R-:W-:Y:S01]  /*6950*/  IMAD R15, R77, UR4, RZ ;  /* 0x000000044d0f7c24 */ /* 0x000fe2000f8e02ff */
[----:B------:R-:W-:Y:S01]  /*6960*/  ULDC.64 UR6, c[0x0][0x2e8] ;  /* 0x0000ba0000067ab9 */ /* 0x000fe20000000a00 */
[----:B------:R-:W-:-:S04]  /*6970*/  IMAD.WIDE.U32 R12, R76, UR4, RZ ;  /* 0x000000044c0c7c25 */ /* 0x000fc8000f8e00ff */
[----:B------:R-:W-:Y:S01]  /*6980*/  IMAD R15, R76, UR5, R15 ;  /* 0x000000054c0f7c24 */ /* 0x000fe2000f8e020f */
[----:B------:R-:W-:Y:S01]  /*6990*/  ULDC.64 UR4, c[0x0][0x310] ;  /* 0x0000c40000047ab9 */ /* 0x000fe20000000a00 */
[----:B------:R-:W-:Y:S02]  /*69a0*/  IMAD R79, R11, -0x80, R24 ;  /* 0xffffff800b4f7824 */ /* 0x000fe400078e0218 */
[----:B------:R-:W-:Y:S01]  /*69b0*/  IMAD R14, R78, UR4, RZ ;  /* 0x000000044e0e7c24 */ /* 0x000fe2000f8e02ff */
[----:B------:R-:W-:Y:S02]  /*69c0*/  IADD3 R13, R13, R15, RZ ;  /* 0x0000000f0d0d7210 */ /* 0x000fe40007ffe0ff */
[----:B------:R-:W-:Y:S01]  /*69d0*/  VIMNMX R79, R79, 0x80, PT ;  /* 0x000000804f4f7848 */ /* 0x000fe20003fe0100 */
[C---:B------:R-:W-:Y:S02]  /*69e0*/  IMAD R15, R75.reuse, UR5, R14 ;  /* 0x000000054b0f7c24 */ /* 0x040fe4000f8e020e */
[----:B------:R-:W-:Y:S01]  /*69f0*/  IMAD.WIDE.U32 R12, R75, UR4, R12 ;  /* 0x000000044b0c7c25 */ /* 0x000fe2000f8e000c */
[----:B------:R-:W-:-:S03]  /*6a00*/  ULDC.64 UR4, c[0x0][0x308] ;  /* 0x0000c20000047ab9 */ /* 0x000fc60000000a00 */
[----:B------:R-:W-:Y:S02]  /*6a10*/  IMAD.IADD R13, R13, 0x1, R15 ;  /* 0x000000010d0d7824 */ /* 0x000fe400078e020f */
[----:B------:R-:W-:Y:S01]  /*6a20*/  IMAD.WIDE.U32 R12, R137, UR4, R12 ;  /* 0x00000004890c7c25 */ /* 0x000fe2000f8e000c */
[----:B------:R-:W-:-:S03]  /*6a30*/  UMOV UR4, 0xffffffff ;  /* 0xffffffff00047882 */ /* 0x000fc60000000000 */
[----:B------:R-:W-:Y:S01]  /*6a40*/  IMAD R13, R137, UR5, R13 ;  /* 0x00000005890d7c24 */ /* 0x000fe2000f8e020d */
[----:B------:R-:W-:-:S04]  /*6a50*/  LEA R35, P3, R12, UR6, 0x1 ;  /* 0x000000060c237c11 */ /* 0x000fc8000f8608ff */
[----:B------:R-:W-:Y:S02]  /*6a60*/  LEA.HI.X R13, R12, UR7, R13, 0x1, P3 ;  /* 0x000000070c0d7c11 */ /* 0x000fe400098f0c0d */
[----:B------:R-:W-:Y:S01]  /*6a70*/  ISETP.GT.AND P3, PT, R79, R141, PT ;  /* 0x0000008d4f00720c */ /* 0x000fe20003f64270 */
[----:B------:R-:W-:-:S12]  /*6a80*/  BRA.DIV UR4, `(.L_x_458) ;  /* 0x0000015204e07947 */ /* 0x000fd8000b800000 */
[----:B------:R1:W2:Y:S04]  /*6a90*/  SHFL.IDX PT, R34, R13, RZ, 0x1e1f ;  /* 0x001e1fff0d227589 */ /* 0x0002a800000e0000 */
[----:B------:R-:W3:Y:S02]  /*6aa0*/  SHFL.IDX PT, R35, R35, RZ, 0x1e1f ;  /* 0x001e1fff23237589 */ /* 0x000ee400000e0000 */
.L_x_686:
[----:B------:R-:W-:Y:S05]  /*6ab0*/  @!P3 BRA `(.L_x_416) ;  /* 0x000000000098b947 */ /* 0x000fea0003800000 */
[----:B------:R-:W4:Y:S01]  /*6ac0*/  LDL R12, [R1+0x2c] ;  /* 0x00002c00010c7983 */ /* 0x000f220000100800 */
[----:B------:R-:W-:-:S03]  /*6ad0*/  ULDC UR4, c[0x0][0x2f4] ;  /* 0x0000bd0000047ab9 */ /* 0x000fc60000000800 */
[----:B------:R-:W5:Y:S04]  /*6ae0*/  LDL R11, [R1+0x28] ;  /* 0x00002800010b7983 */ /* 0x000f680000100800 */
[----:B------:R-:W5:Y:S01]  /*6af0*/  LDL R36, [R1+0x24] ;  /* 0x0000240001247983 */ /* 0x000f620000100800 */
[----:B------:R-:W-:Y:S02]  /*6b00*/  ISETP.GE.AND P5, PT, R16, UR4, PT ;  /* 0x0000000410007c0c */ /* 0x000fe4000bfa6270 */
[----:B------:R-:W-:-:S11]  /*6b10*/  ISETP.GE.AND P4, PT, R23, UR4, PT ;  /* 0x0000000417007c0c */ /* 0x000fd6000bf86270 */
[----:B---3--:R-:W-:-:S04]  /*6b20*/  @!P5 LEA R32, P3, R16, R35, 0x1 ;  /* 0x000000231020d211 */ /* 0x008fc800078608ff */
[----:B--2---:R-:W-:Y:S02]  /*6b30*/  @!P5 LEA.HI.X R33, R16, R34, R17, 0x1, P3 ;  /* 0x000000221021d211 */ /* 0x004fe400018f0c11 */
[----:B------:R-:W-:-:S04]  /*6b40*/  @!P4 LEA R30, P3, R23, R35, 0x1 ;  /* 0x00000023171ec211 */ /* 0x000fc800078608ff */
[----:B----4-:R-:W-:Y:S02]  /*6b50*/  @!P4 LEA.HI.X R31, R23, R34, R12, 0x1, P3 ;  /* 0x00000022171fc211 */ /* 0x010fe400018f0c0c */
[----:B-1----:R-:W1:Y:S01]  /*6b60*/  @!P5 LDS.128 R12, [R55+0x15000] ;  /* 0x01500000370cd984 */ /* 0x002e620000000c00 */
[----:B------:R-:W-:-:S13]  /*6b70*/  ISETP.GE.AND P3, PT, R22, UR4, PT ;  /* 0x0000000416007c0c */ /* 0x000fda000bf66270 */
[----:B------:R-:W-:-:S04]  /*6b80*/  @!P3 LEA R28, P6, R22, R35, 0x1 ;  /* 0x00000023161cb211 */ /* 0x000fc800078c08ff */
[----:B-----5:R-:W-:Y:S01]  /*6b90*/  @!P3 LEA.HI.X R29, R22, R34, R11, 0x1, P6 ;  /* 0x00000022161db211 */ /* 0x020fe200030f0c0b */
[----:B-1----:R1:W-:Y:S01]  /*6ba0*/  @!P5 ST.E.128 desc[UR42][R32.64], R12 ;  /* 0x0000000c2000d985 */ /* 0x0023e2000c101d2a */
[----:B------:R-:W-:-:S13]  /*6bb0*/  ISETP.GE.AND P5, PT, R3, UR4, PT ;  /* 0x0000000403007c0c */ /* 0x000fda000bfa6270 */
[----:B------:R-:W2:Y:S01]  /*6bc0*/  @!P5 LDS.128 R12, [R54+0x15000] ;  /* 0x01500000360cd984 */ /* 0x000ea20000000c00 */
[----:B------:R-:W-:Y:S02]  /*6bd0*/  @!P5 IMAD.SHL.U32 R11, R156, 0x8, RZ ;  /* 0x000000089c0bd824 */ /* 0x000fe400078e00ff */
[----:B-1----:R-:W-:Y:S02]  /*6be0*/  @!P5 IMAD.MOV.U32 R32, RZ, RZ, R35 ;  /* 0x000000ffff20d224 */ /* 0x002fe400078e0023 */
[----:B------:R-:W-:Y:S02]  /*6bf0*/  @!P5 IMAD.MOV.U32 R33, RZ, RZ, R34 ;  /* 0x000000ffff21d224 */ /* 0x000fe400078e0022 */
[----:B------:R-:W-:-:S05]  /*6c00*/  @!P5 IMAD.WIDE R32, R11, 0x2, R32 ;  /* 0x000000020b20d825 */ /* 0x000fca00078e0220 */
[----:B--2---:R1:W-:Y:S01]  /*6c10*/  @!P5 ST.E.128 desc[UR42][R32.64], R12 ;  /* 0x0000000c2000d985 */ /* 0x0043e2000c101d2a */
[----:B------:R-:W-:-:S13]  /*6c20*/  ISETP.GE.AND P5, PT, R4, UR4, PT ;  /* 0x0000000404007c0c */ /* 0x000fda000bfa6270 */
[----:B------:R-:W2:Y:S01]  /*6c30*/  @!P5 LDS.128 R12, [R55+0x17000] ;  /* 0x01700000370cd984 */ /* 0x000ea20000000c00 */
[----:B------:R-:W-:Y:S01]  /*6c40*/  @!P5 SHF.L.U32 R11, R157, 0x3, RZ ;  /* 0x000000039d0bd819 */ /* 0x000fe200000006ff */
[----:B-1----:R-:W-:Y:S02]  /*6c50*/  @!P5 IMAD.MOV.U32 R32, RZ, RZ, R35 ;  /* 0x000000ffff20d224 */ /* 0x002fe400078e0023 */
[----:B------:R-:W-:Y:S02]  /*6c60*/  @!P5 IMAD.MOV.U32 R33, RZ, RZ, R34 ;  /* 0x000000ffff21d224 */ /* 0x000fe400078e0022 */
[----:B------:R-:W-:-:S05]  /*6c70*/  @!P5 IMAD.WIDE R32, R11, 0x2, R32 ;  /* 0x000000020b20d825 */ /* 0x000fca00078e0220 */
[----:B--2---:R1:W-:Y:S01]  /*6c80*/  @!P5 ST.E.128 desc[UR42][R32.64], R12 ;  /* 0x0000000c2000d985 */ /* 0x0043e2000c101d2a */
[----:B------:R-:W-:-:S03]  /*6c90*/  ISETP.GE.AND P5, PT, R136, UR4, PT ;  /* 0x0000000488007c0c */ /* 0x000fc6000bfa6270 */
[----:B------:R-:W2:Y:S10]  /*6ca0*/  @!P4 LDS.128 R12, [R54+0x17000] ;  /* 0x01700000360cc984 */ /* 0x000eb40000000c00 */
[----:B-1----:R-:W-:-:S04]  /*6cb0*/  @!P5 LEA R32, P6, R136, R35, 0x1 ;  /* 0x000000238820d211 */ /* 0x002fc800078c08ff */
[----:B------:R-:W-:Y:S01]  /*6cc0*/  @!P5 LEA.HI.X R33, R136, R34, R36, 0x1, P6 ;  /* 0x000000228821d211 */ /* 0x000fe200030f0c24 */
[----:B--2---:R-:W-:Y:S04]  /*6cd0*/  @!P4 ST.E.128 desc[UR42][R30.64], R12 ;  /* 0x0000000c1e00c985 */ /* 0x004fe8000c101d2a */
[----:B------:R-:W1:Y:S04]  /*6ce0*/  @!P3 LDS.128 R12, [R55+0x19000] ;  /* 0x01900000370cb984 */ /* 0x000e680000000c00 */
[----:B-1----:R-:W-:Y:S04]  /*6cf0*/  @!P3 ST.E.128 desc[UR42][R28.64], R12 ;  /* 0x0000000c1c00b985 */ /* 0x002fe8000c101d2a */
[----:B------:R-:W1:Y:S04]  /*6d00*/  @!P5 LDS.128 R12, [R54+0x19000] ;  /* 0x01900000360cd984 */ /* 0x000e680000000c00 */
[----:B-1----:R4:W-:Y:S02]  /*6d10*/  @!P5 ST.E.128 desc[UR42][R32.64], R12 ;  /* 0x0000000c2000d985 */ /* 0x0029e4000c101d2a */
.L_x_416:
[----:B------:R-:W-:Y:S05]  /*6d20*/  BSYNC B0 ;  /* 0x0000000000007941 */ /* 0x000fea0003800000 */
.L_x_407:
[----:B------:R-:W5:Y:S01]  /*6d30*/  S2R R11, SR_TID.X ;  /* 0x00000000000b7919 */ /* 0x000f620000002100 */
[----:B------:R-:W-:Y:S01]  /*6d40*/  @!PT LDS RZ, [RZ] ;  /* 0x00000000fffff984 */ /* 0x000fe20000000800 */
[----:B------:R-:W-:Y:S01]  /*6d50*/  @!PT LDS RZ, [RZ] ;  /* 0x00000000fffff984 */ /* 0x000fe20000000800 */
[----:B------:R-:W-:Y:S01]  /*6d60*/  @!PT LDS RZ, [RZ] ;  /* 0x00000000fffff984 */ /* 0x000fe20000000800 */
[----:B------:R-:W-:Y:S01]  /*6d70*/  @!PT LDS RZ, [RZ] ;  /* 0x00000000fffff984 */ /* 0x000fe20000000800 */
[----:B------:R0:W-:Y:S06]  /*6d80*/  MEMBAR.ALL.CTA ;  /* 0x0000000000007992 */ /* 0x0001ec0000008000 */
[----:B0-----:R-:W0:Y:S01]  /*6d90*/  FENCE.VIEW.ASYNC.S ;  /* 0x00000000000073c6 */ /* 0x001e220000000000 */
[----:B------:R-:W-:Y:S05]  /*6da0*/  WARPSYNC.ALL ;  /* 0x0000000000007948 */ /* 0x000fea0003800000 */
[----:B------:R-:W-:Y:S01]  /*6db0*/  BSSY B0, `(.L_x_459) ;  /* 0x0000008000007945 */ /* 0x000fe20003800000 */
[----:B0-----:R0:W-:Y:S01]  /*6dc0*/  BAR.SYNC.DEFER_BLOCKING R101, 0x80 ;  /* 0x000200650000751d */ /* 0x0011e20000010000 */
[----:B-----5:R-:W-:-:S13]  /*6dd0*/  LOP3.LUT P3, RZ, R11, 0x7f, RZ, 0xc0, !PT ;  /* 0x0000007f0bff7812 */ /* 0x020fda000786c0ff */
[----:B------:R-:W-:-:S05]  /*6de0*/  @!P3 VIADD R11, R53, 0x2d8a0 ;  /* 0x0002d8a0350bb836 */ /* 0x000fca0000000000 */
[----:B------:R-:W-:-:S04]  /*6df0*/  @!P3 PRMT R11, RZ, 0x654, R11 ;  /* 0x00000654ff0bb816 */ /* 0x000fc8000000000b */
[----:B------:R0:W-:Y:S01]  /*6e00*/  @!P3 SYNCS.ARRIVE.TRANS64.RED.A1T0 RZ, [R11+URZ], RZ ;  /* 0x000000ff0bffb9a7 */ /* 0x0001e2000810043f */
[----:B------:R-:W-:Y:S05]  /*6e10*/  @!P2 BRA `(.L_x_460) ;  /* 0x000000000004a947 */ /* 0x000fea0003800000 */
[----:B------:R-:W-:Y:S01]  /*6e20*/  BPT.TRAP 0x1 ;  /* 0x000000040000795c */ /* 0x000fe20000300000 */
.L_x_460:
[----:B------:R-:W-:Y:S05]  /*6e30*/  BSYNC B0 ;  /* 0x0000000000007941 */ /* 0x000fea0003800000 */
.L_x_459:
[----:B------:R-:W5:Y:S01]  /*6e40*/  SYNCS.PHASECHK.TRANS64.TRYWAIT P2, [R53+URZ+0x2d8b0], R80 ;  /* 0x02d8b050350075a7 */ /* 0x000f62000804017f */
[----:B------:R-:W-:Y:S04]  /*6e50*/  BSSY B0, `(.L_x_461) ;  /* 0x0000002000007945 */ /* 0x000fe80003800000 */
[----:B-----5:R-:W-:Y:S05]  /*6e60*/  @!P2 BRA `(.L_x_462) ;  /* 0x000001500030a947 */ /* 0x020fea0003800000 */
.L_x_687:
[----:B------:R-:W-:Y:S05]  /*6e70*/  BSYNC B0 ;  /* 0x0000000000007941 */ /* 0x000fea0003800000 */
.L_x_461:
[----:B------:R-:W-:Y:S01]  /*6e80*/  ULDC.64 UR4, c[0x0][0x328] ;  /* 0x0000ca0000047ab9 */ /* 0x000fe20000000a00 */
[----:B------:R-:W-:Y:S01]  /*6e90*/  ULDC.64 UR6, c[0x0][0x318] ;  /* 0x0000c60000067ab9 */ /* 0x000fe20000000a00 */
[----:B------:R-:W-:Y:S01]  /*6ea0*/  IMAD R77, R77, UR4, RZ ;  /* 0x000000044d4d7c24 */ /* 0x000fe2000f8e02ff */
[----:B------:R-:W-:Y:S01]  /*6eb0*/  BSSY B0, `(.L_x_463) ;  /* 0x0000036000007945 */ /* 0x000fe20003800000 */
[----:B-1234-:R-:W-:-:S04]  /*6ec0*/  IMAD.WIDE.U32 R12, R76, UR4, RZ ;  /* 0x000000044c0c7c25 */ /* 0x01efc8000f8e00ff */
[----:B------:R-:W-:Y:S01]  /*6ed0*/  IMAD R77, R76, UR5, R77 ;  /* 0x000000054c4d7c24 */ /* 0x000fe2000f8e024d */
[----:B------:R-:W-:Y:S02]  /*6ee0*/  ULDC.64 UR4, c[0x0][0x338] ;  /* 0x0000ce0000047ab9 */ /* 0x000fe40000000a00 */
[----:B------:R-:W-:Y:S02]  /*6ef0*/  IMAD R78, R78, UR4, RZ ;  /* 0x000000044e4e7c24 */ /* 0x000fe4000f8e02ff */
[----:B------:R-:W-:Y:S02]  /*6f00*/  IMAD.IADD R13, R13, 0x1, R77 ;  /* 0x000000010d0d7824 */ /* 0x000fe400078e024d */
[C---:B0-----:R-:W-:Y:S02]  /*6f10*/  IMAD R11, R75.reuse, UR5, R78 ;  /* 0x000000054b0b7c24 */ /* 0x041fe4000f8e024e */
[----:B------:R-:W-:Y:S01]  /*6f20*/  IMAD.WIDE.U32 R12, R75, UR4, R12 ;  /* 0x000000044b0c7c25 */ /* 0x000fe2000f8e000c */
[----:B------:R-:W-:-:S04]  /*6f30*/  ULDC.64 UR4, c[0x0][0x330] ;  /* 0x0000cc0000047ab9 */ /* 0x000fc80000000a00 */
[----:B------:R-:W-:-:S03]  /*6f40*/  IADD3 R13, R13, R11, RZ ;  /* 0x0000000b0d0d7210 */ /* 0x000fc60007ffe0ff */
[----:B------:R-:W-:-:S04]  /*6f50*/  IMAD.WIDE.U32 R12, R137, UR4, R12 ;  /* 0x00000004890c7c25 */ /* 0x000fc8000f8e000c */
[----:B------:R-:W-:Y:S01]  /*6f60*/  IMAD R13, R137, UR5, R13 ;  /* 0x00000005890d7c24 */ /* 0x000fe2000f8e020d */
[----:B------:R-:W-:-:S04]  /*6f70*/  LEA R11, P2, R12, UR6, 0x1 ;  /* 0x000000060c0b7c11 */ /* 0x000fc8000f8408ff */
[----:B------:R-:W-:Y:S01]  /*6f80*/  LEA.HI.X R12, R12, UR7, R13, 0x1, P2 ;  /* 0x000000070c0c7c11 */ /* 0x000fe200090f0c0d */
[----:B------:R0:W1:Y:S01]  /*6f90*/  SHFL.IDX PT, R32, R11, RZ, 0x1e1f ;  /* 0x001e1fff0b207589 */ /* 0x00006200000e0000 */
[----:B------:R-:W-:-:S03]  /*6fa0*/  ISETP.GT.AND P2, PT, R79, R141, PT ;  /* 0x0000008d4f00720c */ /* 0x000fc60003f44270 */
[----:B------:R0:W2:Y:S10]  /*6fb0*/  SHFL.IDX PT, R33, R12, RZ, 0x1e1f ;  /* 0x001e1fff0c217589 */ /* 0x0000b400000e0000 */
[----:B0-----:R-:W-:Y:S05]  /*6fc0*/  @!P2 BRA `(.L_x_464) ;  /* 0x000000000090a947 */ /* 0x001fea0003800000 */
[----:B------:R-:W3:Y:S01]  /*6fd0*/  LDL R15, [R1+0x2c] ;  /* 0x00002c00010f7983 */ /* 0x000ee20000100800 */
[----:B------:R-:W-:-:S03]  /*6fe0*/  ULDC UR4, c[0x0][0x2f4] ;  /* 0x0000bd0000047ab9 */ /* 0x000fc60000000800 */
[----:B------:R-:W4:Y:S01]  /*6ff0*/  LDL R14, [R1+0x28] ;  /* 0x00002800010e7983 */ /* 0x000f220000100800 */
[C---:B------:R-:W-:Y:S02]  /*7000*/  ISETP.GE.AND P5, PT, R16.reuse, UR4, PT ;  /* 0x0000000410007c0c */ /* 0x040fe4000bfa6270 */
[----:B------:R-:W-:Y:S01]  /*7010*/  ISETP.GE.AND P4, PT, R23, UR4, PT ;  /* 0x0000000417007c0c */ /* 0x000fe2000bf86270 */
[----:B------:R-:W5:Y:S10]  /*7020*/  LDL R36, [R1+0x24] ;  /* 0x0000240001247983 */ /* 0x000f740000100800 */
[----:B-1----:R-:W-:-:S04]  /*7030*/  @!P5 LEA R34, P2, R16, R32, 0x1 ;  /* 0x000000201022d211 */ /* 0x002fc800078408ff */
[----:B--2---:R-:W-:Y:S02]  /*7040*/  @!P5 LEA.HI.X R35, R16, R33, R17, 0x1, P2 ;  /* 0x000000211023d211 */ /* 0x004fe400010f0c11 */
[----:B------:R-:W-:-:S04]  /*7050*/  @!P4 LEA R30, P2, R23, R32, 0x1 ;  /* 0x00000020171ec211 */ /* 0x000fc800078408ff */
[----:B---3--:R-:W-:Y:S02]  /*7060*/  @!P4 LEA.HI.X R31, R23, R33, R15, 0x1, P2 ;  /* 0x00000021171fc211 */ /* 0x008fe400010f0c0f */
[----:B------:R-:W-:-:S13]  /*7070*/  ISETP.GE.AND P2, PT, R22, UR4, PT ;  /* 0x0000000416007c0c */ /* 0x000fda000bf46270 */
[----:B------:R-:W-:-:S04]  /*7080*/  @!P2 LEA R28, P6, R22, R32, 0x1 ;  /* 0x00000020161ca211 */ /* 0x000fc800078c08ff */
[----:B----4-:R-:W-:Y:S02]  /*7090*/  @!P2 LEA.HI.X R29, R22, R33, R14, 0x1, P6 ;  /* 0x00000021161da211 */ /* 0x010fe400030f0c0e */
[----:B------:R-:W0:Y:S04]  /*70a0*/  @!P5 LDS.128 R12, [R55] ;  /* 0x00000000370cd984 */ /* 0x000e280000000c00 */
[----:B0-----:R0:W-:Y:S01]  /*70b0*/  @!P5 ST.E.128 desc[UR42][R34.64], R12 ;  /* 0x0000000c2200d985 */ /* 0x0011e2000c101d2a */
[----:B------:R-:W-:-:S13]  /*70c0*/  ISETP.GE.AND P5, PT, R3, UR4, PT ;  /* 0x0000000403007c0c */ /* 0x000fda000bfa6270 */
[----:B------:R-:W1:Y:S01]  /*70d0*/  @!P5 LDS.128 R12, [R54] ;  /* 0x00000000360cd984 */ /* 0x000e620000000c00 */
[----:B------:R-:W-:-:S04]  /*70e0*/  @!P5 IMAD.SHL.U32 R11, R156, 0x8, RZ ;  /* 0x000000089c0bd824 */ /* 0x000fc800078e00ff */
[----:B0-----:R-:W-:-:S05]  /*70f0*/  @!P5 IMAD.WIDE R34, R11, 0x2, R32 ;  /* 0x000000020b22d825 */ /* 0x001fca00078e0220 */
[----:B-1----:R0:W-:Y:S01]  /*7100*/  @!P5 ST.E.128 desc[UR42][R34.64], R12 ;  /* 0x0000000c2200d985 */ /* 0x0021e2000c101d2a */
[----:B------:R-:W-:-:S13]  /*7110*/  ISETP.GE.AND P5, PT, R4, UR4, PT ;  /* 0x0000000404007c0c */ /* 0x000fda000bfa6270 */
[----:B------:R-:W1:Y:S01]  /*7120*/  @!P5 LDS.128 R12, [R55+0x2000] ;  /* 0x00200000370cd984 */ /* 0x000e620000000c00 */
[----:B------:R-:W-:Y:S02]  /*7130*/  @!P5 IMAD.SHL.U32 R11, R157, 0x8, RZ ;  /* 0x000000089d0bd824 */ /* 0x000fe400078e00ff */
[----:B0-----:R-:W-:Y:S02]  /*7140*/  @!P5 IMAD.MOV.U32 R34, RZ, RZ, R32 ;  /* 0x000000ffff22d224 */ /* 0x001fe400078e0020 */
[----:B------:R-:W-:Y:S02]  /*7150*/  @!P5 IMAD.MOV.U32 R35, RZ, RZ, R33 ;  /* 0x000000ffff23d224 */ /* 0x000fe400078e0021 */
[----:B------:R-:W-:-:S05]  /*7160*/  @!P5 IMAD.WIDE R34, R11, 0x2, R34 ;  /* 0x000000020b22d825 */ /* 0x000fca00078e0222 */
[----:B-1----:R-:W-:Y:S01]  /*7170*/  @!P5 ST.E.128 desc[UR42][R34.64], R12 ;  /* 0x0000000c2200d985 */ /* 0x002fe2000c101d2a */
[----:B------:R-:W-:-:S03]  /*7180*/  ISETP.GE.AND P5, PT, R136, UR4, PT ;  /* 0x0000000488007c0c */ /* 0x000fc6000bfa6270 */
[----:B------:R-:W0:Y:S10]  /*7190*/  @!P4 LDS.128 R12, [R54+0x2000] ;  /* 0x00200000360cc984 */ /* 0x000e340000000c00 */
[----:B------:R-:W-:-:S04]  /*71a0*/  @!P5 LEA R32, P6, R136, R32, 0x1 ;  /* 0x000000208820d211 */ /* 0x000fc800078c08ff */
[----:B-----5:R-:W-:Y:S01]  /*71b0*/  @!P5 LEA.HI.X R33, R136, R33, R36, 0x1, P6 ;  /* 0x000000218821d211 */ /* 0x020fe200030f0c24 */
[----:B0-----:R-:W-:Y:S04]  /*71c0*/  @!P4 ST.E.128 desc[UR42][R30.64], R12 ;  /* 0x0000000c1e00c985 */ /* 0x001fe8000c101d2a */
[----:B------:R-:W0:Y:S04]  /*71d0*/  @!P2 LDS.128 R12, [R55+0x4000] ;  /* 0x00400000370ca984 */ /* 0x000e280000000c00 */
[----:B0-----:R-:W-:Y:S04]  /*71e0*/  @!P2 ST.E.128 desc[UR42][R28.64], R12 ;  /* 0x0000000c1c00a985 */ /* 0x001fe8000c101d2a */
[----:B------:R-:W0:Y:S04]  /*71f0*/  @!P5 LDS.128 R12, [R54+0x4000] ;  /* 0x00400000360cd984 */ /* 0x000e280000000c00 */
[----:B0-----:R0:W-:Y:S02]  /*7200*/  @!P5 ST.E.128 desc[UR42][R32.64], R12 ;  /* 0x0000000c2000d985 */ /* 0x0011e4000c101d2a */
.L_x_464:
[----:B------:R-:W-:Y:S05]  /*7210*/  BSYNC B0 ;  /* 0x0000000000007941 */ /* 0x000fea0003800000 */
.L_x_463:
[----:B------:R-:W-:Y:S01]  /*7220*/  @!PT LDS RZ, [RZ] ;  /* 0x00000000fffff984 */ /* 0x000fe20000000800 */
[----:B------:R-:W-:Y:S01]  /*7230*/  @!PT LDS RZ, [RZ] ;  /* 0x00000000fffff984 */ /* 0x000fe20000000800 */
[----:B------:R-:W-:Y:S01]  /*7240*/  @!PT LDS RZ, [RZ] ;  /* 0x00000000fffff984 */ /* 0x000fe20000000800 */
[----:B------:R-:W-:Y:S01]  /*7250*/  @!PT LDS RZ, [RZ] ;  /* 0x00000000fffff984 */ /* 0x000fe20000000800 */
[----:B------:R3:W-:Y:S06]  /*7260*/  MEMBAR.ALL.CTA ;  /* 0x0000000000007992 */ /* 0x0007ec0000008000 */
[----:B---3--:R-:W3:Y:S01]  /*7270*/  FENCE.VIEW.ASYNC.S ;  /* 0x00000000000073c6 */ /* 0x008ee20000000000 */
[----:B------:R-:W-:Y:S01]  /*7280*/  VIADD R18, R18, 0x1 ;  /* 0x0000000112127836 */ /* 0x000fe20000000000 */
[----:B------:R-:W-:Y:S01]  /*7290*/  @!P3 IADD3 R53, R53, 0x2d8c0, RZ ;  /* 0x0002d8c03535b810 */ /* 0x000fe20007ffe0ff */
[----:B---3--:R3:W-:Y:S03]  /*72a0*/  BAR.SYNC.DEFER_BLOCKING R101, 0x80 ;  /* 0x000200650000751d */ /* 0x0087e60000010000 */
[----:B------:R-:W-:-:S02]  /*72b0*/  ISETP.NE.AND P2, PT, R18, 0x2, PT ;  /* 0x000000021200780c */ /* 0x000fc40003f45270 */
[----:B------:R-:W-:Y:S02]  /*72c0*/  @!P3 PRMT R53, RZ, 0x654, R53 ;  /* 0x00000654ff35b816 */ /* 0x000fe40000000035 */
[----:B------:R-:W-:Y:S02]  /*72d0*/  SEL R11, RZ, 0x1, P2 ;  /* 0x00000001ff0b7807 */ /* 0x000fe40001000000 */
[----:B------:R-:W-:Y:S02]  /*72e0*/  SEL R18, R18, RZ, P2 ;  /* 0x000000ff12127207 */ /* 0x000fe40001000000 */
[----:B------:R-:W-:Y:S01]  /*72f0*/  LOP3.LUT R140, R140, R11, RZ, 0x3c, !PT ;  /* 0x0000000b8c8c7212 */ /* 0x000fe200078e3cff */
[----:B------:R3:W-:Y:S01]  /*7300*/  @!P3 SYNCS.ARRIVE.TRANS64.RED.A1T0 RZ, [R53+URZ], RZ ;  /* 0x000000ff35ffb9a7 */ /* 0x0007e2000810043f */
[----:B------:R-:W-:Y:S05]  /*7310*/  @P1 BRA `(.L_x_465) ;  /* 0xffffffb400b41947 */ /* 0x000fea000383ffff */
[----:B0-----:R-:W0:Y:S01]  /*7320*/  S2R R12, SR_TID.X ;  /* 0x00000000000c7919 */ /* 0x001e220000002100 */
[----:B------:R-:W-:Y:S02]  /*7330*/  PLOP3.LUT P0, PT, PT, PT, PT, 0x8, 0x0 ;  /* 0x000000000000781c */ /* 0x000fe40003f0e170 */
[----:B0-----:R-:W-:-:S04]  /*7340*/  SHF.R.U32.HI R12, RZ, 0x7, R12 ;  /* 0x00000007ff0c7819 */ /* 0x001fc8000001160c */
[----:B------:R-:W-:-:S13]  /*7350*/  ISETP.NE.AND P4, PT, R12, 0x1, PT ;  /* 0x000000010c00780c */ /* 0x000fda0003f85270 */
[----:B------:R-:W-:Y:S06]  /*7360*/  @!P4 BAR.ARV 0x9, 0x100 ;  /* 0x024400000000cb1d */ /* 0x000fec0000002000 */
.L_x_402:
[----:B------:R-:W-:Y:S01]  /*7370*/  IMAD.MOV.U32 R88, RZ, RZ, RZ ;  /* 0x000000ffff587224 */ /* 0x000fe200078e00ff */
[----:B------:R-:W-:Y:S06]  /*7380*/  @P0 BRA `(.L_x_466) ;  /* 0x00000000000c0947 */ /* 0x000fec0003800000 */
[----:B------:R-:W4:Y:S01]  /*7390*/  FENCE.VIEW.ASYNC.G ;  /* 0x00000000000073c6 */ /* 0x000f220000000100 */
[----:B------:R-:W-:Y:S05]  /*73a0*/  WARPSYNC.ALL ;  /* 0x0000000000007948 */ /* 0x000fea0003800000 */
[----:B----4-:R-:W-:Y:S06]  /*73b0*/  BAR.ARV 0xc, 0x200 ;  /* 0x0308000000007b1d */ /* 0x010fec0000002000 */
.L_x_466:
[----:B------:R-:W-:Y:S01]  /*73c0*/  LOP3.LUT P0, RZ, R19, 0x8, RZ, 0xc0, !PT ;  /* 0x0000000813ff7812 */ /* 0x000fe2000780c0ff */
[----:B------:R-:W-:-:S12]  /*73d0*/  BSSY B0, `(.L_x_467) ;  /* 0x0000020000007945 */ /* 0x000fd80003800000 */
[----:B------:R-:W-:Y:S05]  /*73e0*/  @!P0 BRA `(.L_x_468) ;  /* 0x0000000000788947 */ /* 0x000fea0003800000 */
[----:B------:R-:W4:Y:S01]  /*73f0*/  LDL R0, [R1+0x94] ;  /* 0x0000940001007983 */ /* 0x000f220000100800 */
[----:B------:R-:W-:Y:S01]  /*7400*/  ULDC UR4, c[0x0][0x9f0] ;  /* 0x00027c0000047ab9 */ /* 0x000fe20000000800 */
[----:B----4-:R-:W-:-:S04]  /*7410*/  ISETP.NE.AND P0, PT, R0, RZ, PT ;  /* 0x000000ff0000720c */ /* 0x010fc80003f05270 */
[----:B------:R-:W-:-:S04]  /*7420*/  SEL R9, R0, UR4, P0 ;  /* 0x0000000400097c07 */ /* 0x000fc80008000000 */
[-C--:B------:R-:W-:Y:S02]  /*7430*/  IABS R6, R9.reuse ;  /* 0x0000000900067213 */ /* 0x080fe40000000000 */
[----:B------:R-:W-:Y:S02]  /*7440*/  IADD3 R0, R99, -0x1, R9 ;  /* 0xffffffff63007810 */ /* 0x000fe40007ffe009 */
[----:B------:R-:W4:Y:S01]  /*7450*/  I2F.RP R3, R6 ;  /* 0x0000000600037306 */ /* 0x000f220000209400 */
[-C--:B------:R-:W-:Y:S02]  /*7460*/  IABS R10, R9.reuse ;  /* 0x00000009000a7213 */ /* 0x080fe40000000000 */
[----:B------:R-:W-:Y:S02]  /*7470*/  IABS R8, R0 ;  /* 0x0000000000087213 */ /* 0x000fe40000000000 */
[----:B------:R-:W-:-:S04]  /*7480*/  LOP3.LUT R0, R0, R9, RZ, 0x3c, !PT ;  /* 0x0000000900007212 */ /* 0x000fc800078e3cff */
[----:B------:R-:W-:Y:S01]  /*7490*/  ISETP.GE.AND P2, PT, R0, RZ, PT ;  /* 0x000000ff0000720c */ /* 0x000fe20003f46270 */
[----:B----4-:R-:W4:Y:S02]  /*74a0*/  MUFU.RCP R3, R3 ;  /* 0x0000000300037308 */ /* 0x010f240000001000 */
[----:B----4-:R-:W-:Y:S01]  /*74b0*/  VIADD R4, R3, 0xffffffe ;  /* 0x0ffffffe03047836 */ /* 0x010fe20000000000 */
[----:B------:R-:W-:-:S05]  /*74c0*/  IADD3 R3, RZ, -R10, RZ ;  /* 0x8000000aff037210 */ /* 0x000fca0007ffe0ff */
[----:B------:R4:W0:Y:S02]  /*74d0*/  F2I.FTZ.U32.TRUNC.NTZ R5, R4 ;  /* 0x0000000400057305 */ /* 0x000824000021f000 */
[----:B----4-:R-:W-:Y:S02]  /*74e0*/  IMAD.MOV.U32 R4, RZ, RZ, RZ ;  /* 0x000000ffff047224 */ /* 0x010fe400078e00ff */
[----:B0-----:R-:W-:-:S04]  /*74f0*/  IMAD.MOV R7, RZ, RZ, -R5 ;  /* 0x000000ffff077224 */ /* 0x001fc800078e0a05 */
        /* <DEDUP_REMOVED lines=10> */
[----:B------:R-:W-:Y:S02]  /*75a0*/  @!P2 IADD3 R5, -R5, RZ, RZ ;  /* 0x000000ff0505a210 */ /* 0x000fe40007ffe1ff */
[----:B------:R-:W-:-:S05]  /*75b0*/  @!P1 LOP3.LUT R5, RZ, R9, RZ, 0x33, !PT ;  /* 0x00000009ff059212 */ /* 0x000fca00078e33ff */
[----:B------:R-:W-:-:S07]  /*75c0*/  IMAD.MOV.U32 R88, RZ, RZ, R5 ;  /* 0x000000ffff587224 */ /* 0x000fce00078e0005 */
.L_x_468:
[----:B------:R-:W-:Y:S05]  /*75d0*/  BSYNC B0 ;  /* 0x0000000000007941 */ /* 0x000fea0003800000 */
.L_x_467:
[----:B------:R-:W4:Y:S01]  /*75e0*/  LDL R0, [R1+0xb0] ;  /* 0x0000b00001007983 */ /* 0x000f220000100800 */
[----:B------:R-:W-:Y:S01]  /*75f0*/  PLOP3.LUT P0, PT, PT, PT, PT, 0x80, 0x0 ;  /* 0x000000000000781c */ /* 0x000fe20003f0f070 */
[----:B------:R-:W-:Y:S01]  /*7600*/  IMAD.MOV.U32 R3, RZ, RZ, RZ ;  /* 0x000000ffff037224 */ /* 0x000fe200078e00ff */
        /* <DEDUP_REMOVED lines=17> */
[----:B-12---:R-:W-:Y:S02]  /*7720*/  CS2R R32, SRZ ;  /* 0x0000000000207805 */ /* 0x006fe4000001ff00 */
[----:B------:R-:W-:Y:S02]  /*7730*/  CS2R R54, SRZ ;  /* 0x0000000000367805 */ /* 0x000fe4000001ff00 */
[----:B------:R-:W-:Y:S02]  /*7740*/  CS2R R30, SRZ ;  /* 0x00000000001e7805 */ /* 0x000fe4000001ff00 */
[----:B---3--:R-:W-:Y:S02]  /*7750*/  CS2R R52, SRZ ;  /* 0x0000000000347805 */ /* 0x008fe4000001ff00 */
[----:B0-----:R-:W-:Y:S02]  /*7760*/  CS2R R28, SRZ ;  /* 0x00000000001c7805 */ /* 0x001fe4000001ff00 */
[----:B------:R-:W-:-:S02]  /*7770*/  CS2R R50, SRZ ;  /* 0x0000000000327805 */ /* 0x000fc4000001ff00 */
[----:B------:R-:W-:Y:S01]  /*7780*/  CS2R R20, SRZ ;  /* 0x0000000000147805 */ /* 0x000fe2000001ff00 */
[----:B----4-:R-:W-:Y:S02]  /*7790*/  IMAD R4, R0, R88, RZ ;  /* 0x0000005800047224 */ /* 0x010fe400078e02ff */
[----:B------:R-:W-:-:S03]  /*77a0*/  IMAD.MOV.U32 R0, RZ, RZ, RZ ;  /* 0x000000ffff007224 */ /* 0x000fc600078e00ff */
[----:B------:R0:W-:Y:S01]  /*77b0*/  STL [R1+0x78], R4 ;  /* 0x0000780401007387 */ /* 0x0001e20000100800 */
[----:B------:R-:W-:-:S04]  /*77c0*/  VIADDMNMX R88, R4, R88, R99, PT ;  /* 0x0000005804587246 */ /* 0x000fc80003800163 */
[----:B------:R-:W-:-:S13]  /*77d0*/  ISETP.GT.AND P1, PT, R88, R4, PT ;  /* 0x000000045800720c */ /* 0x000fda0003f24270 */
[----:B0-----:R-:W-:Y:S05]  /*77e0*/  @!P1 BRA `(.L_x_469) ;  /* 0x000000a4003c9947 */ /* 0x001fea0003800000 */
[----:B------:R-:W0:Y:S01]  /*77f0*/  S2R R4, SR_TID.X ;  /* 0x0000000000047919 */ /* 0x000e220000002100 */
[----:B------:R-:W-:Y:S01]  /*7800*/  UMOV UR4, 0xffffffff ;  /* 0xffffffff00047882 */ /* 0x000fe20000000000 */
[----:B0-----:R-:W-:-:S05]  /*7810*/  VIADD R40, R4, 0xffffff80 ;  /* 0xffffff8004287836 */ /* 0x001fca0000000000 */
[----:B------:R-:W-:-:S04]  /*7820*/  SHF.R.S32.HI R41, RZ, 0x1f, R40 ;  /* 0x0000001fff297819 */ /* 0x000fc80000011428 */
[----:B------:R-:W-:-:S04]  /*7830*/  LEA.HI R13, R41, R40, RZ, 0x7 ;  /* 0x00000028290d7211 */ /* 0x000fc800078f38ff */
[----:B------:R-:W-:Y:S01]  /*7840*/  SHF.R.S32.HI R13, RZ, 0x7, R13 ;  /* 0x00000007ff0d7819 */ /* 0x000fe2000001140d */
[----:B------:R-:W-:Y:S06]  /*7850*/  BRA.DIV UR4, `(.L_x_470) ;  /* 0x0000014604c87947 */ /* 0x000fec000b800000 */
[----:B------:R-:W0:Y:S04]  /*7860*/  SHFL.IDX PT, R0, R13, RZ, 0x1f ;  /* 0x00001fff0d007589 */ /* 0x000e2800000e0000 */
[----:B0-----:R1:W-:Y:S02]  /*7870*/  STL [R1+0x7c], R0 ;  /* 0x00007c0001007387 */ /* 0x0013e40000100800 */
.L_x_690:
[----:B------:R-:W1:Y:S01]  /*7880*/  LDL R3, [R1+0x7c] ;  /* 0x00007c0001037983 */ /* 0x000e620000100800 */
[----:B------:R-:W-:Y:S01]  /*7890*/  BSSY B6, `(.L_x_471) ;  /* 0x000001b000067945 */ /* 0x000fe20003800000 */
[----:B-1----:R-:W-:-:S05]  /*78a0*/  IMAD.HI R0, R3, 0x55555556, RZ ;  /* 0x5555555603007827 */ /* 0x002fca00078e02ff */
[----:B------:R-:W-:-:S05]  /*78b0*/  LEA.HI R44, R0, R0, RZ, 0x1 ;  /* 0x00000000002c7211 */ /* 0x000fca00078f08ff */
[----:B------:R-:W-:Y:S01]  /*78c0*/  IMAD R44, R44, -0x3, R3 ;  /* 0xfffffffd2c2c7824 */ /* 0x000fe200078e0203 */
[----:B------:R-:W-:-:S04]  /*78d0*/  IADD3 R3, R2, 0x21800, RZ ;  /* 0x0002180002037810 */ /* 0x000fc80007ffe0ff */
[----:B------:R-:W-:Y:S01]  /*78e0*/  LOP3.LUT P0, RZ, R3, 0x3ff, RZ, 0xc0, !PT ;  /* 0x000003ff03ff7812 */ /* 0x000fe2000780c0ff */
[----:B------:R-:W-:-:S05]  /*78f0*/  IMAD R0, R44, 0x2000, R3 ;  /* 0x000020002c007824 */ /* 0x000fca00078e0203 */
[----:B------:R-:W-:-:S04]  /*7900*/  SHF.R.U32.HI R0, RZ, 0x4, R0 ;  /* 0x00000004ff007819 */ /* 0x000fc80000011600 */
[----:B------:R-:W-:-:S05]  /*7910*/  LOP3.LUT R0, R0, 0x3fff, RZ, 0xc0, !PT ;  /* 0x00003fff00007812 */ /* 0x000fca00078ec0ff */
[----:B------:R1:W-:Y:S01]  /*7920*/  STL [R1+0x84], R0 ;  /* 0x0000840001007387 */ /* 0x0003e20000100800 */
[----:B------:R-:W-:Y:S05]  /*7930*/  @!P0 BRA `(.L_x_472) ;  /* 0x0000000000408947 */ /* 0x000fea0003800000 */
[----:B0-----:R-:W-:Y:S01]  /*7940*/  MOV R14, 0x0 ;  /* 0x00000000000e7802 */ /* 0x001fe20000000f00 */
[----:B------:R-:W-:Y:S01]  /*7950*/  ULDC.64 UR4, c[0x4][0x88] ;  /* 0x0100220000047ab9 */ /* 0x000fe20000000a00 */
[----:B------:R-:W-:Y:S01]  /*7960*/  ULDC.64 UR6, c[0x4][0x90] ;  /* 0x0100240000067ab9 */ /* 0x000fe20000000a00 */
[----:B------:R-:W-:Y:S01]  /*7970*/  IMAD.U32 R4, RZ, RZ, UR4 ;  /* 0x00000004ff047e24 */ /* 0x000fe2000f8e00ff */
[----:B------:R-:W-:Y:S01]  /*7980*/  MOV R7, UR7 ;  /* 0x0000000700077c02 */ /* 0x000fe20008000f00 */
[----:B------:R-:W-:Y:S01]  /*7990*/  IMAD.U32 R5, RZ, RZ, UR5 ;  /* 0x00000005ff057e24 */ /* 0x000fe2000f8e00ff */
[----:B------:R-:W0:Y:S01]  /*79a0*/  LDC.64 R14, c[0x4][R14] ;  /* 0x010000000e0e7b82 */ /* 0x000e220000000a00 */
[----:B------:R-:W-:Y:S01]  /*79b0*/  ULDC.64 UR4, c[0x4][0x28] ;  /* 0x01000a0000047ab9 */ /* 0x000fe20000000a00 */
[----:B------:R-:W-:Y:S01]  /*79c0*/  IMAD.U32 R6, RZ, RZ, UR6 ;  /* 0x00000006ff067e24 */ /* 0x000fe2000f8e00ff */
[----:B------:R-:W-:Y:S01]  /*79d0*/  MOV R13, RZ ;  /* 0x000000ff000d7202 */ /* 0x000fe20000000f00 */
[----:B------:R-:W-:-:S02]  /*79e0*/  IMAD.U32 R10, RZ, RZ, UR4 ;  /* 0x00000004ff0a7e24 */ /* 0x000fc4000f8e00ff */
[----:B------:R-:W-:Y:S02]  /*79f0*/  IMAD.U32 R11, RZ, RZ, UR5 ;  /* 0x00000005ff0b7e24 */ /* 0x000fe4000f8e00ff */
[----:B------:R-:W-:Y:S02]  /*7a00*/  IMAD.MOV.U32 R8, RZ, RZ, 0x70 ;  /* 0x00000070ff087424 */ /* 0x000fe400078e00ff */
[----:B------:R-:W-:-:S07]  /*7a10*/  IMAD.MOV.U32 R12, RZ, RZ, 0x1 ;  /* 0x00000001ff0c7424 */ /* 0x000fce00078e00ff */
[----:B------:R-:W-:-:S07]  /*7a20*/  LEPC R20, `(.L_x_472) ;  /* 0x000000001014794e */ /* 0x000fce0000000000 */
[----:B01---5:R-:W-:Y:S05]  /*7a30*/  CALL.ABS.NOINC R14 ;  /* 0x000000000e007343 */ /* 0x023fea0003c00000 */
.L_x_472:
[----:B------:R-:W-:Y:S05]  /*7a40*/  BSYNC B6 ;  /* 0x0000000000067941 */ /* 0x000fea0003800000 */
.L_x_471:
[----:B------:R-:W-:Y:S02]  /*7a50*/  ULDC UR4, c[0x0][0x3f4] ;  /* 0x0000fd0000047ab9 */ /* 0x000fe40000000800 */
[----:B------:R-:W-:-:S13]  /*7a60*/  ISETP.LT.AND P0, PT, RZ, UR4, PT ;  /* 0x00000004ff007c0c */ /* 0x000fda000bf01270 */
[----:B------:R-:W-:Y:S05]  /*7a70*/  @P0 BRA `(.L_x_473) ;  /* 0x0000000000400947 */ /* 0x000fea0003800000 */
[----:B------:R-:W-:-:S04]  /*7a80*/  ULEA.HI UR4, UR37, UR37, URZ, 0x1 ;  /* 0x0000002525047291 */ /* 0x000fc8000f8f083f */
[----:B------:R-:W-:-:S04]  /*7a90*/  ULOP3.LUT UR4, UR4, 0xfffffffe, URZ, 0xc0, !UPT ;  /* 0xfffffffe04047892 */ /* 0x000fc8000f8ec03f */
[----:B------:R-:W-:-:S06]  /*7aa0*/  UIADD3 UR4, UR37, -UR4, URZ ;  /* 0x8000000425047290 */ /* 0x000fcc000fffe03f */
[----:B------:R-:W-:-:S05]  /*7ab0*/  IMAD.U32 R3, RZ, RZ, UR4 ;  /* 0x00000004ff037e24 */ /* 0x000fca000f8e00ff */
[----:B------:R-:W-:-:S04]  /*7ac0*/  SHF.L.U32 R3, R3, 0x1f, RZ ;  /* 0x0000001f03037819 */ /* 0x000fc800000006ff */
[----:B------:R2:W3:Y:S03]  /*7ad0*/  SYNCS.PHASECHK.TRANS64.TRYWAIT P0, [R2+URZ+0x2d800], R3 ;  /* 0x02d80003020075a7 */ /* 0x0004e6000800017f */
[----:B---3--:R-:W-:Y:S05]  /*7ae0*/  @!P0 NANOSLEEP.SYNCS 0x989680 ;  /* 0x009896800000895d */ /* 0x008fea0003900000 */
[----:B------:R-:W3:Y:S01]  /*7af0*/  @!P0 SYNCS.PHASECHK.TRANS64 P0, [R2+URZ+0x2d800], R3 ;  /* 0x02d80003020085a7 */ /* 0x000ee2000800007f */
[----:B------:R-:W-:Y:S04]  /*7b00*/  BSSY B0, `(.L_x_474) ;  /* 0x0000006000007945 */ /* 0x000fe80003800000 */
[----:B---3--:R-:W-:Y:S05]  /*7b10*/  @P0 BRA `(.L_x_475) ;  /* 0x0000000000100947 */ /* 0x008fea0003800000 */
.L_x_476:
[----:B---3--:R3:W4:Y:S02]  /*7b20*/  SYNCS.PHASECHK.TRANS64.TRYWAIT P0, [R2+URZ+0x2d800], R3 ;  /* 0x02d80003020075a7 */ /* 0x008724000800017f */
[----:B----4-:R-:W-:Y:S05]  /*7b30*/  @!P0 NANOSLEEP.SYNCS 0x989680 ;  /* 0x009896800000895d */ /* 0x010fea0003900000 */
[----:B------:R-:W4:Y:S02]  /*7b40*/  @!P0 SYNCS.PHASECHK.TRANS64 P0, [R2+URZ+0x2d800], R3 ;  /* 0x02d80003020085a7 */ /* 0x000f24000800007f */
[----:B----4-:R-:W-:Y:S05]  /*7b50*/  @!P0 BRA `(.L_x_476) ;  /* 0xfffffffc00f08947 */ /* 0x010fea000383ffff */
.L_x_475:
[----:B------:R-:W-:Y:S05]  /*7b60*/  BSYNC B0 ;  /* 0x0000000000007941 */ /* 0x000fea0003800000 */
.L_x_474:
[----:B------:R-:W-:Y:S05]  /*7b70*/  BRA `(.L_x_477) ;  /* 0x0000003800987947 */ /* 0x000fea0003800000 */
.L_x_473:
[----:B-1---5:R-:W-:Y:S01]  /*7b80*/  SHF.R.S32.HI R0, RZ, 0x1f, R95 ;  /* 0x0000001fff007819 */ /* 0x022fe2000001145f */
[----:B------:R-:W-:Y:S01]  /*7b90*/  ULOP3.LUT UP0, URZ, UR40, 0x1bf, URZ, 0xc0, !UPT ;  /* 0x000001bf283f7892 */ /* 0x000fe2000f80c03f */
[----:B------:R-:W-:Y:S01]  /*7ba0*/  ULDC.64 UR4, c[0x0][0x3f8] ;  /* 0x0000fe0000047ab9 */ /* 0x000fe20000000a00 */
[----:B------:R-:W-:Y:S02]  /*7bb0*/  ULDC.64 UR6, c[0x0][0x408] ;  /* 0x0001020000067ab9 */ /* 0x000fe40000000a00 */
[C---:B------:R-:W-:Y:S02]  /*7bc0*/  IMAD R6, R0.reuse, UR4, RZ ;  /* 0x0000000400067c24 */ /* 0x040fe4000f8e02ff */
[----:B------:R-:W-:Y:S01]  /*7bd0*/  IMAD R0, R0, UR6, RZ ;  /* 0x0000000600007c24 */ /* 0x000fe2000f8e02ff */
[----:B------:R-:W-:Y:S01]  /*7be0*/  PLOP3.LUT P2, PT, PT, PT, UP0, 0x80, 0x0 ;  /* 0x000000000000781c */ /* 0x000fe20003f4f008 */
[C---:B------:R-:W-:Y:S02]  /*7bf0*/  IMAD R25, R95.reuse, UR5, R6 ;  /* 0x000000055f197c24 */ /* 0x040fe4000f8e0206 */
[----:B------:R-:W-:Y:S01]  /*7c00*/  IMAD.WIDE.U32 R4, R95, UR4, RZ ;  /* 0x000000045f047c25 */ /* 0x000fe2000f8e00ff */
[----:B------:R-:W-:-:S03]  /*7c10*/  ULDC.64 UR4, c[0x0][0x3e8] ;  /* 0x0000fa0000047ab9 */ /* 0x000fc60000000a00 */
[C---:B------:R-:W-:Y:S01]  /*7c20*/  IMAD R37, R95.reuse, UR7, R0 ;  /* 0x000000075f257c24 */ /* 0x040fe2000f8e0200 */
[----:B------:R-:W-:Y:S01]  /*7c30*/  LEA R24, P0, R4, UR4, 0x1 ;  /* 0x0000000404187c11 */ /* 0x000fe2000f8008ff */
[----:B------:R-:W-:Y:S01]  /*7c40*/  IMAD.WIDE.U32 R6, R95, UR6, RZ ;  /* 0x000000065f067c25 */ /* 0x000fe2000f8e00ff */
[----:B------:R-:W-:-:S03]  /*7c50*/  ULDC.64 UR6, c[0x0][0x400] ;  /* 0x0001000000067ab9 */ /* 0x000fc60000000a00 */
[----:B------:R-:W-:Y:S01]  /*7c60*/  IMAD.IADD R25, R25, 0x1, R5 ;  /* 0x0000000119197824 */ /* 0x000fe200078e0205 */
[----:B------:R-:W-:Y:S01]  /*7c70*/  LEA R39, P1, R6, UR6, 0x1 ;  /* 0x0000000606277c11 */ /* 0x000fe2000f8208ff */
[----:B------:R-:W-:-:S03]  /*7c80*/  IMAD.IADD R37, R37, 0x1, R7 ;  /* 0x0000000125257824 */ /* 0x000fc600078e0207 */
[----:B------:R-:W-:Y:S02]  /*7c90*/  LEA.HI.X R25, R4, UR5, R25, 0x1, P0 ;  /* 0x0000000504197c11 */ /* 0x000fe400080f0c19 */
[----:B------:R-:W-:Y:S01]  /*7ca0*/  LEA.HI.X R37, R6, UR7, R37, 0x1, P1 ;  /* 0x0000000706257c11 */ /* 0x000fe200088f0c25 */
[----:B------:R-:W-:Y:S06]  /*7cb0*/  @!P2 BRA `(.L_x_478) ;  /* 0x000000000040a947 */ /* 0x000fec0003800000 */
[----:B0-----:R-:W-:Y:S01]  /*7cc0*/  MOV R14, 0x0 ;  /* 0x00000000000e7802 */ /* 0x001fe20000000f00 */
[----:B------:R-:W-:Y:S01]  /*7cd0*/  ULDC.64 UR4, c[0x4][0x88] ;  /* 0x0100220000047ab9 */ /* 0x000fe20000000a00 */
[----:B------:R-:W-:Y:S01]  /*7ce0*/  ULDC.64 UR6, c[0x4][0x90] ;  /* 0x0100240000067ab9 */ /* 0x000fe20000000a00 */
[----:B------:R-:W-:Y:S01]  /*7cf0*/  IMAD.U32 R4, RZ, RZ, UR4 ;  /* 0x00000004ff047e24 */ /* 0x000fe2000f8e00ff */
[----:B------:R-:W-:Y:S01]  /*7d00*/  MOV R5, UR5 ;  /* 0x0000000500057c02 */ /* 0x000fe20008000f00 */
[----:B------:R-:W-:Y:S01]  /*7d10*/  ULDC.64 UR4, c[0x4][0x20] ;  /* 0x0100080000047ab9 */ /* 0x000fe20000000a00 */
[----:B------:R-:W0:Y:S01]  /*7d20*/  LDC.64 R14, c[0x4][R14] ;  /* 0x010000000e0e7b82 */ /* 0x000e220000000a00 */
[----:B------:R-:W-:Y:S01]  /*7d30*/  IMAD.U32 R6, RZ, RZ, UR6 ;  /* 0x00000006ff067e24 */ /* 0x000fe2000f8e00ff */
[----:B------:R-:W-:Y:S01]  /*7d40*/  MOV R8, 0x70 ;  /* 0x0000007000087802 */ /* 0x000fe20000000f00 */
[----:B------:R-:W-:Y:S02]  /*7d50*/  IMAD.U32 R7, RZ, RZ, UR7 ;  /* 0x00000007ff077e24 */ /* 0x000fe4000f8e00ff */
[----:B------:R-:W-:-:S02]  /*7d60*/  IMAD.U32 R10, RZ, RZ, UR4 ;  /* 0x00000004ff0a7e24 */ /* 0x000fc4000f8e00ff */
[----:B------:R-:W-:Y:S02]  /*7d70*/  IMAD.U32 R11, RZ, RZ, UR5 ;  /* 0x00000005ff0b7e24 */ /* 0x000fe4000f8e00ff */
[----:B------:R-:W-:Y:S02]  /*7d80*/  IMAD.MOV.U32 R12, RZ, RZ, 0x1 ;  /* 0x00000001ff0c7424 */ /* 0x000fe400078e00ff */
[----:B------:R-:W-:-:S07]  /*7d90*/  IMAD.MOV.U32 R13, RZ, RZ, RZ ;  /* 0x000000ffff0d7224 */ /* 0x000fce00078e00ff */
[----:B------:R-:W-:-:S07]  /*7da0*/  LEPC R20, `(.L_x_478) ;  /* 0x000000001014794e */ /* 0x000fce0000000000 */
[----:B0-----:R-:W-:Y:S05]  /*7db0*/  CALL.ABS.NOINC R14 ;  /* 0x000000000e007343 */ /* 0x001fea0003c00000 */
.L_x_478:
[----:B------:R-:W-:Y:S01]  /*7dc0*/  ULDC.U8 UR4, c[0x0][0x410] ;  /* 0x0001040000047ab9 */ /* 0x000fe20000000000 */
[----:B------:R-:W-:Y:S01]  /*7dd0*/  BSSY B0, `(.L_x_479) ;  /* 0x0000378000007945 */ /* 0x000fe20003800000 */
[----:B------:R-:W-:Y:S01]  /*7de0*/  ISETP.NE.AND P0, PT, RZ, UR4, PT ;  /* 0x00000004ff007c0c */ /* 0x000fe2000bf05270 */
[----:B------:R-:W-:-:S12]  /*7df0*/  IMAD R6, R97, 0xc0, R141 ;  /* 0x000000c061067824 */ /* 0x000fd800078e028d */
[----:B------:R-:W-:Y:S05]  /*7e00*/  @!P0 BRA `(.L_x_480) ;  /* 0x0000001800fc8947 */ /* 0x000fea0003800000 */
[----:B------:R-:W-:-:S03]  /*7e10*/  UMOV UR4, 0xffffffff ;  /* 0xffffffff00047882 */ /* 0x000fc60000000000 */
[----:B------:R-:W-:Y:S05]  /*7e20*/  BRA.DIV UR4, `(.L_x_481) ;  /* 0x00000142047c7947 */ /* 0x000fea000b800000 */
[----:B------:R1:W2:Y:S04]  /*7e30*/  SHFL.IDX PT, R3, R25, RZ, 0x1e1f ;  /* 0x001e1fff19037589 */ /* 0x0002a800000e0000 */
[----:B------:R1:W3:Y:S04]  /*7e40*/  SHFL.IDX PT, R38, R24, RZ, 0x1e1f ;  /* 0x001e1fff18267589 */ /* 0x0002e800000e0000 */
[----:B------:R1:W4:Y:S04]  /*7e50*/  SHFL.IDX PT, R0, R37, RZ, 0x1e1f ;  /* 0x001e1fff25007589 */ /* 0x00032800000e0000 */
[----:B------:R-:W0:Y:S02]  /*7e60*/  SHFL.IDX PT, R39, R39, RZ, 0x1e1f ;  /* 0x001e1fff27277589 */ /* 0x000e2400000e0000 */
.L_x_696:
[----:B------:R-:W-:Y:S01]  /*7e70*/  ULDC UR4, c[0x0][0x448] ;  /* 0x0001120000047ab9 */ /* 0x000fe20000000800 */
[----:B------:R-:W-:Y:S01]  /*7e80*/  BSSY B1, `(.L_x_482) ;  /* 0x000005e000017945 */ /* 0x000fe20003800000 */
[----:B------:R-:W-:Y:S01]  /*7e90*/  IMAD R42, R100, UR4, RZ ;  /* 0x00000004642a7c24 */ /* 0x000fe2000f8e02ff */
[----:B------:R-:W-:Y:S02]  /*7ea0*/  CS2R R34, SRZ ;  /* 0x0000000000227805 */ /* 0x000fe4000001ff00 */
[----:B------:R-:W-:Y:S02]  /*7eb0*/  CS2R R30, SRZ ;  /* 0x00000000001e7805 */ /* 0x000fe4000001ff00 */
[----:B------:R-:W-:Y:S02]  /*7ec0*/  CS2R R26, SRZ ;  /* 0x00000000001a7805 */ /* 0x000fe4000001ff00 */
[----:B------:R-:W-:Y:S02]  /*7ed0*/  CS2R R20, SRZ ;  /* 0x0000000000147805 */ /* 0x000fe4000001ff00 */
[----:B------:R-:W-:Y:S01]  /*7ee0*/  ISETP.GE.AND P0, PT, R6, R42, PT ;  /* 0x0000002a0600720c */ /* 0x000fe20003f06270 */
[----:B------:R-:W-:Y:S01]  /*7ef0*/  IMAD R42, R97, -0xc0, R42 ;  /* 0xffffff40612a7824 */ /* 0x000fe200078e022a */
[----:B------:R-:W-:-:S02]  /*7f00*/  CS2R R12, SRZ ;  /* 0x00000000000c7805 */ /* 0x000fc4000001ff00 */
[----:B------:R-:W-:Y:S02]  /*7f10*/  CS2R R8, SRZ ;  /* 0x0000000000087805 */ /* 0x000fe4000001ff00 */
[----:B-1----:R-:W-:Y:S02]  /*7f20*/  CS2R R36, SRZ ;  /* 0x0000000000247805 */ /* 0x002fe4000001ff00 */
[----:B------:R-:W-:Y:S02]  /*7f30*/  CS2R R32, SRZ ;  /* 0x0000000000207805 */ /* 0x000fe4000001ff00 */
[----:B------:R-:W-:Y:S02]  /*7f40*/  CS2R R28, SRZ ;  /* 0x00000000001c7805 */ /* 0x000fe4000001ff00 */
[----:B------:R-:W-:Y:S02]  /*7f50*/  CS2R R24, SRZ ;  /* 0x0000000000187805 */ /* 0x000fe4000001ff00 */
[----:B0-----:R-:W-:-:S02]  /*7f60*/  CS2R R14, SRZ ;  /* 0x00000000000e7805 */ /* 0x001fc4000001ff00 */
[----:B------:R-:W-:Y:S01]  /*7f70*/  CS2R R10, SRZ ;  /* 0x00000000000a7805 */ /* 0x000fe2000001ff00 */
[----:B------:R-:W-:Y:S06]  /*7f80*/  @P0 BRA `(.L_x_483) ;  /* 0x0000000400340947 */ /* 0x000fec0003800000 */
[----:B------:R-:W2:Y:S01]  /*7f90*/  LDL R48, [R1+0x54] ;  /* 0x0000540001307983 */ /* 0x000ea20000100800 */
[----:B------:R-:W-:-:S03]  /*7fa0*/  ULDC UR4, c[0x0][0x3f4] ;  /* 0x0000fd0000047ab9 */ /* 0x000fc60000000800 */
[----:B------:R-:W3:Y:S04]  /*7fb0*/  LDL R47, [R1+0x4c] ;  /* 0x00004c00012f7983 */ /* 0x000ee80000100800 */
[----:B------:R-:W4:Y:S04]  /*7fc0*/  LDL R46, [R1+0x50] ;  /* 0x00005000012e7983 */ /* 0x000f280000100800 */
[----:B------:R-:W4:Y:S04]  /*7fd0*/  LDL R45, [R1+0x48] ;  /* 0x00004800012d7983 */ /* 0x000f280000100800 */
[----:B------:R-:W4:Y:S01]  /*7fe0*/  LDL R43, [R1+0x58] ;  /* 0x00005800012b7983 */ /* 0x000f220000100800 */
[----:B------:R-:W-:-:S02]  /*7ff0*/  CS2R R36, SRZ ;  /* 0x0000000000247805 */ /* 0x000fc4000001ff00 */
[----:B------:R-:W-:Y:S02]  /*8000*/  CS2R R34, SRZ ;  /* 0x0000000000227805 */ /* 0x000fe4000001ff00 */
[----:B------:R-:W-:Y:S02]  /*8010*/  CS2R R32, SRZ ;  /* 0x0000000000207805 */ /* 0x000fe4000001ff00 */
[C---:B--2---:R-:W-:Y:S01]  /*8020*/  ISETP.GE.AND P3, PT, R48.reuse, UR4, PT ;  /* 0x0000000430007c0c */ /* 0x044fe2000bf66270 */
[C---:B------:R-:W-:Y:S01]  /*8030*/  IMAD.SHL.U32 R24, R48.reuse, 0x2, RZ ;  /* 0x0000000230187824 */ /* 0x040fe200078e00ff */
[----:B------:R-:W-:Y:S02]  /*8040*/  SHF.R.S32.HI R4, RZ, 0x1f, R48 ;  /* 0x0000001fff047819 */ /* 0x000fe40000011430 */
[C---:B---3--:R-:W-:Y:S01]  /*8050*/  ISETP.GE.AND P2, PT, R47.reuse, UR4, PT ;  /* 0x000000042f007c0c */ /* 0x048fe2000bf46270 */
[----:B------:R-:W-:Y:S01]  /*8060*/  IMAD.SHL.U32 R14, R47, 0x2, RZ ;  /* 0x000000022f0e7824 */ /* 0x000fe200078e00ff */
[----:B------:R-:W-:-:S02]  /*8070*/  SHF.L.U64.HI R4, R48, 0x1, R4 ;  /* 0x0000000130047819 */ /* 0x000fc40000010204 */
[----:B----4-:R-:W-:Y:S02]  /*8080*/  ISETP.GE.AND P1, PT, R46, UR4, PT ;  /* 0x000000042e007c0c */ /* 0x010fe4000bf26270 */
[----:B------:R-:W-:Y:S02]  /*8090*/  SHF.R.S32.HI R5, RZ, 0x1f, R47 ;  /* 0x0000001fff057819 */ /* 0x000fe4000001142f */
[C---:B------:R-:W-:Y:S01]  /*80a0*/  ISETP.GE.AND P0, PT, R45.reuse, UR4, PT ;  /* 0x000000042d007c0c */ /* 0x040fe2000bf06270 */
[----:B------:R-:W-:Y:S01]  /*80b0*/  IMAD.SHL.U32 R28, R45, 0x2, RZ ;  /* 0x000000022d1c7824 */ /* 0x000fe200078e00ff */
[CC--:B------:R-:W-:Y:S02]  /*80c0*/  @!P3 IADD3 R26, P4, R38.reuse, R24.reuse, RZ ;  /* 0x00000018261ab210 */ /* 0x0c0fe40007f9e0ff */
[----:B------:R-:W-:Y:S01]  /*80d0*/  @!P3 IADD3 R24, P5, R39, R24, RZ ;  /* 0x000000182718b210 */ /* 0x000fe20007fbe0ff */
[----:B------:R-:W-:Y:S01]  /*80e0*/  IMAD.SHL.U32 R30, R43, 0x2, RZ ;  /* 0x000000022b1e7824 */ /* 0x000fe200078e00ff */
[----:B------:R-:W-:Y:S01]  /*80f0*/  SHF.L.U64.HI R5, R47, 0x1, R5 ;  /* 0x000000012f057819 */ /* 0x000fe20000010205 */
[--C-:B------:R-:W-:Y:S01]  /*8100*/  @!P3 IMAD.X R27, R3, 0x1, R4.reuse, P4 ;  /* 0x00000001031bb824 */ /* 0x100fe200020e0604 */
[----:B------:R-:W-:Y:S01]  /*8110*/  @!P2 IADD3 R20, P4, R38, R14, RZ ;  /* 0x0000000e2614a210 */ /* 0x000fe20007f9e0ff */
[----:B------:R-:W-:Y:S01]  /*8120*/  @!P3 IMAD.X R25, R0, 0x1, R4, P5 ;  /* 0x000000010019b824 */ /* 0x000fe200028e0604 */
[----:B------:R-:W-:-:S02]  /*8130*/  SHF.L.U32 R10, R46, 0x1, RZ ;  /* 0x000000012e0a7819 */ /* 0x000fc400000006ff */
[----:B------:R-:W-:Y:S01]  /*8140*/  @!P2 IADD3 R14, P5, R39, R14, RZ ;  /* 0x0000000e270ea210 */ /* 0x000fe20007fbe0ff */
[----:B------:R-:W-:Y:S01]  /*8150*/  @!P2 IMAD.X R21, R3, 0x1, R5, P4 ;  /* 0x000000010315a824 */ /* 0x000fe200020e0605 */
[----:B------:R-:W-:Y:S01]  /*8160*/  SHF.R.S32.HI R6, RZ, 0x1f, R46 ;  /* 0x0000001fff067819 */ /* 0x000fe2000001142e */
[----:B------:R-:W5:Y:S01]  /*8170*/  @!P3 LD.E.64 R32, desc[UR42][R26.64] ;  /* 0x0000002a1a20b980 */ /* 0x000f62000c101b00 */
[-C--:B------:R-:W-:Y:S02]  /*8180*/  @!P1 IADD3 R12, P4, R38, R10.reuse, RZ ;  /* 0x0000000a260c9210 */ /* 0x080fe40007f9e0ff */
[----:B------:R-:W-:Y:S02]  /*8190*/  @!P2 IADD3.X R15, R0, R5, RZ, P5, !PT ;  /* 0x00000005000fa210 */ /* 0x000fe40002ffe4ff */
[----:B------:R-:W-:Y:S02]  /*81a0*/  SHF.L.U64.HI R6, R46, 0x1, R6 ;  /* 0x000000012e067819 */ /* 0x000fe40000010206 */
[----:B------:R-:W-:-:S02]  /*81b0*/  @!P1 IADD3 R10, P5, R39, R10, RZ ;  /* 0x0000000a270a9210 */ /* 0x000fc40007fbe0ff */
[----:B------:R-:W-:Y:S01]  /*81c0*/  SHF.R.S32.HI R7, RZ, 0x1f, R45 ;  /* 0x0000001fff077819 */ /* 0x000fe2000001142d */
[--C-:B------:R-:W-:Y:S01]  /*81d0*/  @!P1 IMAD.X R13, R3, 0x1, R6.reuse, P4 ;  /* 0x00000001030d9824 */ /* 0x100fe200020e0606 */
[----:B------:R-:W-:Y:S01]  /*81e0*/  ISETP.GE.AND P4, PT, R138, UR4, PT ;  /* 0x000000048a007c0c */ /* 0x000fe2000bf86270 */
[----:B------:R-:W-:Y:S01]  /*81f0*/  @!P1 IMAD.X R11, R0, 0x1, R6, P5 ;  /* 0x00000001000b9824 */ /* 0x000fe200028e0606 */
[----:B------:R-:W-:Y:S02]  /*8200*/  SHF.L.U64.HI R7, R45, 0x1, R7 ;  /* 0x000000012d077819 */ /* 0x000fe40000010207 */
[----:B------:R-:W-:Y:S02]  /*8210*/  @!P0 IADD3 R8, P5, R38, R28, RZ ;  /* 0x0000001c26088210 */ /* 0x000fe40007fbe0ff */
[----:B------:R-:W-:-:S03]  /*8220*/  SHF.R.S32.HI R31, RZ, 0x1f, R43 ;  /* 0x0000001fff1f7819 */ /* 0x000fc6000001142b */
[----:B------:R-:W-:Y:S01]  /*8230*/  @!P0 IMAD.X R9, R3, 0x1, R7, P5 ;  /* 0x0000000103098824 */ /* 0x000fe200028e0607 */
[----:B------:R-:W-:-:S03]  /*8240*/  @!P0 IADD3 R4, P5, R39, R28, RZ ;  /* 0x0000001c27048210 */ /* 0x000fc60007fbe0ff */
[----:B------:R-:W-:Y:S01]  /*8250*/  @!P4 MOV R28, R38 ;  /* 0x00000026001cc202 */ /* 0x000fe20000000f00 */
[----:B------:R-:W-:Y:S02]  /*8260*/  @!P4 IMAD.MOV.U32 R29, RZ, RZ, R3 ;  /* 0x000000ffff1dc224 */ /* 0x000fe400078e0003 */
[----:B------:R-:W-:Y:S01]  /*8270*/  @!P0 IMAD.X R5, R0, 0x1, R7, P5 ;  /* 0x0000000100058824 */ /* 0x000fe200028e0607 */
[----:B------:R-:W-:Y:S01]  /*8280*/  ISETP.GE.AND P5, PT, R43, UR4, PT ;  /* 0x000000042b007c0c */ /* 0x000fe2000bfa6270 */
[----:B------:R-:W-:Y:S02]  /*8290*/  @!P4 IMAD.MOV.U32 R6, RZ, RZ, R39 ;  /* 0x000000ffff06c224 */ /* 0x000fe400078e0027 */
[----:B------:R-:W-:Y:S02]  /*82a0*/  @!P4 IMAD.MOV.U32 R7, RZ, RZ, R0 ;  /* 0x000000ffff07c224 */ /* 0x000fe400078e0000 */
[----:B------:R-:W-:-:S04]  /*82b0*/  @!P4 IMAD.WIDE R28, R138, 0x2, R28 ;  /* 0x000000028a1cc825 */ /* 0x000fc800078e021c */
[----:B------:R-:W-:Y:S01]  /*82c0*/  @!P4 IMAD.WIDE R6, R138, 0x2, R6 ;  /* 0x000000028a06c825 */ /* 0x000fe200078e0206 */
[----:B------:R-:W5:Y:S01]  /*82d0*/  @!P4 LD.E.64 R36, desc[UR42][R28.64] ;  /* 0x0000002a1c24c980 */ /* 0x000f62000c101b00 */
[----:B------:R-:W-:-:S03]  /*82e0*/  SHF.L.U64.HI R31, R43, 0x1, R31 ;  /* 0x000000012b1f7819 */ /* 0x000fc6000001021f */
[----:B------:R0:W5:Y:S02]  /*82f0*/  @!P4 LD.E.64 R34, desc[UR42][R6.64] ;  /* 0x0000002a0622c980 */ /* 0x000164000c101b00 */
[----:B0-----:R-:W-:-:S04]  /*8300*/  @!P5 IADD3 R6, P4, R38, R30, RZ ;  /* 0x0000001e2606d210 */ /* 0x001fc80007f9e0ff */
[----:B------:R-:W-:Y:S02]  /*8310*/  @!P5 IADD3.X R7, R3, R31, RZ, P4, !PT ;  /* 0x0000001f0307d210 */ /* 0x000fe400027fe4ff */
[----:B------:R-:W-:Y:S02]  /*8320*/  @!P5 IADD3 R38, P4, R39, R30, RZ ;  /* 0x0000001e2726d210 */ /* 0x000fe40007f9e0ff */
[----:B------:R-:W-:Y:S02]  /*8330*/  CS2R R28, SRZ ;  /* 0x00000000001c7805 */ /* 0x000fe4000001ff00 */
[----:B------:R-:W-:Y:S01]  /*8340*/  CS2R R26, SRZ ;  /* 0x00000000001a7805 */ /* 0x000fe2000001ff00 */
[----:B------:R-:W-:Y:S01]  /*8350*/  @!P5 IMAD.X R39, R0, 0x1, R31, P4 ;  /* 0x000000010027d824 */ /* 0x000fe200020e061f */
[----:B------:R-:W-:Y:S02]  /*8360*/  CS2R R30, SRZ ;  /* 0x00000000001e7805 */ /* 0x000fe4000001ff00 */
[----:B------:R0:W5:Y:S04]  /*8370*/  @!P2 LD.E.64 R28, desc[UR42][R20.64] ;  /* 0x0000002a141ca980 */ /* 0x000168000c101b00 */
[----:B------:R1:W5:Y:S04]  /*8380*/  @!P2 LD.E.64 R26, desc[UR42][R14.64] ;  /* 0x0000002a0e1aa980 */ /* 0x000368000c101b00 */
[----:B------:R2:W5:Y:S01]  /*8390*/  @!P3 LD.E.64 R30, desc[UR42][R24.64] ;  /* 0x0000002a181eb980 */ /* 0x000562000c101b00 */
[----:B0-----:R-:W-:-:S02]  /*83a0*/  CS2R R20, SRZ ;  /* 0x0000000000147805 */ /* 0x001fc4000001ff00 */
[----:B-1----:R-:W-:-:S04]  /*83b0*/  CS2R R14, SRZ ;  /* 0x00000000000e7805 */ /* 0x002fc8000001ff00 */
[----:B------:R0:W5:Y:S01]  /*83c0*/  @!P1 LD.E.64 R20, desc[UR42][R10.64] ;  /* 0x0000002a0a149980 */ /* 0x000162000c101b00 */
[----:B--2---:R-:W-:-:S03]  /*83d0*/  CS2R R24, SRZ ;  /* 0x0000000000187805 */ /* 0x004fc6000001ff00 */
[----:B------:R1:W5:Y:S04]  /*83e0*/  @!P0 LD.E.64 R14, desc[UR42][R8.64] ;  /* 0x0000002a080e8980 */ /* 0x000368000c101b00 */
[----:B------:R2:W5:Y:S01]  /*83f0*/  @!P1 LD.E.64 R24, desc[UR42][R12.64] ;  /* 0x0000002a0c189980 */ /* 0x000562000c101b00 */
[----:B0-----:R-:W-:Y:S02]  /*8400*/  CS2R R10, SRZ ;  /* 0x00000000000a7805 */ /* 0x001fe4000001ff00 */
[----:B-1----:R-:W-:-:S04]  /*8410*/  CS2R R8, SRZ ;  /* 0x0000000000087805 */ /* 0x002fc8000001ff00 */
[----:B------:R0:W5:Y:S01]  /*8420*/  @!P5 LD.E.64 R10, desc[UR42][R6.64] ;  /* 0x0000002a060ad980 */ /* 0x000162000c101b00 */
[----:B--2---:R-:W-:-:S03]  /*8430*/  CS2R R12, SRZ ;  /* 0x00000000000c7805 */ /* 0x004fc6000001ff00 */
[----:B------:R0:W5:Y:S04]  /*8440*/  @!P5 LD.E.64 R8, desc[UR42][R38.64] ;  /* 0x0000002a2608d980 */ /* 0x000168000c101b00 */
[----:B------:R0:W5:Y:S02]  /*8450*/  @!P0 LD.E.64 R12, desc[UR42][R4.64] ;  /* 0x0000002a040c8980 */ /* 0x000164000c101b00 */
.L_x_483:
[----:B------:R-:W-:Y:S05]  /*8460*/  BSYNC B1 ;  /* 0x0000000000017941 */ /* 0x000fea0003800000 */
.L_x_482:
[----:B------:R-:W-:Y:S01]  /*8470*/  ULEA.HI UR4, UR37, UR37, URZ, 0x1 ;  /* 0x0000002525047291 */ /* 0x000fe2000f8f083f */
[----:B--2--5:R-:W-:Y:S01]  /*8480*/  IMAD.MOV.U32 R3, RZ, RZ, R35 ;  /* 0x000000ffff037224 */ /* 0x024fe200078e0023 */
[----:B------:R-:W-:Y:S01]  /*8490*/  VIMNMX R42, R42, 0xc0, PT ;  /* 0x000000c02a2a7848 */ /* 0x000fe20003fe0100 */
[----:B0-----:R-:W-:Y:S01]  /*84a0*/  IMAD.MOV.U32 R4, RZ, RZ, R30 ;  /* 0x000000ffff047224 */ /* 0x001fe200078e001e */
[----:B------:R-:W-:Y:S01]  /*84b0*/  ULOP3.LUT UR4, UR4, 0xfffffffe, URZ, 0xc0, !UPT ;  /* 0xfffffffe04047892 */ /* 0x000fe2000f8ec03f */
[----:B----4-:R-:W-:Y:S01]  /*84c0*/  IMAD.MOV.U32 R0, RZ, RZ, R34 ;  /* 0x000000ffff007224 */ /* 0x010fe200078e0022 */
[----:B------:R-:W-:Y:S01]  /*84d0*/  ISETP.GE.AND P1, PT, R141, R42, PT ;  /* 0x0000002a8d00720c */ /* 0x000fe20003f26270 */
[----:B------:R-:W-:Y:S01]  /*84e0*/  IMAD.MOV.U32 R5, RZ, RZ, R27 ;  /* 0x000000ffff057224 */ /* 0x000fe200078e001b */
[----:B------:R-:W-:Y:S01]  /*84f0*/  UIADD3 UR4, UR37, -UR4, URZ ;  /* 0x8000000425047290 */ /* 0x000fe2000fffe03f */
[----:B------:R-:W-:Y:S01]  /*8500*/  PRMT R50, R4, 0x5410, R3 ;  /* 0x0000541004327816 */ /* 0x000fe20000000003 */
[----:B------:R-:W-:Y:S01]  /*8510*/  IMAD.MOV.U32 R4, RZ, RZ, R26 ;  /* 0x000000ffff047224 */ /* 0x000fe200078e001a */
[----:B------:R-:W-:Y:S01]  /*8520*/  PRMT R51, R0, 0x7610, R51 ;  /* 0x0000761000337816 */ /* 0x000fe20000000033 */
[----:B------:R-:W-:Y:S01]  /*8530*/  IMAD.MOV.U32 R0, RZ, RZ, R31 ;  /* 0x000000ffff007224 */ /* 0x000fe200078e001f */
[----:B------:R-:W-:Y:S01]  /*8540*/  PRMT R47, R47, 0x5410, R5 ;  /* 0x000054102f2f7816 */ /* 0x000fe20000000005 */
[----:B------:R-:W-:Y:S01]  /*8550*/  IMAD.MOV.U32 R5, RZ, RZ, R12 ;  /* 0x000000ffff057224 */ /* 0x000fe200078e000c */
[----:B------:R-:W-:Y:S01]  /*8560*/  MOV R3, UR4 ;  /* 0x0000000400037c02 */ /* 0x000fe20008000f00 */
[----:B------:R-:W-:Y:S01]  /*8570*/  IMAD.MOV.U32 R6, RZ, RZ, R13 ;  /* 0x000000ffff067224 */ /* 0x000fe200078e000d */
[----:B------:R-:W-:Y:S01]  /*8580*/  PRMT R49, R0, 0x7610, R49 ;  /* 0x0000761000317816 */ /* 0x000fe20000000031 */
[----:B------:R-:W-:Y:S01]  /*8590*/  IMAD.MOV.U32 R0, RZ, RZ, R20 ;  /* 0x000000ffff007224 */ /* 0x000fe200078e0014 */
[----:B------:R-:W-:Y:S01]  /*85a0*/  SHF.L.U32 R3, R3, 0x1f, RZ ;  /* 0x0000001f03037819 */ /* 0x000fe200000006ff */
[----:B------:R-:W-:Y:S01]  /*85b0*/  BSSY B1, `(.L_x_484) ;  /* 0x000001e000017945 */ /* 0x000fe20003800000 */
[----:B------:R-:W-:-:S02]  /*85c0*/  PRMT R48, R4, 0x7610, R48 ;  /* 0x0000761004307816 */ /* 0x000fc40000000030 */
[----:B------:R-:W0:Y:S01]  /*85d0*/  SYNCS.PHASECHK.TRANS64.TRYWAIT P0, [R2+URZ+0x2d800], R3 ;  /* 0x02d80003020075a7 */ /* 0x000e22000800017f */
[----:B------:R-:W-:Y:S02]  /*85e0*/  MOV R4, R21 ;  /* 0x0000001500047202 */ /* 0x000fe40000000f00 */
[----:B------:R-:W-:Y:S01]  /*85f0*/  PRMT R42, R5, 0x5410, R6 ;  /* 0x00005410052a7816 */ /* 0x000fe20000000006 */
[----:B------:R-:W-:Y:S01]  /*8600*/  IMAD.MOV.U32 R6, RZ, RZ, R37 ;  /* 0x000000ffff067224 */ /* 0x000fe200078e0025 */
[----:B------:R-:W-:Y:S01]  /*8610*/  PRMT R45, R0, 0x5410, R4 ;  /* 0x00005410002d7816 */ /* 0x000fe20000000004 */
[----:B------:R-:W-:Y:S01]  /*8620*/  IMAD.MOV.U32 R0, RZ, RZ, R8 ;  /* 0x000000ffff007224 */ /* 0x000fe200078e0008 */
[----:B------:R-:W-:Y:S01]  /*8630*/  MOV R5, R36 ;  /* 0x0000002400057202 */ /* 0x000fe20000000f00 */
[----:B------:R-:W-:Y:S01]  /*8640*/  IMAD.MOV.U32 R4, RZ, RZ, R9 ;  /* 0x000000ffff047224 */ /* 0x000fe200078e0009 */
[----:B------:R-:W-:Y:S02]  /*8650*/  PRMT R58, R6, 0x7610, R58 ;  /* 0x00007610063a7816 */ /* 0x000fe4000000003a */
[----:B------:R-:W-:Y:S01]  /*8660*/  PRMT R51, R51, 0x5410, R5 ;  /* 0x0000541033337816 */ /* 0x000fe20000000005 */
[----:B------:R-:W-:Y:S01]  /*8670*/  IMAD.MOV.U32 R5, RZ, RZ, R28 ;  /* 0x000000ffff057224 */ /* 0x000fe200078e001c */
[----:B---3--:R-:W-:Y:S01]  /*8680*/  PRMT R38, R0, 0x5410, R4 ;  /* 0x0000541000267816 */ /* 0x008fe20000000004 */
[----:B------:R-:W-:Y:S01]  /*8690*/  IMAD.MOV.U32 R0, RZ, RZ, R32 ;  /* 0x000000ffff007224 */ /* 0x000fe200078e0020 */
[----:B------:R-:W-:Y:S01]  /*86a0*/  MOV R6, R29 ;  /* 0x0000001d00067202 */ /* 0x000fe20000000f00 */
[----:B------:R-:W-:Y:S01]  /*86b0*/  IMAD.MOV.U32 R4, RZ, RZ, R33 ;  /* 0x000000ffff047224 */ /* 0x000fe200078e0021 */
[----:B------:R-:W-:Y:S01]  /*86c0*/  PRMT R48, R48, 0x5410, R5 ;  /* 0x0000541030307816 */ /* 0x000fe20000000005 */
[----:B------:R-:W-:Y:S01]  /*86d0*/  IMAD.MOV.U32 R5, RZ, RZ, R14 ;  /* 0x000000ffff057224 */ /* 0x000fe200078e000e */
[----:B------:R-:W-:Y:S01]  /*86e0*/  PRMT R58, R58, 0x5410, R0 ;  /* 0x000054103a3a7816 */ /* 0x000fe20000000000 */
[----:B------:R-:W-:Y:S01]  /*86f0*/  IMAD.MOV.U32 R0, RZ, RZ, R24 ;  /* 0x000000ffff007224 */ /* 0x000fe200078e0018 */
[----:B------:R-:W-:Y:S01]  /*8700*/  PRMT R49, R49, 0x5410, R4 ;  /* 0x0000541031317816 */ /* 0x000fe20000000004 */
[----:B------:R-:W-:Y:S01]  /*8710*/  IMAD.MOV.U32 R4, RZ, RZ, R25 ;  /* 0x000000ffff047224 */ /* 0x000fe200078e0019 */
[----:B------:R-:W-:Y:S01]  /*8720*/  PRMT R47, R6, 0x7610, R47 ;  /* 0x00007610062f7816 */ /* 0x000fe2000000002f */
[----:B------:R-:W-:-:S03]  /*8730*/  IMAD.MOV.U32 R6, RZ, RZ, R15 ;  /* 0x000000ffff067224 */ /* 0x000fc600078e000f */
[----:B------:R-:W-:Y:S01]  /*8740*/  PRMT R46, R0, 0x5410, R4 ;  /* 0x00005410002e7816 */ /* 0x000fe20000000004 */
[----:B------:R-:W-:Y:S01]  /*8750*/  IMAD.MOV.U32 R4, RZ, RZ, R11 ;  /* 0x000000ffff047224 */ /* 0x000fe200078e000b */
[----:B------:R-:W-:Y:S02]  /*8760*/  PRMT R43, R5, 0x5410, R6 ;  /* 0x00005410052b7816 */ /* 0x000fe40000000006 */
[----:B------:R-:W-:Y:S01]  /*8770*/  MOV R0, R10 ;  /* 0x0000000a00007202 */ /* 0x000fe20000000f00 */
[----:B0-----:R-:W-:Y:S06]  /*8780*/  @!P0 BRA `(.L_x_485) ;  /* 0x0000013800988947 */ /* 0x001fec0003800000 */
.L_x_697:
[----:B------:R-:W-:Y:S05]  /*8790*/  BSYNC B1 ;  /* 0x0000000000017941 */ /* 0x000fea0003800000 */
.L_x_484:
[----:B------:R-:W-:Y:S01]  /*87a0*/  PRMT R39, R0, 0x5410, R4 ;  /* 0x0000541000277816 */ /* 0x000fe20000000004 */
[----:B------:R-:W-:Y:S06]  /*87b0*/  @P1 BRA `(.L_x_486) ;  /* 0x0000002c00641947 */ /* 0x000fec0003800000 */
[----:B------:R-:W2:Y:S01]  /*87c0*/  LDL R56, [R1+0x88] ;  /* 0x0000880001387983 */ /* 0x000ea20000100800 */
[----:B------:R-:W1:Y:S03]  /*87d0*/  LDC R5, c[0x0][0x3f4] ;  /* 0x0000fd00ff057b82 */ /* 0x000e660000000800 */
[----:B------:R-:W3:Y:S04]  /*87e0*/  LDL R55, [R1+0x54] ;  /* 0x0000540001377983 */ /* 0x000ee80000100800 */
[----:B------:R-:W4:Y:S04]  /*87f0*/  LDL R54, [R1+0x4c] ;  /* 0x00004c0001367983 */ /* 0x000f280000100800 */
[----:B------:R-:W5:Y:S04]  /*8800*/  LDL R53, [R1+0x50] ;  /* 0x0000500001357983 */ /* 0x000f680000100800 */
[----:B------:R-:W5:Y:S04]  /*8810*/  LDL R52, [R1+0x48] ;  /* 0x0000480001347983 */ /* 0x000f680000100800 */
[----:B------:R-:W5:Y:S01]  /*8820*/  LDL R6, [R1+0x58] ;  /* 0x0000580001067983 */ /* 0x000f620000100800 */
[----:B------:R-:W-:Y:S01]  /*8830*/  LEA.HI R40, R41, R40, RZ, 0x2 ;  /* 0x0000002829287211 */ /* 0x000fe200078f10ff */
[----:B------:R-:W-:Y:S03]  /*8840*/  BSSY B1, `(.L_x_487) ;  /* 0x000003a000017945 */ /* 0x000fe60003800000 */
[----:B------:R-:W-:-:S02]  /*8850*/  SHF.R.S32.HI R0, RZ, 0x2, R40 ;  /* 0x00000002ff007819 */ /* 0x000fc40000011428 */
[----:B0-----:R-:W-:Y:S02]  /*8860*/  SHF.R.S32.HI R3, RZ, 0x1f, R40 ;  /* 0x0000001fff037819 */ /* 0x001fe40000011428 */
[----:B-1----:R-:W-:Y:S02]  /*8870*/  ISETP.GE.AND P6, PT, R138, R5, PT ;  /* 0x000000058a00720c */ /* 0x002fe40003fc6270 */
[----:B------:R-:W-:-:S04]  /*8880*/  LEA.HI R3, R3, R0, RZ, 0x2 ;  /* 0x0000000003037211 */ /* 0x000fc800078f10ff */
[----:B------:R-:W-:-:S05]  /*8890*/  LOP3.LUT R7, R3, 0xfffffffc, RZ, 0xc0, !PT ;  /* 0xfffffffc03077812 */ /* 0x000fca00078ec0ff */
[----:B------:R-:W-:-:S05]  /*88a0*/  IMAD.IADD R7, R0, 0x1, -R7 ;  /* 0x0000000100077824 */ /* 0x000fca00078e0a07 */
[----:B------:R-:W-:Y:S01]  /*88b0*/  LOP3.LUT P0, RZ, R7, 0x2, RZ, 0xc0, !PT ;  /* 0x0000000207ff7812 */ /* 0x000fe2000780c0ff */
[----:B--2---:R-:W-:-:S04]  /*88c0*/  IMAD R3, R56, 0x2, R2 ;  /* 0x0000000238037824 */ /* 0x004fc800078e0202 */
[----:B------:R-:W-:Y:S01]  /*88d0*/  VIADD R0, R3, 0x20 ;  /* 0x0000002003007836 */ /* 0x000fe20000000000 */
[-C--:B---3--:R-:W-:Y:S02]  /*88e0*/  ISETP.GE.AND P1, PT, R55, R5.reuse, PT ;  /* 0x000000053700720c */ /* 0x088fe40003f26270 */
[-C--:B----4-:R-:W-:Y:S02]  /*88f0*/  ISETP.GE.AND P2, PT, R54, R5.reuse, PT ;  /* 0x000000053600720c */ /* 0x090fe40003f46270 */
[-C--:B-----5:R-:W-:Y:S02]  /*8900*/  ISETP.GE.AND P3, PT, R53, R5.reuse, PT ;  /* 0x000000053500720c */ /* 0x0a0fe40003f66270 */
[-C--:B------:R-:W-:Y:S02]  /*8910*/  ISETP.GE.AND P4, PT, R52, R5.reuse, PT ;  /* 0x000000053400720c */ /* 0x080fe40003f86270 */
[----:B------:R-:W-:Y:S01]  /*8920*/  ISETP.GE.AND P5, PT, R6, R5, PT ;  /* 0x000000050600720c */ /* 0x000fe20003fa6270 */
[----:B------:R-:W-:-:S12]  /*8930*/  @P6 BRA `(.L_x_488) ;  /* 0x0000000000a86947 */ /* 0x000fd80003800000 */
[----:B------:R-:W0:Y:S01]  /*8940*/  LDS.128 R4, [R3+0xc400] ;  /* 0x00c4000003047984 */ /* 0x000e220000000c00 */
[----:B------:R-:W-:Y:S01]  /*8950*/  SHF.R.U32.HI R52, RZ, 0x10, R35 ;  /* 0x00000010ff347819 */ /* 0x000fe20000011623 */
[--C-:B------:R-:W-:Y:S01]  /*8960*/  HADD2.F32 R40, -RZ, R51.reuse.H1_H1 ;  /* 0x30000033ff287230 */ /* 0x100fe20000004100 */
[--C-:B------:R-:W-:Y:S01]  /*8970*/  SHF.R.U32.HI R41, RZ, 0x10, R37.reuse ;  /* 0x00000010ff297819 */ /* 0x100fe20000011625 */
[----:B------:R-:W-:Y:S01]  /*8980*/  HADD2.F32 R51, -RZ, R51.H0_H0 ;  /* 0x20000033ff337230 */ /* 0x000fe20000004100 */
[----:B------:R-:W-:Y:S01]  /*8990*/  SHF.R.U64 R57, R36, 0x10, R37 ;  /* 0x0000001024397819 */ /* 0x000fe20000001225 */
[----:B------:R-:W-:Y:S01]  /*89a0*/  HADD2.F32 R52, -RZ, R52.H0_H0 ;  /* 0x20000034ff347230 */ /* 0x000fe20000004100 */
[----:B------:R-:W-:Y:S01]  /*89b0*/  SHF.R.U64 R55, R34, 0x10, R35 ;  /* 0x0000001022377819 */ /* 0x000fe20000001223 */
[----:B------:R-:W-:Y:S02]  /*89c0*/  HADD2.F32 R41, -RZ, R41.H0_H0 ;  /* 0x20000029ff297230 */ /* 0x000fe40000004100 */
[----:B0-----:R-:W-:-:S02]  /*89d0*/  HADD2.F32 R36, -RZ, R7.H0_H0 ;  /* 0x20000007ff247230 */ /* 0x001fc40000004100 */
[----:B------:R-:W-:Y:S02]  /*89e0*/  HADD2.F32 R37, -RZ, R7.H1_H1 ;  /* 0x30000007ff257230 */ /* 0x000fe40000004100 */
[--C-:B------:R-:W-:Y:S02]  /*89f0*/  HADD2.F32 R7, -RZ, R4.reuse.H0_H0 ;  /* 0x20000004ff077230 */ /* 0x100fe40000004100 */
[----:B------:R-:W-:Y:S02]  /*8a00*/  HADD2.F32 R4, -RZ, R4.H1_H1 ;  /* 0x30000004ff047230 */ /* 0x000fe40000004100 */
[CC--:B------:R-:W-:Y:S01]  /*8a10*/  FMUL.FTZ R53, R37.reuse, R52.reuse ;  /* 0x0000003425357220 */ /* 0x0c0fe20000410000 */
[----:B------:R-:W-:Y:S01]  /*8a20*/  FMUL.FTZ R37, R37, R41 ;  /* 0x0000002925257220 */ /* 0x000fe20000410000 */
[--C-:B------:R-:W-:Y:S02]  /*8a30*/  HADD2.F32 R34, -RZ, R6.reuse.H0_H0 ;  /* 0x20000006ff227230 */ /* 0x100fe40000004100 */
[----:B------:R-:W-:Y:S01]  /*8a40*/  FMUL.FTZ R54, R4, R51 ;  /* 0x0000003304367220 */ /* 0x000fe20000410000 */
[----:B------:R-:W-:Y:S01]  /*8a50*/  FFMA.FTZ R56, R36, R52, R37 ;  /* 0x0000003424387223 */ /* 0x000fe20000010025 */
[----:B------:R-:W-:-:S02]  /*8a60*/  HADD2.F32 R35, -RZ, R6.H1_H1 ;  /* 0x30000006ff237230 */ /* 0x000fc40000004100 */
[-C--:B------:R-:W-:Y:S01]  /*8a70*/  FMUL.FTZ R52, R4, R40.reuse ;  /* 0x0000002804347220 */ /* 0x080fe20000410000 */
[C---:B------:R-:W-:Y:S01]  /*8a80*/  FFMA.FTZ R54, R7.reuse, R40, -R54 ;  /* 0x0000002807367223 */ /* 0x040fe20000010836 */
[--C-:B------:R-:W-:Y:S02]  /*8a90*/  HADD2.F32 R6, -RZ, R5.reuse.H0_H0 ;  /* 0x20000005ff067230 */ /* 0x100fe40000004100 */
[----:B------:R-:W-:Y:S01]  /*8aa0*/  FFMA.FTZ R53, R36, R41, -R53 ;  /* 0x0000002924357223 */ /* 0x000fe20000010835 */
[----:B------:R-:W-:Y:S02]  /*8ab0*/  HADD2.F32 R40, -RZ, R50.H1_H1 ;  /* 0x30000032ff287230 */ /* 0x000fe40000004100 */
[----:B------:R-:W-:Y:S01]  /*8ac0*/  FFMA.FTZ R51, R7, R51, R52 ;  /* 0x0000003307337223 */ /* 0x000fe20000010034 */
[----:B------:R-:W-:Y:S02]  /*8ad0*/  HADD2.F32 R5, -RZ, R5.H1_H1 ;  /* 0x30000005ff057230 */ /* 0x000fe40000004100 */
[----:B------:R-:W-:-:S02]  /*8ae0*/  HADD2.F32 R36, -RZ, R58.H0_H0 ;  /* 0x2000003aff247230 */ /* 0x000fc40000004100 */
[C---:B------:R-:W-:Y:S01]  /*8af0*/  FMUL.FTZ R41, R35.reuse, R40 ;  /* 0x0000002823297220 */ /* 0x040fe20000410000 */
[----:B------:R-:W-:Y:S02]  /*8b00*/  HADD2.F32 R37, -RZ, R55.H0_H0 ;  /* 0x20000037ff257230 */ /* 0x000fe40000004100 */
[----:B------:R-:W-:Y:S02]  /*8b10*/  HADD2.F32 R4, -RZ, R57.H0_H0 ;  /* 0x20000039ff047230 */ /* 0x000fe40000004100 */
[-C--:B------:R-:W-:Y:S01]  /*8b20*/  FMUL.FTZ R35, R35, R36.reuse ;  /* 0x0000002423237220 */ /* 0x080fe20000410000 */
[C---:B------:R-:W-:Y:S01]  /*8b30*/  FFMA.FTZ R41, R34.reuse, R36, -R41 ;  /* 0x0000002422297223 */ /* 0x040fe20000010829 */
[C---:B------:R-:W-:Y:S01]  /*8b40*/  FMUL.FTZ R7, R5.reuse, R37 ;  /* 0x0000002505077220 */ /* 0x040fe20000410000 */
[----:B------:R-:W-:Y:S01]  /*8b50*/  FMUL.FTZ R52, R5, R4 ;  /* 0x0000000405347220 */ /* 0x000fe20000410000 */
[----:B------:R-:W-:Y:S02]  /*8b60*/  FFMA.FTZ R34, R34, R40, R35 ;  /* 0x0000002822227223 */ /* 0x000fe40000010023 */
[----:B------:R-:W-:Y:S01]  /*8b70*/  FFMA.FTZ R5, R6, R4, -R7 ;  /* 0x0000000406057223 */ /* 0x000fe20000010807 */
[----:B------:R-:W-:Y:S01]  /*8b80*/  F2FP.F16.F32.PACK_AB R7, R56, R53 ;  /* 0x000000353807723e */ /* 0x000fe200000000ff */
[----:B------:R-:W-:Y:S01]  /*8b90*/  FFMA.FTZ R52, R6, R37, R52 ;  /* 0x0000002506347223 */ /* 0x000fe20000010034 */
[----:B------:R-:W-:-:S02]  /*8ba0*/  F2FP.F16.F32.PACK_AB R4, R51, R54 ;  /* 0x000000363304723e */ /* 0x000fc400000000ff */
[----:B------:R-:W-:Y:S02]  /*8bb0*/  F2FP.F16.F32.PACK_AB R6, R34, R41 ;  /* 0x000000292206723e */ /* 0x000fe400000000ff */
[----:B------:R-:W-:-:S05]  /*8bc0*/  F2FP.F16.F32.PACK_AB R5, R52, R5 ;  /* 0x000000053405723e */ /* 0x000fca00000000ff */
[----:B------:R0:W-:Y:S02]  /*8bd0*/  STS.128 [R3+0xc400], R4 ;  /* 0x00c4000403007388 */ /* 0x0001e40000000c00 */
.L_x_488:
[----:B------:R-:W-:Y:S05]  /*8be0*/  BSYNC B1 ;  /* 0x0000000000017941 */ /* 0x000fea0003800000 */
.L_x_487:
[----:B------:R-:W-:Y:S01]  /*8bf0*/  BSSY B1, `(.L_x_489) ;  /* 0x000002d000017945 */ /* 0x000fe20003800000 */
[----:B------:R-:W-:-:S03]  /*8c00*/  @P0 IADD3 R0, R3, -0x20, RZ ;  /* 0xffffffe003000810 */ /* 0x000fc60007ffe0ff */
[----:B------:R-:W-:Y:S05]  /*8c10*/  @P1 BRA `(.L_x_490) ;  /* 0x0000000000a81947 */ /* 0x000fea0003800000 */
[----:B0-----:R-:W0:Y:S01]  /*8c20*/  LDS.128 R4, [R0+0xc400] ;  /* 0x00c4000000047984 */ /* 0x001e220000000c00 */
[----:B------:R-:W-:Y:S01]  /*8c30*/  SHF.R.U32.HI R36, RZ, 0x10, R31 ;  /* 0x00000010ff247819 */ /* 0x000fe2000001161f */
[----:B------:R-:W-:Y:S01]  /*8c40*/  HADD2.F32 R34, -RZ, R58.H1_H1 ;  /* 0x3000003aff227230 */ /* 0x000fe20000004100 */
[--C-:B------:R-:W-:Y:S01]  /*8c50*/  SHF.R.U32.HI R35, RZ, 0x10, R33.reuse ;  /* 0x00000010ff237819 */ /* 0x100fe20000011621 */
[----:B------:R-:W-:Y:S01]  /*8c60*/  HADD2.F32 R50, -RZ, R50.H0_H0 ;  /* 0x20000032ff327230 */ /* 0x000fe20000004100 */
[----:B------:R-:W-:Y:S01]  /*8c70*/  SHF.R.U64 R53, R32, 0x10, R33 ;  /* 0x0000001020357819 */ /* 0x000fe20000001221 */
[----:B------:R-:W-:Y:S01]  /*8c80*/  HADD2.F32 R36, -RZ, R36.H0_H0 ;  /* 0x20000024ff247230 */ /* 0x000fe20000004100 */
[----:B------:R-:W-:Y:S01]  /*8c90*/  SHF.R.U64 R51, R30, 0x10, R31 ;  /* 0x000000101e337819 */ /* 0x000fe2000000121f */
[----:B------:R-:W-:Y:S02]  /*8ca0*/  HADD2.F32 R35, -RZ, R35.H0_H0 ;  /* 0x20000023ff237230 */ /* 0x000fe40000004100 */
[----:B0-----:R-:W-:-:S02]  /*8cb0*/  HADD2.F32 R33, -RZ, R7.H1_H1 ;  /* 0x30000007ff217230 */ /* 0x001fc40000004100 */
[----:B------:R-:W-:Y:S02]  /*8cc0*/  HADD2.F32 R32, -RZ, R7.H0_H0 ;  /* 0x20000007ff207230 */ /* 0x000fe40000004100 */
[--C-:B------:R-:W-:Y:S02]  /*8cd0*/  HADD2.F32 R7, -RZ, R4.reuse.H0_H0 ;  /* 0x20000004ff077230 */ /* 0x100fe40000004100 */
[CC--:B------:R-:W-:Y:S01]  /*8ce0*/  FMUL.FTZ R37, R33.reuse, R36.reuse ;  /* 0x0000002421257220 */ /* 0x0c0fe20000410000 */
[----:B------:R-:W-:Y:S01]  /*8cf0*/  FMUL.FTZ R33, R33, R35 ;  /* 0x0000002321217220 */ /* 0x000fe20000410000 */
[----:B------:R-:W-:Y:S02]  /*8d00*/  HADD2.F32 R4, -RZ, R4.H1_H1 ;  /* 0x30000004ff047230 */ /* 0x000fe40000004100 */
[--C-:B------:R-:W-:Y:S02]  /*8d10*/  HADD2.F32 R30, -RZ, R6.reuse.H0_H0 ;  /* 0x20000006ff1e7230 */ /* 0x100fe40000004100 */
[----:B------:R-:W-:Y:S01]  /*8d20*/  FFMA.FTZ R52, R32, R36, R33 ;  /* 0x0000002420347223 */ /* 0x000fe20000010021 */
[----:B------:R-:W-:-:S02]  /*8d30*/  HADD2.F32 R31, -RZ, R6.H1_H1 ;  /* 0x30000006ff1f7230 */ /* 0x000fc40000004100 */
[----:B------:R-:W-:Y:S01]  /*8d40*/  FMUL.FTZ R40, R4, R50 ;  /* 0x0000003204287220 */ /* 0x000fe20000410000 */
[----:B------:R-:W-:Y:S02]  /*8d50*/  HADD2.F32 R33, -RZ, R49.H0_H0 ;  /* 0x20000031ff217230 */ /* 0x000fe40000004100 */
[----:B------:R-:W-:Y:S01]  /*8d60*/  FFMA.FTZ R41, R32, R35, -R37 ;  /* 0x0000002320297223 */ /* 0x000fe20000010825 */
[----:B------:R-:W-:Y:S02]  /*8d70*/  HADD2.F32 R6, -RZ, R5.H0_H0 ;  /* 0x20000005ff067230 */ /* 0x000fe40000004100 */
[-C--:B------:R-:W-:Y:S01]  /*8d80*/  FMUL.FTZ R36, R4, R34.reuse ;  /* 0x0000002204247220 */ /* 0x080fe20000410000 */
[----:B------:R-:W-:Y:S02]  /*8d90*/  HADD2.F32 R49, -RZ, R49.H1_H1 ;  /* 0x30000031ff317230 */ /* 0x000fe40000004100 */
[----:B------:R-:W-:Y:S01]  /*8da0*/  FFMA.FTZ R40, R7, R34, -R40 ;  /* 0x0000002207287223 */ /* 0x000fe20000010828 */
[----:B------:R-:W-:-:S02]  /*8db0*/  HADD2.F32 R5, -RZ, R5.H1_H1 ;  /* 0x30000005ff057230 */ /* 0x000fc40000004100 */
[----:B------:R-:W-:Y:S01]  /*8dc0*/  FFMA.FTZ R35, R7, R50, R36 ;  /* 0x0000003207237223 */ /* 0x000fe20000010024 */
[----:B------:R-:W-:Y:S02]  /*8dd0*/  HADD2.F32 R32, -RZ, R51.H0_H0 ;  /* 0x20000033ff207230 */ /* 0x000fe40000004100 */
[C---:B------:R-:W-:Y:S01]  /*8de0*/  FMUL.FTZ R37, R31.reuse, R33 ;  /* 0x000000211f257220 */ /* 0x040fe20000410000 */
[----:B------:R-:W-:Y:S02]  /*8df0*/  HADD2.F32 R4, -RZ, R53.H0_H0 ;  /* 0x20000035ff047230 */ /* 0x000fe40000004100 */
[-C--:B------:R-:W-:Y:S01]  /*8e00*/  FMUL.FTZ R34, R31, R49.reuse ;  /* 0x000000311f227220 */ /* 0x080fe20000410000 */
[C---:B------:R-:W-:Y:S01]  /*8e10*/  FMUL.FTZ R7, R5.reuse, R32 ;  /* 0x0000002005077220 */ /* 0x040fe20000410000 */
[C---:B------:R-:W-:Y:S01]  /*8e20*/  FFMA.FTZ R37, R30.reuse, R49, -R37 ;  /* 0x000000311e257223 */ /* 0x040fe20000010825 */
[-C--:B------:R-:W-:Y:S01]  /*8e30*/  FMUL.FTZ R31, R5, R4.reuse ;  /* 0x00000004051f7220 */ /* 0x080fe20000410000 */
[----:B------:R-:W-:Y:S01]  /*8e40*/  FFMA.FTZ R34, R30, R33, R34 ;  /* 0x000000211e227223 */ /* 0x000fe20000010022 */
[----:B------:R-:W-:Y:S01]  /*8e50*/  FFMA.FTZ R5, R6, R4, -R7 ;  /* 0x0000000406057223 */ /* 0x000fe20000010807 */
[----:B------:R-:W-:Y:S01]  /*8e60*/  F2FP.F16.F32.PACK_AB R7, R52, R41 ;  /* 0x000000293407723e */ /* 0x000fe200000000ff */
[----:B------:R-:W-:Y:S01]  /*8e70*/  FFMA.FTZ R32, R6, R32, R31 ;  /* 0x0000002006207223 */ /* 0x000fe2000001001f */
[----:B------:R-:W-:-:S02]  /*8e80*/  F2FP.F16.F32.PACK_AB R4, R35, R40 ;  /* 0x000000282304723e */ /* 0x000fc400000000ff */
[----:B------:R-:W-:Y:S02]  /*8e90*/  F2FP.F16.F32.PACK_AB R6, R34, R37 ;  /* 0x000000252206723e */ /* 0x000fe400000000ff */
[----:B------:R-:W-:-:S05]  /*8ea0*/  F2FP.F16.F32.PACK_AB R5, R32, R5 ;  /* 0x000000052005723e */ /* 0x000fca00000000ff */
[----:B------:R1:W-:Y:S02]  /*8eb0*/  STS.128 [R0+0xc400], R4 ;  /* 0x00c4000400007388 */ /* 0x0003e40000000c00 */
.L_x_490:
[----:B------:R-:W-:Y:S05]  /*8ec0*/  BSYNC B1 ;  /* 0x0000000000017941 */ /* 0x000fea0003800000 */
.L_x_489:
[----:B------:R-:W-:Y:S04]  /*8ed0*/  BSSY B1, `(.L_x_491) ;  /* 0x000002c000017945 */ /* 0x000fe80003800000 */
[----:B------:R-:W-:Y:S05]  /*8ee0*/  @P2 BRA `(.L_x_492) ;  /* 0x0000000000a82947 */ /* 0x000fea0003800000 */
[----:B01----:R-:W0:Y:S01]  /*8ef0*/  LDS.128 R4, [R3+0xf400] ;  /* 0x00f4000003047984 */ /* 0x003e220000000c00 */
        /* <DEDUP_REMOVED lines=18> */
[----:B------:R-:W-:Y:S02]  /*9020*/  HADD2.F32 R29, -RZ, R47.H1_H1 ;  /* 0x3000002fff1d7230 */ /* 0x000fe40000004100 */
[----:B------:R-:W-:Y:S01]  /*9030*/  FFMA.FTZ R35, R28, R31, -R33 ;  /* 0x0000001f1c237223 */ /* 0x000fe20000010821 */
[----:B------:R-:W-:Y:S02]  /*9040*/  HADD2.F32 R6, -RZ, R5.H0_H0 ;  /* 0x20000005ff067230 */ /* 0x000fe40000004100 */
[-C--:B------:R-:W-:Y:S01]  /*9050*/  FMUL.FTZ R32, R4, R30.reuse ;  /* 0x0000001e04207220 */ /* 0x080fe20000410000 */
[----:B------:R-:W-:Y:S02]  /*9060*/  HADD2.F32 R47, -RZ, R47.H0_H0 ;  /* 0x2000002fff2f7230 */ /* 0x000fe40000004100 */
        /* <DEDUP_REMOVED lines=18> */
.L_x_492:
[----:B------:R-:W-:Y:S05]  /*9190*/  BSYNC B1 ;  /* 0x0000000000017941 */ /* 0x000fea0003800000 */
.L_x_491:
[----:B------:R-:W-:Y:S04]  /*91a0*/  BSSY B1, `(.L_x_493) ;  /* 0x000002c000017945 */ /* 0x000fe80003800000 */
[----:B------:R-:W-:Y:S05]  /*91b0*/  @P3 BRA `(.L_x_494) ;  /* 0x0000000000a83947 */ /* 0x000fea0003800000 */
[----:B012---:R-:W0:Y:S01]  /*91c0*/  LDS.128 R4, [R0+0xf400] ;  /* 0x00f4000000047984 */ /* 0x007e220000000c00 */
[----:B------:R-:W-:Y:S01]  /*91d0*/  SHF.R.U32.HI R27, RZ, 0x10, R25 ;  /* 0x00000010ff1b7819 */ /* 0x000fe20000011619 */
[----:B------:R-:W-:Y:S01]  /*91e0*/  HADD2.F32 R26, -RZ, R46.H0_H0 ;  /* 0x2000002eff1a7230 */ /* 0x000fe20000004100 */
[----:B------:R-:W-:Y:S01]  /*91f0*/  SHF.R.U32.HI R29, RZ, 0x10, R21 ;  /* 0x00000010ff1d7819 */ /* 0x000fe20000011615 */
[----:B------:R-:W-:Y:S01]  /*9200*/  HADD2.F32 R28, -RZ, R45.H0_H0 ;  /* 0x2000002dff1c7230 */ /* 0x000fe20000004100 */
[----:B------:R-:W-:Y:S01]  /*9210*/  SHF.R.U64 R35, R24, 0x10, R25 ;  /* 0x0000001018237819 */ /* 0x000fe20000001219 */
[----:B------:R-:W-:Y:S01]  /*9220*/  HADD2.F32 R27, -RZ, R27.H0_H0 ;  /* 0x2000001bff1b7230 */ /* 0x000fe20000004100 */
[----:B------:R-:W-:Y:S01]  /*9230*/  SHF.R.U64 R33, R20, 0x10, R21 ;  /* 0x0000001014217819 */ /* 0x000fe20000001215 */
[----:B------:R-:W-:Y:S02]  /*9240*/  HADD2.F32 R29, -RZ, R29.H0_H0 ;  /* 0x2000001dff1d7230 */ /* 0x000fe40000004100 */
[----:B------:R-:W-:-:S02]  /*9250*/  HADD2.F32 R45, -RZ, R45.H1_H1 ;  /* 0x3000002dff2d7230 */ /* 0x000fc40000004100 */
[----:B------:R-:W-:Y:S02]  /*9260*/  HADD2.F32 R46, -RZ, R46.H1_H1 ;  /* 0x3000002eff2e7230 */ /* 0x000fe40000004100 */
[--C-:B0-----:R-:W-:Y:S02]  /*9270*/  HADD2.F32 R25, -RZ, R7.reuse.H1_H1 ;  /* 0x30000007ff197230 */ /* 0x101fe40000004100 */
[----:B------:R-:W-:Y:S02]  /*9280*/  HADD2.F32 R24, -RZ, R7.H0_H0 ;  /* 0x20000007ff187230 */ /* 0x000fe40000004100 */
[--C-:B------:R-:W-:Y:S02]  /*9290*/  HADD2.F32 R7, -RZ, R4.reuse.H0_H0 ;  /* 0x20000004ff077230 */ /* 0x100fe40000004100 */
[C---:B------:R-:W-:Y:S01]  /*92a0*/  FMUL.FTZ R32, R25.reuse, R27 ;  /* 0x0000001b19207220 */ /* 0x040fe20000410000 */
[----:B------:R-:W-:Y:S02]  /*92b0*/  HADD2.F32 R4, -RZ, R4.H1_H1 ;  /* 0x30000004ff047230 */ /* 0x000fe40000004100 */
[----:B------:R-:W-:Y:S01]  /*92c0*/  FMUL.FTZ R31, R25, R29 ;  /* 0x0000001d191f7220 */ /* 0x000fe20000410000 */
[----:B------:R-:W-:-:S02]  /*92d0*/  HADD2.F32 R20, -RZ, R6.H0_H0 ;  /* 0x20000006ff147230 */ /* 0x000fc40000004100 */
[----:B------:R-:W-:Y:S01]  /*92e0*/  FFMA.FTZ R34, R24, R29, R32 ;  /* 0x0000001d18227223 */ /* 0x000fe20000010020 */
[----:B------:R-:W-:Y:S02]  /*92f0*/  HADD2.F32 R21, -RZ, R6.H1_H1 ;  /* 0x30000006ff157230 */ /* 0x000fe40000004100 */
[----:B------:R-:W-:Y:S01]  /*9300*/  FMUL.FTZ R30, R4, R28 ;  /* 0x0000001c041e7220 */ /* 0x000fe20000410000 */
[--C-:B------:R-:W-:Y:S02]  /*9310*/  HADD2.F32 R6, -RZ, R5.reuse.H0_H0 ;  /* 0x20000005ff067230 */ /* 0x100fe40000004100 */
[----:B------:R-:W-:Y:S01]  /*9320*/  FFMA.FTZ R31, R24, R27, -R31 ;  /* 0x0000001b181f7223 */ /* 0x000fe2000001081f */
[-C--:B------:R-:W-:Y:S01]  /*9330*/  FMUL.FTZ R32, R4, R26.reuse ;  /* 0x0000001a04207220 */ /* 0x080fe20000410000 */
[----:B------:R-:W-:Y:S02]  /*9340*/  HADD2.F32 R5, -RZ, R5.H1_H1 ;  /* 0x30000005ff057230 */ /* 0x000fe40000004100 */
[----:B------:R-:W-:Y:S01]  /*9350*/  FFMA.FTZ R30, R7, R26, -R30 ;  /* 0x0000001a071e7223 */ /* 0x000fe2000001081e */
[----:B------:R-:W-:-:S02]  /*9360*/  HADD2.F32 R24, -RZ, R33.H0_H0 ;  /* 0x20000021ff187230 */ /* 0x000fc40000004100 */
[----:B------:R-:W-:Y:S01]  /*9370*/  FFMA.FTZ R25, R7, R28, R32 ;  /* 0x0000001c07197223 */ /* 0x000fe20000010020 */
[----:B------:R-:W-:Y:S02]  /*9380*/  HADD2.F32 R4, -RZ, R35.H0_H0 ;  /* 0x20000023ff047230 */ /* 0x000fe40000004100 */
[CC--:B------:R-:W-:Y:S01]  /*9390*/  FMUL.FTZ R27, R21.reuse, R45.reuse ;  /* 0x0000002d151b7220 */ /* 0x0c0fe20000410000 */
[----:B------:R-:W-:Y:S01]  /*93a0*/  FMUL.FTZ R26, R21, R46 ;  /* 0x0000002e151a7220 */ /* 0x000fe20000410000 */
[C---:B------:R-:W-:Y:S01]  /*93b0*/  FMUL.FTZ R7, R5.reuse, R24 ;  /* 0x0000001805077220 */ /* 0x040fe20000410000 */
[----:B------:R-:W-:Y:S01]  /*93c0*/  FMUL.FTZ R21, R5, R4 ;  /* 0x0000000405157220 */ /* 0x000fe20000410000 */
[C---:B------:R-:W-:Y:S01]  /*93d0*/  FFMA.FTZ R27, R20.reuse, R46, -R27 ;  /* 0x0000002e141b7223 */ /* 0x040fe2000001081b */
[----:B------:R-:W-:Y:S01]  /*93e0*/  FFMA.FTZ R26, R20, R45, R26 ;  /* 0x0000002d141a7223 */ /* 0x000fe2000001001a */
[C---:B------:R-:W-:Y:S01]  /*93f0*/  FFMA.FTZ R5, R6.reuse, R4, -R7 ;  /* 0x0000000406057223 */ /* 0x040fe20000010807 */
[----:B------:R-:W-:Y:S01]  /*9400*/  FFMA.FTZ R24, R6, R24, R21 ;  /* 0x0000001806187223 */ /* 0x000fe20000010015 */
[----:B------:R-:W-:-:S02]  /*9410*/  F2FP.F16.F32.PACK_AB R7, R34, R31 ;  /* 0x0000001f2207723e */ /* 0x000fc400000000ff */
[----:B------:R-:W-:Y:S02]  /*9420*/  F2FP.F16.F32.PACK_AB R6, R26, R27 ;  /* 0x0000001b1a06723e */ /* 0x000fe400000000ff */
[----:B------:R-:W-:Y:S02]  /*9430*/  F2FP.F16.F32.PACK_AB R4, R25, R30 ;  /* 0x0000001e1904723e */ /* 0x000fe400000000ff */
[----:B------:R-:W-:-:S05]  /*9440*/  F2FP.F16.F32.PACK_AB R5, R24, R5 ;  /* 0x000000051805723e */ /* 0x000fca00000000ff */
[----:B------:R3:W-:Y:S02]  /*9450*/  STS.128 [R0+0xf400], R4 ;  /* 0x00f4000400007388 */ /* 0x0007e40000000c00 */
.L_x_494:
[----:B------:R-:W-:Y:S05]  /*9460*/  BSYNC B1 ;  /* 0x0000000000017941 */ /* 0x000fea0003800000 */
.L_x_493:
[----:B------:R-:W-:Y:S04]  /*9470*/  BSSY B1, `(.L_x_495) ;  /* 0x000002c000017945 */ /* 0x000fe80003800000 */
[----:B------:R-:W-:Y:S05]  /*9480*/  @P4 BRA `(.L_x_496) ;  /* 0x0000000000a84947 */ /* 0x000fea0003800000 */
[----:B0123--:R-:W0:Y:S01]  /*9490*/  LDS.128 R4, [R3+0x12400] ;  /* 0x0124000003047984 */ /* 0x00fe220000000c00 */
[----:B------:R-:W-:Y:S01]  /*94a0*/  SHF.R.U32.HI R21, RZ, 0x10, R15 ;  /* 0x00000010ff157819 */ /* 0x000fe2000001160f */
[----:B------:R-:W-:Y:S01]  /*94b0*/  HADD2.F32 R20, -RZ, R43.H0_H0 ;  /* 0x2000002bff147230 */ /* 0x000fe20000004100 */
[----:B------:R-:W-:Y:S01]  /*94c0*/  SHF.R.U32.HI R25, RZ, 0x10, R13 ;  /* 0x00000010ff197819 */ /* 0x000fe2000001160d */
[--C-:B------:R-:W-:Y:S01]  /*94d0*/  HADD2.F32 R24, -RZ, R42.reuse.H0_H0 ;  /* 0x2000002aff187230 */ /* 0x100fe20000004100 */
        /* <DEDUP_REMOVED lines=24> */
[C---:B------:R-:W-:Y:S01]  /*9660*/  FMUL.FTZ R21, R13.reuse, R42 ;  /* 0x0000002a0d157220 */ /* 0x040fe20000410000 */
[-C--:B------:R-:W-:Y:S01]  /*9670*/  FMUL.FTZ R25, R13, R43.reuse ;  /* 0x0000002b0d197220 */ /* 0x080fe20000410000 */
        /* <DEDUP_REMOVED lines=11> */
.L_x_496:
[----:B------:R-:W-:Y:S05]  /*9730*/  BSYNC B1 ;  /* 0x0000000000017941 */ /* 0x000fea0003800000 */
.L_x_495:
[----:B------:R-:W-:Y:S05]  /*9740*/  @P5 BRA `(.L_x_486) ;  /* 0x0000001c00805947 */ /* 0x000fea0003800000 */
[----:B01234-:R-:W0:Y:S01]  /*9750*/  LDS.128 R4, [R0+0x12400] ;  /* 0x0124000000047984 */ /* 0x01fe220000000c00 */
[----:B------:R-:W-:Y:S01]  /*9760*/  SHF.R.U32.HI R14, RZ, 0x10, R9 ;  /* 0x00000010ff0e7819 */ /* 0x000fe20000011609 */
[--C-:B------:R-:W-:Y:S01]  /*9770*/  HADD2.F32 R13, -RZ, R38.reuse.H0_H0 ;  /* 0x20000026ff0d7230 */ /* 0x100fe20000004100 */
[--C-:B------:R-:W-:Y:S01]  /*9780*/  SHF.R.U32.HI R12, RZ, 0x10, R11.reuse ;  /* 0x00000010ff0c7819 */ /* 0x100fe2000001160b */
[----:B------:R-:W-:Y:S01]  /*9790*/  HADD2.F32 R38, -RZ, R38.H1_H1 ;  /* 0x30000026ff267230 */ /* 0x000fe20000004100 */
[----:B------:R-:W-:Y:S01]  /*97a0*/  SHF.R.U64 R24, R10, 0x10, R11 ;  /* 0x000000100a187819 */ /* 0x000fe2000000120b */
[----:B------:R-:W-:Y:S01]  /*97b0*/  HADD2.F32 R14, -RZ, R14.H0_H0 ;  /* 0x2000000eff0e7230 */ /* 0x000fe20000004100 */
[----:B------:R-:W-:Y:S01]  /*97c0*/  SHF.R.U64 R21, R8, 0x10, R9 ;  /* 0x0000001008157819 */ /* 0x000fe20000001209 */
[----:B------:R-:W-:Y:S02]  /*97d0*/  HADD2.F32 R12, -RZ, R12.H0_H0 ;  /* 0x2000000cff0c7230 */ /* 0x000fe40000004100 */
[----:B------:R-:W-:-:S02]  /*97e0*/  HADD2.F32 R11, -RZ, R39.H0_H0 ;  /* 0x20000027ff0b7230 */ /* 0x000fc40000004100 */
[----:B------:R-:W-:Y:S02]  /*97f0*/  HADD2.F32 R39, -RZ, R39.H1_H1 ;  /* 0x30000027ff277230 */ /* 0x000fe40000004100 */
[--C-:B0-----:R-:W-:Y:S02]  /*9800*/  HADD2.F32 R10, -RZ, R7.reuse.H1_H1 ;  /* 0x30000007ff0a7230 */ /* 0x101fe40000004100 */
[--C-:B------:R-:W-:Y:S02]  /*9810*/  HADD2.F32 R3, -RZ, R4.reuse.H0_H0 ;  /* 0x20000004ff037230 */ /* 0x100fe40000004100 */
[----:B------:R-:W-:Y:S02]  /*9820*/  HADD2.F32 R9, -RZ, R7.H0_H0 ;  /* 0x20000007ff097230 */ /* 0x000fe40000004100 */
[C---:B------:R-:W-:Y:S01]  /*9830*/  FMUL.FTZ R20, R10.reuse, R14 ;  /* 0x0000000e0a147220 */ /* 0x040fe20000410000 */
[----:B------:R-:W-:Y:S02]  /*9840*/  HADD2.F32 R4, -RZ, R4.H1_H1 ;  /* 0x30000004ff047230 */ /* 0x000fe40000004100 */
[----:B------:R-:W-:Y:S01]  /*9850*/  FMUL.FTZ R15, R10, R12 ;  /* 0x0000000c0a0f7220 */ /* 0x000fe20000410000 */
[----:B------:R-:W-:-:S02]  /*9860*/  HADD2.F32 R7, -RZ, R6.H0_H0 ;  /* 0x20000006ff077230 */ /* 0x000fc40000004100 */
[C---:B------:R-:W-:Y:S01]  /*9870*/  FFMA.FTZ R20, R9.reuse, R12, -R20 ;  /* 0x0000000c09147223 */ /* 0x040fe20000010814 */
[----:B------:R-:W-:Y:S02]  /*9880*/  HADD2.F32 R8, -RZ, R6.H1_H1 ;  /* 0x30000006ff087230 */ /* 0x000fe40000004100 */
[C---:B------:R-:W-:Y:S01]  /*9890*/  FMUL.FTZ R10, R4.reuse, R13 ;  /* 0x0000000d040a7220 */ /* 0x040fe20000410000 */
[--C-:B------:R-:W-:Y:S02]  /*98a0*/  HADD2.F32 R6, -RZ, R5.reuse.H0_H0 ;  /* 0x20000005ff067230 */ /* 0x100fe40000004100 */
[----:B------:R-:W-:Y:S01]  /*98b0*/  FFMA.FTZ R15, R9, R14, R15 ;  /* 0x0000000e090f7223 */ /* 0x000fe2000001000f */
[-C--:B------:R-:W-:Y:S01]  /*98c0*/  FMUL.FTZ R12, R4, R11.reuse ;  /* 0x0000000b040c7220 */ /* 0x080fe20000410000 */
[----:B------:R-:W-:Y:S02]  /*98d0*/  HADD2.F32 R5, -RZ, R5.H1_H1 ;  /* 0x30000005ff057230 */ /* 0x000fe40000004100 */
[----:B------:R-:W-:Y:S01]  /*98e0*/  FFMA.FTZ R10, R3, R11, -R10 ;  /* 0x0000000b030a7223 */ /* 0x000fe2000001080a */
[----:B------:R-:W-:-:S02]  /*98f0*/  HADD2.F32 R9, -RZ, R21.H0_H0 ;  /* 0x20000015ff097230 */ /* 0x000fc40000004100 */
[----:B------:R-:W-:Y:S01]  /*9900*/  FFMA.FTZ R3, R3, R13, R12 ;  /* 0x0000000d03037223 */ /* 0x000fe2000001000c */
[----:B------:R-:W-:Y:S02]  /*9910*/  HADD2.F32 R4, -RZ, R24.H0_H0 ;  /* 0x20000018ff047230 */ /* 0x000fe40000004100 */
[C---:B------:R-:W-:Y:S01]  /*9920*/  FMUL.FTZ R12, R8.reuse, R38 ;  /* 0x00000026080c7220 */ /* 0x040fe20000410000 */
        /* <DEDUP_REMOVED lines=11> */
[----:B------:R0:W-:Y:S01]  /*99e0*/  STS.128 [R0+0x12400], R4 ;  /* 0x0124000400007388 */ /* 0x0001e20000000c00 */
[----:B------:R-:W-:Y:S05]  /*99f0*/  BRA `(.L_x_486) ;  /* 0x0000001800d47947 */ /* 0x000fea0003800000 */
.L_x_480:
[----:B------:R-:W-:-:S03]  /*9a00*/  UMOV UR4, 0xffffffff ;  /* 0xffffffff00047882 */ /* 0x000fc60000000000 */
[----:B------:R-:W-:Y:S05]  /*9a10*/  BRA.DIV UR4, `(.L_x_497) ;  /* 0x0000012a04087947 */ /* 0x000fea000b800000 */
[----:B------:R1:W2:Y:S04]  /*9a20*/  SHFL.IDX PT, R0, R25, RZ, 0x1e1f ;  /* 0x001e1fff19007589 */ /* 0x0002a800000e0000 */
[----:B------:R1:W3:Y:S04]  /*9a30*/  SHFL.IDX PT, R3, R24, RZ, 0x1e1f ;  /* 0x001e1fff18037589 */ /* 0x0002e800000e0000 */
[----:B------:R-:W4:Y:S04]  /*9a40*/  SHFL.IDX PT, R37, R37, RZ, 0x1e1f ;  /* 0x001e1fff25257589 */ /* 0x000f2800000e0000 */
[----:B------:R1:W0:Y:S02]  /*9a50*/  SHFL.IDX PT, R38, R39, RZ, 0x1e1f ;  /* 0x001e1fff27267589 */ /* 0x00022400000e0000 */
.L_x_703:
        /* <DEDUP_REMOVED lines=10> */
[----:B0-----:R-:W-:Y:S02]  /*9b00*/  CS2R R14, SRZ ;  /* 0x00000000000e7805 */ /* 0x001fe4000001ff00 */
[----:B-1----:R-:W-:Y:S02]  /*9b10*/  CS2R R24, SRZ ;  /* 0x0000000000187805 */ /* 0x002fe4000001ff00 */
[----:B------:R-:W-:Y:S02]  /*9b20*/  CS2R R26, SRZ ;  /* 0x00000000001a7805 */ /* 0x000fe4000001ff00 */
[----:B------:R-:W-:Y:S02]  /*9b30*/  CS2R R28, SRZ ;  /* 0x00000000001c7805 */ /* 0x000fe4000001ff00 */
[----:B------:R-:W-:Y:S02]  /*9b40*/  CS2R R30, SRZ ;  /* 0x00000000001e7805 */ /* 0x000fe4000001ff00 */
[----:B------:R-:W-:-:S02]  /*9b50*/  CS2R R32, SRZ ;  /* 0x0000000000207805 */ /* 0x000fc4000001ff00 */
[----:B------:R-:W-:Y:S01]  /*9b60*/  CS2R R34, SRZ ;  /* 0x0000000000227805 */ /* 0x000fe2000001ff00 */
[----:B------:R-:W-:Y:S06]  /*9b70*/  @P0 BRA `(.L_x_499) ;  /* 0x0000000000a00947 */ /* 0x000fec0003800000 */
[C---:B------:R-:W-:Y:S01]  /*9b80*/  VIADD R4, R16.reuse, 0x10 ;  /* 0x0000001010047836 */ /* 0x040fe20000000000 */
[----:B------:R-:W-:Y:S01]  /*9b90*/  ULDC UR4, c[0x0][0x3f4] ;  /* 0x0000fd0000047ab9 */ /* 0x000fe20000000800 */
[C---:B------:R-:W-:Y:S01]  /*9ba0*/  VIADD R5, R16.reuse, 0x20 ;  /* 0x0000002010057836 */ /* 0x040fe20000000000 */
[----:B------:R-:W-:Y:S01]  /*9bb0*/  ISETP.GE.AND P2, PT, R16, UR4, PT ;  /* 0x0000000410007c0c */ /* 0x000fe2000bf46270 */
[----:B---3--:R-:W-:Y:S01]  /*9bc0*/  IMAD.MOV.U32 R6, RZ, RZ, R3 ;  /* 0x000000ffff067224 */ /* 0x008fe200078e0003 */
[----:B------:R-:W-:Y:S01]  /*9bd0*/  ISETP.GE.AND P3, PT, R4, UR4, PT ;  /* 0x0000000404007c0c */ /* 0x000fe2000bf66270 */
[----:B------:R-:W-:Y:S01]  /*9be0*/  IMAD.MOV.U32 R8, RZ, RZ, R38 ;  /* 0x000000ffff087224 */ /* 0x000fe200078e0026 */
[----:B------:R-:W-:Y:S01]  /*9bf0*/  ISETP.GE.AND P4, PT, R5, UR4, PT ;  /* 0x0000000405007c0c */ /* 0x000fe2000bf86270 */
[----:B----4-:R-:W-:Y:S01]  /*9c00*/  IMAD.MOV.U32 R9, RZ, RZ, R37 ;  /* 0x000000ffff097224 */ /* 0x010fe200078e0025 */
[----:B--2---:R-:W-:Y:S02]  /*9c10*/  MOV R7, R0 ;  /* 0x0000000000077202 */ /* 0x004fe40000000f00 */
[----:B------:R-:W-:-:S02]  /*9c20*/  CS2R R28, SRZ ;  /* 0x00000000001c7805 */ /* 0x000fc4000001ff00 */
[----:B------:R-:W-:Y:S02]  /*9c30*/  CS2R R30, SRZ ;  /* 0x00000000001e7805 */ /* 0x000fe4000001ff00 */
[----:B------:R-:W-:Y:S02]  /*9c40*/  CS2R R10, SRZ ;  /* 0x00000000000a7805 */ /* 0x000fe4000001ff00 */
[----:B------:R-:W-:Y:S02]  /*9c50*/  CS2R R32, SRZ ;  /* 0x0000000000207805 */ /* 0x000fe4000001ff00 */
[----:B------:R-:W-:Y:S01]  /*9c60*/  CS2R R34, SRZ ;  /* 0x0000000000227805 */ /* 0x000fe2000001ff00 */
[----:B------:R-:W-:Y:S02]  /*9c70*/  @!P2 IMAD.SHL.U32 R36, R16, 0x2, RZ ;  /* 0x000000021024a824 */ /* 0x000fe400078e00ff */
[----:B------:R-:W-:Y:S02]  /*9c80*/  @!P3 IMAD.SHL.U32 R13, R156, 0x8, RZ ;  /* 0x000000089c0db824 */ /* 0x000fe400078e00ff */
[----:B------:R-:W-:Y:S01]  /*9c90*/  @!P4 IMAD.SHL.U32 R39, R157, 0x8, RZ ;  /* 0x000000089d27c824 */ /* 0x000fe200078e00ff */
[-C--:B------:R-:W-:Y:S01]  /*9ca0*/  @!P2 IADD3 R20, P0, R3, R36.reuse, RZ ;  /* 0x000000240314a210 */ /* 0x080fe20007f1e0ff */
[----:B------:R-:W-:Y:S01]  /*9cb0*/  @!P3 IMAD.WIDE R4, R13, 0x2, R6 ;  /* 0x000000020d04b825 */ /* 0x000fe200078e0206 */
[----:B------:R-:W-:-:S02]  /*9cc0*/  @!P2 IADD3 R36, P1, R38, R36, RZ ;  /* 0x000000242624a210 */ /* 0x000fc40007f3e0ff */
[----:B------:R-:W-:Y:S01]  /*9cd0*/  @!P2 SHF.L.U64.HI R3, R16, 0x1, R17 ;  /* 0x000000011003a819 */ /* 0x000fe20000010211 */
[----:B------:R-:W-:Y:S01]  /*9ce0*/  @!P4 IMAD.WIDE R6, R39, 0x2, R6 ;  /* 0x000000022706c825 */ /* 0x000fe200078e0206 */
[----:B------:R0:W5:Y:S01]  /*9cf0*/  @!P3 LD.E.128 R28, desc[UR42][R4.64] ;  /* 0x0000002a041cb980 */ /* 0x000162000c101d00 */
[----:B------:R-:W-:Y:S02]  /*9d00*/  CS2R R14, SRZ ;  /* 0x00000000000e7805 */ /* 0x000fe4000001ff00 */
[----:B------:R-:W-:Y:S01]  /*9d10*/  CS2R R24, SRZ ;  /* 0x0000000000187805 */ /* 0x000fe2000001ff00 */
[--C-:B------:R-:W-:Y:S01]  /*9d20*/  @!P3 IMAD.WIDE R12, R13, 0x2, R8.reuse ;  /* 0x000000020d0cb825 */ /* 0x100fe200078e0208 */
[----:B------:R1:W5:Y:S01]  /*9d30*/  @!P4 LD.E.128 R32, desc[UR42][R6.64] ;  /* 0x0000002a0620c980 */ /* 0x000362000c101d00 */
[----:B------:R-:W-:Y:S02]  /*9d40*/  CS2R R26, SRZ ;  /* 0x00000000001a7805 */ /* 0x000fe4000001ff00 */
[----:B------:R-:W-:Y:S01]  /*9d50*/  @!P2 IADD3.X R21, R0, R3, RZ, P0, !PT ;  /* 0x000000030015a210 */ /* 0x000fe200007fe4ff */
[----:B------:R-:W-:Y:S01]  /*9d60*/  @!P4 IMAD.WIDE R38, R39, 0x2, R8 ;  /* 0x000000022726c825 */ /* 0x000fe200078e0208 */
[----:B------:R-:W-:-:S02]  /*9d70*/  CS2R R8, SRZ ;  /* 0x0000000000087805 */ /* 0x000fc4000001ff00 */
[----:B0-----:R-:W-:Y:S01]  /*9d80*/  CS2R R4, SRZ ;  /* 0x0000000000047805 */ /* 0x001fe2000001ff00 */
[----:B------:R-:W-:Y:S01]  /*9d90*/  @!P2 IMAD.X R37, R37, 0x1, R3, P1 ;  /* 0x000000012525a824 */ /* 0x000fe200008e0603 */
[----:B------:R-:W5:Y:S01]  /*9da0*/  @!P2 LD.E.128 R24, desc[UR42][R20.64] ;  /* 0x0000002a1418a980 */ /* 0x000f62000c101d00 */
[----:B-1----:R-:W-:-:S03]  /*9db0*/  CS2R R6, SRZ ;  /* 0x0000000000067805 */ /* 0x002fc6000001ff00 */
[----:B------:R0:W5:Y:S04]  /*9dc0*/  @!P3 LD.E.128 R8, desc[UR42][R12.64] ;  /* 0x0000002a0c08b980 */ /* 0x000168000c101d00 */
[----:B------:R1:W5:Y:S01]  /*9dd0*/  @!P2 LD.E.128 R4, desc[UR42][R36.64] ;  /* 0x0000002a2404a980 */ /* 0x000362000c101d00 */
[----:B0-----:R-:W-:-:S06]  /*9de0*/  CS2R R12, SRZ ;  /* 0x00000000000c7805 */ /* 0x001fcc000001ff00 */
[----:B------:R1:W5:Y:S02]  /*9df0*/  @!P4 LD.E.128 R12, desc[UR42][R38.64] ;  /* 0x0000002a260cc980 */ /* 0x000364000c101d00 */
.L_x_499:
[----:B------:R-:W-:Y:S05]  /*9e00*/  BSYNC B1 ;  /* 0x0000000000017941 */ /* 0x000fea0003800000 */
.L_x_498:
[----:B------:R-:W-:Y:S01]  /*9e10*/  ULEA.HI UR4, UR37, UR37, URZ, 0x1 ;  /* 0x0000002525047291 */ /* 0x000fe2000f8f083f */
[----:B---3-5:R-:W-:Y:S01]  /*9e20*/  IMAD.MOV.U32 R3, RZ, RZ, R5 ;  /* 0x000000ffff037224 */ /* 0x028fe200078e0005 */
[----:B-1--4-:R-:W-:Y:S01]  /*9e30*/  MOV R37, R24 ;  /* 0x0000001800257202 */ /* 0x012fe20000000f00 */
[----:B--2---:R-:W-:Y:S01]  /*9e40*/  IMAD.MOV.U32 R0, RZ, RZ, R4 ;  /* 0x000000ffff007224 */ /* 0x004fe200078e0004 */
[----:B------:R-:W-:Y:S01]  /*9e50*/  ULOP3.LUT UR4, UR4, 0xfffffffe, URZ, 0xc0, !UPT ;  /* 0xfffffffe04047892 */ /* 0x000fe2000f8ec03f */
[----:B------:R-:W-:Y:S01]  /*9e60*/  IMAD.MOV.U32 R20, RZ, RZ, R6 ;  /* 0x000000ffff147224 */ /* 0x000fe200078e0006 */
[----:B------:R-:W-:Y:S01]  /*9e70*/  PRMT R62, R3, 0x7610, R62 ;  /* 0x00007610033e7816 */ /* 0x000fe2000000003e */
        /* <DEDUP_REMOVED lines=13> */
[----:B------:R-:W-:Y:S01]  /*9f50*/  IMAD.MOV.U32 R38, RZ, RZ, R25 ;  /* 0x000000ffff267224 */ /* 0x000fe200078e0019 */
[----:B------:R-:W-:Y:S01]  /*9f60*/  PRMT R49, R49, 0x5410, R20 ;  /* 0x0000541031317816 */ /* 0x000fe20000000014 */
[----:B------:R-:W-:Y:S01]  /*9f70*/  BSSY B1, `(.L_x_500) ;  /* 0x000001c000017945 */ /* 0x000fe20003800000 */
[----:B------:R-:W0:Y:S01]  /*9f80*/  SYNCS.PHASECHK.TRANS64.TRYWAIT P0, [R2+URZ+0x2d800], R3 ;  /* 0x02d80003020075a7 */ /* 0x000e22000800017f */
[----:B------:R-:W-:-:S02]  /*9f90*/  MOV R20, R11 ;  /* 0x0000000b00147202 */ /* 0x000fc40000000f00 */
[----:B------:R-:W-:Y:S01]  /*9fa0*/  PRMT R67, R37, 0x7610, R67 ;  /* 0x0000761025437816 */ /* 0x000fe20000000043 */
[----:B------:R-:W-:Y:S01]  /*9fb0*/  IMAD.MOV.U32 R37, RZ, RZ, R28 ;  /* 0x000000ffff257224 */ /* 0x000fe200078e001c */
[----:B------:R-:W-:Y:S01]  /*9fc0*/  PRMT R47, R0, 0x5410, R20 ;  /* 0x00005410002f7816 */ /* 0x000fe20000000014 */
[----:B------:R-:W-:Y:S01]  /*9fd0*/  IMAD.MOV.U32 R0, RZ, RZ, R14 ;  /* 0x000000ffff007224 */ /* 0x000fe200078e000e */
[----:B------:R-:W-:Y:S01]  /*9fe0*/  PRMT R20, R21, 0x5410, R36 ;  /* 0x0000541015147816 */ /* 0x000fe20000000024 */
[----:B------:R-:W-:Y:S01]  /*9ff0*/  IMAD.MOV.U32 R36, RZ, RZ, R15 ;  /* 0x000000ffff247224 */ /* 0x000fe200078e000f */
[----:B------:R-:W-:Y:S02]  /*a000*/  PRMT R60, R38, 0x7610, R60 ;  /* 0x00007610263c7816 */ /* 0x000fe4000000003c */
[----:B------:R-:W-:Y:S02]  /*a010*/  MOV R38, R29 ;  /* 0x0000001d00267202 */ /* 0x000fe40000000f00 */
[----:B------:R-:W-:Y:S01]  /*a020*/  PRMT R21, R0, 0x5410, R36 ;  /* 0x0000541000157816 */ /* 0x000fe20000000024 */
[----:B------:R-:W-:Y:S01]  /*a030*/  IMAD.MOV.U32 R0, RZ, RZ, R26 ;  /* 0x000000ffff007224 */ /* 0x000fe200078e001a */
[----:B------:R-:W-:Y:S01]  /*a040*/  PRMT R49, R37, 0x7610, R49 ;  /* 0x0000761025317816 */ /* 0x000fe20000000031 */
[----:B------:R-:W-:Y:S01]  /*a050*/  IMAD.MOV.U32 R36, RZ, RZ, R27 ;  /* 0x000000ffff247224 */ /* 0x000fe200078e001b */
[----:B------:R-:W-:Y:S01]  /*a060*/  PRMT R50, R50, 0x5410, R38 ;  /* 0x0000541032327816 */ /* 0x000fe20000000026 */
[----:B------:R-:W-:Y:S01]  /*a070*/  IMAD.MOV.U32 R37, RZ, RZ, R32 ;  /* 0x000000ffff257224 */ /* 0x000fe200078e0020 */
[----:B------:R-:W-:Y:S01]  /*a080*/  VIMNMX R40, R40, 0xc0, PT ;  /* 0x000000c028287848 */ /* 0x000fe20003fe0100 */
[----:B------:R-:W-:Y:S01]  /*a090*/  IMAD.MOV.U32 R38, RZ, RZ, R33 ;  /* 0x000000ffff267224 */ /* 0x000fe200078e0021 */
[----:B------:R-:W-:Y:S01]  /*a0a0*/  PRMT R68, R0, 0x5410, R36 ;  /* 0x0000541000447816 */ /* 0x000fe20000000024 */
[----:B------:R-:W-:Y:S01]  /*a0b0*/  IMAD.MOV.U32 R0, RZ, RZ, R30 ;  /* 0x000000ffff007224 */ /* 0x000fe200078e001e */
[----:B------:R-:W-:Y:S01]  /*a0c0*/  ISETP.GE.AND P1, PT, R141, R40, PT ;  /* 0x000000288d00720c */ /* 0x000fe20003f26270 */
[----:B------:R-:W-:Y:S01]  /*a0d0*/  IMAD.MOV.U32 R36, RZ, RZ, R31 ;  /* 0x000000ffff247224 */ /* 0x000fe200078e001f */
[----:B------:R-:W-:-:S04]  /*a0e0*/  PRMT R45, R37, 0x5410, R38 ;  /* 0x00005410252d7816 */ /* 0x000fc80000000026 */
[----:B------:R-:W-:Y:S01]  /*a0f0*/  PRMT R48, R0, 0x5410, R36 ;  /* 0x0000541000307816 */ /* 0x000fe20000000024 */
[----:B------:R-:W-:Y:S01]  /*a100*/  IMAD.MOV.U32 R36, RZ, RZ, R35 ;  /* 0x000000ffff247224 */ /* 0x000fe200078e0023 */
[----:B------:R-:W-:Y:S01]  /*a110*/  MOV R0, R34 ;  /* 0x0000002200007202 */ /* 0x000fe20000000f00 */
[----:B0-----:R-:W-:Y:S06]  /*a120*/  @!P0 BRA `(.L_x_501) ;  /* 0x0000012000b88947 */ /* 0x001fec0003800000 */
.L_x_704:
[----:B------:R-:W-:Y:S05]  /*a130*/  BSYNC B1 ;  /* 0x0000000000017941 */ /* 0x000fea0003800000 */
.L_x_500:
[----:B------:R-:W-:Y:S01]  /*a140*/  PRMT R46, R0, 0x5410, R36 ;  /* 0x00005410002e7816 */ /* 0x000fe20000000024 */
[----:B------:R-:W-:Y:S06]  /*a150*/  @P1 BRA `(.L_x_486) ;  /* 0x0000001000fc1947 */ /* 0x000fec0003800000 */
[----:B0-----:R-:W0:Y:S01]  /*a160*/  LDC R3, c[0x0][0x3f4] ;  /* 0x0000fd00ff037b82 */ /* 0x001e220000000800 */
[C---:B------:R-:W-:Y:S01]  /*a170*/  VIADD R0, R16.reuse, 0x10 ;  /* 0x0000001010007836 */ /* 0x040fe20000000000 */
[----:B------:R-:W-:Y:S01]  /*a180*/  BSSY B1, `(.L_x_502) ;  /* 0x0000066000017945 */ /* 0x000fe20003800000 */
[C---:B------:R-:W-:Y:S01]  /*a190*/  VIADD R36, R16.reuse, 0x20 ;  /* 0x0000002010247836 */ /* 0x040fe20000000000 */
[-C--:B0-----:R-:W-:Y:S02]  /*a1a0*/  ISETP.GE.AND P0, PT, R16, R3.reuse, PT ;  /* 0x000000031000720c */ /* 0x081fe40003f06270 */
[-C--:B------:R-:W-:Y:S02]  /*a1b0*/  ISETP.GE.AND P1, PT, R0, R3.reuse, PT ;  /* 0x000000030000720c */ /* 0x080fe40003f26270 */
[----:B------:R-:W-:-:S09]  /*a1c0*/  ISETP.GE.AND P2, PT, R36, R3, PT ;  /* 0x000000032400720c */ /* 0x000fd20003f46270 */
[----:B------:R-:W-:Y:S05]  /*a1d0*/  @P0 BRA `(.L_x_503) ;  /* 0x0000000400800947 */ /* 0x000fea0003800000 */
[----:B------:R-:W2:Y:S04]  /*a1e0*/  LDL R37, [R1+0xdc] ;  /* 0x0000dc0001257983 */ /* 0x000ea80000100800 */
[----:B------:R-:W3:Y:S01]  /*a1f0*/  LDL R69, [R1+0x108] ;  /* 0x0001080001457983 */ /* 0x000ee20000100800 */
[----:B------:R-:W-:Y:S01]  /*a200*/  HADD2.F32 R60, -RZ, R60.H0_H0 ;  /* 0x2000003cff3c7230 */ /* 0x000fe20000004100 */
[----:B------:R-:W-:Y:S01]  /*a210*/  SHF.R.U32.HI R54, RZ, 0x10, R25 ;  /* 0x00000010ff367819 */ /* 0x000fe20000011619 */
[----:B------:R-:W-:Y:S01]  /*a220*/  HADD2.F32 R62, -RZ, R62.H0_H0 ;  /* 0x2000003eff3e7230 */ /* 0x000fe20000004100 */
[--C-:B------:R-:W-:Y:S01]  /*a230*/  SHF.R.U32.HI R63, RZ, 0x10, R5.reuse ;  /* 0x00000010ff3f7819 */ /* 0x100fe20000011605 */
[----:B------:R-:W-:Y:S01]  /*a240*/  HADD2.F32 R61, -RZ, R61.H0_H0 ;  /* 0x2000003dff3d7230 */ /* 0x000fe20000004100 */
[----:B------:R-:W-:Y:S01]  /*a250*/  SHF.R.U64 R4, R4, 0x10, R5 ;  /* 0x0000001004047819 */ /* 0x000fe20000001205 */
[----:B------:R-:W-:Y:S01]  /*a260*/  HADD2.F32 R54, -RZ, R54.H0_H0 ;  /* 0x20000036ff367230 */ /* 0x000fe20000004100 */
[--C-:B------:R-:W-:Y:S01]  /*a270*/  SHF.R.U64 R5, R26, 0x10, R27.reuse ;  /* 0x000000101a057819 */ /* 0x100fe2000000121b */
[----:B------:R-:W-:Y:S01]  /*a280*/  HADD2.F32 R63, -RZ, R63.H0_H0 ;  /* 0x2000003fff3f7230 */ /* 0x000fe20000004100 */
[----:B------:R-:W-:-:S02]  /*a290*/  SHF.R.U32.HI R26, RZ, 0x10, R27 ;  /* 0x00000010ff1a7819 */ /* 0x000fc4000001161b */
[--C-:B------:R-:W-:Y:S01]  /*a2a0*/  SHF.R.U64 R6, R6, 0x10, R7.reuse ;  /* 0x0000001006067819 */ /* 0x100fe20000001207 */
[----:B------:R-:W-:Y:S01]  /*a2b0*/  HADD2.F32 R5, -RZ, R5.H0_H0 ;  /* 0x20000005ff057230 */ /* 0x000fe20000004100 */
[----:B------:R-:W-:Y:S02]  /*a2c0*/  SHF.R.U32.HI R7, RZ, 0x10, R7 ;  /* 0x00000010ff077819 */ /* 0x000fe40000011607 */
[----:B------:R-:W-:Y:S02]  /*a2d0*/  SHF.R.U64 R24, R24, 0x10, R25 ;  /* 0x0000001018187819 */ /* 0x000fe40000001219 */
[----:B--2---:R-:W-:-:S04]  /*a2e0*/  LEA.HI R0, R3, R37, RZ, 0x1d ;  /* 0x0000002503007211 */ /* 0x004fc800078fe8ff */
[----:B------:R-:W-:-:S04]  /*a2f0*/  SHF.R.S32.HI R37, RZ, 0x1f, R0 ;  /* 0x0000001fff257819 */ /* 0x000fc80000011400 */
[----:B------:R-:W-:Y:S01]  /*a300*/  LEA.HI R37, R37, R0, RZ, 0x2 ;  /* 0x0000000025257211 */ /* 0x000fe200078f10ff */
[----:B------:R-:W-:-:S03]  /*a310*/  IMAD.SHL.U32 R0, R0, 0x8, RZ ;  /* 0x0000000800007824 */ /* 0x000fc600078e00ff */
[----:B------:R-:W-:Y:S02]  /*a320*/  SHF.R.S32.HI R36, RZ, 0x2, R37 ;  /* 0x00000002ff247819 */ /* 0x000fe40000011425 */
[----:B------:R-:W-:-:S03]  /*a330*/  LOP3.LUT R37, R143, 0x18, R0, 0xf8, !PT ;  /* 0x000000188f257812 */ /* 0x000fc600078ef800 */
[----:B------:R-:W-:Y:S01]  /*a340*/  IMAD R0, R36, 0x1800, R153 ;  /* 0x0000180024007824 */ /* 0x000fe200078e0299 */
[----:B------:R-:W-:Y:S02]  /*a350*/  LOP3.LUT R41, R37, R144, RZ, 0x3c, !PT ;  /* 0x0000009025297212 */ /* 0x000fe400078e3cff */
[----:B---3--:R-:W0:Y:S02]  /*a360*/  LDS.128 R36, [R69] ;  /* 0x0000000045247984 */ /* 0x008e240000000c00 */
[----:B------:R-:W-:-:S05]  /*a370*/  IADD3 R41, R0, R41, RZ ;  /* 0x0000002900297210 */ /* 0x000fca0007ffe0ff */
[----:B------:R-:W-:-:S05]  /*a380*/  IMAD R0, R41, 0x2, R2 ;  /* 0x0000000229007824 */ /* 0x000fca00078e0202 */
[----:B------:R-:W1:Y:S01]  /*a390*/  LDS.128 R40, [R0+0xc400] ;  /* 0x00c4000000287984 */ /* 0x000e620000000c00 */
[--C-:B0-----:R-:W-:Y:S02]  /*a3a0*/  HADD2.F32 R55, -RZ, R37.reuse.H0_H0 ;  /* 0x20000025ff377230 */ /* 0x101fe40000004100 */
[----:B------:R-:W-:Y:S02]  /*a3b0*/  HADD2.F32 R56, -RZ, R37.H1_H1 ;  /* 0x30000025ff387230 */ /* 0x000fe40000004100 */
[----:B------:R-:W-:Y:S02]  /*a3c0*/  HADD2.F32 R52, -RZ, R36.H0_H0 ;  /* 0x20000024ff347230 */ /* 0x000fe40000004100 */
[----:B------:R-:W-:Y:S02]  /*a3d0*/  HADD2.F32 R27, -RZ, R38.H0_H0 ;  /* 0x20000026ff1b7230 */ /* 0x000fe40000004100 */
[--C-:B------:R-:W-:Y:S02]  /*a3e0*/  HADD2.F32 R25, -RZ, R39.reuse.H0_H0 ;  /* 0x20000027ff197230 */ /* 0x100fe40000004100 */
[----:B------:R-:W-:-:S02]  /*a3f0*/  HADD2.F32 R39, -RZ, R39.H1_H1 ;  /* 0x30000027ff277230 */ /* 0x000fc40000004100 */
[--C-:B-1----:R-:W-:Y:S02]  /*a400*/  HADD2.F32 R37, -RZ, R41.reuse.H0_H0 ;  /* 0x20000029ff257230 */ /* 0x102fe40000004100 */
[----:B------:R-:W-:Y:S02]  /*a410*/  HADD2.F32 R59, -RZ, R41.H1_H1 ;  /* 0x30000029ff3b7230 */ /* 0x000fe40000004100 */
[----:B------:R-:W-:Y:S02]  /*a420*/  HADD2.F32 R58, -RZ, R40.H0_H0 ;  /* 0x20000028ff3a7230 */ /* 0x000fe40000004100 */
[C---:B------:R-:W-:Y:S01]  /*a430*/  FMUL.FTZ R64, R37.reuse, R62 ;  /* 0x0000003e25407220 */ /* 0x040fe20000410000 */
[-C--:B------:R-:W-:Y:S01]  /*a440*/  FMUL.FTZ R66, R37, R60.reuse ;  /* 0x0000003c25427220 */ /* 0x080fe20000410000 */
[----:B------:R-:W-:Y:S01]  /*a450*/  FMUL.FTZ R65, R59, R63 ;  /* 0x0000003f3b417220 */ /* 0x000fe20000410000 */
[----:B------:R-:W-:Y:S02]  /*a460*/  HADD2.F32 R53, -RZ, R42.H0_H0 ;  /* 0x2000002aff357230 */ /* 0x000fe40000004100 */
[C---:B------:R-:W-:Y:S01]  /*a470*/  FFMA.FTZ R37, R55.reuse, R60, -R64 ;  /* 0x0000003c37257223 */ /* 0x040fe20000010840 */
[----:B------:R-:W-:Y:S01]  /*a480*/  FFMA.FTZ R41, R55, R62, R66 ;  /* 0x0000003e37297223 */ /* 0x000fe20000010042 */
[----:B------:R-:W-:-:S02]  /*a490*/  HADD2.F32 R55, -RZ, R67.H0_H0 ;  /* 0x20000043ff377230 */ /* 0x000fc40000004100 */
[-C--:B------:R-:W-:Y:S01]  /*a4a0*/  FMUL.FTZ R67, R59, R54.reuse ;  /* 0x000000363b437220 */ /* 0x080fe20000410000 */
[----:B------:R-:W-:Y:S01]  /*a4b0*/  FMUL.FTZ R59, R58, R61 ;  /* 0x0000003d3a3b7220 */ /* 0x000fe20000410000 */
[----:B------:R-:W-:Y:S02]  /*a4c0*/  HADD2.F32 R62, -RZ, R57.H1_H1 ;  /* 0x30000039ff3e7230 */ /* 0x000fe40000004100 */
[----:B------:R-:W-:Y:S01]  /*a4d0*/  FFMA.FTZ R54, R56, R54, -R65 ;  /* 0x0000003638367223 */ /* 0x000fe20000010841 */
[-C--:B------:R-:W-:Y:S01]  /*a4e0*/  FMUL.FTZ R60, R58, R55.reuse ;  /* 0x000000373a3c7220 */ /* 0x080fe20000410000 */
[----:B------:R-:W-:Y:S01]  /*a4f0*/  FFMA.FTZ R55, R52, R55, -R59 ;  /* 0x0000003734377223 */ /* 0x000fe2000001083b */
[----:B------:R-:W-:Y:S02]  /*a500*/  HADD2.F32 R58, -RZ, R68.H0_H0 ;  /* 0x20000044ff3a7230 */ /* 0x000fe40000004100 */
[----:B------:R-:W-:Y:S01]  /*a510*/  FMUL.FTZ R66, R53, R62 ;  /* 0x0000003e35427220 */ /* 0x000fe20000410000 */
[----:B------:R-:W-:-:S02]  /*a520*/  HADD2.F32 R51, -RZ, R43.H0_H0 ;  /* 0x2000002bff337230 */ /* 0x000fc40000004100 */
[----:B------:R-:W-:Y:S01]  /*a530*/  FFMA.FTZ R52, R52, R61, R60 ;  /* 0x0000003d34347223 */ /* 0x000fe2000001003c */
[----:B------:R-:W-:Y:S02]  /*a540*/  HADD2.F32 R64, -RZ, R57.H0_H0 ;  /* 0x20000039ff407230 */ /* 0x000fe40000004100 */
[----:B------:R-:W-:Y:S01]  /*a550*/  FFMA.FTZ R56, R56, R63, R67 ;  /* 0x0000003f38387223 */ /* 0x000fe20000010043 */
[----:B------:R-:W-:Y:S02]  /*a560*/  HADD2.F32 R60, -RZ, R68.H1_H1 ;  /* 0x30000044ff3c7230 */ /* 0x000fe40000004100 */
[-C--:B------:R-:W-:Y:S01]  /*a570*/  FMUL.FTZ R68, R53, R58.reuse ;  /* 0x0000003a35447220 */ /* 0x080fe20000410000 */
[----:B------:R-:W-:Y:S01]  /*a580*/  FFMA.FTZ R53, R27, R58, -R66 ;  /* 0x0000003a1b357223 */ /* 0x000fe20000010842 */
[C---:B------:R-:W-:Y:S01]  /*a590*/  FMUL.FTZ R70, R51.reuse, R64 ;  /* 0x0000004033467220 */ /* 0x040fe20000410000 */
[----:B------:R-:W-:Y:S02]  /*a5a0*/  HADD2.F32 R43, -RZ, R43.H1_H1 ;  /* 0x3000002bff2b7230 */ /* 0x000fe40000004100 */
[----:B------:R-:W-:Y:S01]  /*a5b0*/  FMUL.FTZ R51, R51, R60 ;  /* 0x0000003c33337220 */ /* 0x000fe20000410000 */
[----:B------:R-:W-:-:S02]  /*a5c0*/  HADD2.F32 R66, -RZ, R7.H0_H0 ;  /* 0x20000007ff427230 */ /* 0x000fc40000004100 */
[----:B------:R-:W-:Y:S01]  /*a5d0*/  FFMA.FTZ R70, R25, R60, -R70 ;  /* 0x0000003c19467223 */ /* 0x000fe20000010846 */
[----:B------:R-:W-:Y:S02]  /*a5e0*/  HADD2.F32 R58, -RZ, R26.H0_H0 ;  /* 0x2000001aff3a7230 */ /* 0x000fe40000004100 */
[----:B------:R-:W-:Y:S01]  /*a5f0*/  FFMA.FTZ R26, R27, R62, R68 ;  /* 0x0000003e1b1a7223 */ /* 0x000fe20000010044 */
[----:B------:R-:W-:Y:S01]  /*a600*/  FFMA.FTZ R51, R25, R64, R51 ;  /* 0x0000004019337223 */ /* 0x000fe20000010033 */
[----:B------:R-:W-:Y:S02]  /*a610*/  HADD2.F32 R40, -RZ, R40.H1_H1 ;  /* 0x30000028ff287230 */ /* 0x000fe40000004100 */
[C---:B------:R-:W-:Y:S01]  /*a620*/  FMUL.FTZ R62, R43.reuse, R66 ;  /* 0x000000422b3e7220 */ /* 0x040fe20000410000 */
[----:B------:R-:W-:Y:S02]  /*a630*/  HADD2.F32 R42, -RZ, R42.H1_H1 ;  /* 0x3000002aff2a7230 */ /* 0x000fe40000004100 */
[----:B------:R-:W-:Y:S01]  /*a640*/  FMUL.FTZ R60, R43, R58 ;  /* 0x0000003a2b3c7220 */ /* 0x000fe20000410000 */
[----:B------:R-:W-:-:S02]  /*a650*/  HADD2.F32 R25, -RZ, R4.H0_H0 ;  /* 0x20000004ff197230 */ /* 0x000fc40000004100 */
[C---:B------:R-:W-:Y:S01]  /*a660*/  FFMA.FTZ R57, R39.reuse, R58, -R62 ;  /* 0x0000003a27397223 */ /* 0x040fe2000001083e */
[----:B------:R-:W-:Y:S02]  /*a670*/  HADD2.F32 R27, -RZ, R6.H0_H0 ;  /* 0x20000006ff1b7230 */ /* 0x000fe40000004100 */
[----:B------:R-:W-:Y:S01]  /*a680*/  FFMA.FTZ R60, R39, R66, R60 ;  /* 0x00000042273c7223 */ /* 0x000fe2000001003c */
[----:B------:R-:W-:Y:S02]  /*a690*/  HADD2.F32 R7, -RZ, R24.H0_H0 ;  /* 0x20000018ff077230 */ /* 0x000fe40000004100 */
[----:B------:R-:W-:Y:S01]  /*a6a0*/  FMUL.FTZ R39, R40, R25 ;  /* 0x0000001928277220 */ /* 0x000fe20000410000 */
[----:B------:R-:W-:Y:S02]  /*a6b0*/  HADD2.F32 R36, -RZ, R36.H1_H1 ;  /* 0x30000024ff247230 */ /* 0x000fe40000004100 */
[----:B------:R-:W-:Y:S01]  /*a6c0*/  FMUL.FTZ R43, R42, R27 ;  /* 0x0000001b2a2b7220 */ /* 0x000fe20000410000 */
[----:B------:R-:W-:-:S02]  /*a6d0*/  HADD2.F32 R38, -RZ, R38.H1_H1 ;  /* 0x30000026ff267230 */ /* 0x000fc40000004100 */
[----:B------:R-:W-:Y:S01]  /*a6e0*/  FMUL.FTZ R40, R40, R7 ;  /* 0x0000000728287220 */ /* 0x000fe20000410000 */
[----:B------:R-:W-:Y:S01]  /*a6f0*/  FMUL.FTZ R42, R42, R5 ;  /* 0x000000052a2a7220 */ /* 0x000fe20000410000 */
[----:B------:R-:W-:Y:S01]  /*a700*/  FFMA.FTZ R4, R36, R7, -R39 ;  /* 0x0000000724047223 */ /* 0x000fe20000010827 */
[----:B------:R-:W-:Y:S01]  /*a710*/  F2FP.F16.F32.PACK_AB R7, R57, R70 ;  /* 0x000000463907723e */ /* 0x000fe200000000ff */
[----:B------:R-:W-:Y:S01]  /*a720*/  FFMA.FTZ R6, R38, R5, -R43 ;  /* 0x0000000526067223 */ /* 0x000fe2000001082b */
[----:B------:R-:W-:Y:S01]  /*a730*/  FFMA.FTZ R39, R36, R25, R40 ;  /* 0x0000001924277223 */ /* 0x000fe20000010028 */
[----:B------:R-:W-:Y:S01]  /*a740*/  FFMA.FTZ R43, R38, R27, R42 ;  /* 0x0000001b262b7223 */ /* 0x000fe2000001002a */
[----:B------:R-:W-:Y:S02]  /*a750*/  F2FP.F16.F32.PACK_AB R5, R54, R37 ;  /* 0x000000253605723e */ /* 0x000fe400000000ff */
[----:B------:R-:W-:Y:S02]  /*a760*/  F2FP.F16.F32.PACK_AB R4, R4, R55 ;  /* 0x000000370404723e */ /* 0x000fe400000000ff */
[----:B------:R-:W-:-:S02]  /*a770*/  F2FP.F16.F32.PACK_AB R6, R6, R53 ;  /* 0x000000350606723e */ /* 0x000fc400000000ff */
[----:B------:R-:W-:Y:S02]  /*a780*/  F2FP.F16.F32.PACK_AB R27, R60, R51 ;  /* 0x000000333c1b723e */ /* 0x000fe400000000ff */
[----:B------:R-:W-:Y:S01]  /*a790*/  F2FP.F16.F32.PACK_AB R25, R56, R41 ;  /* 0x000000293819723e */ /* 0x000fe200000000ff */
[----:B------:R0:W-:Y:S01]  /*a7a0*/  STS.128 [R69], R4 ;  /* 0x0000000445007388 */ /* 0x0001e20000000c00 */
[----:B------:R-:W-:Y:S02]  /*a7b0*/  F2FP.F16.F32.PACK_AB R24, R39, R52 ;  /* 0x000000342718723e */ /* 0x000fe400000000ff */
[----:B------:R-:W-:-:S05]  /*a7c0*/  F2FP.F16.F32.PACK_AB R26, R43, R26 ;  /* 0x0000001a2b1a723e */ /* 0x000fca00000000ff */
[----:B------:R0:W-:Y:S02]  /*a7d0*/  STS.128 [R0+0xc400], R24 ;  /* 0x00c4001800007388 */ /* 0x0001e40000000c00 */
.L_x_503:
[----:B------:R-:W-:Y:S05]  /*a7e0*/  BSYNC B1 ;  /* 0x0000000000017941 */ /* 0x000fea0003800000 */
.L_x_502:
[----:B------:R-:W-:Y:S04]  /*a7f0*/  BSSY B1, `(.L_x_504) ;  /* 0x000006b000017945 */ /* 0x000fe80003800000 */
[----:B------:R-:W-:Y:S05]  /*a800*/  @P1 BRA `(.L_x_505) ;  /* 0x0000000400a41947 */ /* 0x000fea0003800000 */
[----:B0-----:R-:W2:Y:S01]  /*a810*/  LDL R0, [R1+0x4c] ;  /* 0x00004c0001007983 */ /* 0x001ea20000100800 */
[--C-:B------:R-:W-:Y:S01]  /*a820*/  SHF.R.U64 R28, R28, 0x10, R29.reuse ;  /* 0x000000101c1c7819 */ /* 0x100fe2000000121d */
[--C-:B------:R-:W-:Y:S01]  /*a830*/  HADD2.F32 R43, -RZ, R50.reuse.H1_H1 ;  /* 0x30000032ff2b7230 */ /* 0x100fe20000004100 */
[----:B------:R-:W-:Y:S01]  /*a840*/  SHF.R.U32.HI R52, RZ, 0x10, R29 ;  /* 0x00000010ff347819 */ /* 0x000fe2000001161d */
[----:B------:R-:W-:Y:S01]  /*a850*/  HADD2.F32 R50, -RZ, R50.H0_H0 ;  /* 0x20000032ff327230 */ /* 0x000fe20000004100 */
[--C-:B------:R-:W-:Y:S01]  /*a860*/  SHF.R.U64 R29, R8, 0x10, R9.reuse ;  /* 0x00000010081d7819 */ /* 0x100fe20000001209 */
[--C-:B------:R-:W-:Y:S01]  /*a870*/  HADD2.F32 R54, -RZ, R47.reuse.H0_H0 ;  /* 0x2000002fff367230 */ /* 0x100fe20000004100 */
[----:B------:R-:W-:Y:S01]  /*a880*/  SHF.R.U32.HI R51, RZ, 0x10, R9 ;  /* 0x00000010ff337819 */ /* 0x000fe20000011609 */
[----:B------:R-:W-:Y:S01]  /*a890*/  HADD2.F32 R47, -RZ, R47.H1_H1 ;  /* 0x3000002fff2f7230 */ /* 0x000fe20000004100 */
[----:B------:R-:W-:Y:S01]  /*a8a0*/  SHF.R.U64 R9, R10, 0x10, R11 ;  /* 0x000000100a097819 */ /* 0x000fe2000000120b */
[----:B------:R-:W-:Y:S01]  /*a8b0*/  HADD2.F32 R29, -RZ, R29.H0_H0 ;  /* 0x2000001dff1d7230 */ /* 0x000fe20000004100 */
[--C-:B------:R-:W-:Y:S01]  /*a8c0*/  SHF.R.U64 R8, R30, 0x10, R31.reuse ;  /* 0x000000101e087819 */ /* 0x100fe2000000121f */
[----:B------:R-:W-:Y:S01]  /*a8d0*/  HADD2.F32 R51, -RZ, R51.H0_H0 ;  /* 0x20000033ff337230 */ /* 0x000fe20000004100 */
[----:B------:R-:W-:-:S02]  /*a8e0*/  SHF.R.U32.HI R30, RZ, 0x10, R31 ;  /* 0x00000010ff1e7819 */ /* 0x000fc4000001161f */
[----:B------:R-:W-:-:S03]  /*a8f0*/  SHF.R.U32.HI R37, RZ, 0x10, R11 ;  /* 0x00000010ff257819 */ /* 0x000fc6000001160b */
[----:B------:R-:W-:Y:S02]  /*a900*/  HADD2.F32 R30, -RZ, R30.H0_H0 ;  /* 0x2000001eff1e7230 */ /* 0x000fe40000004100 */
[----:B--2---:R-:W-:Y:S01]  /*a910*/  IMAD.IADD R4, R138, 0x1, R0 ;  /* 0x000000018a047824 */ /* 0x004fe200078e0200 */
[----:B------:R-:W-:-:S04]  /*a920*/  LEA.HI R0, R3, R156, RZ, 0x1d ;  /* 0x0000009c03007211 */ /* 0x000fc800078fe8ff */
[----:B------:R-:W-:-:S04]  /*a930*/  SHF.R.S32.HI R5, RZ, 0x1f, R4 ;  /* 0x0000001fff057819 */ /* 0x000fc80000011404 */
[CC--:B------:R-:W-:Y:S02]  /*a940*/  LEA.HI R6, R5.reuse, R4.reuse, RZ, 0x5 ;  /* 0x0000000405067211 */ /* 0x0c0fe400078f28ff */
[----:B------:R-:W-:Y:S02]  /*a950*/  LEA.HI R4, R5, R4, RZ, 0x3 ;  /* 0x0000000405047211 */ /* 0x000fe400078f18ff */
[----:B------:R-:W-:Y:S02]  /*a960*/  SHF.R.S32.HI R5, RZ, 0x1f, R0 ;  /* 0x0000001fff057819 */ /* 0x000fe40000011400 */
[----:B------:R-:W-:Y:S02]  /*a970*/  LOP3.LUT R7, R143, 0x18, R4, 0xf8, !PT ;  /* 0x000000188f077812 */ /* 0x000fe400078ef804 */
[----:B------:R-:W-:Y:S01]  /*a980*/  LEA.HI R5, R5, R0, RZ, 0x2 ;  /* 0x0000000005057211 */ /* 0x000fe200078f10ff */
[----:B------:R-:W-:Y:S01]  /*a990*/  IMAD.SHL.U32 R0, R0, 0x8, RZ ;  /* 0x0000000800007824 */ /* 0x000fe200078e00ff */
[----:B------:R-:W-:-:S02]  /*a9a0*/  SHF.R.S32.HI R6, RZ, 0x5, R6 ;  /* 0x00000005ff067819 */ /* 0x000fc40000011406 */
[----:B------:R-:W-:Y:S02]  /*a9b0*/  SHF.R.S32.HI R4, RZ, 0x2, R5 ;  /* 0x00000002ff047819 */ /* 0x000fe40000011405 */
[----:B------:R-:W-:Y:S01]  /*a9c0*/  LOP3.LUT R5, R143, 0x18, R0, 0xf8, !PT ;  /* 0x000000188f057812 */ /* 0x000fe200078ef800 */
[--C-:B------:R-:W-:Y:S01]  /*a9d0*/  IMAD R6, R6, 0x1800, R153.reuse ;  /* 0x0000180006067824 */ /* 0x100fe200078e0299 */
[-C--:B------:R-:W-:Y:S01]  /*a9e0*/  LOP3.LUT R7, R7, R144.reuse, RZ, 0x3c, !PT ;  /* 0x0000009007077212 */ /* 0x080fe200078e3cff */
[----:B------:R-:W-:Y:S01]  /*a9f0*/  IMAD R24, R4, 0x1800, R153 ;  /* 0x0000180004187824 */ /* 0x000fe200078e0299 */
[----:B------:R-:W-:-:S03]  /*aa00*/  LOP3.LUT R25, R5, R144, RZ, 0x3c, !PT ;  /* 0x0000009005197212 */ /* 0x000fc600078e3cff */
[----:B------:R-:W-:Y:S01]  /*aa10*/  IMAD.IADD R6, R6, 0x1, R7 ;  /* 0x0000000106067824 */ /* 0x000fe200078e0207 */
[----:B------:R-:W-:-:S04]  /*aa20*/  IADD3 R25, R24, R25, RZ ;  /* 0x0000001918197210 */ /* 0x000fc80007ffe0ff */
[----:B------:R-:W-:Y:S01]  /*aa30*/  LEA R0, R6, UR40, 0x1 ;  /* 0x0000002806007c11 */ /* 0x000fe2000f8e08ff */
[----:B------:R-:W-:-:S04]  /*aa40*/  IMAD R36, R25, 0x2, R2 ;  /* 0x0000000219247824 */ /* 0x000fc800078e0202 */
[----:B------:R-:W0:Y:S04]  /*aa50*/  LDS.128 R4, [R0] ;  /* 0x0000000000047984 */ /* 0x000e280000000c00 */
[----:B------:R-:W1:Y:S01]  /*aa60*/  LDS.128 R24, [R36+0xc400] ;  /* 0x00c4000024187984 */ /* 0x000e620000000c00 */
[--C-:B0-----:R-:W-:Y:S02]  /*aa70*/  HADD2.F32 R10, -RZ, R5.reuse.H0_H0 ;  /* 0x20000005ff0a7230 */ /* 0x101fe40000004100 */
[----:B------:R-:W-:Y:S02]  /*aa80*/  HADD2.F32 R40, -RZ, R5.H1_H1 ;  /* 0x30000005ff287230 */ /* 0x000fe40000004100 */
[--C-:B-1----:R-:W-:Y:S02]  /*aa90*/  HADD2.F32 R5, -RZ, R25.reuse.H0_H0 ;  /* 0x20000019ff057230 */ /* 0x102fe40000004100 */
[----:B------:R-:W-:-:S02]  /*aaa0*/  HADD2.F32 R38, -RZ, R25.H1_H1 ;  /* 0x30000019ff267230 */ /* 0x000fc40000004100 */
[----:B------:R-:W-:Y:S02]  /*aab0*/  HADD2.F32 R25, -RZ, R24.H0_H0 ;  /* 0x20000018ff197230 */ /* 0x000fe40000004100 */
[CC--:B------:R-:W-:Y:S01]  /*aac0*/  FMUL.FTZ R53, R5.reuse, R50.reuse ;  /* 0x0000003205357220 */ /* 0x0c0fe20000410000 */
[-C--:B------:R-:W-:Y:S01]  /*aad0*/  FMUL.FTZ R55, R5, R43.reuse ;  /* 0x0000002b05377220 */ /* 0x080fe20000410000 */
[----:B------:R-:W-:Y:S02]  /*aae0*/  HADD2.F32 R39, -RZ, R4.H0_H0 ;  /* 0x20000004ff277230 */ /* 0x000fe40000004100 */
[C---:B------:R-:W-:Y:S01]  /*aaf0*/  FFMA.FTZ R5, R10.reuse, R43, -R53 ;  /* 0x0000002b0a057223 */ /* 0x040fe20000010835 */
[----:B------:R-:W-:Y:S02]  /*ab00*/  HADD2.F32 R43, -RZ, R52.H0_H0 ;  /* 0x20000034ff2b7230 */ /* 0x000fe40000004100 */
[----:B------:R-:W-:Y:S01]  /*ab10*/  FFMA.FTZ R10, R10, R50, R55 ;  /* 0x000000320a0a7223 */ /* 0x000fe20000010037 */
[----:B------:R-:W-:-:S02]  /*ab20*/  HADD2.F32 R52, -RZ, R49.H1_H1 ;  /* 0x30000031ff347230 */ /* 0x000fc40000004100 */
[C---:B------:R-:W-:Y:S01]  /*ab30*/  FMUL.FTZ R53, R38.reuse, R51 ;  /* 0x0000003326357220 */ /* 0x040fe20000410000 */
[----:B------:R-:W-:Y:S02]  /*ab40*/  HADD2.F32 R50, -RZ, R49.H0_H0 ;  /* 0x20000031ff327230 */ /* 0x000fe40000004100 */
[-C--:B------:R-:W-:Y:S01]  /*ab50*/  FMUL.FTZ R49, R38, R43.reuse ;  /* 0x0000002b26317220 */ /* 0x080fe20000410000 */
[----:B------:R-:W-:Y:S02]  /*ab60*/  HADD2.F32 R41, -RZ, R26.H0_H0 ;  /* 0x2000001aff297230 */ /* 0x000fe40000004100 */
[C---:B------:R-:W-:Y:S01]  /*ab70*/  FMUL.FTZ R56, R25.reuse, R52 ;  /* 0x0000003419387220 */ /* 0x040fe20000410000 */
[C---:B------:R-:W-:Y:S01]  /*ab80*/  FFMA.FTZ R38, R40.reuse, R43, -R53 ;  /* 0x0000002b28267223 */ /* 0x040fe20000010835 */
[----:B------:R-:W-:Y:S01]  /*ab90*/  FFMA.FTZ R49, R40, R51, R49 ;  /* 0x0000003328317223 */ /* 0x000fe20000010031 */
[----:B------:R-:W-:Y:S02]  /*aba0*/  HADD2.F32 R31, -RZ, R6.H0_H0 ;  /* 0x20000006ff1f7230 */ /* 0x000fe40000004100 */
[-C--:B------:R-:W-:Y:S01]  /*abb0*/  FMUL.FTZ R25, R25, R50.reuse ;  /* 0x0000003219197220 */ /* 0x080fe20000410000 */
[----:B------:R-:W-:Y:S01]  /*abc0*/  FFMA.FTZ R56, R39, R50, -R56 ;  /* 0x0000003227387223 */ /* 0x000fe20000010838 */
[----:B------:R-:W-:-:S02]  /*abd0*/  HADD2.F32 R40, -RZ, R48.H0_H0 ;  /* 0x20000030ff287230 */ /* 0x000fc40000004100 */
[----:B------:R-:W-:Y:S01]  /*abe0*/  FMUL.FTZ R50, R41, R54 ;  /* 0x0000003629327220 */ /* 0x000fe20000410000 */
[----:B------:R-:W-:Y:S02]  /*abf0*/  HADD2.F32 R42, -RZ, R27.H0_H0 ;  /* 0x2000001bff2a7230 */ /* 0x000fe40000004100 */
[----:B------:R-:W-:Y:S01]  /*ac00*/  FFMA.FTZ R39, R39, R52, R25 ;  /* 0x0000003427277223 */ /* 0x000fe20000010019 */
[----:B------:R-:W-:Y:S02]  /*ac10*/  HADD2.F32 R48, -RZ, R48.H1_H1 ;  /* 0x30000030ff307230 */ /* 0x000fe40000004100 */
[-C--:B------:R-:W-:Y:S01]  /*ac20*/  FMUL.FTZ R52, R41, R40.reuse ;  /* 0x0000002829347220 */ /* 0x080fe20000410000 */
[----:B------:R-:W-:Y:S02]  /*ac30*/  HADD2.F32 R11, -RZ, R7.H0_H0 ;  /* 0x20000007ff0b7230 */ /* 0x000fe40000004100 */
[----:B------:R-:W-:Y:S01]  /*ac40*/  FFMA.FTZ R50, R31, R40, -R50 ;  /* 0x000000281f327223 */ /* 0x000fe20000010832 */
[----:B------:R-:W-:-:S02]  /*ac50*/  HADD2.F32 R27, -RZ, R27.H1_H1 ;  /* 0x3000001bff1b7230 */ /* 0x000fc40000004100 */
[C---:B------:R-:W-:Y:S01]  /*ac60*/  FMUL.FTZ R58, R42.reuse, R47 ;  /* 0x0000002f2a3a7220 */ /* 0x040fe20000410000 */
[----:B------:R-:W-:Y:S02]  /*ac70*/  HADD2.F32 R40, -RZ, R37.H0_H0 ;  /* 0x20000025ff287230 */ /* 0x000fe40000004100 */
[----:B------:R-:W-:Y:S01]  /*ac80*/  FMUL.FTZ R42, R42, R48 ;  /* 0x000000302a2a7220 */ /* 0x000fe20000410000 */
[----:B------:R-:W-:Y:S02]  /*ac90*/  HADD2.F32 R7, -RZ, R7.H1_H1 ;  /* 0x30000007ff077230 */ /* 0x000fe40000004100 */
[----:B------:R-:W-:Y:S01]  /*aca0*/  FFMA.FTZ R52, R31, R54, R52 ;  /* 0x000000361f347223 */ /* 0x000fe20000010034 */
[----:B------:R-:W-:Y:S01]  /*acb0*/  FFMA.FTZ R58, R11, R48, -R58 ;  /* 0x000000300b3a7223 */ /* 0x000fe2000001083a */
[----:B------:R-:W-:Y:S02]  /*acc0*/  HADD2.F32 R24, -RZ, R24.H1_H1 ;  /* 0x30000018ff187230 */ /* 0x000fe40000004100 */
[----:B------:R-:W-:Y:S01]  /*acd0*/  FMUL.FTZ R54, R27, R40 ;  /* 0x000000281b367220 */ /* 0x000fe20000410000 */
[----:B------:R-:W-:-:S02]  /*ace0*/  HADD2.F32 R26, -RZ, R26.H1_H1 ;  /* 0x3000001aff1a7230 */ /* 0x000fc40000004100 */
[----:B------:R-:W-:Y:S01]  /*acf0*/  FFMA.FTZ R42, R11, R47, R42 ;  /* 0x0000002f0b2a7223 */ /* 0x000fe2000001002a */
[-C--:B------:R-:W-:Y:S01]  /*ad00*/  FMUL.FTZ R48, R27, R30.reuse ;  /* 0x0000001e1b307220 */ /* 0x080fe20000410000 */
[----:B------:R-:W-:Y:S02]  /*ad10*/  HADD2.F32 R25, -RZ, R9.H0_H0 ;  /* 0x20000009ff197230 */ /* 0x000fe40000004100 */
[C---:B------:R-:W-:Y:S01]  /*ad20*/  FFMA.FTZ R37, R7.reuse, R30, -R54 ;  /* 0x0000001e07257223 */ /* 0x040fe20000010836 */
[----:B------:R-:W-:Y:S02]  /*ad30*/  HADD2.F32 R11, -RZ, R28.H0_H0 ;  /* 0x2000001cff0b7230 */ /* 0x000fe40000004100 */
[----:B------:R-:W-:Y:S01]  /*ad40*/  FFMA.FTZ R41, R7, R40, R48 ;  /* 0x0000002807297223 */ /* 0x000fe20000010030 */
[----:B------:R-:W-:Y:S02]  /*ad50*/  HADD2.F32 R9, -RZ, R8.H0_H0 ;  /* 0x20000008ff097230 */ /* 0x000fe40000004100 */
[----:B------:R-:W-:Y:S01]  /*ad60*/  FMUL.FTZ R7, R24, R29 ;  /* 0x0000001d18077220 */ /* 0x000fe20000410000 */
[----:B------:R-:W-:-:S02]  /*ad70*/  HADD2.F32 R4, -RZ, R4.H1_H1 ;  /* 0x30000004ff047230 */ /* 0x000fc40000004100 */
[----:B------:R-:W-:Y:S01]  /*ad80*/  FMUL.FTZ R31, R26, R25 ;  /* 0x000000191a1f7220 */ /* 0x000fe20000410000 */
[----:B------:R-:W-:Y:S02]  /*ad90*/  HADD2.F32 R6, -RZ, R6.H1_H1 ;  /* 0x30000006ff067230 */ /* 0x000fe40000004100 */
[----:B------:R-:W-:Y:S01]  /*ada0*/  FMUL.FTZ R24, R24, R11 ;  /* 0x0000000b18187220 */ /* 0x000fe20000410000 */
[----:B------:R-:W-:Y:S01]  /*adb0*/  FMUL.FTZ R26, R26, R9 ;  /* 0x000000091a1a7220 */ /* 0x000fe20000410000 */
[----:B------:R-:W-:Y:S01]  /*adc0*/  FFMA.FTZ R27, R4, R11, -R7 ;  /* 0x0000000b041b7223 */ /* 0x000fe20000010807 */
[----:B------:R-:W-:Y:S01]  /*add0*/  F2FP.F16.F32.PACK_AB R7, R37, R58 ;  /* 0x0000003a2507723e */ /* 0x000fe200000000ff */
[----:B------:R-:W-:Y:S01]  /*ade0*/  FFMA.FTZ R31, R6, R9, -R31 ;  /* 0x00000009061f7223 */ /* 0x000fe2000001081f */
[----:B------:R-:W-:Y:S01]  /*adf0*/  FFMA.FTZ R8, R4, R29, R24 ;  /* 0x0000001d04087223 */ /* 0x000fe20000010018 */
[----:B------:R-:W-:Y:S01]  /*ae00*/  FFMA.FTZ R25, R6, R25, R26 ;  /* 0x0000001906197223 */ /* 0x000fe2000001001a */
[----:B------:R-:W-:-:S02]  /*ae10*/  F2FP.F16.F32.PACK_AB R5, R38, R5 ;  /* 0x000000052605723e */ /* 0x000fc400000000ff */
[----:B------:R-:W-:Y:S02]  /*ae20*/  F2FP.F16.F32.PACK_AB R9, R49, R10 ;  /* 0x0000000a3109723e */ /* 0x000fe400000000ff */
[----:B------:R-:W-:Y:S02]  /*ae30*/  F2FP.F16.F32.PACK_AB R4, R27, R56 ;  /* 0x000000381b04723e */ /* 0x000fe400000000ff */
[----:B------:R-:W-:Y:S02]  /*ae40*/  F2FP.F16.F32.PACK_AB R6, R31, R50 ;  /* 0x000000321f06723e */ /* 0x000fe400000000ff */
[----:B------:R-:W-:Y:S02]  /*ae50*/  F2FP.F16.F32.PACK_AB R11, R41, R42 ;  /* 0x0000002a290b723e */ /* 0x000fe400000000ff */
[----:B------:R-:W-:Y:S01]  /*ae60*/  F2FP.F16.F32.PACK_AB R8, R8, R39 ;  /* 0x000000270808723e */ /* 0x000fe200000000ff */
[----:B------:R1:W-:Y:S01]  /*ae70*/  STS.128 [R0], R4 ;  /* 0x0000000400007388 */ /* 0x0003e20000000c00 */
[----:B------:R-:W-:-:S05]  /*ae80*/  F2FP.F16.F32.PACK_AB R10, R25, R52 ;  /* 0x00000034190a723e */ /* 0x000fca00000000ff */
[----:B------:R1:W-:Y:S02]  /*ae90*/  STS.128 [R36+0xc400], R8 ;  /* 0x00c4000824007388 */ /* 0x0003e40000000c00 */
.L_x_505:
[----:B------:R-:W-:Y:S05]  /*aea0*/  BSYNC B1 ;  /* 0x0000000000017941 */ /* 0x000fea0003800000 */
.L_x_504:
[----:B------:R-:W-:Y:S05]  /*aeb0*/  @P2 BRA `(.L_x_486) ;  /* 0x0000000400a42947 */ /* 0x000fea0003800000 */
[----:B01----:R-:W2:Y:S01]  /*aec0*/  LDL R0, [R1+0x48] ;  /* 0x0000480001007983 */ /* 0x003ea20000100800 */
[----:B------:R-:W-:Y:S02]  /*aed0*/  LEA.HI R3, R3, R157, RZ, 0x1d ;  /* 0x0000009d03037211 */ /* 0x000fe400078fe8ff */
[----:B------:R-:W-:Y:S02]  /*aee0*/  SHF.R.U64 R25, R12, 0x10, R13 ;  /* 0x000000100c197819 */ /* 0x000fe4000000120d */
[----:B------:R-:W-:Y:S01]  /*aef0*/  SHF.R.U64 R12, R34, 0x10, R35 ;  /* 0x00000010220c7819 */ /* 0x000fe20000001223 */
[----:B------:R-:W-:Y:S01]  /*af00*/  HADD2.F32 R34, -RZ, R20.H1_H1 ;  /* 0x30000014ff227230 */ /* 0x000fe20000004100 */
[----:B------:R-:W-:Y:S01]  /*af10*/  SHF.R.U64 R24, R32, 0x10, R33 ;  /* 0x0000001020187819 */ /* 0x000fe20000001221 */
[----:B------:R-:W-:Y:S01]  /*af20*/  HADD2.F32 R32, -RZ, R45.H1_H1 ;  /* 0x3000002dff207230 */ /* 0x000fe20000004100 */
[----:B------:R-:W-:Y:S01]  /*af30*/  SHF.R.U32.HI R31, RZ, 0x10, R13 ;  /* 0x00000010ff1f7819 */ /* 0x000fe2000001160d */
[----:B------:R-:W-:Y:S01]  /*af40*/  HADD2.F32 R25, -RZ, R25.H0_H0 ;  /* 0x20000019ff197230 */ /* 0x000fe20000004100 */
[----:B------:R-:W-:-:S02]  /*af50*/  SHF.R.U32.HI R33, RZ, 0x10, R33 ;  /* 0x00000010ff217819 */ /* 0x000fc40000011621 */
[----:B------:R-:W-:Y:S01]  /*af60*/  SHF.R.U64 R37, R14, 0x10, R15 ;  /* 0x000000100e257819 */ /* 0x000fe2000000120f */
[----:B------:R-:W-:Y:S01]  /*af70*/  HADD2.F32 R31, -RZ, R31.H0_H0 ;  /* 0x2000001fff1f7230 */ /* 0x000fe20000004100 */
[----:B------:R-:W-:Y:S02]  /*af80*/  SHF.R.U32.HI R39, RZ, 0x10, R35 ;  /* 0x00000010ff277819 */ /* 0x000fe40000011623 */
[----:B------:R-:W-:Y:S01]  /*af90*/  SHF.R.U32.HI R35, RZ, 0x10, R15 ;  /* 0x00000010ff237819 */ /* 0x000fe2000001160f */
[----:B--2---:R-:W-:-:S05]  /*afa0*/  IMAD.IADD R0, R138, 0x1, R0 ;  /* 0x000000018a007824 */ /* 0x004fca00078e0200 */
        /* <DEDUP_REMOVED lines=25> */
[C---:B------:R-:W-:Y:S01]  /*b140*/  FMUL.FTZ R36, R27.reuse, R34 ;  /* 0x000000221b247220 */ /* 0x040fe20000410000 */
[-C--:B------:R-:W-:Y:S01]  /*b150*/  FMUL.FTZ R38, R27, R32.reuse ;  /* 0x000000201b267220 */ /* 0x080fe20000410000 */
[----:B------:R-:W-:Y:S02]  /*b160*/  HADD2.F32 R27, -RZ, R33.H0_H0 ;  /* 0x20000021ff1b7230 */ /* 0x000fe40000004100 */
[----:B------:R-:W-:Y:S01]  /*b170*/  FMUL.FTZ R33, R28, R31 ;  /* 0x0000001f1c217220 */ /* 0x000fe20000410000 */
[C---:B------:R-:W-:Y:S01]  /*b180*/  FFMA.FTZ R36, R13.reuse, R32, -R36 ;  /* 0x000000200d247223 */ /* 0x040fe20000010824 */
[----:B------:R-:W-:Y:S02]  /*b190*/  HADD2.F32 R32, -RZ, R20.H0_H0 ;  /* 0x20000014ff207230 */ /* 0x000fe40000004100 */
[----:B------:R-:W-:Y:S01]  /*b1a0*/  FFMA.FTZ R38, R13, R34, R38 ;  /* 0x000000220d267223 */ /* 0x000fe20000010026 */
[----:B------:R-:W-:-:S02]  /*b1b0*/  HADD2.F32 R20, -RZ, R45.H0_H0 ;  /* 0x2000002dff147230 */ /* 0x000fc40000004100 */
[-C--:B------:R-:W-:Y:S01]  /*b1c0*/  FMUL.FTZ R13, R28, R27.reuse ;  /* 0x0000001b1c0d7220 */ /* 0x080fe20000410000 */
[----:B------:R-:W-:Y:S02]  /*b1d0*/  HADD2.F32 R5, -RZ, R4.H0_H0 ;  /* 0x20000004ff057230 */ /* 0x000fe40000004100 */
[C---:B------:R-:W-:Y:S01]  /*b1e0*/  FMUL.FTZ R34, R9.reuse, R32 ;  /* 0x0000002009227220 */ /* 0x040fe20000410000 */
[----:B------:R-:W-:Y:S02]  /*b1f0*/  HADD2.F32 R29, -RZ, R10.H0_H0 ;  /* 0x2000000aff1d7230 */ /* 0x000fe40000004100 */
[----:B------:R-:W-:Y:S01]  /*b200*/  FMUL.FTZ R9, R9, R20 ;  /* 0x0000001409097220 */ /* 0x000fe20000410000 */
[----:B------:R-:W-:Y:S02]  /*b210*/  HADD2.F32 R28, -RZ, R21.H0_H0 ;  /* 0x20000015ff1c7230 */ /* 0x000fe40000004100 */
[C---:B------:R-:W-:Y:S01]  /*b220*/  FFMA.FTZ R33, R14.reuse, R27, -R33 ;  /* 0x0000001b0e217223 */ /* 0x040fe20000010821 */
[----:B------:R-:W-:Y:S01]  /*b230*/  FFMA.FTZ R31, R14, R31, R13 ;  /* 0x0000001f0e1f7223 */ /* 0x000fe2000001000d */
[----:B------:R-:W-:-:S02]  /*b240*/  HADD2.F32 R15, -RZ, R6.H0_H0 ;  /* 0x20000006ff0f7230 */ /* 0x000fc40000004100 */
[C---:B------:R-:W-:Y:S01]  /*b250*/  FFMA.FTZ R34, R5.reuse, R20, -R34 ;  /* 0x0000001405227223 */ /* 0x040fe20000010822 */
[----:B------:R-:W-:Y:S02]  /*b260*/  HADD2.F32 R30, -RZ, R11.H0_H0 ;  /* 0x2000000bff1e7230 */ /* 0x000fe40000004100 */
[----:B------:R-:W-:Y:S01]  /*b270*/  FFMA.FTZ R32, R5, R32, R9 ;  /* 0x0000002005207223 */ /* 0x000fe20000010009 */
[--C-:B------:R-:W-:Y:S02]  /*b280*/  HADD2.F32 R14, -RZ, R46.reuse.H0_H0 ;  /* 0x2000002eff0e7230 */ /* 0x100fe40000004100 */
[C---:B------:R-:W-:Y:S01]  /*b290*/  FMUL.FTZ R20, R29.reuse, R28 ;  /* 0x0000001c1d147220 */ /* 0x040fe20000410000 */
[----:B------:R-:W-:Y:S02]  /*b2a0*/  HADD2.F32 R21, -RZ, R21.H1_H1 ;  /* 0x30000015ff157230 */ /* 0x000fe40000004100 */
[----:B------:R-:W-:Y:S02]  /*b2b0*/  HADD2.F32 R5, -RZ, R46.H1_H1 ;  /* 0x3000002eff057230 */ /* 0x000fe40000004100 */
[----:B------:R-:W-:Y:S01]  /*b2c0*/  FMUL.FTZ R40, R29, R14 ;  /* 0x0000000e1d287220 */ /* 0x000fe20000410000 */
[----:B------:R-:W-:-:S02]  /*b2d0*/  HADD2.F32 R26, -RZ, R7.H0_H0 ;  /* 0x20000007ff1a7230 */ /* 0x000fc40000004100 */
[C---:B------:R-:W-:Y:S01]  /*b2e0*/  FFMA.FTZ R27, R15.reuse, R14, -R20 ;  /* 0x0000000e0f1b7223 */ /* 0x040fe20000010814 */
[C---:B------:R-:W-:Y:S01]  /*b2f0*/  FMUL.FTZ R9, R30.reuse, R21 ;  /* 0x000000151e097220 */ /* 0x040fe20000410000 */
[----:B------:R-:W-:Y:S02]  /*b300*/  HADD2.F32 R11, -RZ, R11.H1_H1 ;  /* 0x3000000bff0b7230 */ /* 0x000fe40000004100 */
[-C--:B------:R-:W-:Y:S01]  /*b310*/  FMUL.FTZ R30, R30, R5.reuse ;  /* 0x000000051e1e7220 */ /* 0x080fe20000410000 */
[----:B------:R-:W-:Y:S02]  /*b320*/  HADD2.F32 R20, -RZ, R35.H0_H0 ;  /* 0x20000023ff147230 */ /* 0x000fe40000004100 */
[----:B------:R-:W-:Y:S01]  /*b330*/  FFMA.FTZ R40, R15, R28, R40 ;  /* 0x0000001c0f287223 */ /* 0x000fe20000010028 */
[----:B------:R-:W-:Y:S02]  /*b340*/  HADD2.F32 R14, -RZ, R39.H0_H0 ;  /* 0x20000027ff0e7230 */ /* 0x000fe40000004100 */
[C---:B------:R-:W-:Y:S01]  /*b350*/  FFMA.FTZ R28, R26.reuse, R5, -R9 ;  /* 0x000000051a1c7223 */ /* 0x040fe20000010809 */
[----:B------:R-:W-:Y:S01]  /*b360*/  FFMA.FTZ R30, R26, R21, R30 ;  /* 0x000000151a1e7223 */ /* 0x000fe2000001001e */
[----:B------:R-:W-:-:S02]  /*b370*/  HADD2.F32 R7, -RZ, R7.H1_H1 ;  /* 0x30000007ff077230 */ /* 0x000fc40000004100 */
[C---:B------:R-:W-:Y:S01]  /*b380*/  FMUL.FTZ R42, R11.reuse, R20 ;  /* 0x000000140b2a7220 */ /* 0x040fe20000410000 */
[-C--:B------:R-:W-:Y:S01]  /*b390*/  FMUL.FTZ R26, R11, R14.reuse ;  /* 0x0000000e0b1a7220 */ /* 0x080fe20000410000 */
[----:B------:R-:W-:Y:S02]  /*b3a0*/  HADD2.F32 R8, -RZ, R8.H1_H1 ;  /* 0x30000008ff087230 */ /* 0x000fe40000004100 */
[----:B------:R-:W-:Y:S02]  /*b3b0*/  HADD2.F32 R10, -RZ, R10.H1_H1 ;  /* 0x3000000aff0a7230 */ /* 0x000fe40000004100 */
[C---:B------:R-:W-:Y:S01]  /*b3c0*/  FFMA.FTZ R21, R7.reuse, R14, -R42 ;  /* 0x0000000e07157223 */ /* 0x040fe2000001082a */
[----:B------:R-:W-:Y:S02]  /*b3d0*/  HADD2.F32 R11, -RZ, R37.H0_H0 ;  /* 0x20000025ff0b7230 */ /* 0x000fe40000004100 */
[----:B------:R-:W-:Y:S01]  /*b3e0*/  FFMA.FTZ R29, R7, R20, R26 ;  /* 0x00000014071d7223 */ /* 0x000fe2000001001a */
[----:B------:R-:W-:-:S02]  /*b3f0*/  HADD2.F32 R5, -RZ, R24.H0_H0 ;  /* 0x20000018ff057230 */ /* 0x000fc40000004100 */
[----:B------:R-:W-:Y:S01]  /*b400*/  FMUL.FTZ R7, R8, R25 ;  /* 0x0000001908077220 */ /* 0x000fe20000410000 */
[----:B------:R-:W-:Y:S02]  /*b410*/  HADD2.F32 R9, -RZ, R12.H0_H0 ;  /* 0x2000000cff097230 */ /* 0x000fe40000004100 */
[----:B------:R-:W-:Y:S01]  /*b420*/  FMUL.FTZ R15, R10, R11 ;  /* 0x0000000b0a0f7220 */ /* 0x000fe20000410000 */
[----:B------:R-:W-:Y:S02]  /*b430*/  HADD2.F32 R4, -RZ, R4.H1_H1 ;  /* 0x30000004ff047230 */ /* 0x000fe40000004100 */
[----:B------:R-:W-:Y:S01]  /*b440*/  FMUL.FTZ R8, R8, R5 ;  /* 0x0000000508087220 */ /* 0x000fe20000410000 */
[----:B------:R-:W-:Y:S02]  /*b450*/  HADD2.F32 R6, -RZ, R6.H1_H1 ;  /* 0x30000006ff067230 */ /* 0x000fe40000004100 */
        /* <DEDUP_REMOVED lines=12> */
[----:B------:R-:W-:-:S02]  /*b520*/  F2FP.F16.F32.PACK_AB R8, R25, R32 ;  /* 0x000000201908723e */ /* 0x000fc400000000ff */
[----:B------:R-:W-:-:S05]  /*b530*/  F2FP.F16.F32.PACK_AB R10, R15, R40 ;  /* 0x000000280f0a723e */ /* 0x000fca00000000ff */
[----:B------:R0:W-:Y:S02]  /*b540*/  STS.128 [R3+0xc400], R8 ;  /* 0x00c4000803007388 */ /* 0x0001e40000000c00 */
.L_x_486:
[----:B------:R-:W-:Y:S05]  /*b550*/  BSYNC B0 ;  /* 0x0000000000007941 */ /* 0x000fea0003800000 */
.L_x_479:
[----:B------:R-:W-:Y:S01]  /*b560*/  @!PT LDS RZ, [RZ] ;  /* 0x00000000fffff984 */ /* 0x000fe20000000800 */
[----:B------:R-:W-:Y:S01]  /*b570*/  @!PT LDS RZ, [RZ] ;  /* 0x00000000fffff984 */ /* 0x000fe20000000800 */
[----:B------:R-:W-:Y:S01]  /*b580*/  @!PT LDS RZ, [RZ] ;  /* 0x00000000fffff984 */ /* 0x000fe20000000800 */
[----:B------:R-:W-:Y:S01]  /*b590*/  @!PT LDS RZ, [RZ] ;  /* 0x00000000fffff984 */ /* 0x000fe20000000800 */
[----:B------:R5:W-:Y:S06]  /*b5a0*/  MEMBAR.ALL.CTA ;  /* 0x0000000000007992 */ /* 0x000bec0000008000 */
[----:B-----5:R-:W5:Y:S01]  /*b5b0*/  FENCE.VIEW.ASYNC.S ;  /* 0x00000000000073c6 */ /* 0x020f620000000000 */
[----:B------:R-:W-:Y:S05]  /*b5c0*/  WARPSYNC.ALL ;  /* 0x0000000000007948 */ /* 0x000fea0003800000 */
[----:B-----5:R-:W-:Y:S06]  /*b5d0*/  BAR.SYNC.DEFER_BLOCKING 0xd, 0x180 ;  /* 0x0346000000007b1d */ /* 0x020fec0000010000 */
.L_x_477:
[----:B01-3--:R-:W-:-:S05]  /*b5e0*/  IMAD.U32 R0, RZ, RZ, UR39 ;  /* 0x00000027ff007e24 */ /* 0x00bfca000f8e00ff */
[----:B------:R-:W-:-:S13]  /*b5f0*/  ISETP.NE.AND P0, PT, R0, 0x3, PT ;  /* 0x000000030000780c */ /* 0x000fda0003f05270 */
[----:B------:R-:W-:Y:S05]  /*b600*/  @!P0 BRA `(.L_x_506) ;  /* 0x0000000000048947 */ /* 0x000fea0003800000 */
[----:B------:R-:W-:Y:S01]  /*b610*/  BPT.TRAP 0x1 ;  /* 0x000000040000795c */ /* 0x000fe20000300000 */
.L_x_506:
[----:B--2-4-:R-:W2:Y:S01]  /*b620*/  LDL R3, [R1] ;  /* 0x0000000001037983 */ /* 0x014ea20000100800 */
[----:B------:R-:W-:Y:S01]  /*b630*/  IMAD R0, R142, 0x8, R2 ;  /* 0x000000088e007824 */ /* 0x000fe200078e0202 */
[----:B--2---:R-:W-:-:S04]  /*b640*/  SHF.L.U32 R5, R3, 0x1f, RZ ;  /* 0x0000001f03057819 */ /* 0x004fc800000006ff */
[----:B------:R0:W1:Y:S01]  /*b650*/  SYNCS.PHASECHK.TRANS64.TRYWAIT P1, [R0+URZ+0x2d830], R5 ;  /* 0x02d83005000075a7 */ /* 0x000062000802017f */
[----:B------:R-:W-:Y:S05]  /*b660*/  @!P0 BRA `(.L_x_507) ;  /* 0x0000000000048947 */ /* 0x000fea0003800000 */
[----:B------:R-:W-:Y:S01]  /*b670*/  BPT.TRAP 0x1 ;  /* 0x000000040000795c */ /* 0x000fe20000300000 */
.L_x_507:
[----:B------:R-:W-:Y:S01]  /*b680*/  IADD3 R3, R2, 0x15400, RZ ;  /* 0x0001540002037810 */ /* 0x000fe20007ffe0ff */
[----:B------:R-:W-:-:S03]  /*b690*/  IMAD R44, R44, 0x1000, R2 ;  /* 0x000010002c2c7824 */ /* 0x000fc600078e0202 */
[----:B------:R-:W-:Y:S01]  /*b6a0*/  SHF.R.U32.HI R3, RZ, 0x4, R3 ;  /* 0x00000004ff037819 */ /* 0x000fe20000011603 */
[----:B------:R-:W-:-:S03]  /*b6b0*/  VIADD R44, R44, 0xc400 ;  /* 0x0000c4002c2c7836 */ /* 0x000fc60000000000 */
[----:B------:R-:W-:Y:S02]  /*b6c0*/  LOP3.LUT R3, R3, 0x3fff, RZ, 0xc0, !PT ;  /* 0x00003fff03037812 */ /* 0x000fe400078ec0ff */
[----:B------:R-:W-:Y:S02]  /*b6d0*/  SHF.R.U32.HI R44, RZ, 0x4, R44 ;  /* 0x00000004ff2c7819 */ /* 0x000fe4000001162c */
[----:B------:R-:W-:Y:S02]  /*b6e0*/  LOP3.LUT R3, R3, 0x10000, RZ, 0xfc, !PT ;  /* 0x0001000003037812 */ /* 0x000fe400078efcff */
[----:B------:R-:W-:-:S03]  /*b6f0*/  LOP3.LUT R44, R44, 0x3fff, RZ, 0xc0, !PT ;  /* 0x00003fff2c2c7812 */ /* 0x000fc600078ec0ff */
[----:B------:R2:W-:Y:S01]  /*b700*/  STL [R1+0x80], R3 ;  /* 0x0000800301007387 */ /* 0x0005e20000100800 */
[----:B-1----:R-:W-:Y:S05]  /*b710*/  @P1 BRA `(.L_x_508) ;  /* 0x0000000000081947 */ /* 0x002fea0003800000 */
[----:B------:R-:W1:Y:S02]  /*b720*/  SYNCS.PHASECHK.TRANS64.TRYWAIT P1, [R0+URZ+0x2d830], R5 ;  /* 0x02d83005000075a7 */ /* 0x000e64000802017f */
[----:B-1----:R-:W-:Y:S05]  /*b730*/  @!P1 BRA `(.L_x_509) ;  /* 0x0000010c00489947 */ /* 0x002fea0003800000 */
.L_x_508:
[----:B--2---:R-:W2:Y:S01]  /*b740*/  LDL R3, [R1+0x80] ;  /* 0x0000800001037983 */ /* 0x004ea20000100800 */
[----:B01----:R-:W-:Y:S01]  /*b750*/  IMAD.MOV.U32 R5, RZ, RZ, -0x7fffffe0 ;  /* 0x80000020ff057424 */ /* 0x003fe200078e00ff */
[----:B------:R-:W-:Y:S01]  /*b760*/  LOP3.LUT R8, R44, 0x10000, RZ, 0xfc, !PT ;  /* 0x000100002c087812 */ /* 0x000fe200078efcff */
[----:B------:R-:W-:Y:S01]  /*b770*/  IMAD.MOV.U32 R9, RZ, RZ, -0x7fffffe0 ;  /* 0x80000020ff097424 */ /* 0x000fe200078e00ff */
[----:B------:R-:W-:Y:S05]  /*b780*/  WARPSYNC.ALL ;  /* 0x0000000000007948 */ /* 0x000fea0003800000 */
[----:B------:R-:W-:Y:S01]  /*b790*/  R2UR UR7, R5 ;  /* 0x00000000050772ca */ /* 0x000fe200000e0000 */
[----:B------:R-:W-:Y:S01]  /*b7a0*/  WARPGROUP.ARRIVE ;  /* 0x00000000000079c5 */ /* 0x000fe20000000000 */
[C---:B------:R-:W-:Y:S01]  /*b7b0*/  R2UR UR4, R8.reuse ;  /* 0x00000000080472ca */ /* 0x040fe200000e0000 */
[----:B------:R-:W-:Y:S01]  /*b7c0*/  IMAD.MOV.U32 R7, RZ, RZ, -0x7fffffe0 ;  /* 0x80000020ff077424 */ /* 0x000fe200078e00ff */
[----:B------:R-:W-:Y:S01]  /*b7d0*/  R2UR UR5, R9 ;  /* 0x00000000090572ca */ /* 0x000fe200000e0000 */
[----:B------:R-:W-:Y:S01]  /*b7e0*/  IMAD.MOV.U32 R21, RZ, RZ, -0x7fffffe0 ;  /* 0x80000020ff157424 */ /* 0x000fe200078e00ff */
[C---:B------:R-:W-:Y:S01]  /*b7f0*/  IADD3 R20, R8.reuse, 0x2, RZ ;  /* 0x0000000208147810 */ /* 0x040fe20007ffe0ff */
[----:B------:R-:W-:Y:S01]  /*b800*/  IMAD.MOV.U32 R15, RZ, RZ, -0x7fffffe0 ;  /* 0x80000020ff0f7424 */ /* 0x000fe200078e00ff */
[C---:B------:R-:W-:Y:S01]  /*b810*/  IADD3 R14, R8.reuse, 0x300, RZ ;  /* 0x00000300080e7810 */ /* 0x040fe20007ffe0ff */
[C---:B------:R-:W-:Y:S01]  /*b820*/  VIADD R12, R8.reuse, 0x302 ;  /* 0x00000302080c7836 */ /* 0x040fe20000000000 */
[----:B------:R-:W-:Y:S01]  /*b830*/  MOV R13, 0x80000020 ;  /* 0x80000020000d7802 */ /* 0x000fe20000000f00 */
[----:B------:R-:W-:Y:S01]  /*b840*/  VIADD R10, R8, 0x600 ;  /* 0x00000600080a7836 */ /* 0x000fe20000000000 */
[----:B------:R0:W-:Y:S01]  /*b850*/  STL.64 [R1+0x18], R8 ;  /* 0x0000180801007387 */ /* 0x0001e20000100a00 */
[----:B------:R-:W-:-:S02]  /*b860*/  IMAD.MOV.U32 R11, RZ, RZ, -0x7fffffe0 ;  /* 0x80000020ff0b7424 */ /* 0x000fc400078e00ff */
[----:B------:R-:W-:Y:S01]  /*b870*/  IMAD.MOV.U32 R5, RZ, RZ, -0x7fffffe0 ;  /* 0x80000020ff057424 */ /* 0x000fe200078e00ff */
[----:B------:R0:W-:Y:S01]  /*b880*/  STL.64 [R1+0x68], R20 ;  /* 0x0000681401007387 */ /* 0x0001e20000100a00 */
[----:B------:R-:W-:-:S03]  /*b890*/  IMAD.MOV.U32 R135, RZ, RZ, RZ ;  /* 0x000000ffff877224 */ /* 0x000fc600078e00ff */
[----:B------:R0:W-:Y:S04]  /*b8a0*/  STL.64 [R1+0x60], R14 ;  /* 0x0000600e01007387 */ /* 0x0001e80000100a00 */
[----:B------:R0:W-:Y:S04]  /*b8b0*/  STL.64 [R1+0x40], R12 ;  /* 0x0000400c01007387 */ /* 0x0001e80000100a00 */
[----:B------:R0:W-:Y:S01]  /*b8c0*/  STL.64 [R1+0x38], R10 ;  /* 0x0000380a01007387 */ /* 0x0001e20000100a00 */
[----:B--2---:R-:W-:-:S04]  /*b8d0*/  IMAD R4, R142, 0x600, R3 ;  /* 0x000006008e047824 */ /* 0x004fc800078e0203 */
[C---:B------:R-:W-:Y:S01]  /*b8e0*/  VIADD R6, R4.reuse, 0x2 ;  /* 0x0000000204067836 */ /* 0x040fe20000000000 */
[----:B------:R-:W-:-:S13]  /*b8f0*/  R2UR UR6, R4 ;  /* 0x00000000040672ca */ /* 0x000fda00000e0000 */
[----:B------:R-:W-:Y:S01]  /*b900*/  HGMMA.64x128x16.F32 R24, gdesc[UR4], RZ, !UPT, gsb0 ;  /* 0x01e00000041879f0 */ /* 0x000fe2000c0008ff */
[----:B------:R-:W-:Y:S01]  /*b910*/  R2UR UR6, R6 ;  /* 0x00000000060672ca */ /* 0x000fe200000e0000 */
[----:B------:R-:W-:Y:S01]  /*b920*/  VIADD R6, R4, 0x200 ;  /* 0x0000020004067836 */ /* 0x000fe20000000000 */
[----:B------:R-:W-:Y:S01]  /*b930*/  R2UR UR7, R7 ;  /* 0x00000000070772ca */ /* 0x000fe200000e0000 */
[----:B------:R-:W-:Y:S01]  /*b940*/  IMAD.MOV.U32 R7, RZ, RZ, -0x7fffffe0 ;  /* 0x80000020ff077424 */ /* 0x000fe200078e00ff */
[----:B------:R-:W-:Y:S02]  /*b950*/  R2UR UR4, R20 ;  /* 0x00000000140472ca */ /* 0x000fe400000e0000 */
[----:B------:R-:W-:Y:S01]  /*b960*/  R2UR UR5, R21 ;  /* 0x00000000150572ca */ /* 0x000fe200000e0000 */
[----:B------:R-:W-:Y:S02]  /*b970*/  WARPGROUP.DEPBAR.LE gsb0, 0x0 ;  /* 0x00008000000079c5 */ /* 0x000fe40000010000 */
[----:B------:R-:W-:-:S10]  /*b980*/  WARPGROUP.ARRIVE ;  /* 0x00000000000079c5 */ /* 0x000fd40000000000 */
[----:B------:R-:W-:Y:S01]  /*b990*/  HGMMA.64x128x16.F32 R24, gdesc[UR4], R24, gsb0 ;  /* 0x01e00000041879f0 */ /* 0x000fe20008000818 */
        /* <DEDUP_REMOVED lines=14> */
[----:B------:R-:W-:Y:S02]  /*ba80*/  R2UR UR5, R13 ;  /* 0x000000000d0572ca */ /* 0x000fe400000e0000 */
[----:B------:R-:W-:Y:S01]  /*ba90*/  IADD3 R4, R4, 0x402, RZ ;  /* 0x0000040204047810 */ /* 0x000fe20007ffe0ff */
[----:B------:R-:W-:-:S02]  /*baa0*/  WARPGROUP.DEPBAR.LE gsb0, 0x0 ;  /* 0x00008000000079c5 */ /* 0x000fc40000010000 */
[----:B------:R-:W-:-:S08]  /*bab0*/  WARPGROUP.ARRIVE ;  /* 0x00000000000079c5 */ /* 0x000fd00000000000 */
[----:B------:R-:W-:Y:S01]  /*bac0*/  HGMMA.64x128x16.F32 R24, gdesc[UR4], R24, gsb0 ;  /* 0x01e00000041879f0 */ /* 0x000fe20008000818 */
[----:B------:R-:W-:Y:S01]  /*bad0*/  R2UR UR6, R6 ;  /* 0x00000000060672ca */ /* 0x000fe200000e0000 */
[----:B------:R-:W-:Y:S01]  /*bae0*/  VIADD R6, R8, 0x602 ;  /* 0x0000060208067836 */ /* 0x000fe20000000000 */
[----:B------:R-:W-:Y:S01]  /*baf0*/  R2UR UR7, R7 ;  /* 0x00000000070772ca */ /* 0x000fe200000e0000 */
[----:B------:R-:W-:Y:S01]  /*bb00*/  IMAD.MOV.U32 R7, RZ, RZ, -0x7fffffe0 ;  /* 0x80000020ff077424 */ /* 0x000fe200078e00ff */
[----:B------:R-:W-:Y:S02]  /*bb10*/  R2UR UR4, R10 ;  /* 0x000000000a0472ca */ /* 0x000fe400000e0000 */
[----:B------:R-:W-:Y:S02]  /*bb20*/  R2UR UR5, R11 ;  /* 0x000000000b0572ca */ /* 0x000fe400000e0000 */
[----:B------:R0:W-:Y:S01]  /*bb30*/  STL.64 [R1+0x30], R6 ;  /* 0x0000300601007387 */ /* 0x0001e20000100a00 */
[----:B------:R-:W-:-:S02]  /*bb40*/  WARPGROUP.DEPBAR.LE gsb0, 0x0 ;  /* 0x00008000000079c5 */ /* 0x000fc40000010000 */
[----:B------:R-:W-:-:S08]  /*bb50*/  WARPGROUP.ARRIVE ;  /* 0x00000000000079c5 */ /* 0x000fd00000000000 */
[----:B------:R-:W-:Y:S01]  /*bb60*/  HGMMA.64x128x16.F32 R24, gdesc[UR4], R24, gsb0 ;  /* 0x01e00000041879f0 */ /* 0x000fe20008000818 */
[----:B------:R-:W-:Y:S02]  /*bb70*/  R2UR UR6, R4 ;  /* 0x00000000040672ca */ /* 0x000fe400000e0000 */
[----:B------:R-:W-:Y:S02]  /*bb80*/  R2UR UR7, R5 ;  /* 0x00000000050772ca */ /* 0x000fe400000e0000 */
[----:B------:R-:W-:Y:S02]  /*bb90*/  R2UR UR4, R6 ;  /* 0x00000000060472ca */ /* 0x000fe400000e0000 */
[----:B------:R-:W-:Y:S01]  /*bba0*/  R2UR UR5, R7 ;  /* 0x00000000070572ca */ /* 0x000fe200000e0000 */
[----:B------:R-:W-:Y:S02]  /*bbb0*/  WARPGROUP.DEPBAR.LE gsb0, 0x0 ;  /* 0x00008000000079c5 */ /* 0x000fe40000010000 */
[----:B------:R-:W-:-:S10]  /*bbc0*/  WARPGROUP.ARRIVE ;  /* 0x00000000000079c5 */ /* 0x000fd40000000000 */
[----:B------:R-:W-:Y:S03]  /*bbd0*/  HGMMA.64x128x16.F32 R24, gdesc[UR4], R24, gsb0 ;  /* 0x01e00000041879f0 */ /* 0x000fe60008000818 */
[----:B------:R-:W-:Y:S02]  /*bbe0*/  WARPGROUP.DEPBAR.LE gsb0, 0x0 ;  /* 0x00008000000079c5 */ /* 0x000fe40000010000 */
[----:B0-----:R-:W-:Y:S05]  /*bbf0*/  @!P0 BRA `(.L_x_510) ;  /* 0x0000000000048947 */ /* 0x001fea0003800000 */
[----:B------:R-:W-:Y:S01]  /*bc00*/  BPT.TRAP 0x1 ;  /* 0x000000040000795c */ /* 0x000fe20000300000 */
.L_x_510:
[----:B------:R-:W2:Y:S01]  /*bc10*/  LDL R89, [R1+0xac] ;  /* 0x0000ac0001597983 */ /* 0x000ea20000100800 */
[----:B------:R-:W-:Y:S01]  /*bc20*/  ULDC UR4, c[0x0][0x9d8] ;  /* 0x0002760000047ab9 */ /* 0x000fe20000000800 */
[----:B------:R-:W-:Y:S01]  /*bc30*/  ULDC UR45, c[0x0][0x988] ;  /* 0x00026200002d7ab9 */ /* 0x000fe20000000800 */
[----:B------:R-:W-:Y:S01]  /*bc40*/  FMUL.FTZ R3, R24, UR4 ;  /* 0x0000000418037c20 */ /* 0x000fe20008410000 */
[----:B------:R-:W3:Y:S01]  /*bc50*/  LDL R91, [R1+0x5c] ;  /* 0x00005c00015b7983 */ /* 0x000ee20000100800 */
        /* <DEDUP_REMOVED lines=20> */
[----:B------:R-:W4:Y:S01]  /*bda0*/  MUFU.TANH R9, R9 ;  /* 0x0000000900097308 */ /* 0x000f220000002400 */
        /* <DEDUP_REMOVED lines=25> */
[----:B------:R-:W3:Y:S01]  /*bf40*/  LDL R92, [R1+0x8c] ;  /* 0x00008c00015c7983 */ /* 0x000ee20000100800 */
        /* <DEDUP_REMOVED lines=14> */
[----:B------:R-:W3:Y:S01]  /*c030*/  LDL R90, [R1+0x74] ;  /* 0x00007400015a7983 */ /* 0x000ee20000100800 */
[----:B------:R-:W-:Y:S01]  /*c040*/  IADD3 R0, R0, 0x2d840, RZ ;  /* 0x0002d84000007810 */ /* 0x000fe20007ffe0ff */
[----:B------:R-:W-:Y:S01]  /*c050*/  ULDC UR41, c[0x0][0x9d8] ;  /* 0x0002760000297ab9 */ /* 0x000fe20000000800 */
[----:B------:R-:W-:-:S04]  /*c060*/  ULDC UR44, c[0x0][0x988] ;  /* 0x00026200002c7ab9 */ /* 0x000fc80000000800 */
[----:B------:R-:W4:Y:S08]  /*c070*/  MUFU.TANH R12, R12 ;  /* 0x0000000c000c7308 */ /* 0x000f300000002400 */
        /* <DEDUP_REMOVED lines=19> */
[----:B------:R-:W3:Y:S08]  /*c1b0*/  MUFU.TANH R35, R35 ;  /* 0x0000002300237308 */ /* 0x000ef00000002400 */
[----:B------:R-:W3:Y:S08]  /*c1c0*/  MUFU.TANH R41, R41 ;  /* 0x0000002900297308 */ /* 0x000ef00000002400 */
[----:B------:R-:W3:Y:S08]  /*c1d0*/  MUFU.TANH R36, R36 ;  /* 0x0000002400247308 */ /* 0x000ef00000002400 */
[----:B------:R-:W3:Y:S08]  /*c1e0*/  MUFU.TANH R42, R42 ;  /* 0x0000002a002a7308 */ /* 0x000ef00000002400 */
[----:B------:R-:W3:Y:S08]  /*c1f0*/  MUFU.TANH R39, R39 ;  /* 0x0000002700277308 */ /* 0x000ef00000002400 */
[----:B------:R-:W3:Y:S01]  /*c200*/  MUFU.TANH R45, R45 ;  /* 0x0000002d002d7308 */ /* 0x000ee20000002400 */
[----:B--2---:R-:W-:-:S07]  /*c210*/  IADD3 R65, R102, 0x80, -R89 ;  /* 0x0000008066417810 */ /* 0x004fce0007ffe859 */
[----:B------:R-:W2:Y:S01]  /*c220*/  MUFU.TANH R40, R40 ;  /* 0x0000002800287308 */ /* 0x000ea20000002400 */
[----:B------:R-:W-:Y:S01]  /*c230*/  FMUL.FTZ R63, R78, UR4 ;  /* 0x000000044e3f7c20 */ /* 0x000fe20008410000 */
[----:B------:R-:W2:Y:S01]  /*c240*/  LDL R89, [R1+0x70] ;  /* 0x0000700001597983 */ /* 0x000ea20000100800 */
[----:B------:R-:W-:-:S05]  /*c250*/  IMAD R62, R88, -0x80, R65 ;  /* 0xffffff80583e7824 */ /* 0x000fca00078e0241 */
[----:B------:R-:W2:Y:S01]  /*c260*/  MUFU.TANH R46, R46 ;  /* 0x0000002e002e7308 */ /* 0x000ea20000002400 */
[C---:B------:R-:W-:Y:S02]  /*c270*/  ISETP.GT.AND P1, PT, R62.reuse, RZ, PT ;  /* 0x000000ff3e00720c */ /* 0x040fe40003f24270 */
[C---:B------:R-:W-:Y:S02]  /*c280*/  ISETP.GT.AND P3, PT, R62.reuse, 0x1, PT ;  /* 0x000000013e00780c */ /* 0x040fe40003f64270 */
[----:B------:R-:W-:Y:S02]  /*c290*/  ISETP.GT.AND P2, PT, R62, 0x8, PT ;  /* 0x000000083e00780c */ /* 0x000fe40003f44270 */
[----:B0-----:R-:W-:Y:S01]  /*c2a0*/  FSEL R3, R3, -INF , P1 ;  /* 0xff80000003037808 */ /* 0x001fe20000800000 */
[----:B------:R-:W0:Y:S01]  /*c2b0*/  MUFU.TANH R43, R43 ;  /* 0x0000002b002b7308 */ /* 0x000e220000002400 */
[----:B-1----:R-:W-:Y:S02]  /*c2c0*/  FSEL R4, R4, -INF , P3 ;  /* 0xff80000004047808 */ /* 0x002fe40001800000 */
[----:B----4-:R-:W-:-:S02]  /*c2d0*/  FSEL R65, R9, -INF , P2 ;  /* 0xff80000009417808 */ /* 0x010fc40001000000 */
[----:B------:R-:W-:Y:S02]  /*c2e0*/  ISETP.GT.AND P5, PT, R62, 0x9, PT ;  /* 0x000000093e00780c */ /* 0x000fe40003fa4270 */
[----:B------:R-:W-:Y:S01]  /*c2f0*/  FSEL R66, R7, -INF , P2 ;  /* 0xff80000007427808 */ /* 0x000fe20001000000 */
[----:B------:R-:W1:Y:S01]  /*c300*/  MUFU.TANH R49, R49 ;  /* 0x0000003100317308 */ /* 0x000e620000002400 */
[----:B------:R-:W-:Y:S02]  /*c310*/  FMNMX.FTZ R9, R3, R4, !PT ;  /* 0x0000000403097209 */ /* 0x000fe40007810000 */
[----:B------:R-:W-:Y:S02]  /*c320*/  FSEL R64, R6, -INF , P3 ;  /* 0xff80000006407808 */ /* 0x000fe40001800000 */
[----:B------:R-:W-:Y:S02]  /*c330*/  ISETP.GT.AND P4, PT, R62, 0x10, PT ;  /* 0x000000103e00780c */ /* 0x000fe40003f84270 */
[----:B------:R-:W-:Y:S01]  /*c340*/  FSEL R67, R8, -INF , P5 ;  /* 0xff80000008437808 */ /* 0x000fe20002800000 */
[----:B------:R-:W4:Y:S01]  /*c350*/  MUFU.TANH R44, R44 ;  /* 0x0000002c002c7308 */ /* 0x000f220000002400 */
[----:B------:R-:W-:-:S02]  /*c360*/  FMNMX.FTZ R6, R66, R9, !PT ;  /* 0x0000000942067209 */ /* 0x000fc40007810000 */
[----:B------:R-:W-:Y:S02]  /*c370*/  FSEL R5, R5, -INF , P1 ;  /* 0xff80000005057808 */ /* 0x000fe40000800000 */
[C---:B------:R-:W-:Y:S02]  /*c380*/  ISETP.GT.AND P1, PT, R62.reuse, 0x11, PT ;  /* 0x000000113e00780c */ /* 0x040fe40003f24270 */
[----:B------:R-:W-:Y:S01]  /*c390*/  FSEL R11, R11, -INF , P4 ;  /* 0xff8000000b0b7808 */ /* 0x000fe20002000000 */
[----:B------:R-:W4:Y:S01]  /*c3a0*/  MUFU.TANH R47, R47 ;  /* 0x0000002f002f7308 */ /* 0x000f220000002400 */
[----:B------:R-:W-:Y:S02]  /*c3b0*/  FMNMX.FTZ R6, R67, R6, !PT ;  /* 0x0000000643067209 */ /* 0x000fe40007810000 */
[----:B------:R-:W-:Y:S02]  /*c3c0*/  ISETP.GT.AND P3, PT, R62, 0x18, PT ;  /* 0x000000183e00780c */ /* 0x000fe40003f64270 */
[----:B------:R-:W-:-:S02]  /*c3d0*/  FSEL R68, R12, -INF , P1 ;  /* 0xff8000000c447808 */ /* 0x000fc40000800000 */
[----:B------:R-:W-:Y:S01]  /*c3e0*/  FMNMX.FTZ R9, R11, R6, !PT ;  /* 0x000000060b097209 */ /* 0x000fe20007810000 */
[----:B------:R-:W4:Y:S01]  /*c3f0*/  MUFU.TANH R48, R48 ;  /* 0x0000003000307308 */ /* 0x000f220000002400 */
[----:B------:R-:W-:Y:S02]  /*c400*/  FSEL R69, R15, -INF , P3 ;  /* 0xff8000000f457808 */ /* 0x000fe40001800000 */
[----:B------:R-:W-:Y:S02]  /*c410*/  FMNMX.FTZ R6, R68, R9, !PT ;  /* 0x0000000944067209 */ /* 0x000fe40007810000 */
[----:B------:R-:W-:Y:S02]  /*c420*/  FSEL R7, R13, -INF , P4 ;  /* 0xff8000000d077808 */ /* 0x000fe40002000000 */
[----:B------:R-:W-:Y:S01]  /*c430*/  ISETP.GT.AND P2, PT, R62, 0x19, PT ;  /* 0x000000193e00780c */ /* 0x000fe20003f44270 */
[----:B------:R-:W-:Y:S01]  /*c440*/  MUFU.TANH R50, R50 ;  /* 0x0000003200327308 */ /* 0x000fe20000002400 */
[----:B------:R-:W-:-:S02]  /*c450*/  FMNMX.FTZ R13, R69, R6, !PT ;  /* 0x00000006450d7209 */ /* 0x000fc40007810000 */
[----:B------:R-:W-:Y:S02]  /*c460*/  FMNMX.FTZ R6, R5, R64, !PT ;  /* 0x0000004005067209 */ /* 0x000fe40007810000 */
[----:B------:R-:W-:Y:S02]  /*c470*/  FSEL R10, R10, -INF , P5 ;  /* 0xff8000000a0a7808 */ /* 0x000fe40002800000 */
[----:B------:R-:W-:Y:S01]  /*c480*/  ISETP.GT.AND P5, PT, R62, 0x20, PT ;  /* 0x000000203e00780c */ /* 0x000fe20003fa4270 */
[----:B------:R-:W4:Y:S01]  /*c490*/  MUFU.TANH R51, R51 ;  /* 0x0000003300337308 */ /* 0x000f220000002400 */
[----:B------:R-:W-:Y:S02]  /*c4a0*/  FSEL R20, R20, -INF , P2 ;  /* 0xff80000014147808 */ /* 0x000fe40001000000 */
[----:B------:R-:W-:Y:S02]  /*c4b0*/  FMNMX.FTZ R9, R65, R6, !PT ;  /* 0x0000000641097209 */ /* 0x000fe40007810000 */
[----:B------:R-:W-:-:S02]  /*c4c0*/  ISETP.GT.AND P4, PT, R62, 0x21, PT ;  /* 0x000000213e00780c */ /* 0x000fc40003f84270 */
[----:B------:R-:W-:Y:S01]  /*c4d0*/  FSEL R25, R25, -INF , P5 ;  /* 0xff80000019197808 */ /* 0x000fe20002800000 */
[----:B------:R-:W4:Y:S01]  /*c4e0*/  MUFU.TANH R52, R52 ;  /* 0x0000003400347308 */ /* 0x000f220000002400 */
[----:B------:R-:W-:Y:S02]  /*c4f0*/  FMNMX.FTZ R12, R20, R13, !PT ;  /* 0x0000000d140c7209 */ /* 0x000fe40007810000 */
[----:B------:R-:W-:Y:S02]  /*c500*/  FMNMX.FTZ R6, R10, R9, !PT ;  /* 0x000000090a067209 */ /* 0x000fe40007810000 */
[----:B------:R-:W-:Y:S02]  /*c510*/  FSEL R8, R14, -INF , P1 ;  /* 0xff8000000e087808 */ /* 0x000fe40000800000 */
[----:B------:R-:W-:Y:S01]  /*c520*/  ISETP.GT.AND P1, PT, R62, 0x28, PT ;  /* 0x000000283e00780c */ /* 0x000fe20003f24270 */
[----:B------:R-:W-:Y:S01]  /*c530*/  MUFU.TANH R53, R53 ;  /* 0x0000003500357308 */ /* 0x000fe20000002400 */
[----:B------:R-:W-:-:S02]  /*c540*/  FSEL R26, R26, -INF , P4 ;  /* 0xff8000001a1a7808 */ /* 0x000fc40002000000 */
[----:B------:R-:W-:Y:S02]  /*c550*/  FMNMX.FTZ R13, R25, R12, !PT ;  /* 0x0000000c190d7209 */ /* 0x000fe40007810000 */
[----:B------:R-:W-:Y:S02]  /*c560*/  FMNMX.FTZ R9, R7, R6, !PT ;  /* 0x0000000607097209 */ /* 0x000fe40007810000 */
[----:B------:R-:W-:Y:S01]  /*c570*/  FSEL R21, R21, -INF , P3 ;  /* 0xff80000015157808 */ /* 0x000fe20001800000 */
[----:B------:R-:W-:Y:S01]  /*c580*/  MUFU.TANH R54, R54 ;  /* 0x0000003600367308 */ /* 0x000fe20000002400 */
[----:B------:R-:W-:Y:S02]  /*c590*/  ISETP.GT.AND P3, PT, R62, 0x29, PT ;  /* 0x000000293e00780c */ /* 0x000fe40003f64270 */
[----:B------:R-:W-:Y:S02]  /*c5a0*/  FSEL R29, R29, -INF , P1 ;  /* 0xff8000001d1d7808 */ /* 0x000fe40000800000 */
[----:B------:R-:W-:-:S02]  /*c5b0*/  FMNMX.FTZ R12, R26, R13, !PT ;  /* 0x0000000d1a0c7209 */ /* 0x000fc40007810000 */
[----:B------:R-:W-:Y:S01]  /*c5c0*/  FMNMX.FTZ R6, R8, R9, !PT ;  /* 0x0000000908067209 */ /* 0x000fe20007810000 */
[----:B------:R-:W4:Y:S01]  /*c5d0*/  MUFU.TANH R55, R55 ;  /* 0x0000003700377308 */ /* 0x000f220000002400 */
[----:B------:R-:W-:Y:S02]  /*c5e0*/  FSEL R24, R24, -INF , P2 ;  /* 0xff80000018187808 */ /* 0x000fe40001000000 */
[----:B------:R-:W-:Y:S02]  /*c5f0*/  ISETP.GT.AND P2, PT, R62, 0x30, PT ;  /* 0x000000303e00780c */ /* 0x000fe40003f44270 */
[----:B------:R-:W-:Y:S02]  /*c600*/  FSEL R30, R30, -INF , P3 ;  /* 0xff8000001e1e7808 */ /* 0x000fe40001800000 */
[----:B------:R-:W-:Y:S01]  /*c610*/  FMNMX.FTZ R13, R29, R12, !PT ;  /* 0x0000000c1d0d7209 */ /* 0x000fe20007810000 */
[----:B------:R-:W4:Y:S01]  /*c620*/  MUFU.TANH R56, R56 ;  /* 0x0000003800387308 */ /* 0x000f220000002400 */
[----:B------:R-:W-:-:S02]  /*c630*/  FMNMX.FTZ R9, R21, R6, !PT ;  /* 0x0000000615097209 */ /* 0x000fc40007810000 */
[----:B------:R-:W-:Y:S02]  /*c640*/  FSEL R27, R27, -INF , P5 ;  /* 0xff8000001b1b7808 */ /* 0x000fe40002800000 */
[----:B------:R-:W-:Y:S02]  /*c650*/  ISETP.GT.AND P5, PT, R62, 0x31, PT ;  /* 0x000000313e00780c */ /* 0x000fe40003fa4270 */
[----:B------:R-:W-:Y:S01]  /*c660*/  FSEL R33, R33, -INF , P2 ;  /* 0xff80000021217808 */ /* 0x000fe20001000000 */
[----:B------:R-:W-:Y:S01]  /*c670*/  MUFU.TANH R57, R57 ;  /* 0x0000003900397308 */ /* 0x000fe20000002400 */
[----:B------:R-:W-:Y:S02]  /*c680*/  FMNMX.FTZ R12, R30, R13, !PT ;  /* 0x0000000d1e0c7209 */ /* 0x000fe40007810000 */
[----:B------:R-:W-:Y:S02]  /*c690*/  FMNMX.FTZ R6, R24, R9, !PT ;  /* 0x0000000918067209 */ /* 0x000fe40007810000 */
[----:B------:R-:W-:-:S02]  /*c6a0*/  FSEL R28, R28, -INF , P4 ;  /* 0xff8000001c1c7808 */ /* 0x000fc40002000000 */
[----:B------:R-:W-:Y:S01]  /*c6b0*/  ISETP.GT.AND P4, PT, R62, 0x38, PT ;  /* 0x000000383e00780c */ /* 0x000fe20003f84270 */
[----:B------:R-:W-:Y:S01]  /*c6c0*/  MUFU.TANH R58, R58 ;  /* 0x0000003a003a7308 */ /* 0x000fe20000002400 */
[----:B------:R-:W-:Y:S02]  /*c6d0*/  FSEL R34, R34, -INF , P5 ;  /* 0xff80000022227808 */ /* 0x000fe40002800000 */
[----:B------:R-:W-:Y:S02]  /*c6e0*/  FMNMX.FTZ R13, R33, R12, !PT ;  /* 0x0000000c210d7209 */ /* 0x000fe40007810000 */
[----:B------:R-:W-:Y:S02]  /*c6f0*/  FMNMX.FTZ R9, R27, R6, !PT ;  /* 0x000000061b097209 */ /* 0x000fe40007810000 */
[----:B------:R-:W-:Y:S01]  /*c700*/  FSEL R31, R31, -INF , P1 ;  /* 0xff8000001f1f7808 */ /* 0x000fe20000800000 */
[----:B------:R-:W4:Y:S01]  /*c710*/  MUFU.TANH R59, R59 ;  /* 0x0000003b003b7308 */ /* 0x000f220000002400 */
[----:B------:R-:W-:-:S02]  /*c720*/  ISETP.GT.AND P1, PT, R62, 0x39, PT ;  /* 0x000000393e00780c */ /* 0x000fc40003f24270 */
[----:B------:R-:W-:Y:S02]  /*c730*/  FSEL R37, R37, -INF , P4 ;  /* 0xff80000025257808 */ /* 0x000fe40002000000 */
[----:B------:R-:W-:Y:S02]  /*c740*/  FMNMX.FTZ R12, R34, R13, !PT ;  /* 0x0000000d220c7209 */ /* 0x000fe40007810000 */
[----:B------:R-:W-:Y:S01]  /*c750*/  FMNMX.FTZ R6, R28, R9, !PT ;  /* 0x000000091c067209 */ /* 0x000fe20007810000 */
[----:B------:R-:W4:Y:S01]  /*c760*/  MUFU.TANH R60, R60 ;  /* 0x0000003c003c7308 */ /* 0x000f220000002400 */
[----:B------:R-:W-:Y:S02]  /*c770*/  FSEL R32, R32, -INF , P3 ;  /* 0xff80000020207808 */ /* 0x000fe40001800000 */
[----:B------:R-:W-:Y:S02]  /*c780*/  ISETP.GT.AND P3, PT, R62, 0x40, PT ;  /* 0x000000403e00780c */ /* 0x000fe40003f64270 */
[----:B------:R-:W-:-:S02]  /*c790*/  FSEL R38, R38, -INF , P1 ;  /* 0xff80000026267808 */ /* 0x000fc40000800000 */
[----:B------:R-:W-:Y:S02]  /*c7a0*/  FMNMX.FTZ R13, R37, R12, !PT ;  /* 0x0000000c250d7209 */ /* 0x000fe40007810000 */
[----:B------:R-:W-:Y:S02]  /*c7b0*/  FMNMX.FTZ R9, R31, R6, !PT ;  /* 0x000000061f097209 */ /* 0x000fe40007810000 */
[----:B---3--:R-:W-:Y:S02]  /*c7c0*/  FSEL R35, R35, -INF , P2 ;  /* 0xff80000023237808 */ /* 0x008fe40001000000 */
[----:B------:R-:W-:Y:S02]  /*c7d0*/  ISETP.GT.AND P2, PT, R62, 0x41, PT ;  /* 0x000000413e00780c */ /* 0x000fe40003f44270 */
[----:B------:R-:W-:Y:S02]  /*c7e0*/  FSEL R41, R41, -INF , P3 ;  /* 0xff80000029297808 */ /* 0x000fe40001800000 */
[----:B------:R-:W-:-:S02]  /*c7f0*/  FMNMX.FTZ R12, R38, R13, !PT ;  /* 0x0000000d260c7209 */ /* 0x000fc40007810000 */
[----:B------:R-:W-:Y:S02]  /*c800*/  FMNMX.FTZ R6, R32, R9, !PT ;  /* 0x0000000920067209 */ /* 0x000fe40007810000 */
[----:B------:R-:W-:Y:S02]  /*c810*/  FSEL R36, R36, -INF , P5 ;  /* 0xff80000024247808 */ /* 0x000fe40002800000 */
[----:B------:R-:W-:Y:S02]  /*c820*/  ISETP.GT.AND P5, PT, R62, 0x48, PT ;  /* 0x000000483e00780c */ /* 0x000fe40003fa4270 */
[----:B------:R-:W-:Y:S02]  /*c830*/  FSEL R42, R42, -INF , P2 ;  /* 0xff8000002a2a7808 */ /* 0x000fe40001000000 */
[----:B------:R-:W-:Y:S01]  /*c840*/  FMNMX.FTZ R13, R41, R12, !PT ;  /* 0x0000000c290d7209 */ /* 0x000fe20007810000 */
[----:B------:R-:W-:Y:S01]  /*c850*/  MUFU.TANH R61, R61 ;  /* 0x0000003d003d7308 */ /* 0x000fe20000002400 */
[----:B------:R-:W-:-:S02]  /*c860*/  FMNMX.FTZ R9, R35, R6, !PT ;  /* 0x0000000623097209 */ /* 0x000fc40007810000 */
[----:B------:R-:W-:Y:S02]  /*c870*/  FSEL R39, R39, -INF , P4 ;  /* 0xff80000027277808 */ /* 0x000fe40002000000 */
[----:B------:R-:W-:-:S03]  /*c880*/  ISETP.GT.AND P4, PT, R62, 0x49, PT ;  /* 0x000000493e00780c */ /* 0x000fc60003f84270 */
[----:B------:R-:W3:Y:S01]  /*c890*/  MUFU.TANH R63, R63 ;  /* 0x0000003f003f7308 */ /* 0x000ee20000002400 */
[----:B------:R-:W-:Y:S02]  /*c8a0*/  FSEL R45, R45, -INF , P5 ;  /* 0xff8000002d2d7808 */ /* 0x000fe40002800000 */
[----:B------:R-:W-:Y:S02]  /*c8b0*/  FMNMX.FTZ R12, R42, R13, !PT ;  /* 0x0000000d2a0c7209 */ /* 0x000fe40007810000 */
[----:B------:R-:W-:Y:S02]  /*c8c0*/  FMNMX.FTZ R6, R36, R9, !PT ;  /* 0x0000000924067209 */ /* 0x000fe40007810000 */
[----:B--2---:R-:W-:Y:S02]  /*c8d0*/  FSEL R40, R40, -INF , P1 ;  /* 0xff80000028287808 */ /* 0x004fe40000800000 */
[----:B------:R-:W-:Y:S02]  /*c8e0*/  ISETP.GT.AND P1, PT, R62, 0x50, PT ;  /* 0x000000503e00780c */ /* 0x000fe40003f24270 */
[----:B------:R-:W-:-:S02]  /*c8f0*/  FSEL R46, R46, -INF , P4 ;  /* 0xff8000002e2e7808 */ /* 0x000fc40002000000 */
[----:B------:R-:W-:Y:S02]  /*c900*/  FMNMX.FTZ R13, R45, R12, !PT ;  /* 0x0000000c2d0d7209 */ /* 0x000fe40007810000 */
[----:B0-----:R-:W-:Y:S02]  /*c910*/  FSEL R43, R43, -INF , P3 ;  /* 0xff8000002b2b7808 */ /* 0x001fe40001800000 */
[----:B------:R-:W-:Y:S02]  /*c920*/  FMNMX.FTZ R9, R39, R6, !PT ;  /* 0x0000000627097209 */ /* 0x000fe40007810000 */
[----:B------:R-:W-:Y:S02]  /*c930*/  ISETP.GT.AND P3, PT, R62, 0x51, PT ;  /* 0x000000513e00780c */ /* 0x000fe40003f64270 */
[----:B-1----:R-:W-:Y:S02]  /*c940*/  FSEL R49, R49, -INF , P1 ;  /* 0xff80000031317808 */ /* 0x002fe40000800000 */
[----:B------:R-:W-:-:S02]  /*c950*/  FMNMX.FTZ R12, R46, R13, !PT ;  /* 0x0000000d2e0c7209 */ /* 0x000fc40007810000 */
[----:B------:R-:W-:Y:S02]  /*c960*/  FMNMX.FTZ R6, R40, R9, !PT ;  /* 0x0000000928067209 */ /* 0x000fe40007810000 */
[----:B----4-:R-:W-:Y:S02]  /*c970*/  FSEL R44, R44, -INF , P2 ;  /* 0xff8000002c2c7808 */ /* 0x010fe40001000000 */
[----:B------:R-:W-:Y:S02]  /*c980*/  FSEL R47, R47, -INF , P5 ;  /* 0xff8000002f2f7808 */ /* 0x000fe40002800000 */
[----:B------:R-:W-:Y:S02]  /*c990*/  FSEL R48, R48, -INF , P4 ;  /* 0xff80000030307808 */ /* 0x000fe40002000000 */
[----:B------:R-:W-:Y:S02]  /*c9a0*/  FSEL R51, R51, -INF , P1 ;  /* 0xff80000033337808 */ /* 0x000fe40000800000 */
[----:B------:R-:W-:-:S02]  /*c9b0*/  FSEL R52, R52, -INF , P3 ;  /* 0xff80000034347808 */ /* 0x000fc40001800000 */
[----:B------:R-:W-:Y:S02]  /*c9c0*/  FSEL R50, R50, -INF , P3 ;  /* 0xff80000032327808 */ /* 0x000fe40001800000 */
[C---:B------:R-:W-:Y:S02]  /*c9d0*/  ISETP.GT.AND P2, PT, R62.reuse, 0x58, PT ;  /* 0x000000583e00780c */ /* 0x040fe40003f44270 */
[C---:B------:R-:W-:Y:S02]  /*c9e0*/  ISETP.GT.AND P5, PT, R62.reuse, 0x59, PT ;  /* 0x000000593e00780c */ /* 0x040fe40003fa4270 */
[C---:B------:R-:W-:Y:S02]  /*c9f0*/  ISETP.GT.AND P4, PT, R62.reuse, 0x60, PT ;  /* 0x000000603e00780c */ /* 0x040fe40003f84270 */
[C---:B------:R-:W-:Y:S02]  /*ca00*/  ISETP.GT.AND P1, PT, R62.reuse, 0x61, PT ;  /* 0x000000613e00780c */ /* 0x040fe40003f24270 */
[----:B------:R-:W-:Y:S01]  /*ca10*/  ISETP.GT.AND P3, PT, R62, 0x68, PT ;  /* 0x000000683e00780c */ /* 0x000fe20003f64270 */
[----:B------:R-:W-:Y:S01]  /*ca20*/  FMUL.FTZ R70, R77, UR4 ;  /* 0x000000044d467c20 */ /* 0x000fe20008410000 */
[----:B------:R-:W-:-:S02]  /*ca30*/  FMNMX.FTZ R13, R49, R12, !PT ;  /* 0x0000000c310d7209 */ /* 0x000fc40007810000 */
[----:B------:R-:W-:Y:S02]  /*ca40*/  FMNMX.FTZ R9, R43, R6, !PT ;  /* 0x000000062b097209 */ /* 0x000fe40007810000 */
[----:B------:R-:W-:Y:S02]  /*ca50*/  FSEL R55, R55, -INF , P2 ;  /* 0xff80000037377808 */ /* 0x000fe40001000000 */
[----:B------:R-:W-:Y:S02]  /*ca60*/  FSEL R53, R53, -INF , P2 ;  /* 0xff80000035357808 */ /* 0x000fe40001000000 */
[----:B------:R-:W-:Y:S02]  /*ca70*/  FSEL R56, R56, -INF , P5 ;  /* 0xff80000038387808 */ /* 0x000fe40002800000 */
[----:B------:R-:W-:Y:S02]  /*ca80*/  FSEL R54, R54, -INF , P5 ;  /* 0xff80000036367808 */ /* 0x000fe40002800000 */
[----:B------:R-:W-:-:S02]  /*ca90*/  FSEL R59, R59, -INF , P4 ;  /* 0xff8000003b3b7808 */ /* 0x000fc40002000000 */
[----:B------:R-:W-:Y:S02]  /*caa0*/  FSEL R57, R57, -INF , P4 ;  /* 0xff80000039397808 */ /* 0x000fe40002000000 */
[----:B------:R-:W-:Y:S02]  /*cab0*/  FSEL R60, R60, -INF , P1 ;  /* 0xff8000003c3c7808 */ /* 0x000fe40000800000 */
[----:B------:R-:W-:Y:S02]  /*cac0*/  FSEL R58, R58, -INF , P1 ;  /* 0xff8000003a3a7808 */ /* 0x000fe40000800000 */
[----:B---3--:R-:W-:Y:S02]  /*cad0*/  FSEL R63, R63, -INF , P3 ;  /* 0xff8000003f3f7808 */ /* 0x008fe40001800000 */
[----:B------:R-:W-:Y:S02]  /*cae0*/  FSEL R61, R61, -INF , P3 ;  /* 0xff8000003d3d7808 */ /* 0x000fe40001800000 */
[----:B------:R-:W-:-:S02]  /*caf0*/  ISETP.GT.AND P2, PT, R62, 0x69, PT ;  /* 0x000000693e00780c */ /* 0x000fc40003f44270 */
[C---:B------:R-:W-:Y:S02]  /*cb00*/  ISETP.GT.AND P5, PT, R62.reuse, 0x70, PT ;  /* 0x000000703e00780c */ /* 0x040fe40003fa4270 */
[C---:B------:R-:W-:Y:S02]  /*cb10*/  ISETP.GT.AND P4, PT, R62.reuse, 0x71, PT ;  /* 0x000000713e00780c */ /* 0x040fe40003f84270 */
[C---:B------:R-:W-:Y:S02]  /*cb20*/  ISETP.GT.AND P1, PT, R62.reuse, 0x78, PT ;  /* 0x000000783e00780c */ /* 0x040fe40003f24270 */
[----:B------:R-:W-:Y:S01]  /*cb30*/  ISETP.GT.AND P3, PT, R62, 0x79, PT ;  /* 0x000000793e00780c */ /* 0x000fe20003f64270 */
[----:B------:R-:W-:Y:S01]  /*cb40*/  FMUL.FTZ R62, R80, UR4 ;  /* 0x00000004503e7c20 */ /* 0x000fe20008410000 */
[----:B------:R-:W-:Y:S02]  /*cb50*/  FMNMX.FTZ R12, R50, R13, !PT ;  /* 0x0000000d320c7209 */ /* 0x000fe40007810000 */
[----:B------:R-:W-:Y:S01]  /*cb60*/  FMNMX.FTZ R6, R44, R9, !PT ;  /* 0x000000092c067209 */ /* 0x000fe20007810000 */
[----:B------:R-:W0:Y:S01]  /*cb70*/  MUFU.TANH R70, R70 ;  /* 0x0000004600467308 */ /* 0x000e220000002400 */
[----:B------:R-:W-:Y:S01]  /*cb80*/  FMNMX.FTZ R13, R53, R12, !PT ;  /* 0x0000000c350d7209 */ /* 0x000fe20007810000 */
[----:B------:R-:W-:Y:S01]  /*cb90*/  FMUL.FTZ R72, R81, UR4 ;  /* 0x0000000451487c20 */ /* 0x000fe20008410000 */
[----:B------:R-:W-:Y:S01]  /*cba0*/  FMNMX.FTZ R9, R47, R6, !PT ;  /* 0x000000062f097209 */ /* 0x000fe20007810000 */
[----:B------:R-:W-:Y:S01]  /*cbb0*/  FMUL.FTZ R71, R84, UR4 ;  /* 0x0000000454477c20 */ /* 0x000fe20008410000 */
[----:B------:R-:W-:-:S03]  /*cbc0*/  FMNMX.FTZ R12, R54, R13, !PT ;  /* 0x0000000d360c7209 */ /* 0x000fc60007810000 */
[----:B------:R-:W1:Y:S01]  /*cbd0*/  MUFU.TANH R62, R62 ;  /* 0x0000003e003e7308 */ /* 0x000e620000002400 */
[----:B------:R-:W-:Y:S01]  /*cbe0*/  FMNMX.FTZ R6, R48, R9, !PT ;  /* 0x0000000930067209 */ /* 0x000fe20007810000 */
[----:B------:R-:W-:Y:S01]  /*cbf0*/  FMUL.FTZ R76, R79, UR4 ;  /* 0x000000044f4c7c20 */ /* 0x000fe20008410000 */
[----:B------:R-:W-:Y:S01]  /*cc00*/  FMNMX.FTZ R13, R57, R12, !PT ;  /* 0x0000000c390d7209 */ /* 0x000fe20007810000 */
[----:B------:R-:W-:Y:S01]  /*cc10*/  FMUL.FTZ R79, R85, UR4 ;  /* 0x00000004554f7c20 */ /* 0x000fe20008410000 */
[----:B------:R-:W-:-:S03]  /*cc20*/  FMNMX.FTZ R9, R51, R6, !PT ;  /* 0x0000000633097209 */ /* 0x000fc60007810000 */
[----:B------:R-:W2:Y:S01]  /*cc30*/  MUFU.TANH R72, R72 ;  /* 0x0000004800487308 */ /* 0x000ea20000002400 */
[----:B------:R-:W-:Y:S01]  /*cc40*/  FMNMX.FTZ R12, R58, R13, !PT ;  /* 0x0000000d3a0c7209 */ /* 0x000fe20007810000 */
[----:B------:R-:W-:Y:S01]  /*cc50*/  FMUL.FTZ R75, R82, UR4 ;  /* 0x00000004524b7c20 */ /* 0x000fe20008410000 */
[----:B------:R-:W-:-:S05]  /*cc60*/  FMNMX.FTZ R6, R52, R9, !PT ;  /* 0x0000000934067209 */ /* 0x000fca0007810000 */
[----:B------:R-:W3:Y:S01]  /*cc70*/  MUFU.TANH R71, R71 ;  /* 0x0000004700477308 */ /* 0x000ee20000002400 */
[----:B0-----:R-:W-:Y:S02]  /*cc80*/  FSEL R70, R70, -INF , P2 ;  /* 0xff80000046467808 */ /* 0x001fe40001000000 */
[----:B------:R-:W-:Y:S01]  /*cc90*/  FMNMX.FTZ R13, R61, R12, !PT ;  /* 0x0000000c3d0d7209 */ /* 0x000fe20007810000 */
[----:B------:R-:W-:Y:S01]  /*cca0*/  FMUL.FTZ R74, R83, UR4 ;  /* 0x00000004534a7c20 */ /* 0x000fe20008410000 */
[----:B------:R-:W-:-:S03]  /*ccb0*/  FMNMX.FTZ R9, R55, R6, !PT ;  /* 0x0000000637097209 */ /* 0x000fc60007810000 */
[----:B------:R-:W0:Y:S01]  /*ccc0*/  MUFU.TANH R79, R79 ;  /* 0x0000004f004f7308 */ /* 0x000e220000002400 */
[----:B-1----:R-:W-:Y:S02]  /*ccd0*/  FSEL R62, R62, -INF , P5 ;  /* 0xff8000003e3e7808 */ /* 0x002fe40002800000 */
[----:B------:R-:W-:-:S05]  /*cce0*/  FMNMX.FTZ R13, R70, R13, !PT ;  /* 0x0000000d460d7209 */ /* 0x000fca0007810000 */
[----:B------:R-:W1:Y:S01]  /*ccf0*/  MUFU.TANH R76, R76 ;  /* 0x0000004c004c7308 */ /* 0x000e620000002400 */
[----:B------:R-:W-:Y:S01]  /*cd00*/  FMNMX.FTZ R6, R56, R9, !PT ;  /* 0x0000000938067209 */ /* 0x000fe20007810000 */
[----:B------:R-:W-:Y:S01]  /*cd10*/  FMUL.FTZ R73, R86, UR4 ;  /* 0x0000000456497c20 */ /* 0x000fe20008410000 */
[----:B--2---:R-:W-:-:S05]  /*cd20*/  FSEL R72, R72, -INF , P4 ;  /* 0xff80000048487808 */ /* 0x004fca0002000000 */
[----:B------:R-:W2:Y:S01]  /*cd30*/  MUFU.TANH R75, R75 ;  /* 0x0000004b004b7308 */ /* 0x000ea20000002400 */
[----:B------:R-:W-:Y:S01]  /*cd40*/  FMNMX.FTZ R13, R62, R13, !PT ;  /* 0x0000000d3e0d7209 */ /* 0x000fe20007810000 */
[----:B------:R-:W-:Y:S01]  /*cd50*/  FMUL.FTZ R77, R87, UR4 ;  /* 0x00000004574d7c20 */ /* 0x000fe20008410000 */
[----:B------:R-:W-:-:S05]  /*cd60*/  FMNMX.FTZ R9, R59, R6, !PT ;  /* 0x000000063b097209 */ /* 0x000fca0007810000 */
[----:B------:R-:W4:Y:S01]  /*cd70*/  MUFU.TANH R74, R74 ;  /* 0x0000004a004a7308 */ /* 0x000f220000002400 */
[----:B---3--:R-:W-:Y:S02]  /*cd80*/  FSEL R71, R71, -INF , P1 ;  /* 0xff80000047477808 */ /* 0x008fe40000800000 */
[----:B------:R-:W-:Y:S02]  /*cd90*/  FMNMX.FTZ R12, R72, R13, !PT ;  /* 0x0000000d480c7209 */ /* 0x000fe40007810000 */
[----:B------:R-:W-:-:S03]  /*cda0*/  FMNMX.FTZ R6, R60, R9, !PT ;  /* 0x000000093c067209 */ /* 0x000fc60007810000 */
[----:B------:R-:W3:Y:S01]  /*cdb0*/  MUFU.TANH R73, R73 ;  /* 0x0000004900497308 */ /* 0x000ee20000002400 */
[----:B0-----:R-:W-:Y:S02]  /*cdc0*/  FSEL R79, R79, -INF , P3 ;  /* 0xff8000004f4f7808 */ /* 0x001fe40001800000 */
[----:B------:R-:W-:Y:S02]  /*cdd0*/  FMNMX.FTZ R12, R71, R12, !PT ;  /* 0x0000000c470c7209 */ /* 0x000fe40007810000 */
[----:B-1----:R-:W-:Y:S02]  /*cde0*/  FSEL R76, R76, -INF , P2 ;  /* 0xff8000004c4c7808 */ /* 0x002fe40001000000 */
[----:B------:R-:W-:Y:S01]  /*cdf0*/  FMNMX.FTZ R9, R63, R6, !PT ;  /* 0x000000063f097209 */ /* 0x000fe20007810000 */
[----:B------:R-:W0:Y:S01]  /*ce00*/  MUFU.TANH R77, R77 ;  /* 0x0000004d004d7308 */ /* 0x000e220000002400 */
[----:B------:R-:W-:Y:S02]  /*ce10*/  FMNMX.FTZ R6, R79, R12, !PT ;  /* 0x0000000c4f067209 */ /* 0x000fe40007810000 */
[----:B--2---:R-:W-:-:S02]  /*ce20*/  FSEL R75, R75, -INF , P5 ;  /* 0xff8000004b4b7808 */ /* 0x004fc40002800000 */
[----:B------:R-:W-:Y:S02]  /*ce30*/  FMNMX.FTZ R12, R76, R9, !PT ;  /* 0x000000094c0c7209 */ /* 0x000fe40007810000 */
[----:B----4-:R-:W-:Y:S02]  /*ce40*/  FSEL R74, R74, -INF , P4 ;  /* 0xff8000004a4a7808 */ /* 0x010fe40002000000 */
[----:B------:R-:W-:Y:S02]  /*ce50*/  FMNMX.FTZ R13, R75, R12, !PT ;  /* 0x0000000c4b0d7209 */ /* 0x000fe40007810000 */
[----:B---3--:R-:W-:Y:S02]  /*ce60*/  FSEL R73, R73, -INF , P1 ;  /* 0xff80000049497808 */ /* 0x008fe40000800000 */
[----:B------:R-:W-:Y:S01]  /*ce70*/  FMNMX.FTZ R12, R74, R13, !PT ;  /* 0x0000000d4a0c7209 */ /* 0x000fe20007810000 */
[----:B------:R-:W1:Y:S01]  /*ce80*/  SHFL.BFLY PT, R9, R6, 0x2, 0x1f ;  /* 0x0c401f0006097f89 */ /* 0x000e6200000e0000 */
[----:B0-----:R-:W-:-:S02]  /*ce90*/  FSEL R77, R77, -INF , P3 ;  /* 0xff8000004d4d7808 */ /* 0x001fc40001800000 */
[----:B------:R-:W-:-:S04]  /*cea0*/  FMNMX.FTZ R12, R73, R12, !PT ;  /* 0x0000000c490c7209 */ /* 0x000fc80007810000 */
[----:B------:R-:W-:-:S05]  /*ceb0*/  FMNMX.FTZ R12, R77, R12, !PT ;  /* 0x0000000c4d0c7209 */ /* 0x000fca0007810000 */
[----:B------:R-:W0:Y:S01]  /*cec0*/  SHFL.BFLY PT, R13, R12, 0x2, 0x1f ;  /* 0x0c401f000c0d7f89 */ /* 0x000e2200000e0000 */
[----:B-1----:R-:W-:-:S05]  /*ced0*/  FMNMX.FTZ R6, R6, R9, !PT ;  /* 0x0000000906067209 */ /* 0x002fca0007810000 */
[----:B------:R-:W1:Y:S01]  /*cee0*/  SHFL.BFLY PT, R14, R6, 0x1, 0x1f ;  /* 0x0c201f00060e7f89 */ /* 0x000e6200000e0000 */
[----:B0-----:R-:W-:-:S05]  /*cef0*/  FMNMX.FTZ R9, R12, R13, !PT ;  /* 0x0000000d0c097209 */ /* 0x001fca0007810000 */
[----:B------:R-:W0:Y:S01]  /*cf00*/  SHFL.BFLY PT, R12, R9, 0x1, 0x1f ;  /* 0x0c201f00090c7f89 */ /* 0x000e2200000e0000 */
[----:B-1----:R-:W-:-:S04]  /*cf10*/  FMNMX.FTZ R6, R6, R14, !PT ;  /* 0x0000000e06067209 */ /* 0x002fc80007810000 */
[C---:B------:R-:W-:Y:S01]  /*cf20*/  FSETP.NEU.FTZ.AND P1, PT, R6.reuse, -INF , PT ;  /* 0xff8000000600780b */ /* 0x040fe20003f3d000 */
[----:B------:R-:W-:-:S05]  /*cf30*/  FMUL.FTZ R78, R6, UR45 ;  /* 0x0000002d064e7c20 */ /* 0x000fca0008410000 */
[----:B------:R-:W-:Y:S02]  /*cf40*/  FSEL R78, R78, RZ, P1 ;  /* 0x000000ff4e4e7208 */ /* 0x000fe40000800000 */
[----:B0-----:R-:W-:-:S03]  /*cf50*/  FMNMX.FTZ R9, R9, R12, !PT ;  /* 0x0000000c09097209 */ /* 0x001fc60007810000 */
[----:B------:R-:W-:Y:S01]  /*cf60*/  FFMA.FTZ R80, R66, UR45, -R78 ;  /* 0x0000002d42507c23 */ /* 0x000fe2000801084e */
[C---:B------:R-:W-:Y:S01]  /*cf70*/  FSETP.NEU.FTZ.AND P1, PT, R9.reuse, -INF , PT ;  /* 0xff8000000900780b */ /* 0x040fe20003f3d000 */
[----:B------:R-:W-:-:S05]  /*cf80*/  FMUL.FTZ R66, R9, UR45 ;  /* 0x0000002d09427c20 */ /* 0x000fca0008410000 */
[----:B------:R-:W-:Y:S01]  /*cf90*/  FSEL R66, R66, RZ, P1 ;  /* 0x000000ff42427208 */ /* 0x000fe20000800000 */
[--C-:B------:R-:W-:Y:S01]  /*cfa0*/  FFMA.FTZ R3, R3, UR45, -R78.reuse ;  /* 0x0000002d03037c23 */ /* 0x100fe2000801084e */
[--C-:B------:R-:W-:Y:S01]  /*cfb0*/  FFMA.FTZ R4, R4, UR45, -R78.reuse ;  /* 0x0000002d04047c23 */ /* 0x100fe2000801084e */
[----:B------:R-:W-:Y:S02]  /*cfc0*/  FFMA.FTZ R67, R67, UR45, -R78 ;  /* 0x0000002d43437c23 */ /* 0x000fe4000801084e */
[--C-:B------:R-:W-:Y:S01]  /*cfd0*/  FFMA.FTZ R5, R5, UR45, -R66.reuse ;  /* 0x0000002d05057c23 */ /* 0x100fe20008010842 */
[--C-:B------:R-:W-:Y:S01]  /*cfe0*/  FFMA.FTZ R64, R64, UR45, -R66.reuse ;  /* 0x0000002d40407c23 */ /* 0x100fe20008010842 */
[--C-:B------:R-:W-:Y:S01]  /*cff0*/  FFMA.FTZ R65, R65, UR45, -R66.reuse ;  /* 0x0000002d41417c23 */ /* 0x100fe20008010842 */
[----:B------:R-:W-:Y:S01]  /*d000*/  FFMA.FTZ R10, R10, UR45, -R66 ;  /* 0x0000002d0a0a7c23 */ /* 0x000fe20008010842 */
[----:B------:R-:W-:Y:S08]  /*d010*/  MUFU.EX2 R3, R3 ;  /* 0x0000000300037308 */ /* 0x000ff00000000800 */
[----:B------:R-:W0:Y:S08]  /*d020*/  MUFU.EX2 R4, R4 ;  /* 0x0000000400047308 */ /* 0x000e300000000800 */
[----:B------:R-:W-:Y:S08]  /*d030*/  MUFU.EX2 R80, R80 ;  /* 0x0000005000507308 */ /* 0x000ff00000000800 */
[----:B------:R-:W1:Y:S08]  /*d040*/  MUFU.EX2 R67, R67 ;  /* 0x0000004300437308 */ /* 0x000e700000000800 */
[----:B------:R-:W-:Y:S08]  /*d050*/  MUFU.EX2 R5, R5 ;  /* 0x0000000500057308 */ /* 0x000ff00000000800 */
[----:B------:R-:W2:Y:S08]  /*d060*/  MUFU.EX2 R64, R64 ;  /* 0x0000004000407308 */ /* 0x000eb00000000800 */
[----:B------:R-:W-:Y:S08]  /*d070*/  MUFU.EX2 R65, R65 ;  /* 0x0000004100417308 */ /* 0x000ff00000000800 */
[----:B------:R-:W3:Y:S01]  /*d080*/  MUFU.EX2 R10, R10 ;  /* 0x0000000a000a7308 */ /* 0x000ee20000000800 */
[----:B------:R-:W-:Y:S01]  /*d090*/  IMAD.U32 R13, RZ, RZ, UR38 ;  /* 0x00000026ff0d7e24 */ /* 0x000fe2000f8e00ff */
[----:B0-----:R-:W-:-:S02]  /*d0a0*/  F2FP.F16.F32.PACK_AB R12, R4, R3 ;  /* 0x00000003040c723e */ /* 0x001fc400000000ff */
[----:B-1----:R-:W-:Y:S02]  /*d0b0*/  F2FP.F16.F32.PACK_AB R14, R67, R80 ;  /* 0x00000050430e723e */ /* 0x002fe400000000ff */
[----:B------:R-:W-:Y:S02]  /*d0c0*/  PRMT R0, R13, 0x654, R0 ;  /* 0x000006540d007816 */ /* 0x000fe40000000000 */
[----:B--2---:R-:W-:Y:S01]  /*d0d0*/  F2FP.F16.F32.PACK_AB R13, R64, R5 ;  /* 0x00000005400d723e */ /* 0x004fe200000000ff */
[--C-:B------:R-:W-:Y:S01]  /*d0e0*/  FFMA.FTZ R11, R11, UR45, -R78.reuse ;  /* 0x0000002d0b0b7c23 */ /* 0x100fe2000801084e */
[--C-:B------:R-:W-:Y:S01]  /*d0f0*/  FFMA.FTZ R69, R69, UR45, -R78.reuse ;  /* 0x0000002d45457c23 */ /* 0x100fe2000801084e */
[----:B------:R0:W-:Y:S01]  /*d100*/  SYNCS.ARRIVE.TRANS64.RED.A1T0 RZ, [R0+URZ], RZ ;  /* 0x000000ff00ff79a7 */ /* 0x0001e2000810043f */
[----:B---3--:R-:W-:Y:S01]  /*d110*/  F2FP.F16.F32.PACK_AB R15, R10, R65 ;  /* 0x000000410a0f723e */ /* 0x008fe200000000ff */
[----:B------:R-:W-:Y:S01]  /*d120*/  FFMA.FTZ R68, R68, UR45, -R78 ;  /* 0x0000002d44447c23 */ /* 0x000fe2000801084e */
[----:B------:R-:W-:-:S03]  /*d130*/  FFMA.FTZ R7, R7, UR45, -R66 ;  /* 0x0000002d07077c23 */ /* 0x000fc60008010842 */
[----:B------:R1:W-:Y:S01]  /*d140*/  STSM.16.M88.4 [R91+0x21800], R12 ;  /* 0x0218000c5b007844 */ /* 0x0003e20000000200 */
[----:B------:R-:W-:Y:S02]  /*d150*/  FFMA.FTZ R20, R20, UR45, -R78 ;  /* 0x0000002d14147c23 */ /* 0x000fe4000801084e */
[----:B------:R-:W-:Y:S01]  /*d160*/  MUFU.EX2 R7, R7 ;  /* 0x0000000700077308 */ /* 0x000fe20000000800 */
[----:B------:R-:W-:Y:S01]  /*d170*/  FFMA.FTZ R21, R21, UR45, -R66 ;  /* 0x0000002d15157c23 */ /* 0x000fe20008010842 */
[----:B------:R-:W-:-:S06]  /*d180*/  FFMA.FTZ R25, R25, UR45, -R78 ;  /* 0x0000002d19197c23 */ /* 0x000fcc000801084e */
[----:B-1----:R-:W1:Y:S08]  /*d190*/  MUFU.EX2 R12, R11 ;  /* 0x0000000b000c7308 */ /* 0x002e700000000800 */
[----:B------:R2:W-:Y:S02]  /*d1a0*/  MUFU.EX2 R14, R69 ;  /* 0x00000045000e7308 */ /* 0x0005e40000000800 */
[--C-:B--2---:R-:W-:Y:S01]  /*d1b0*/  FFMA.FTZ R69, R45, UR45, -R78.reuse ;  /* 0x0000002d2d457c23 */ /* 0x104fe2000801084e */
[----:B------:R-:W-:Y:S01]  /*d1c0*/  FFMA.FTZ R45, R57, UR45, -R78 ;  /* 0x0000002d392d7c23 */ /* 0x000fe2000801084e */
[----:B------:R-:W-:-:S04]  /*d1d0*/  FFMA.FTZ R57, R8, UR45, -R66 ;  /* 0x0000002d08397c23 */ /* 0x000fc80008010842 */
[----:B------:R-:W2:Y:S01]  /*d1e0*/  MUFU.EX2 R13, R68 ;  /* 0x00000044000d7308 */ /* 0x000ea20000000800 */
[----:B------:R-:W-:Y:S01]  /*d1f0*/  FFMA.FTZ R8, R35, UR45, -R66 ;  /* 0x0000002d23087c23 */ /* 0x000fe20008010842 */
[----:B------:R-:W-:Y:S01]  /*d200*/  FADD.FTZ R35, R3, R4 ;  /* 0x0000000403237221 */ /* 0x000fe20000010000 */
[----:B------:R-:W-:-:S03]  /*d210*/  FFMA.FTZ R83, R46, UR45, -R78 ;  /* 0x0000002d2e537c23 */ /* 0x000fc6000801084e */
[----:B------:R-:W-:Y:S01]  /*d220*/  FADD.FTZ R80, R80, R35 ;  /* 0x0000002350507221 */ /* 0x000fe20000010000 */
[----:B------:R-:W-:Y:S01]  /*d230*/  FFMA.FTZ R46, R58, UR45, -R78 ;  /* 0x0000002d3a2e7c23 */ /* 0x000fe2000801084e */
[----:B------:R-:W3:Y:S01]  /*d240*/  MUFU.EX2 R57, R57 ;  /* 0x0000003900397308 */ /* 0x000ee20000000800 */
[----:B------:R-:W-:Y:S01]  /*d250*/  FADD.FTZ R64, R5, R64 ;  /* 0x0000004005407221 */ /* 0x000fe20000010000 */
[----:B------:R-:W-:Y:S01]  /*d260*/  FFMA.FTZ R58, R24, UR45, -R66 ;  /* 0x0000002d183a7c23 */ /* 0x000fe20008010842 */
[----:B------:R-:W-:Y:S01]  /*d270*/  FADD.FTZ R67, R67, R80 ;  /* 0x0000005043437221 */ /* 0x000fe20000010000 */
[----:B------:R-:W-:-:S04]  /*d280*/  FFMA.FTZ R26, R26, UR45, -R78 ;  /* 0x0000002d1a1a7c23 */ /* 0x000fc8000801084e */
[----:B------:R4:W0:Y:S01]  /*d290*/  MUFU.EX2 R15, R20 ;  /* 0x00000014000f7308 */ /* 0x0008220000000800 */
[----:B------:R-:W-:Y:S01]  /*d2a0*/  FADD.FTZ R65, R65, R64 ;  /* 0x0000004041417221 */ /* 0x000fe20000010000 */
[----:B------:R-:W-:Y:S01]  /*d2b0*/  FFMA.FTZ R27, R27, UR45, -R66 ;  /* 0x0000002d1b1b7c23 */ /* 0x000fe20008010842 */
[----:B-1----:R-:W-:Y:S01]  /*d2c0*/  FADD.FTZ R24, R12, R67 ;  /* 0x000000430c187221 */ /* 0x002fe20000010000 */
[----:B------:R-:W-:-:S04]  /*d2d0*/  FFMA.FTZ R81, R29, UR45, -R78 ;  /* 0x0000002d1d517c23 */ /* 0x000fc8000801084e */
[----:B------:R-:W1:Y:S01]  /*d2e0*/  MUFU.EX2 R21, R21 ;  /* 0x0000001500157308 */ /* 0x000e620000000800 */
[--C-:B------:R-:W-:Y:S01]  /*d2f0*/  FFMA.FTZ R35, R47, UR45, -R66.reuse ;  /* 0x0000002d2f237c23 */ /* 0x100fe20008010842 */
[----:B------:R-:W-:Y:S01]  /*d300*/  FADD.FTZ R10, R10, R65 ;  /* 0x000000410a0a7221 */ /* 0x000fe20000010000 */
[----:B------:R-:W-:-:S05]  /*d310*/  FFMA.FTZ R28, R28, UR45, -R66 ;  /* 0x0000002d1c1c7c23 */ /* 0x000fca0008010842 */
[----:B------:R-:W1:Y:S01]  /*d320*/  MUFU.EX2 R25, R25 ;  /* 0x0000001900197308 */ /* 0x000e620000000800 */
[----:B--2---:R-:W-:Y:S01]  /*d330*/  FADD.FTZ R47, R13, R24 ;  /* 0x000000180d2f7221 */ /* 0x004fe20000010000 */
[--C-:B------:R-:W-:Y:S01]  /*d340*/  FFMA.FTZ R82, R30, UR45, -R78.reuse ;  /* 0x0000002d1e527c23 */ /* 0x100fe2000801084e */
[----:B----4-:R-:W-:-:S05]  /*d350*/  FFMA.FTZ R20, R49, UR45, -R78 ;  /* 0x0000002d31147c23 */ /* 0x010fca000801084e */
[----:B------:R-:W2:Y:S01]  /*d360*/  MUFU.EX2 R58, R58 ;  /* 0x0000003a003a7308 */ /* 0x000ea20000000800 */
[----:B------:R-:W-:Y:S01]  /*d370*/  FFMA.FTZ R49, R61, UR45, -R78 ;  /* 0x0000002d3d317c23 */ /* 0x000fe2000801084e */
[----:B------:R-:W-:Y:S01]  /*d380*/  FADD.FTZ R10, R7, R10 ;  /* 0x0000000a070a7221 */ /* 0x000fe20000010000 */
[----:B------:R-:W-:-:S05]  /*d390*/  FFMA.FTZ R61, R31, UR45, -R66 ;  /* 0x0000002d1f3d7c23 */ /* 0x000fca0008010842 */
[----:B------:R-:W4:Y:S01]  /*d3a0*/  MUFU.EX2 R26, R26 ;  /* 0x0000001a001a7308 */ /* 0x000f220000000800 */
[----:B------:R-:W-:Y:S01]  /*d3b0*/  FADD.FTZ R24, R14, R47 ;  /* 0x0000002f0e187221 */ /* 0x000fe20000010000 */
[--C-:B------:R-:W-:Y:S01]  /*d3c0*/  FFMA.FTZ R11, R33, UR45, -R78.reuse ;  /* 0x0000002d210b7c23 */ /* 0x100fe2000801084e */
[--C-:B------:R-:W-:Y:S01]  /*d3d0*/  FFMA.FTZ R29, R34, UR45, -R78.reuse ;  /* 0x0000002d221d7c23 */ /* 0x100fe2000801084e */
[----:B------:R-:W-:-:S04]  /*d3e0*/  FFMA.FTZ R34, R53, UR45, -R78 ;  /* 0x0000002d35227c23 */ /* 0x000fc8000801084e */
[----:B------:R-:W4:Y:S01]  /*d3f0*/  MUFU.EX2 R27, R27 ;  /* 0x0000001b001b7308 */ /* 0x000f220000000800 */
[----:B------:R-:W-:Y:S01]  /*d400*/  FFMA.FTZ R53, R62, UR45, -R78 ;  /* 0x0000002d3e357c23 */ /* 0x000fe2000801084e */
[----:B---3--:R-:W-:Y:S01]  /*d410*/  FADD.FTZ R10, R57, R10 ;  /* 0x0000000a390a7221 */ /* 0x008fe20000010000 */
[----:B------:R-:W-:-:S05]  /*d420*/  FFMA.FTZ R62, R32, UR45, -R66 ;  /* 0x0000002d203e7c23 */ /* 0x000fca0008010842 */
[----:B------:R-:W3:Y:S01]  /*d430*/  MUFU.EX2 R81, R81 ;  /* 0x0000005100517308 */ /* 0x000ee20000000800 */
[----:B0-----:R-:W-:Y:S01]  /*d440*/  FADD.FTZ R24, R15, R24 ;  /* 0x000000180f187221 */ /* 0x001fe20000010000 */
[--C-:B------:R-:W-:Y:S01]  /*d450*/  FFMA.FTZ R32, R39, UR45, -R66.reuse ;  /* 0x0000002d27207c23 */ /* 0x100fe20008010842 */
[----:B------:R-:W-:-:S05]  /*d460*/  FFMA.FTZ R39, R51, UR45, -R66 ;  /* 0x0000002d33277c23 */ /* 0x000fca0008010842 */
[----:B------:R-:W0:Y:S01]  /*d470*/  MUFU.EX2 R28, R28 ;  /* 0x0000001c001c7308 */ /* 0x000e220000000800 */
[----:B-1----:R-:W-:Y:S01]  /*d480*/  FADD.FTZ R47, R21, R10 ;  /* 0x0000000a152f7221 */ /* 0x002fe20000010000 */
[----:B------:R-:W-:-:S06]  /*d490*/  FADD.FTZ R51, R25, R24 ;  /* 0x0000001819337221 */ /* 0x000fcc0000010000 */
[----:B------:R-:W1:Y:S01]  /*d4a0*/  MUFU.EX2 R82, R82 ;  /* 0x0000005200527308 */ /* 0x000e620000000800 */
[----:B------:R-:W-:Y:S01]  /*d4b0*/  FFMA.FTZ R30, R37, UR45, -R78 ;  /* 0x0000002d251e7c23 */ /* 0x000fe2000801084e */
[--C-:B------:R-:W-:Y:S01]  /*d4c0*/  FFMA.FTZ R5, R44, UR45, -R66.reuse ;  /* 0x0000002d2c057c23 */ /* 0x100fe20008010842 */
[----:B------:R-:W-:-:S05]  /*d4d0*/  FFMA.FTZ R44, R48, UR45, -R66 ;  /* 0x0000002d302c7c23 */ /* 0x000fca0008010842 */
[----:B------:R-:W1:Y:S01]  /*d4e0*/  MUFU.EX2 R61, R61 ;  /* 0x0000003d003d7308 */ /* 0x000e620000000800 */
[----:B--2---:R-:W-:Y:S01]  /*d4f0*/  FADD.FTZ R24, R58, R47 ;  /* 0x0000002f3a187221 */ /* 0x004fe20000010000 */
[----:B------:R-:W-:Y:S01]  /*d500*/  FFMA.FTZ R31, R36, UR45, -R66 ;  /* 0x0000002d241f7c23 */ /* 0x000fe20008010842 */
[----:B----4-:R-:W-:-:S05]  /*d510*/  FADD.FTZ R48, R26, R51 ;  /* 0x000000331a307221 */ /* 0x010fca0000010000 */
[----:B------:R-:W2:Y:S01]  /*d520*/  MUFU.EX2 R11, R11 ;  /* 0x0000000b000b7308 */ /* 0x000ea20000000800 */
[----:B------:R-:W-:Y:S01]  /*d530*/  FFMA.FTZ R38, R38, UR45, -R78 ;  /* 0x0000002d26267c23 */ /* 0x000fe2000801084e */
[----:B------:R-:W-:-:S06]  /*d540*/  FADD.FTZ R47, R27, R24 ;  /* 0x000000181b2f7221 */ /* 0x000fcc0000010000 */
[----:B------:R-:W4:Y:S01]  /*d550*/  MUFU.EX2 R62, R62 ;  /* 0x0000003e003e7308 */ /* 0x000f220000000800 */
[----:B---3--:R-:W-:Y:S01]  /*d560*/  FADD.FTZ R51, R81, R48 ;  /* 0x0000003051337221 */ /* 0x008fe20000010000 */
[----:B------:R-:W-:-:S06]  /*d570*/  FFMA.FTZ R41, R41, UR45, -R78 ;  /* 0x0000002d29297c23 */ /* 0x000fcc000801084e */
[----:B------:R-:W3:Y:S01]  /*d580*/  MUFU.EX2 R29, R29 ;  /* 0x0000001d001d7308 */ /* 0x000ee20000000800 */
[----:B0-----:R-:W-:Y:S01]  /*d590*/  FADD.FTZ R24, R28, R47 ;  /* 0x0000002f1c187221 */ /* 0x001fe20000010000 */
[----:B------:R-:W-:-:S06]  /*d5a0*/  FFMA.FTZ R3, R40, UR45, -R66 ;  /* 0x0000002d28037c23 */ /* 0x000fcc0008010842 */
[----:B------:R-:W0:Y:S01]  /*d5b0*/  MUFU.EX2 R8, R8 ;  /* 0x0000000800087308 */ /* 0x000e220000000800 */
[----:B-1----:R-:W-:Y:S01]  /*d5c0*/  FADD.FTZ R48, R82, R51 ;  /* 0x0000003352307221 */ /* 0x002fe20000010000 */
[----:B------:R-:W-:-:S06]  /*d5d0*/  FFMA.FTZ R68, R42, UR45, -R78 ;  /* 0x0000002d2a447c23 */ /* 0x000fcc000801084e */
[----:B------:R-:W1:Y:S01]  /*d5e0*/  MUFU.EX2 R30, R30 ;  /* 0x0000001e001e7308 */ /* 0x000e620000000800 */
[----:B------:R-:W-:Y:S01]  /*d5f0*/  FADD.FTZ R47, R61, R24 ;  /* 0x000000183d2f7221 */ /* 0x000fe20000010000 */
[----:B--2---:R-:W-:-:S06]  /*d600*/  FADD.FTZ R48, R11, R48 ;  /* 0x000000300b307221 */ /* 0x004fcc0000010000 */
[----:B------:R-:W2:Y:S08]  /*d610*/  MUFU.EX2 R31, R31 ;  /* 0x0000001f001f7308 */ /* 0x000eb00000000800 */
[----:B------:R-:W2:Y:S01]  /*d620*/  MUFU.EX2 R38, R38 ;  /* 0x0000002600267308 */ /* 0x000ea20000000800 */
[----:B------:R-:W-:Y:S01]  /*d630*/  FFMA.FTZ R4, R43, UR45, -R66 ;  /* 0x0000002d2b047c23 */ /* 0x000fe20008010842 */
[----:B------:R-:W-:Y:S01]  /*d640*/  F2FP.F16.F32.PACK_AB R12, R13, R12 ;  /* 0x0000000c0d0c723e */ /* 0x000fe200000000ff */
[----:B----4-:R-:W-:-:S05]  /*d650*/  FADD.FTZ R47, R62, R47 ;  /* 0x0000002f3e2f7221 */ /* 0x010fca0000010000 */
[----:B------:R-:W4:Y:S01]  /*d660*/  MUFU.EX2 R32, R32 ;  /* 0x0000002000207308 */ /* 0x000f220000000800 */
[----:B---3--:R-:W-:-:S07]  /*d670*/  FADD.FTZ R13, R29, R48 ;  /* 0x000000301d0d7221 */ /* 0x008fce0000010000 */
[----:B------:R-:W3:Y:S01]  /*d680*/  MUFU.EX2 R41, R41 ;  /* 0x0000002900297308 */ /* 0x000ee20000000800 */
[----:B0-----:R-:W-:Y:S01]  /*d690*/  FADD.FTZ R48, R8, R47 ;  /* 0x0000002f08307221 */ /* 0x001fe20000010000 */
[----:B-1----:R-:W-:-:S06]  /*d6a0*/  FADD.FTZ R47, R30, R13 ;  /* 0x0000000d1e2f7221 */ /* 0x002fcc0000010000 */
[----:B------:R-:W0:Y:S08]  /*d6b0*/  MUFU.EX2 R3, R3 ;  /* 0x0000000300037308 */ /* 0x000e300000000800 */
[----:B------:R-:W1:Y:S01]  /*d6c0*/  MUFU.EX2 R68, R68 ;  /* 0x0000004400447308 */ /* 0x000e620000000800 */
[----:B------:R-:W-:Y:S01]  /*d6d0*/  FFMA.FTZ R40, R52, UR45, -R66 ;  /* 0x0000002d34287c23 */ /* 0x000fe20008010842 */
[----:B--2---:R-:W-:Y:S01]  /*d6e0*/  FADD.FTZ R13, R31, R48 ;  /* 0x000000301f0d7221 */ /* 0x004fe20000010000 */
[----:B------:R-:W-:-:S05]  /*d6f0*/  FADD.FTZ R52, R38, R47 ;  /* 0x0000002f26347221 */ /* 0x000fca0000010000 */
[----:B------:R-:W2:Y:S01]  /*d700*/  MUFU.EX2 R69, R69 ;  /* 0x0000004500457308 */ /* 0x000ea20000000800 */
[----:B------:R-:W-:Y:S01]  /*d710*/  FFMA.FTZ R37, R50, UR45, -R78 ;  /* 0x0000002d32257c23 */ /* 0x000fe2000801084e */
[----:B------:R-:W-:-:S06]  /*d720*/  F2FP.F16.F32.PACK_AB R24, R26, R25 ;  /* 0x000000191a18723e */ /* 0x000fcc00000000ff */
[----:B------:R-:W2:Y:S01]  /*d730*/  MUFU.EX2 R4, R4 ;  /* 0x0000000400047308 */ /* 0x000ea20000000800 */
[----:B----4-:R-:W-:Y:S01]  /*d740*/  FADD.FTZ R48, R32, R13 ;  /* 0x0000000d20307221 */ /* 0x010fe20000010000 */
[----:B---3--:R-:W-:-:S06]  /*d750*/  FADD.FTZ R25, R41, R52 ;  /* 0x0000003429197221 */ /* 0x008fcc0000010000 */
[----:B------:R-:W3:Y:S01]  /*d760*/  MUFU.EX2 R83, R83 ;  /* 0x0000005300537308 */ /* 0x000ee20000000800 */
[----:B------:R-:W-:Y:S01]  /*d770*/  F2FP.F16.F32.PACK_AB R13, R57, R7 ;  /* 0x00000007390d723e */ /* 0x000fe200000000ff */
[----:B0-----:R-:W-:-:S06]  /*d780*/  FADD.FTZ R7, R3, R48 ;  /* 0x0000003003077221 */ /* 0x001fcc0000010000 */
[----:B------:R-:W0:Y:S01]  /*d790*/  MUFU.EX2 R5, R5 ;  /* 0x0000000500057308 */ /* 0x000e220000000800 */
[----:B-1----:R-:W-:Y:S01]  /*d7a0*/  FADD.FTZ R48, R68, R25 ;  /* 0x0000001944307221 */ /* 0x002fe20000010000 */
[----:B------:R-:W-:-:S06]  /*d7b0*/  FFMA.FTZ R42, R54, UR45, -R78 ;  /* 0x0000002d362a7c23 */ /* 0x000fcc000801084e */
[----:B------:R-:W1:Y:S01]  /*d7c0*/  MUFU.EX2 R20, R20 ;  /* 0x0000001400147308 */ /* 0x000e620000000800 */
[----:B--2---:R-:W-:-:S07]  /*d7d0*/  FADD.FTZ R48, R69, R48 ;  /* 0x0000003045307221 */ /* 0x004fce0000010000 */
[----:B------:R-:W2:Y:S01]  /*d7e0*/  MUFU.EX2 R35, R35 ;  /* 0x0000002300237308 */ /* 0x000ea20000000800 */
[----:B------:R-:W-:Y:S02]  /*d7f0*/  F2FP.F16.F32.PACK_AB R25, R28, R27 ;  /* 0x0000001b1c19723e */ /* 0x000fe400000000ff */
[----:B------:R-:W-:-:S05]  /*d800*/  F2FP.F16.F32.PACK_AB R14, R15, R14 ;  /* 0x0000000e0f0e723e */ /* 0x000fca00000000ff */
[----:B------:R-:W-:Y:S01]  /*d810*/  MUFU.EX2 R45, R45 ;  /* 0x0000002d002d7308 */ /* 0x000fe20000000800 */
[----:B------:R-:W-:-:S07]  /*d820*/  FADD.FTZ R28, R4, R7 ;  /* 0x00000007041c7221 */ /* 0x000fce0000010000 */
[----:B------:R-:W-:Y:S08]  /*d830*/  MUFU.EX2 R46, R46 ;  /* 0x0000002e002e7308 */ /* 0x000ff00000000800 */
[----:B------:R-:W-:Y:S01]  /*d840*/  MUFU.EX2 R49, R49 ;  /* 0x0000003100317308 */ /* 0x000fe20000000800 */
[--C-:B------:R-:W-:Y:S01]  /*d850*/  FFMA.FTZ R0, R71, UR45, -R78.reuse ;  /* 0x0000002d47007c23 */ /* 0x100fe2000801084e */
[----:B------:R-:W-:Y:S01]  /*d860*/  FFMA.FTZ R33, R79, UR45, -R78 ;  /* 0x0000002d4f217c23 */ /* 0x000fe2000801084e */
[----:B------:R-:W4:Y:S05]  /*d870*/  LDL R47, [R1+0x90] ;  /* 0x00009000012f7983 */ /* 0x000f2a0000100800 */
[----:B------:R-:W2:Y:S01]  /*d880*/  MUFU.EX2 R37, R37 ;  /* 0x0000002500257308 */ /* 0x000ea20000000800 */
[----:B------:R-:W-:Y:S01]  /*d890*/  F2FP.F16.F32.PACK_AB R15, R58, R21 ;  /* 0x000000153a0f723e */ /* 0x000fe200000000ff */
[----:B---3--:R-:W-:-:S06]  /*d8a0*/  FADD.FTZ R21, R83, R48 ;  /* 0x0000003053157221 */ /* 0x008fcc0000010000 */
[----:B------:R-:W3:Y:S01]  /*d8b0*/  MUFU.EX2 R34, R34 ;  /* 0x0000002200227308 */ /* 0x000ee20000000800 */
[----:B0-----:R-:W-:Y:S01]  /*d8c0*/  FADD.FTZ R28, R5, R28 ;  /* 0x0000001c051c7221 */ /* 0x001fe20000010000 */
[----:B-1----:R-:W-:-:S06]  /*d8d0*/  FADD.FTZ R48, R20, R21 ;  /* 0x0000001514307221 */ /* 0x002fcc0000010000 */
[----:B------:R-:W0:Y:S01]  /*d8e0*/  MUFU.EX2 R42, R42 ;  /* 0x0000002a002a7308 */ /* 0x000e220000000800 */
[----:B--2---:R-:W-:Y:S01]  /*d8f0*/  FADD.FTZ R7, R35, R28 ;  /* 0x0000001c23077221 */ /* 0x004fe20000010000 */
[----:B------:R-:W-:Y:S01]  /*d900*/  F2FP.F16.F32.PACK_AB R28, R29, R11 ;  /* 0x0000000b1d1c723e */ /* 0x000fe200000000ff */
[----:B------:R-:W-:Y:S01]  /*d910*/  FADD.FTZ R11, R37, R48 ;  /* 0x00000030250b7221 */ /* 0x000fe20000010000 */
[----:B------:R-:W-:Y:S01]  /*d920*/  FFMA.FTZ R50, R70, UR45, -R78 ;  /* 0x0000002d46327c23 */ /* 0x000fe2000801084e */
[----:B------:R-:W-:Y:S02]  /*d930*/  F2FP.F16.F32.PACK_AB R29, R31, R8 ;  /* 0x000000081f1d723e */ /* 0x000fe400000000ff */
[----:B---3--:R-:W-:-:S03]  /*d940*/  FADD.FTZ R11, R34, R11 ;  /* 0x0000000b220b7221 */ /* 0x008fc60000010000 */
[----:B------:R-:W1:Y:S01]  /*d950*/  MUFU.EX2 R50, R50 ;  /* 0x0000003200327308 */ /* 0x000e620000000800 */
[----:B------:R-:W-:Y:S01]  /*d960*/  FFMA.FTZ R54, R72, UR45, -R78 ;  /* 0x0000002d48367c23 */ /* 0x000fe2000801084e */
[----:B------:R-:W-:Y:S01]  /*d970*/  F2FP.F16.F32.PACK_AB R31, R3, R32 ;  /* 0x00000020031f723e */ /* 0x000fe200000000ff */
[----:B0-----:R-:W-:-:S05]  /*d980*/  FADD.FTZ R8, R42, R11 ;  /* 0x0000000b2a087221 */ /* 0x001fca0000010000 */
[----:B------:R-:W0:Y:S01]  /*d990*/  MUFU.EX2 R53, R53 ;  /* 0x0000003500357308 */ /* 0x000e220000000800 */
[----:B------:R-:W-:Y:S01]  /*d9a0*/  FADD.FTZ R3, R45, R8 ;  /* 0x000000082d037221 */ /* 0x000fe20000010000 */
[----:B------:R2:W-:Y:S03]  /*d9b0*/  STSM.16.M88.4 [R92], R12 ;  /* 0x0000000c5c007844 */ /* 0x0005e60000000200 */
[----:B------:R-:W-:-:S03]  /*d9c0*/  FADD.FTZ R8, R46, R3 ;  /* 0x000000032e087221 */ /* 0x000fc60000010000 */
[----:B------:R-:W3:Y:S08]  /*d9d0*/  MUFU.EX2 R54, R54 ;  /* 0x0000003600367308 */ /* 0x000ef00000000800 */
[----:B------:R-:W-:Y:S01]  /*d9e0*/  MUFU.EX2 R0, R0 ;  /* 0x0000000000007308 */ /* 0x000fe20000000800 */
[----:B--2---:R-:W-:Y:S01]  /*d9f0*/  F2FP.F16.F32.PACK_AB R13, R5, R4 ;  /* 0x00000004050d723e */ /* 0x004fe200000000ff */
[----:B------:R-:W-:-:S06]  /*da00*/  FADD.FTZ R5, R49, R8 ;  /* 0x0000000831057221 */ /* 0x000fcc0000010000 */
[----:B------:R-:W2:Y:S01]  /*da10*/  MUFU.EX2 R33, R33 ;  /* 0x0000002100217308 */ /* 0x000ea20000000800 */
[----:B-1----:R-:W-:Y:S01]  /*da20*/  FADD.FTZ R8, R50, R5 ;  /* 0x0000000532087221 */ /* 0x002fe20000010000 */
[----:B------:R-:W-:Y:S02]  /*da30*/  F2FP.F16.F32.PACK_AB R26, R82, R81 ;  /* 0x00000051521a723e */ /* 0x000fe400000000ff */
[----:B------:R-:W-:Y:S01]  /*da40*/  F2FP.F16.F32.PACK_AB R27, R62, R61 ;  /* 0x0000003d3e1b723e */ /* 0x000fe200000000ff */
[----:B0-----:R-:W-:Y:S01]  /*da50*/  FADD.FTZ R5, R53, R8 ;  /* 0x0000000835057221 */ /* 0x001fe20000010000 */
[----:B------:R-:W-:-:S03]  /*da60*/  F2FP.F16.F32.PACK_AB R30, R38, R30 ;  /* 0x0000001e261e723e */ /* 0x000fc600000000ff */
[----:B---3--:R-:W-:Y:S01]  /*da70*/  FADD.FTZ R5, R54, R5 ;  /* 0x0000000536057221 */ /* 0x008fe20000010000 */
[----:B------:R-:W-:Y:S04]  /*da80*/  STSM.16.M88.4 [R90], R24 ;  /* 0x000000185a007844 */ /* 0x000fe80000000200 */
[----:B------:R2:W-:Y:S02]  /*da90*/  STSM.16.M88.4 [R89], R28 ;  /* 0x0000001c59007844 */ /* 0x0005e40000000200 */
[----:B--2---:R-:W-:Y:S01]  /*daa0*/  F2FP.F16.F32.PACK_AB R30, R33, R0 ;  /* 0x00000000211e723e */ /* 0x004fe200000000ff */
[----:B------:R-:W-:Y:S02]  /*dab0*/  FADD.FTZ R0, R0, R5 ;  /* 0x0000000500007221 */ /* 0x000fe40000010000 */
[----:B------:R-:W2:Y:S01]  /*dac0*/  LDL R5, [R1+0x78] ;  /* 0x0000780001057983 */ /* 0x000ea20000100800 */
[----:B------:R-:W0:Y:S01]  /*dad0*/  MUFU.EX2 R44, R44 ;  /* 0x0000002c002c7308 */ /* 0x000e220000000800 */
[--C-:B------:R-:W-:Y:S01]  /*dae0*/  FFMA.FTZ R55, R55, UR45, -R66.reuse ;  /* 0x0000002d37377c23 */ /* 0x100fe20008010842 */
[----:B------:R-:W-:-:S06]  /*daf0*/  FFMA.FTZ R36, R56, UR45, -R66 ;  /* 0x0000002d38247c23 */ /* 0x000fcc0008010842 */
[----:B------:R-:W1:Y:S01]  /*db00*/  MUFU.EX2 R39, R39 ;  /* 0x0000002700277308 */ /* 0x000e620000000800 */
[----:B------:R-:W-:-:S07]  /*db10*/  FFMA.FTZ R43, R59, UR45, -R66 ;  /* 0x0000002d3b2b7c23 */ /* 0x000fce0008010842 */
[----:B------:R-:W3:Y:S01]  /*db20*/  MUFU.EX2 R40, R40 ;  /* 0x0000002800287308 */ /* 0x000ee20000000800 */
[----:B0-----:R-:W-:Y:S01]  /*db30*/  FADD.FTZ R38, R44, R7 ;  /* 0x000000072c267221 */ /* 0x001fe20000010000 */
[----:B------:R-:W-:-:S06]  /*db40*/  FFMA.FTZ R60, R60, UR45, -R66 ;  /* 0x0000002d3c3c7c23 */ /* 0x000fcc0008010842 */
[----:B------:R-:W0:Y:S01]  /*db50*/  MUFU.EX2 R10, R55 ;  /* 0x00000037000a7308 */ /* 0x000e220000000800 */
[----:B-1----:R-:W-:Y:S01]  /*db60*/  FADD.FTZ R7, R39, R38 ;  /* 0x0000002627077221 */ /* 0x002fe20000010000 */
[----:B------:R-:W-:-:S06]  /*db70*/  FFMA.FTZ R63, R63, UR45, -R66 ;  /* 0x0000002d3f3f7c23 */ /* 0x000fcc0008010842 */
[----:B------:R-:W1:Y:S01]  /*db80*/  MUFU.EX2 R36, R36 ;  /* 0x0000002400247308 */ /* 0x000e620000000800 */
[--C-:B------:R-:W-:Y:S01]  /*db90*/  FFMA.FTZ R76, R76, UR45, -R66.reuse ;  /* 0x0000002d4c4c7c23 */ /* 0x100fe20008010842 */
[--C-:B------:R-:W-:Y:S01]  /*dba0*/  FFMA.FTZ R75, R75, UR45, -R66.reuse ;  /* 0x0000002d4b4b7c23 */ /* 0x100fe20008010842 */
[--C-:B------:R-:W-:Y:S01]  /*dbb0*/  FFMA.FTZ R74, R74, UR45, -R66.reuse ;  /* 0x0000002d4a4a7c23 */ /* 0x100fe20008010842 */
[--C-:B------:R-:W-:Y:S01]  /*dbc0*/  FFMA.FTZ R73, R73, UR45, -R66.reuse ;  /* 0x0000002d49497c23 */ /* 0x100fe20008010842 */
[----:B------:R-:W-:-:S03]  /*dbd0*/  FFMA.FTZ R66, R77, UR45, -R66 ;  /* 0x0000002d4d427c23 */ /* 0x000fc60008010842 */
[----:B------:R-:W1:Y:S01]  /*dbe0*/  MUFU.EX2 R43, R43 ;  /* 0x0000002b002b7308 */ /* 0x000e620000000800 */
[----:B---3--:R-:W-:-:S07]  /*dbf0*/  FADD.FTZ R7, R40, R7 ;  /* 0x0000000728077221 */ /* 0x008fce0000010000 */
[----:B------:R-:W3:Y:S01]  /*dc00*/  MUFU.EX2 R60, R60 ;  /* 0x0000003c003c7308 */ /* 0x000ee20000000800 */
[----:B0-----:R-:W-:-:S07]  /*dc10*/  FADD.FTZ R7, R10, R7 ;  /* 0x000000070a077221 */ /* 0x001fce0000010000 */
[----:B------:R-:W0:Y:S01]  /*dc20*/  MUFU.EX2 R63, R63 ;  /* 0x0000003f003f7308 */ /* 0x000e220000000800 */
[----:B-1----:R-:W-:-:S07]  /*dc30*/  FADD.FTZ R4, R36, R7 ;  /* 0x0000000724047221 */ /* 0x002fce0000010000 */
[----:B------:R-:W1:Y:S08]  /*dc40*/  MUFU.EX2 R76, R76 ;  /* 0x0000004c004c7308 */ /* 0x000e700000000800 */
[----:B------:R-:W-:Y:S08]  /*dc50*/  MUFU.EX2 R75, R75 ;  /* 0x0000004b004b7308 */ /* 0x000ff00000000800 */
[----:B------:R-:W1:Y:S08]  /*dc60*/  MUFU.EX2 R74, R74 ;  /* 0x0000004a004a7308 */ /* 0x000e700000000800 */
[----:B------:R-:W-:Y:S08]  /*dc70*/  MUFU.EX2 R73, R73 ;  /* 0x0000004900497308 */ /* 0x000ff00000000800 */
[----:B------:R-:W1:Y:S01]  /*dc80*/  MUFU.EX2 R66, R66 ;  /* 0x0000004200427308 */ /* 0x000e620000000800 */
[----:B------:R-:W-:Y:S01]  /*dc90*/  FADD.FTZ R3, R43, R4 ;  /* 0x000000042b037221 */ /* 0x000fe20000010000 */
[----:B------:R-:W-:-:S02]  /*dca0*/  F2FP.F16.F32.PACK_AB R12, R68, R41 ;  /* 0x00000029440c723e */ /* 0x000fc400000000ff */
[----:B------:R-:W-:Y:S02]  /*dcb0*/  F2FP.F16.F32.PACK_AB R14, R83, R69 ;  /* 0x00000045530e723e */ /* 0x000fe400000000ff */
[----:B------:R-:W-:Y:S01]  /*dcc0*/  F2FP.F16.F32.PACK_AB R15, R44, R35 ;  /* 0x000000232c0f723e */ /* 0x000fe200000000ff */
[----:B---3--:R-:W-:Y:S01]  /*dcd0*/  FADD.FTZ R4, R60, R3 ;  /* 0x000000033c047221 */ /* 0x008fe20000010000 */
[----:B------:R-:W-:-:S03]  /*dce0*/  F2FP.F16.F32.PACK_AB R24, R46, R45 ;  /* 0x0000002d2e18723e */ /* 0x000fc600000000ff */
[----:B------:R3:W-:Y:S01]  /*dcf0*/  STSM.16.M88.4 [R91+0x27800], R12 ;  /* 0x0278000c5b007844 */ /* 0x0007e20000000200 */
[----:B0-----:R-:W-:Y:S01]  /*dd00*/  FADD.FTZ R3, R63, R4 ;  /* 0x000000043f037221 */ /* 0x001fe20000010000 */
[----:B------:R-:W-:Y:S02]  /*dd10*/  F2FP.F16.F32.PACK_AB R26, R50, R49 ;  /* 0x00000031321a723e */ /* 0x000fe400000000ff */
[----:B------:R-:W-:Y:S02]  /*dd20*/  F2FP.F16.F32.PACK_AB R25, R60, R43 ;  /* 0x0000002b3c19723e */ /* 0x000fe400000000ff */
[----:B-1----:R-:W-:Y:S02]  /*dd30*/  F2FP.F16.F32.PACK_AB R27, R76, R63 ;  /* 0x0000003f4c1b723e */ /* 0x002fe400000000ff */
[----:B------:R-:W-:Y:S02]  /*dd40*/  F2FP.F16.F32.PACK_AB R28, R54, R53 ;  /* 0x00000035361c723e */ /* 0x000fe400000000ff */
[----:B------:R-:W-:-:S02]  /*dd50*/  F2FP.F16.F32.PACK_AB R29, R74, R75 ;  /* 0x0000004b4a1d723e */ /* 0x000fc400000000ff */
[----:B------:R-:W-:Y:S02]  /*dd60*/  F2FP.F16.F32.PACK_AB R31, R66, R73 ;  /* 0x00000049421f723e */ /* 0x000fe400000000ff */
[----:B---3--:R-:W-:Y:S02]  /*dd70*/  F2FP.F16.F32.PACK_AB R12, R37, R20 ;  /* 0x00000014250c723e */ /* 0x008fe400000000ff */
[----:B------:R-:W-:Y:S02]  /*dd80*/  F2FP.F16.F32.PACK_AB R14, R42, R34 ;  /* 0x000000222a0e723e */ /* 0x000fe400000000ff */
[----:B------:R-:W-:Y:S02]  /*dd90*/  F2FP.F16.F32.PACK_AB R13, R40, R39 ;  /* 0x00000027280d723e */ /* 0x000fe400000000ff */
[----:B------:R-:W-:Y:S01]  /*dda0*/  F2FP.F16.F32.PACK_AB R15, R36, R10 ;  /* 0x0000000a240f723e */ /* 0x000fe200000000ff */
[----:B------:R-:W-:-:S04]  /*ddb0*/  FADD.FTZ R4, R76, R3 ;  /* 0x000000034c047221 */ /* 0x000fc80000010000 */
[----:B------:R-:W-:-:S04]  /*ddc0*/  FADD.FTZ R3, R75, R4 ;  /* 0x000000044b037221 */ /* 0x000fc80000010000 */
[----:B------:R-:W-:Y:S01]  /*ddd0*/  FADD.FTZ R4, R74, R3 ;  /* 0x000000034a047221 */ /* 0x000fe20000010000 */
[----:B------:R-:W-:Y:S01]  /*dde0*/  FADD.FTZ R3, R33, R0 ;  /* 0x0000000021037221 */ /* 0x000fe20000010000 */
[----:B------:R-:W-:Y:S02]  /*ddf0*/  VIADD R0, R88, 0xfffffffe ;  /* 0xfffffffe58007836 */ /* 0x000fe40000000000 */
[----:B------:R-:W-:Y:S01]  /*de00*/  FADD.FTZ R73, R73, R4 ;  /* 0x0000000449497221 */ /* 0x000fe20000010000 */
[--C-:B------:R-:W-:Y:S01]  /*de10*/  IMAD.MOV.U32 R134, RZ, RZ, R135.reuse ;  /* 0x000000ffff867224 */ /* 0x100fe200078e0087 */
[-C--:B------:R-:W-:Y:S01]  /*de20*/  MOV R132, R135.reuse ;  /* 0x0000008700847202 */ /* 0x080fe20000000f00 */
[----:B------:R-:W-:Y:S02]  /*de30*/  IMAD.MOV.U32 R133, RZ, RZ, R135 ;  /* 0x000000ffff857224 */ /* 0x000fe400078e0087 */
[----:B------:R-:W-:Y:S01]  /*de40*/  FADD.FTZ R4, R66, R73 ;  /* 0x0000004942047221 */ /* 0x000fe20000010000 */
[--C-:B------:R-:W-:Y:S01]  /*de50*/  IMAD.MOV.U32 R131, RZ, RZ, R135.reuse ;  /* 0x000000ffff837224 */ /* 0x100fe200078e0087 */
[-C--:B------:R-:W-:Y:S01]  /*de60*/  MOV R127, R135.reuse ;  /* 0x00000087007f7202 */ /* 0x080fe20000000f00 */
        /* <DEDUP_REMOVED lines=13> */
[----:B------:R-:W-:Y:S01]  /*df40*/  MOV R92, R135 ;  /* 0x00000087005c7202 */ /* 0x000fe20000000f00 */
[----:B------:R-:W-:-:S02]  /*df50*/  IMAD.MOV.U32 R121, RZ, RZ, R135 ;  /* 0x000000ffff797224 */ /* 0x000fc400078e0087 */
[--C-:B------:R-:W-:Y:S02]  /*df60*/  IMAD.MOV.U32 R120, RZ, RZ, R135.reuse ;  /* 0x000000ffff787224 */ /* 0x100fe400078e0087 */
[--C-:B------:R-:W-:Y:S02]  /*df70*/  IMAD.MOV.U32 R119, RZ, RZ, R135.reuse ;  /* 0x000000ffff777224 */ /* 0x100fe400078e0087 */
[--C-:B------:R-:W-:Y:S02]  /*df80*/  IMAD.MOV.U32 R118, RZ, RZ, R135.reuse ;  /* 0x000000ffff767224 */ /* 0x100fe400078e0087 */
[--C-:B------:R-:W-:Y:S02]  /*df90*/  IMAD.MOV.U32 R116, RZ, RZ, R135.reuse ;  /* 0x000000ffff747224 */ /* 0x100fe400078e0087 */
[--C-:B------:R-:W-:Y:S01]  /*dfa0*/  IMAD.MOV.U32 R115, RZ, RZ, R135.reuse ;  /* 0x000000ffff737224 */ /* 0x100fe200078e0087 */
[----:B----4-:R-:W-:Y:S04]  /*dfb0*/  STSM.16.M88.4 [R47], R12 ;  /* 0x0000000c2f007844 */ /* 0x010fe80000000200 */
[----:B------:R0:W-:Y:S04]  /*dfc0*/  STSM.16.M88.4 [R90+0x6000], R24 ;  /* 0x006000185a007844 */ /* 0x0001e80000000200 */
[----:B------:R1:W-:Y:S01]  /*dfd0*/  STSM.16.M88.4 [R89+0x6000], R28 ;  /* 0x0060001c59007844 */ /* 0x0003e20000000200 */
[----:B------:R3:W-:Y:S06]  /*dfe0*/  MEMBAR.ALL.CTA ;  /* 0x0000000000007992 */ /* 0x0007ec0000008000 */
[----:B---3--:R-:W3:Y:S01]  /*dff0*/  FENCE.VIEW.ASYNC.S ;  /* 0x00000000000073c6 */ /* 0x008ee20000000000 */
[----:B------:R-:W-:-:S02]  /*e000*/  IMAD.MOV.U32 R114, RZ, RZ, R135 ;  /* 0x000000ffff727224 */ /* 0x000fc400078e0087 */
[--C-:B------:R-:W-:Y:S02]  /*e010*/  IMAD.MOV.U32 R113, RZ, RZ, R135.reuse ;  /* 0x000000ffff717224 */ /* 0x100fe400078e0087 */
[--C-:B------:R-:W-:Y:S02]  /*e020*/  IMAD.MOV.U32 R111, RZ, RZ, R135.reuse ;  /* 0x000000ffff6f7224 */ /* 0x100fe400078e0087 */
[--C-:B------:R-:W-:Y:S02]  /*e030*/  IMAD.MOV.U32 R110, RZ, RZ, R135.reuse ;  /* 0x000000ffff6e7224 */ /* 0x100fe400078e0087 */
[--C-:B------:R-:W-:Y:S02]  /*e040*/  IMAD.MOV.U32 R109, RZ, RZ, R135.reuse ;  /* 0x000000ffff6d7224 */ /* 0x100fe400078e0087 */
[--C-:B------:R-:W-:Y:S02]  /*e050*/  IMAD.MOV.U32 R108, RZ, RZ, R135.reuse ;  /* 0x000000ffff6c7224 */ /* 0x100fe400078e0087 */
        /* <DEDUP_REMOVED lines=9> */
[--C-:B-----5:R-:W-:Y:S02]  /*e0f0*/  IMAD.MOV.U32 R95, RZ, RZ, R135.reuse ;  /* 0x000000ffff5f7224 */ /* 0x120fe400078e0087 */
[--C-:B------:R-:W-:Y:S02]  /*e100*/  IMAD.MOV.U32 R94, RZ, RZ, R135.reuse ;  /* 0x000000ffff5e7224 */ /* 0x100fe400078e0087 */
[--C-:B------:R-:W-:Y:S02]  /*e110*/  IMAD.MOV.U32 R93, RZ, RZ, R135.reuse ;  /* 0x000000ffff5d7224 */ /* 0x100fe400078e0087 */
[----:B------:R-:W-:-:S02]  /*e120*/  IMAD.MOV.U32 R91, RZ, RZ, R135 ;  /* 0x000000ffff5b7224 */ /* 0x000fc400078e0087 */
[--C-:B0-----:R-:W-:Y:S02]  /*e130*/  IMAD.MOV.U32 R90, RZ, RZ, R135.reuse ;  /* 0x000000ffff5a7224 */ /* 0x101fe400078e0087 */
[--C-:B-1----:R-:W-:Y:S02]  /*e140*/  IMAD.MOV.U32 R89, RZ, RZ, R135.reuse ;  /* 0x000000ffff597224 */ /* 0x102fe400078e0087 */
[----:B------:R-:W-:Y:S01]  /*e150*/  IMAD.MOV.U32 R88, RZ, RZ, R135 ;  /* 0x000000ffff587224 */ /* 0x000fe200078e0087 */
[----:B--2---:R-:W-:Y:S01]  /*e160*/  ISETP.GE.AND P1, PT, R0, R5, PT ;  /* 0x000000050000720c */ /* 0x004fe20003f26270 */
[----:B---3--:R-:W-:-:S12]  /*e170*/  NOP ;  /* 0x0000000000007918 */ /* 0x008fd80000000000 */
[----:B------:R-:W-:Y:S05]  /*e180*/  @!P1 BRA `(.L_x_511) ;  /* 0x0000002c00c49947 */ /* 0x000fea0003800000 */
[----:B------:R0:W5:Y:S01]  /*e190*/  LDL.LU R10, [R1] ;  /* 0x00000000010a7983 */ /* 0x0001620000300800 */
[----:B------:R-:W-:Y:S01]  /*e1a0*/  MOV R8, R9 ;  /* 0x0000000900087202 */ /* 0x000fe20000000f00 */
[----:B------:R-:W-:Y:S01]  /*e1b0*/  IMAD.MOV.U32 R7, RZ, RZ, R6 ;  /* 0x000000ffff077224 */ /* 0x000fe200078e0006 */
[----:B------:R-:W-:Y:S01]  /*e1c0*/  CS2R R134, SRZ ;  /* 0x0000000000867805 */ /* 0x000fe2000001ff00 */
[----:B------:R-:W-:Y:S01]  /*e1d0*/  IMAD.MOV.U32 R5, RZ, RZ, R142 ;  /* 0x000000ffff057224 */ /* 0x000fe200078e008e */
        /* <DEDUP_REMOVED lines=22> */
[----:B0-----:R-:W-:-:S07]  /*e340*/  CS2R R88, SRZ ;  /* 0x0000000000587805 */ /* 0x001fce000001ff00 */
.L_x_523:
[----:B------:R-:W2:Y:S01]  /*e350*/  LDL R6, [R1+0x7c] ;  /* 0x00007c0001067983 */ /* 0x000ea20000100800 */
[----:B------:R-:W-:Y:S01]  /*e360*/  ISETP.NE.AND P1, PT, R5, 0x1, PT ;  /* 0x000000010500780c */ /* 0x000fe20003f25270 */
[----:B------:R-:W-:Y:S05]  /*e370*/  YIELD ;  /* 0x0000000000007946 */ /* 0x000fea0003800000 */
[----:B------:R-:W-:-:S04]  /*e380*/  SEL R9, RZ, 0x1, P1 ;  /* 0x00000001ff097807 */ /* 0x000fc80000800000 */
[----:B-----5:R-:W-:-:S05]  /*e390*/  LOP3.LUT R11, R10, R9, RZ, 0x3c, !PT ;  /* 0x000000090a0b7212 */ /* 0x020fca00078e3cff */
[----:B------:R0:W-:Y:S01]  /*e3a0*/  STL [R1], R11 ;  /* 0x0000000b01007387 */ /* 0x0001e20000100800 */
[----:B--2---:R-:W-:-:S13]  /*e3b0*/  ISETP.NE.AND P1, PT, R6, RZ, PT ;  /* 0x000000ff0600720c */ /* 0x004fda0003f25270 */
[----:B0-----:R-:W-:Y:S05]  /*e3c0*/  @P1 BRA `(.L_x_512) ;  /* 0x00000000003c1947 */ /* 0x001fea0003800000 */
[----:B------:R-:W-:Y:S05]  /*e3d0*/  @!P0 BRA `(.L_x_513) ;  /* 0x0000000000048947 */ /* 0x000fea0003800000 */
[----:B------:R-:W-:Y:S01]  /*e3e0*/  BPT.TRAP 0x1 ;  /* 0x000000040000795c */ /* 0x000fe20000300000 */
.L_x_513:
[----:B------:R-:W-:-:S05]  /*e3f0*/  VIADD R6, R5, 0x1 ;  /* 0x0000000105067836 */ /* 0x000fca0000000000 */
[----:B------:R-:W-:-:S04]  /*e400*/  ISETP.NE.AND P2, PT, R6, 0x2, PT ;  /* 0x000000020600780c */ /* 0x000fc80003f45270 */
[----:B------:R-:W-:Y:S02]  /*e410*/  SEL R9, R6, RZ, P2 ;  /* 0x000000ff06097207 */ /* 0x000fe40001000000 */
[----:B------:R-:W-:-:S03]  /*e420*/  SHF.L.U32 R6, R11, 0x1f, RZ ;  /* 0x0000001f0b067819 */ /* 0x000fc600000006ff */
[----:B------:R-:W-:-:S04]  /*e430*/  IMAD R9, R9, 0x8, R2 ;  /* 0x0000000809097824 */ /* 0x000fc800078e0202 */
[----:B------:R0:W1:Y:S01]  /*e440*/  SYNCS.PHASECHK.TRANS64.TRYWAIT P2, [R9+URZ+0x2d830], R6 ;  /* 0x02d83006090075a7 */ /* 0x000062000804017f */
[----:B------:R-:W-:Y:S05]  /*e450*/  @!P0 BRA `(.L_x_514) ;  /* 0x0000000000048947 */ /* 0x000fea0003800000 */
[----:B------:R-:W-:Y:S01]  /*e460*/  BPT.TRAP 0x1 ;  /* 0x000000040000795c */ /* 0x000fe20000300000 */
.L_x_514:
[----:B------:R-:W-:Y:S04]  /*e470*/  BSSY B0, `(.L_x_512) ;  /* 0x0000004000007945 */ /* 0x000fe80003800000 */
[----:B-1----:R-:W-:Y:S05]  /*e480*/  @P2 BRA `(.L_x_515) ;  /* 0x0000000000082947 */ /* 0x002fea0003800000 */
[----:B------:R-:W1:Y:S02]  /*e490*/  SYNCS.PHASECHK.TRANS64.TRYWAIT P2, [R9+URZ+0x2d830], R6 ;  /* 0x02d83006090075a7 */ /* 0x000e64000804017f */
[----:B-1----:R-:W-:Y:S05]  /*e4a0*/  @!P2 BRA `(.L_x_516) ;  /* 0x000000e00000a947 */ /* 0x002fea0003800000 */
.L_x_515:
[----:B------:R-:W-:Y:S05]  /*e4b0*/  BSYNC B0 ;  /* 0x0000000000007941 */ /* 0x000fea0003800000 */
.L_x_512:
[----:B01----:R-:W2:Y:S04]  /*e4c0*/  LDL R9, [R1+0x80] ;  /* 0x0000800001097983 */ /* 0x003ea80000100800 */
[----:B------:R-:W3:Y:S01]  /*e4d0*/  LDL.64 R26, [R1+0x18] ;  /* 0x00001800011a7983 */ /* 0x000ee20000100a00 */
[----:B------:R-:W-:Y:S01]  /*e4e0*/  IADD3 R142, R5, 0x1, RZ ;  /* 0x00000001058e7810 */ /* 0x000fe20007ffe0ff */
[----:B------:R-:W-:Y:S05]  /*e4f0*/  WARPSYNC.ALL ;  /* 0x0000000000007948 */ /* 0x000fea0003800000 */
[C---:B------:R-:W-:Y:S01]  /*e500*/  ISETP.NE.AND P2, PT, R142.reuse, 0x2, PT ;  /* 0x000000028e00780c */ /* 0x040fe20003f45270 */
[----:B------:R-:W4:Y:S03]  /*e510*/  LDL.64 R154, [R1+0x60] ;  /* 0x00006000019a7983 */ /* 0x000f260000100a00 */
[----:B------:R-:W-:Y:S01]  /*e520*/  SEL R142, R142, RZ, P2 ;  /* 0x000000ff8e8e7207 */ /* 0x000fe20001000000 */
[----:B------:R-:W-:Y:S01]  /*e530*/  IMAD.MOV.U32 R15, RZ, RZ, -0x7fffffe0 ;  /* 0x80000020ff0f7424 */ /* 0x000fe200078e00ff */
[----:B------:R-:W0:Y:S04]  /*e540*/  S2R R6, SR_TID.X ;  /* 0x0000000000067919 */ /* 0x000e280000002100 */
[----:B------:R-:W-:Y:S01]  /*e550*/  R2UR UR15, R15 ;  /* 0x000000000f0f72ca */ /* 0x000fe200000e0000 */
[----:B------:R-:W-:Y:S01]  /*e560*/  IMAD.MOV.U32 R13, RZ, RZ, -0x7fffffe0 ;  /* 0x80000020ff0d7424 */ /* 0x000fe200078e00ff */
[----:B------:R-:W5:Y:S04]  /*e570*/  LDL.64 R150, [R1+0x40] ;  /* 0x0000400001967983 */ /* 0x000f680000100a00 */
[----:B------:R-:W5:Y:S04]  /*e580*/  LDL.64 R148, [R1+0x38] ;  /* 0x0000380001947983 */ /* 0x000f680000100a00 */
[----:B------:R-:W5:Y:S01]  /*e590*/  LDL.64 R146, [R1+0x30] ;  /* 0x0000300001927983 */ /* 0x000f620000100a00 */
[----:B0-----:R-:W-:-:S05]  /*e5a0*/  SHF.R.U32.HI R6, RZ, 0x7, R6 ;  /* 0x00000007ff067819 */ /* 0x001fca0000011606 */
[----:B------:R-:W-:Y:S01]  /*e5b0*/  VIADD R6, R6, 0x8 ;  /* 0x0000000806067836 */ /* 0x000fe20000000000 */
[----:B------:R-:W-:Y:S02]  /*e5c0*/  R2UR UR7, R13 ;  /* 0x000000000d0772ca */ /* 0x000fe400000e0000 */
[----:B------:R-:W-:-:S04]  /*e5d0*/  MOV R25, 0x80000020 ;  /* 0x8000002000197802 */ /* 0x000fc80000000f00 */
[----:B------:R-:W-:Y:S02]  /*e5e0*/  R2UR UR23, R25 ;  /* 0x00000000191772ca */ /* 0x000fe400000e0000 */
[----:B------:R-:W-:Y:S01]  /*e5f0*/  MOV R21, 0x80000020 ;  /* 0x8000002000157802 */ /* 0x000fe20000000f00 */
[----:B--2---:R-:W-:-:S04]  /*e600*/  IMAD R12, R142, 0x600, R9 ;  /* 0x000006008e0c7824 */ /* 0x004fc800078e0209 */
[----:B------:R-:W-:-:S05]  /*e610*/  VIADD R14, R12, 0x200 ;  /* 0x000002000c0e7836 */ /* 0x000fca0000000000 */
[----:B------:R-:W-:Y:S02]  /*e620*/  R2UR UR14, R14 ;  /* 0x000000000e0e72ca */ /* 0x000fe400000e0000 */
[----:B------:R-:W2:Y:S01]  /*e630*/  LDL.64 R14, [R1+0x68] ;  /* 0x00006800010e7983 */ /* 0x000ea20000100a00 */
[C---:B------:R-:W-:Y:S01]  /*e640*/  R2UR UR6, R12.reuse ;  /* 0x000000000c0672ca */ /* 0x040fe200000e0000 */
[----:B------:R-:W-:Y:S01]  /*e650*/  VIADD R24, R12, 0x400 ;  /* 0x000004000c187836 */ /* 0x000fe20000000000 */
[----:B---3--:R-:W-:Y:S02]  /*e660*/  R2UR UR4, R26 ;  /* 0x000000001a0472ca */ /* 0x008fe400000e0000 */
[----:B------:R-:W-:Y:S02]  /*e670*/  R2UR UR5, R27 ;  /* 0x000000001b0572ca */ /* 0x000fe400000e0000 */
[----:B------:R-:W-:Y:S01]  /*e680*/  R2UR UR22, R24 ;  /* 0x00000000181672ca */ /* 0x000fe200000e0000 */
[----:B------:R0:W-:Y:S06]  /*e690*/  BAR.SYNC.DEFER_BLOCKING R6, 0x100 ;  /* 0x000400060000751d */ /* 0x0001ec0000010000 */
[----:B------:R-:W-:-:S06]  /*e6a0*/  WARPGROUP.ARRIVE ;  /* 0x00000000000079c5 */ /* 0x000fcc0000000000 */
[----:B------:R-:W-:Y:S01]  /*e6b0*/  HGMMA.64x128x16.F32 R24, gdesc[UR4], RZ, !UPT, gsb0 ;  /* 0x01e00000041879f0 */ /* 0x000fe2000c0008ff */
[----:B------:R-:W-:Y:S01]  /*e6c0*/  VIADD R20, R12, 0x2 ;  /* 0x000000020c147836 */ /* 0x000fe20000000000 */
[----:B------:R-:W-:-:S04]  /*e6d0*/  R2UR UR11, R21 ;  /* 0x00000000150b72ca */ /* 0x000fc800000e0000 */
[----:B------:R-:W-:Y:S02]  /*e6e0*/  R2UR UR10, R20 ;  /* 0x00000000140a72ca */ /* 0x000fe400000e0000 */
[----:B----4-:R-:W-:Y:S02]  /*e6f0*/  R2UR UR12, R154 ;  /* 0x000000009a0c72ca */ /* 0x010fe400000e0000 */
[----:B------:R-:W-:Y:S01]  /*e700*/  R2UR UR13, R155 ;  /* 0x000000009b0d72ca */ /* 0x000fe200000e0000 */
[----:B------:R-:W-:Y:S02]  /*e710*/  WARPGROUP.DEPBAR.LE gsb0, 0x0 ;  /* 0x00008000000079c5 */ /* 0x000fe40000010000 */
[----:B------:R-:W-:Y:S01]  /*e720*/  WARPGROUP.ARRIVE ;  /* 0x00000000000079c5 */ /* 0x000fe20000000000 */
[----:B--2---:R-:W-:Y:S02]  /*e730*/  R2UR UR8, R14 ;  /* 0x000000000e0872ca */ /* 0x004fe400000e0000 */
[----:B------:R-:W-:-:S13]  /*e740*/  R2UR UR9, R15 ;  /* 0x000000000f0972ca */ /* 0x000fda00000e0000 */
[----:B------:R-:W-:Y:S01]  /*e750*/  HGMMA.64x128x16.F32 R24, gdesc[UR8], R24, gsb0 ;  /* 0x01e00000081879f0 */ /* 0x000fe20008000818 */
[----:B------:R-:W-:Y:S01]  /*e760*/  VIADD R20, R12, 0x202 ;  /* 0x000002020c147836 */ /* 0x000fe20000000000 */
[----:B------:R-:W-:Y:S02]  /*e770*/  R2UR UR19, R21 ;  /* 0x00000000151372ca */ /* 0x000fe400000e0000 */
[----:B-----5:R-:W-:Y:S02]  /*e780*/  R2UR UR16, R150 ;  /* 0x00000000961072ca */ /* 0x020fe400000e0000 */
[----:B------:R-:W-:Y:S02]  /*e790*/  R2UR UR18, R20 ;  /* 0x00000000141272ca */ /* 0x000fe400000e0000 */
[----:B------:R-:W-:Y:S01]  /*e7a0*/  R2UR UR17, R151 ;  /* 0x00000000971172ca */ /* 0x000fe200000e0000 */
[----:B------:R-:W-:Y:S02]  /*e7b0*/  WARPGROUP.DEPBAR.LE gsb0, 0x0 ;  /* 0x00008000000079c5 */ /* 0x000fe40000010000 */
[----:B------:R-:W-:-:S06]  /*e7c0*/  WARPGROUP.ARRIVE ;  /* 0x00000000000079c5 */ /* 0x000fcc0000000000 */
[----:B------:R-:W-:Y:S01]  /*e7d0*/  HGMMA.64x128x16.F32 R24, gdesc[UR12], R24, gsb0 ;  /* 0x01e000000c1879f0 */ /* 0x000fe20008000818 */
[----:B------:R-:W-:Y:S02]  /*e7e0*/  R2UR UR20, R148 ;  /* 0x00000000941472ca */ /* 0x000fe400000e0000 */
[----:B------:R-:W-:Y:S01]  /*e7f0*/  R2UR UR21, R149 ;  /* 0x00000000951572ca */ /* 0x000fe200000e0000 */
[----:B------:R-:W-:Y:S02]  /*e800*/  WARPGROUP.DEPBAR.LE gsb0, 0x0 ;  /* 0x00008000000079c5 */ /* 0x000fe40000010000 */
[----:B------:R-:W-:-:S06]  /*e810*/  WARPGROUP.ARRIVE ;  /* 0x00000000000079c5 */ /* 0x000fcc0000000000 */
[----:B------:R-:W-:Y:S01]  /*e820*/  HGMMA.64x128x16.F32 R24, gdesc[UR16], R24, gsb0 ;  /* 0x01e00000101879f0 */ /* 0x000fe20008000818 */
[----:B------:R-:W-:Y:S01]  /*e830*/  VIADD R12, R12, 0x402 ;  /* 0x000004020c0c7836 */ /* 0x000fe20000000000 */
[----:B------:R-:W-:Y:S02]  /*e840*/  R2UR UR27, R13 ;  /* 0x000000000d1b72ca */ /* 0x000fe400000e0000 */
[----:B------:R-:W-:Y:S02]  /*e850*/  R2UR UR24, R146 ;  /* 0x00000000921872ca */ /* 0x000fe400000e0000 */
[----:B------:R-:W-:Y:S02]  /*e860*/  R2UR UR26, R12 ;  /* 0x000000000c1a72ca */ /* 0x000fe400000e0000 */
[----:B------:R-:W-:Y:S01]  /*e870*/  R2UR UR25, R147 ;  /* 0x00000000931972ca */ /* 0x000fe200000e0000 */
[----:B------:R-:W-:Y:S02]  /*e880*/  WARPGROUP.DEPBAR.LE gsb0, 0x0 ;  /* 0x00008000000079c5 */ /* 0x000fe40000010000 */
[----:B------:R-:W-:-:S06]  /*e890*/  WARPGROUP.ARRIVE ;  /* 0x00000000000079c5 */ /* 0x000fcc0000000000 */
        /* <DEDUP_REMOVED lines=8> */
.L_x_518:
[----:B------:R-:W-:Y:S01]  /*e920*/  SHF.L.U32 R6, R10, 0x1f, RZ ;  /* 0x0000001f0a067819 */ /* 0x000fe200000006ff */
[----:B------:R-:W-:-:S04]  /*e930*/  IMAD R9, R5, 0x8, R2 ;  /* 0x0000000805097824 */ /* 0x000fc800078e0202 */
[----:B------:R0:W1:Y:S01]  /*e940*/  SYNCS.PHASECHK.TRANS64.TRYWAIT P1, [R9+URZ+0x2d850], R6 ;  /* 0x02d85006090075a7 */ /* 0x000062000802017f */
[----:B------:R-:W-:Y:S05]  /*e950*/  @!P0 BRA `(.L_x_519) ;  /* 0x0000000000048947 */ /* 0x000fea0003800000 */
[----:B------:R-:W-:Y:S01]  /*e960*/  BPT.TRAP 0x1 ;  /* 0x000000040000795c */ /* 0x000fe20000300000 */
.L_x_519:
[----:B-1----:R-:W-:Y:S05]  /*e970*/  @P1 BRA `(.L_x_517) ;  /* 0x0000000000081947 */ /* 0x002fea0003800000 */
[----:B------:R-:W1:Y:S02]  /*e980*/  SYNCS.PHASECHK.TRANS64.TRYWAIT P1, [R9+URZ+0x2d850], R6 ;  /* 0x02d85006090075a7 */ /* 0x000e64000802017f */
[----:B-1----:R-:W-:Y:S05]  /*e990*/  @!P1 BRA `(.L_x_520) ;  /* 0x000000d800d89947 */ /* 0x002fea0003800000 */
.L_x_517:
[----:B------:R-:W2:Y:S01]  /*e9a0*/  LDL R14, [R1+0x84] ;  /* 0x00008400010e7983 */ /* 0x000ea20000100800 */
[----:B01----:R-:W-:Y:S01]  /*e9b0*/  VIADD R6, R2, 0x400 ;  /* 0x0000040002067836 */ /* 0x003fe20000000000 */
[----:B------:R-:W-:Y:S05]  /*e9c0*/  WARPSYNC.ALL ;  /* 0x0000000000007948 */ /* 0x000fea0003800000 */
[----:B------:R-:W-:Y:S01]  /*e9d0*/  SHF.R.U32.HI R6, RZ, 0x4, R6 ;  /* 0x00000004ff067819 */ /* 0x000fe20000011606 */
[----:B------:R-:W-:Y:S01]  /*e9e0*/  IMAD.MOV.U32 R11, RZ, RZ, -0x7fffffe0 ;  /* 0x80000020ff0b7424 */ /* 0x000fe200078e00ff */
[----:B------:R-:W-:Y:S01]  /*e9f0*/  WARPGROUP.ARRIVE ;  /* 0x00000000000079c5 */ /* 0x000fe20000000000 */
[----:B------:R-:W-:-:S02]  /*ea00*/  MOV R13, 0x80000020 ;  /* 0x80000020000d7802 */ /* 0x000fc40000000f00 */
[----:B------:R-:W-:Y:S02]  /*ea10*/  LOP3.LUT R6, R6, 0x3fff, RZ, 0xc0, !PT ;  /* 0x00003fff06067812 */ /* 0x000fe400078ec0ff */
[C---:B------:R-:W-:Y:S02]  /*ea20*/  R2UR UR7, R11.reuse ;  /* 0x000000000b0772ca */ /* 0x040fe400000e0000 */
[----:B------:R-:W-:Y:S02]  /*ea30*/  LOP3.LUT R6, R6, 0x2000000, RZ, 0xfc, !PT ;  /* 0x0200000006067812 */ /* 0x000fe400078efcff */
[----:B------:R-:W-:Y:S01]  /*ea40*/  R2UR UR35, R11 ;  /* 0x000000000b2372ca */ /* 0x000fe200000e0000 */
[----:B------:R-:W-:Y:S01]  /*ea50*/  IMAD.MOV.U32 R11, RZ, RZ, 0x40000040 ;  /* 0x40000040ff0b7424 */ /* 0x000fe200078e00ff */
[----:B------:R-:W-:Y:S01]  /*ea60*/  R2UR UR11, R13 ;  /* 0x000000000d0b72ca */ /* 0x000fe200000e0000 */
[----:B------:R-:W-:Y:S01]  /*ea70*/  IMAD R10, R5, 0x600, R6 ;  /* 0x00000600050a7824 */ /* 0x000fe200078e0206 */
[----:B------:R-:W-:-:S02]  /*ea80*/  R2UR UR15, R13 ;  /* 0x000000000d0f72ca */ /* 0x000fc400000e0000 */
[----:B------:R-:W-:Y:S01]  /*ea90*/  R2UR UR5, R11 ;  /* 0x000000000b0572ca */ /* 0x000fe200000e0000 */
[C---:B------:R-:W-:Y:S01]  /*eaa0*/  VIADD R12, R10.reuse, 0x40 ;  /* 0x000000400a0c7836 */ /* 0x040fe20000000000 */
[----:B------:R-:W-:Y:S01]  /*eab0*/  R2UR UR6, R10 ;  /* 0x000000000a0672ca */ /* 0x000fe200000e0000 */
[----:B------:R-:W-:Y:S01]  /*eac0*/  IMAD.MOV.U32 R11, RZ, RZ, 0x40000040 ;  /* 0x40000040ff0b7424 */ /* 0x000fe200078e00ff */
[C---:B------:R-:W-:Y:S02]  /*ead0*/  R2UR UR19, R13.reuse ;  /* 0x000000000d1372ca */ /* 0x040fe400000e0000 */
[----:B------:R-:W-:Y:S01]  /*eae0*/  R2UR UR10, R12 ;  /* 0x000000000c0a72ca */ /* 0x000fe200000e0000 */
[----:B------:R-:W-:Y:S01]  /*eaf0*/  VIADD R12, R10, 0x80 ;  /* 0x000000800a0c7836 */ /* 0x000fe20000000000 */
[C---:B------:R-:W-:Y:S02]  /*eb00*/  R2UR UR23, R13.reuse ;  /* 0x000000000d1772ca */ /* 0x040fe400000e0000 */
[----:B------:R-:W-:-:S02]  /*eb10*/  R2UR UR27, R13 ;  /* 0x000000000d1b72ca */ /* 0x000fc400000e0000 */
[----:B------:R-:W-:Y:S01]  /*eb20*/  R2UR UR14, R12 ;  /* 0x000000000c0e72ca */ /* 0x000fe200000e0000 */
[----:B------:R-:W-:Y:S01]  /*eb30*/  VIADD R12, R10, 0xc0 ;  /* 0x000000c00a0c7836 */ /* 0x000fe20000000000 */
[----:B------:R-:W-:Y:S01]  /*eb40*/  R2UR UR31, R13 ;  /* 0x000000000d1f72ca */ /* 0x000fe200000e0000 */
[----:B------:R-:W-:Y:S01]  /*eb50*/  IMAD.MOV.U32 R13, RZ, RZ, 0x40000040 ;  /* 0x40000040ff0d7424 */ /* 0x000fe200078e00ff */
[----:B------:R-:W-:Y:S02]  /*eb60*/  R2UR UR33, R11 ;  /* 0x000000000b2172ca */ /* 0x000fe400000e0000 */
[----:B------:R-:W-:Y:S01]  /*eb70*/  R2UR UR18, R12 ;  /* 0x000000000c1272ca */ /* 0x000fe200000e0000 */
[----:B------:R-:W-:Y:S01]  /*eb80*/  VIADD R12, R10, 0x100 ;  /* 0x000001000a0c7836 */ /* 0x000fe20000000000 */
[----:B------:R-:W-:Y:S01]  /*eb90*/  R2UR UR9, R13 ;  /* 0x000000000d0972ca */ /* 0x000fe200000e0000 */
[----:B------:R-:W-:-:S03]  /*eba0*/  IMAD.MOV.U32 R13, RZ, RZ, 0x40000040 ;  /* 0x40000040ff0d7424 */ /* 0x000fc600078e00ff */
[----:B------:R-:W-:Y:S01]  /*ebb0*/  R2UR UR22, R12 ;  /* 0x000000000c1672ca */ /* 0x000fe200000e0000 */
[----:B------:R-:W-:Y:S01]  /*ebc0*/  VIADD R12, R10, 0x140 ;  /* 0x000001400a0c7836 */ /* 0x000fe20000000000 */
[----:B------:R-:W-:Y:S01]  /*ebd0*/  R2UR UR13, R13 ;  /* 0x000000000d0d72ca */ /* 0x000fe200000e0000 */
[----:B------:R-:W-:-:S03]  /*ebe0*/  IMAD.MOV.U32 R13, RZ, RZ, 0x40000040 ;  /* 0x40000040ff0d7424 */ /* 0x000fc600078e00ff */
[----:B------:R-:W-:Y:S02]  /*ebf0*/  R2UR UR26, R12 ;  /* 0x000000000c1a72ca */ /* 0x000fe400000e0000 */
[C---:B------:R-:W-:Y:S01]  /*ec00*/  IADD3 R12, R10.reuse, 0x180, RZ ;  /* 0x000001800a0c7810 */ /* 0x040fe20007ffe0ff */
[----:B------:R-:W-:Y:S01]  /*ec10*/  VIADD R10, R10, 0x1c0 ;  /* 0x000001c00a0a7836 */ /* 0x000fe20000000000 */
[----:B------:R-:W-:Y:S02]  /*ec20*/  R2UR UR17, R13 ;  /* 0x000000000d1172ca */ /* 0x000fe400000e0000 */
[----:B------:R-:W-:Y:S02]  /*ec30*/  R2UR UR30, R12 ;  /* 0x000000000c1e72ca */ /* 0x000fe400000e0000 */
[----:B------:R-:W-:Y:S02]  /*ec40*/  R2UR UR34, R10 ;  /* 0x000000000a2272ca */ /* 0x000fe400000e0000 */
[----:B------:R-:W-:-:S04]  /*ec50*/  MOV R13, 0x40000040 ;  /* 0x40000040000d7802 */ /* 0x000fc80000000f00 */
[----:B------:R-:W-:Y:S01]  /*ec60*/  R2UR UR21, R13 ;  /* 0x000000000d1572ca */ /* 0x000fe200000e0000 */
[----:B------:R-:W-:-:S05]  /*ec70*/  IMAD.MOV.U32 R13, RZ, RZ, 0x40000040 ;  /* 0x40000040ff0d7424 */ /* 0x000fca00078e00ff */
[----:B------:R-:W-:Y:S01]  /*ec80*/  R2UR UR25, R13 ;  /* 0x000000000d1972ca */ /* 0x000fe200000e0000 */
[----:B------:R-:W-:-:S05]  /*ec90*/  IMAD.MOV.U32 R13, RZ, RZ, 0x40000040 ;  /* 0x40000040ff0d7424 */ /* 0x000fca00078e00ff */
[----:B------:R-:W-:Y:S02]  /*eca0*/  R2UR UR29, R13 ;  /* 0x000000000d1d72ca */ /* 0x000fe400000e0000 */
[----:B--2---:R-:W-:Y:S02]  /*ecb0*/  LOP3.LUT R10, R14, 0x10000, RZ, 0xfc, !PT ;  /* 0x000100000e0a7812 */ /* 0x004fe400078efcff */
[----:B------:R-:W0:Y:S02]  /*ecc0*/  S2R R14, SR_TID.X ;  /* 0x00000000000e7919 */ /* 0x000e240000002100 */
[C---:B------:R-:W-:Y:S01]  /*ecd0*/  R2UR UR4, R10.reuse ;  /* 0x000000000a0472ca */ /* 0x040fe200000e0000 */
[----:B------:R-:W-:-:S05]  /*ece0*/  VIADD R12, R10, 0x2 ;  /* 0x000000020a0c7836 */ /* 0x000fca0000000000 */
[----:B------:R-:W-:Y:S02]  /*ecf0*/  R2UR UR8, R12 ;  /* 0x000000000c0872ca */ /* 0x000fe400000e0000 */
[----:B------:R-:W-:-:S04]  /*ed00*/  IADD3 R12, R10, 0x4, RZ ;  /* 0x000000040a0c7810 */ /* 0x000fc80007ffe0ff */
[----:B------:R-:W-:Y:S01]  /*ed10*/  R2UR UR12, R12 ;  /* 0x000000000c0c72ca */ /* 0x000fe200000e0000 */
[----:B------:R-:W-:Y:S01]  /*ed20*/  HGMMA.64x96x16.F32 R88, gdesc[UR4].tnspB, R88, gsb0 ;  /* 0x41600000045879f0 */ /* 0x000fe20008000858 */
[----:B------:R-:W-:-:S05]  /*ed30*/  VIADD R12, R10, 0x6 ;  /* 0x000000060a0c7836 */ /* 0x000fca0000000000 */
[----:B------:R-:W-:Y:S01]  /*ed40*/  R2UR UR16, R12 ;  /* 0x000000000c1072ca */ /* 0x000fe200000e0000 */
[----:B------:R-:W-:-:S05]  /*ed50*/  VIADD R12, R10, 0x600 ;  /* 0x000006000a0c7836 */ /* 0x000fca0000000000 */
[----:B------:R-:W-:Y:S01]  /*ed60*/  R2UR UR20, R12 ;  /* 0x000000000c1472ca */ /* 0x000fe200000e0000 */
[----:B------:R-:W-:Y:S01]  /*ed70*/  VIADD R12, R10, 0x602 ;  /* 0x000006020a0c7836 */ /* 0x000fe20000000000 */
[----:B0-----:R-:W-:-:S04]  /*ed80*/  SHF.R.U32.HI R6, RZ, 0x7, R14 ;  /* 0x00000007ff067819 */ /* 0x001fc8000001160e */
[----:B------:R-:W-:Y:S01]  /*ed90*/  R2UR UR24, R12 ;  /* 0x000000000c1872ca */ /* 0x000fe200000e0000 */
[C---:B------:R-:W-:Y:S01]  /*eda0*/  VIADD R12, R10.reuse, 0x604 ;  /* 0x000006040a0c7836 */ /* 0x040fe20000000000 */
[----:B------:R-:W-:Y:S01]  /*edb0*/  IADD3 R10, R10, 0x606, RZ ;  /* 0x000006060a0a7810 */ /* 0x000fe20007ffe0ff */
[----:B------:R-:W-:Y:S01]  /*edc0*/  VIADD R6, R6, 0x9 ;  /* 0x0000000906067836 */ /* 0x000fe20000000000 */
[----:B------:R-:W-:Y:S02]  /*edd0*/  ISETP.GE.U32.AND P1, PT, R14, 0x180, PT ;  /* 0x000001800e00780c */ /* 0x000fe40003f26070 */
[----:B------:R-:W-:Y:S02]  /*ede0*/  R2UR UR28, R12 ;  /* 0x000000000c1c72ca */ /* 0x000fe400000e0000 */
[----:B------:R-:W-:Y:S02]  /*edf0*/  R2UR UR32, R10 ;  /* 0x000000000a2072ca */ /* 0x000fe400000e0000 */
[----:B------:R-:W-:Y:S01]  /*ee00*/  SEL R6, R6, 0x9, !P1 ;  /* 0x0000000906067807 */ /* 0x000fe20004800000 */
[----:B------:R-:W-:-:S02]  /*ee10*/  WARPGROUP.DEPBAR.LE gsb0, 0x0 ;  /* 0x00008000000079c5 */ /* 0x000fc40000010000 */
[----:B------:R-:W-:-:S06]  /*ee20*/  WARPGROUP.ARRIVE ;  /* 0x00000000000079c5 */ /* 0x000fcc0000000000 */
[----:B------:R-:W-:Y:S03]  /*ee30*/  HGMMA.64x96x16.F32 R88, gdesc[UR8].tnspB, R88, gsb0 ;  /* 0x41600000085879f0 */ /* 0x000fe60008000858 */
[----:B------:R-:W-:Y:S02]  /*ee40*/  WARPGROUP.DEPBAR.LE gsb0, 0x0 ;  /* 0x00008000000079c5 */ /* 0x000fe40000010000 */
        /* <DEDUP_REMOVED lines=18> */
[----:B------:R0:W-:Y:S06]  /*ef70*/  BAR.ARV R6, 0x100 ;  /* 0x000400060000751d */ /* 0x0001ec0000002000 */
[----:B------:R-:W-:Y:S05]  /*ef80*/  @!P0 BRA `(.L_x_521) ;  /* 0x0000000000048947 */ /* 0x000fea0003800000 */
[----:B------:R-:W-:Y:S01]  /*ef90*/  BPT.TRAP 0x1 ;  /* 0x000000040000795c */ /* 0x000fe20000300000 */
.L_x_521:
[----:B------:R-:W-:Y:S01]  /*efa0*/  FMUL.FTZ R12, R24, UR41 ;  /* 0x00000029180c7c20 */ /* 0x000fe20008410000 */
[----:B------:R-:W-:Y:S01]  /*efb0*/  FMUL.FTZ R13, R25, UR41 ;  /* 0x00000029190d7c20 */ /* 0x000fe20008410000 */
[----:B------:R-:W-:Y:S01]  /*efc0*/  FMUL.FTZ R14, R28, UR41 ;  /* 0x000000291c0e7c20 */ /* 0x000fe20008410000 */
[----:B0-----:R-:W-:Y:S02]  /*efd0*/  IMAD R6, R142, 0x8, R2 ;  /* 0x000000088e067824 */ /* 0x001fe400078e0202 */
[----:B------:R-:W-:Y:S01]  /*efe0*/  FMUL.FTZ R15, R29, UR41 ;  /* 0x000000291d0f7c20 */ /* 0x000fe20008410000 */
[----:B------:R-:W-:Y:S01]  /*eff0*/  MOV R9, UR38 ;  /* 0x0000002600097c02 */ /* 0x000fe20008000f00 */
[----:B------:R-:W0:Y:S01]  /*f000*/  MUFU.TANH R12, R12 ;  /* 0x0000000c000c7308 */ /* 0x000e220000002400 */
[----:B------:R-:W-:Y:S02]  /*f010*/  VIADD R6, R6, 0x2d840 ;  /* 0x0002d84006067836 */ /* 0x000fe40000000000 */
[----:B------:R-:W-:Y:S01]  /*f020*/  FMUL.FTZ R26, R26, UR41 ;  /* 0x000000291a1a7c20 */ /* 0x000fe20008410000 */
[----:B------:R-:W-:Y:S01]  /*f030*/  FMUL.FTZ R24, R32, UR41 ;  /* 0x0000002920187c20 */ /* 0x000fe20008410000 */
[----:B------:R-:W-:Y:S01]  /*f040*/  FMUL.FTZ R30, R30, UR41 ;  /* 0x000000291e1e7c20 */ /* 0x000fe20008410000 */
[----:B------:R-:W-:Y:S01]  /*f050*/  FMUL.FTZ R28, R36, UR41 ;  /* 0x00000029241c7c20 */ /* 0x000fe20008410000 */
[----:B------:R-:W-:Y:S01]  /*f060*/  PRMT R6, R9, 0x654, R6 ;  /* 0x0000065409067816 */ /* 0x000fe20000000006 */
[----:B------:R-:W-:Y:S01]  /*f070*/  FMUL.FTZ R32, R40, UR41 ;  /* 0x0000002928207c20 */ /* 0x000fe20008410000 */
[----:B------:R-:W1:Y:S01]  /*f080*/  MUFU.TANH R13, R13 ;  /* 0x0000000d000d7308 */ /* 0x000e620000002400 */
[----:B------:R-:W-:Y:S01]  /*f090*/  FMUL.FTZ R34, R34, UR41 ;  /* 0x0000002922227c20 */ /* 0x000fe20008410000 */
[----:B------:R0:W-:Y:S01]  /*f0a0*/  SYNCS.ARRIVE.TRANS64.RED.A1T0 RZ, [R6+URZ], RZ ;  /* 0x000000ff06ff79a7 */ /* 0x0001e2000810043f */
[----:B------:R-:W-:Y:S01]  /*f0b0*/  FMUL.FTZ R36, R45, UR41 ;  /* 0x000000292d247c20 */ /* 0x000fe20008410000 */
[----:B------:R-:W-:Y:S01]  /*f0c0*/  FMUL.FTZ R40, R48, UR41 ;  /* 0x0000002930287c20 */ /* 0x000fe20008410000 */
[----:B------:R-:W-:Y:S01]  /*f0d0*/  FMUL.FTZ R45, R53, UR41 ;  /* 0x00000029352d7c20 */ /* 0x000fe20008410000 */
[----:B------:R-:W-:Y:S01]  /*f0e0*/  FMUL.FTZ R145, R56, UR41 ;  /* 0x0000002938917c20 */ /* 0x000fe20008410000 */
[----:B------:R-:W-:Y:S01]  /*f0f0*/  FMUL.FTZ R147, R57, UR41 ;  /* 0x0000002939937c20 */ /* 0x000fe20008410000 */
[----:B------:R-:W2:Y:S01]  /*f100*/  MUFU.TANH R14, R14 ;  /* 0x0000000e000e7308 */ /* 0x000ea20000002400 */
[----:B------:R-:W-:Y:S01]  /*f110*/  FMUL.FTZ R146, R60, UR41 ;  /* 0x000000293c927c20 */ /* 0x000fe20008410000 */
[----:B0-----:R-:W-:Y:S01]  /*f120*/  FMNMX.FTZ R6, R12, R7, !PT ;  /* 0x000000070c067209 */ /* 0x001fe20007810000 */
        /* <DEDUP_REMOVED lines=13> */
[----:B------:R1:W-:Y:S01]  /*f200*/  MUFU.TANH R11, R26 ;  /* 0x0000001a000b7308 */ /* 0x0003e20000002400 */
        /* <DEDUP_REMOVED lines=8> */
[----:B-1----:R-:W-:Y:S01]  /*f290*/  FMUL.FTZ R26, R33, UR41 ;  /* 0x00000029211a7c20 */ /* 0x002fe20008410000 */
[----:B0-----:R-:W-:Y:S01]  /*f2a0*/  FMNMX.FTZ R6, R15, R6, !PT ;  /* 0x000000060f067209 */ /* 0x001fe20007810000 */
        /* <DEDUP_REMOVED lines=18> */
[----:B------:R-:W-:-:S03]  /*f3d0*/  UMOV UR45, UR44 ;  /* 0x0000002c002d7c82 */ /* 0x000fc60008000000 */
[----:B------:R-:W2:Y:S01]  /*f3e0*/  MUFU.TANH R28, R28 ;  /* 0x0000001c001c7308 */ /* 0x000ea20000002400 */
[----:B-1----:R-:W-:Y:S01]  /*f3f0*/  FMUL.FTZ R30, R37, UR41 ;  /* 0x00000029251e7c20 */ /* 0x002fe20008410000 */
[----:B0-----:R-:W-:Y:S01]  /*f400*/  FMNMX.FTZ R6, R26, R6, !PT ;  /* 0x000000061a067209 */ /* 0x001fe20007810000 */
[----:B------:R-:W-:-:S05]  /*f410*/  FMUL.FTZ R37, R74, UR41 ;  /* 0x000000294a257c20 */ /* 0x000fca0008410000 */
[----:B------:R-:W0:Y:S08]  /*f420*/  MUFU.TANH R30, R30 ;  /* 0x0000001e001e7308 */ /* 0x000e300000002400 */
[----:B------:R-:W1:Y:S01]  /*f430*/  MUFU.TANH R32, R32 ;  /* 0x0000002000207308 */ /* 0x000e620000002400 */
[----:B--2---:R-:W-:-:S07]  /*f440*/  FMNMX.FTZ R6, R28, R6, !PT ;  /* 0x000000061c067209 */ /* 0x004fce0007810000 */
[----:B------:R2:W3:Y:S01]  /*f450*/  MUFU.TANH R154, R34 ;  /* 0x00000022009a7308 */ /* 0x0004e20000002400 */
[----:B0-----:R-:W-:-:S07]  /*f460*/  FMNMX.FTZ R6, R30, R6, !PT ;  /* 0x000000061e067209 */ /* 0x001fce0007810000 */
[----:B------:R-:W0:Y:S01]  /*f470*/  MUFU.TANH R33, R33 ;  /* 0x0000002100217308 */ /* 0x000e220000002400 */
[----:B--2---:R-:W-:Y:S01]  /*f480*/  FMUL.FTZ R34, R44, UR41 ;  /* 0x000000292c227c20 */ /* 0x004fe20008410000 */
[----:B-1----:R-:W-:Y:S01]  /*f490*/  FMNMX.FTZ R6, R32, R6, !PT ;  /* 0x0000000620067209 */ /* 0x002fe20007810000 */
[----:B------:R-:W-:Y:S01]  /*f4a0*/  FMUL.FTZ R44, R52, UR41 ;  /* 0x00000029342c7c20 */ /* 0x000fe20008410000 */
[----:B------:R-:W-:-:S04]  /*f4b0*/  FMUL.FTZ R52, R67, UR41 ;  /* 0x0000002943347c20 */ /* 0x000fc80008410000 */
[----:B------:R-:W1:Y:S01]  /*f4c0*/  MUFU.TANH R34, R34 ;  /* 0x0000002200227308 */ /* 0x000e620000002400 */
[----:B---3--:R-:W-:-:S07]  /*f4d0*/  IMAD.MOV.U32 R70, RZ, RZ, R154 ;  /* 0x000000ffff467224 */ /* 0x008fce00078e009a */
        /* <DEDUP_REMOVED lines=42> */
[----:B------:R2:W3:Y:S01]  /*f780*/  MUFU.TANH R20, R27 ;  /* 0x0000001b00147308 */ /* 0x0004e20000002400 */
[----:B0-----:R-:W-:-:S07]  /*f790*/  FMNMX.FTZ R6, R84, R6, !PT ;  /* 0x0000000654067209 */ /* 0x001fce0007810000 */
[----:B------:R0:W4:Y:S01]  /*f7a0*/  MUFU.TANH R152, R31 ;  /* 0x0000001f00987308 */ /* 0x0001220000002400 */
[----:B-1----:R-:W-:Y:S01]  /*f7b0*/  FMNMX.FTZ R6, R85, R6, !PT ;  /* 0x0000000655067209 */ /* 0x002fe20007810000 */
[----:B--2---:R-:W-:-:S04]  /*f7c0*/  FMUL.FTZ R27, R47, UR41 ;  /* 0x000000292f1b7c20 */ /* 0x004fc80008410000 */
[----:B------:R-:W1:Y:S02]  /*f7d0*/  SHFL.BFLY PT, R9, R6, 0x2, 0x1f ;  /* 0x0c401f0006097f89 */ /* 0x000e6400000e0000 */
[----:B------:R2:W5:Y:S01]  /*f7e0*/  MUFU.TANH R155, R35 ;  /* 0x00000023009b7308 */ /* 0x0005620000002400 */
[----:B---3--:R-:W-:Y:S02]  /*f7f0*/  IMAD.MOV.U32 R38, RZ, RZ, R20 ;  /* 0x000000ffff267224 */ /* 0x008fe400078e0014 */
[----:B------:R-:W-:Y:S01]  /*f800*/  FMUL.FTZ R20, R50, UR41 ;  /* 0x0000002932147c20 */ /* 0x000fe20008410000 */
[----:B0-----:R-:W-:-:S04]  /*f810*/  FMUL.FTZ R31, R55, UR41 ;  /* 0x00000029371f7c20 */ /* 0x001fc80008410000 */
[----:B------:R-:W0:Y:S01]  /*f820*/  MUFU.TANH R72, R72 ;  /* 0x0000004800487308 */ /* 0x000e220000002400 */
[----:B--2---:R-:W-:Y:S01]  /*f830*/  FMUL.FTZ R35, R39, UR41 ;  /* 0x0000002927237c20 */ /* 0x004fe20008410000 */
[----:B----4-:R-:W-:-:S06]  /*f840*/  IMAD.MOV.U32 R74, RZ, RZ, R152 ;  /* 0x000000ffff4a7224 */ /* 0x010fcc00078e0098 */
[----:B------:R-:W2:Y:S01]  /*f850*/  MUFU.TANH R35, R35 ;  /* 0x0000002300237308 */ /* 0x000ea20000002400 */
[----:B-----5:R-:W-:Y:S02]  /*f860*/  IMAD.MOV.U32 R66, RZ, RZ, R155 ;  /* 0x000000ffff427224 */ /* 0x020fe400078e009b */
[----:B------:R-:W-:Y:S01]  /*f870*/  FMUL.FTZ R155, R78, UR41 ;  /* 0x000000294e9b7c20 */ /* 0x000fe20008410000 */
[----:B------:R-:W-:Y:S01]  /*f880*/  IMAD.MOV.U32 R78, RZ, RZ, R11 ;  /* 0x000000ffff4e7224 */ /* 0x000fe200078e000b */
[----:B-1----:R-:W-:-:S03]  /*f890*/  FMNMX.FTZ R6, R6, R9, !PT ;  /* 0x0000000906067209 */ /* 0x002fc60007810000 */
[----:B------:R-:W1:Y:S02]  /*f8a0*/  MUFU.TANH R21, R21 ;  /* 0x0000001500157308 */ /* 0x000e640000002400 */
[----:B------:R-:W3:Y:S06]  /*f8b0*/  SHFL.BFLY PT, R9, R6, 0x1, 0x1f ;  /* 0x0c201f0006097f89 */ /* 0x000eec00000e0000 */
[----:B------:R-:W4:Y:S08]  /*f8c0*/  MUFU.TANH R25, R25 ;  /* 0x0000001900197308 */ /* 0x000f300000002400 */
[----:B------:R-:W5:Y:S08]  /*f8d0*/  MUFU.TANH R68, R68 ;  /* 0x0000004400447308 */ /* 0x000f700000002400 */
[----:B------:R-:W5:Y:S01]  /*f8e0*/  MUFU.TANH R27, R27 ;  /* 0x0000001b001b7308 */ /* 0x000f620000002400 */
[----:B---3--:R-:W-:-:S02]  /*f8f0*/  FMNMX.FTZ R6, R6, R9, !PT ;  /* 0x0000000906067209 */ /* 0x008fc40007810000 */
[----:B------:R-:W-:Y:S01]  /*f900*/  FMNMX.FTZ R9, R11, R8, !PT ;  /* 0x000000080b097209 */ /* 0x000fe20007810000 */
[----:B------:R-:W-:-:S04]  /*f910*/  FMUL.FTZ R11, R87, UR41 ;  /* 0x00000029570b7c20 */ /* 0x000fc80008410000 */
[----:B------:R-:W3:Y:S01]  /*f920*/  MUFU.TANH R20, R20 ;  /* 0x0000001400147308 */ /* 0x000ee20000002400 */
[----:B------:R-:W-:Y:S01]  /*f930*/  FMNMX.FTZ R9, R38, R9, !PT ;  /* 0x0000000926097209 */ /* 0x000fe20007810000 */
[C---:B------:R-:W-:Y:S01]  /*f940*/  FMUL.FTZ R39, R6.reuse, UR45 ;  /* 0x0000002d06277c20 */ /* 0x040fe20008410000 */
[----:B------:R-:W-:Y:S02]  /*f950*/  FADD.FTZ R7, -R6, R7 ;  /* 0x0000000706077221 */ /* 0x000fe40000010100 */
[----:B------:R-:W-:Y:S01]  /*f960*/  FMNMX.FTZ R9, R10, R9, !PT ;  /* 0x000000090a097209 */ /* 0x000fe20007810000 */
[--C-:B------:R-:W-:Y:S01]  /*f970*/  FFMA.FTZ R43, R80, UR45, -R39.reuse ;  /* 0x0000002d502b7c23 */ /* 0x100fe20008010827 */
[--C-:B------:R-:W-:Y:S01]  /*f980*/  FFMA.FTZ R24, R24, UR45, -R39.reuse ;  /* 0x0000002d18187c23 */ /* 0x100fe20008010827 */
[----:B------:R-:W3:Y:S01]  /*f990*/  MUFU.TANH R29, R29 ;  /* 0x0000001d001d7308 */ /* 0x000ee20000002400 */
[----:B------:R-:W-:Y:S01]  /*f9a0*/  FMNMX.FTZ R9, R152, R9, !PT ;  /* 0x0000000998097209 */ /* 0x000fe20007810000 */
[----:B------:R-:W-:Y:S01]  /*f9b0*/  FMUL.FTZ R152, R82, UR41 ;  /* 0x0000002952987c20 */ /* 0x000fe20008410000 */
[----:B------:R-:W-:Y:S01]  /*f9c0*/  FMUL.FTZ R82, R83, UR41 ;  /* 0x0000002953527c20 */ /* 0x000fe20008410000 */
[----:B------:R-:W-:Y:S01]  /*f9d0*/  MOV R83, R10 ;  /* 0x0000000a00537202 */ /* 0x000fe20000000f00 */
[----:B------:R-:W-:Y:S01]  /*f9e0*/  FMUL.FTZ R10, R86, UR41 ;  /* 0x00000029560a7c20 */ /* 0x000fe20008410000 */
[----:B------:R-:W-:Y:S01]  /*f9f0*/  FMNMX.FTZ R9, R154, R9, !PT ;  /* 0x000000099a097209 */ /* 0x000fe20007810000 */
[----:B------:R-:W-:Y:S01]  /*fa00*/  FMUL.FTZ R154, R79, UR41 ;  /* 0x000000294f9a7c20 */ /* 0x000fe20008410000 */
[----:B------:R-:W3:Y:S01]  /*fa10*/  MUFU.TANH R64, R64 ;  /* 0x0000004000407308 */ /* 0x000ee20000002400 */
[----:B------:R-:W-:Y:S01]  /*fa20*/  IMAD.MOV.U32 R86, RZ, RZ, R38 ;  /* 0x000000ffff567224 */ /* 0x000fe200078e0026 */
[----:B------:R-:W-:Y:S01]  /*fa30*/  FMNMX.FTZ R9, R66, R9, !PT ;  /* 0x0000000942097209 */ /* 0x000fe20007810000 */
[--C-:B------:R-:W-:Y:S01]  /*fa40*/  FFMA.FTZ R79, R13, UR45, -R39.reuse ;  /* 0x0000002d0d4f7c23 */ /* 0x100fe20008010827 */
[--C-:B------:R-:W-:Y:S01]  /*fa50*/  FFMA.FTZ R13, R32, UR45, -R39.reuse ;  /* 0x0000002d200d7c23 */ /* 0x100fe20008010827 */
[--C-:B------:R-:W-:Y:S01]  /*fa60*/  FFMA.FTZ R12, R12, UR45, -R39.reuse ;  /* 0x0000002d0c0c7c23 */ /* 0x100fe20008010827 */
[----:B0-----:R-:W-:Y:S01]  /*fa70*/  FMNMX.FTZ R9, R72, R9, !PT ;  /* 0x0000000948097209 */ /* 0x001fe20007810000 */
[--C-:B------:R-:W-:Y:S01]  /*fa80*/  FFMA.FTZ R15, R15, UR45, -R39.reuse ;  /* 0x0000002d0f0f7c23 */ /* 0x100fe20008010827 */
[----:B------:R-:W0:Y:S01]  /*fa90*/  MUFU.TANH R31, R31 ;  /* 0x0000001f001f7308 */ /* 0x000e220000002400 */
[--C-:B------:R-:W-:Y:S01]  /*faa0*/  FFMA.FTZ R14, R14, UR45, -R39.reuse ;  /* 0x0000002d0e0e7c23 */ /* 0x100fe20008010827 */
[----:B--2---:R-:W-:Y:S01]  /*fab0*/  FMNMX.FTZ R9, R35, R9, !PT ;  /* 0x0000000923097209 */ /* 0x004fe20007810000 */
[--C-:B------:R-:W-:Y:S01]  /*fac0*/  FFMA.FTZ R67, R41, UR45, -R39.reuse ;  /* 0x0000002d29437c23 */ /* 0x100fe20008010827 */
[--C-:B------:R-:W-:Y:S01]  /*fad0*/  FFMA.FTZ R41, R77, UR45, -R39.reuse ;  /* 0x0000002d4d297c23 */ /* 0x100fe20008010827 */
[--C-:B------:R-:W-:Y:S01]  /*fae0*/  FFMA.FTZ R36, R36, UR45, -R39.reuse ;  /* 0x0000002d24247c23 */ /* 0x100fe20008010827 */
[----:B-1----:R-:W-:Y:S01]  /*faf0*/  FMNMX.FTZ R9, R21, R9, !PT ;  /* 0x0000000915097209 */ /* 0x002fe20007810000 */
[--C-:B------:R-:W-:Y:S01]  /*fb00*/  FFMA.FTZ R71, R33, UR45, -R39.reuse ;  /* 0x0000002d21477c23 */ /* 0x100fe20008010827 */
[----:B------:R-:W1:Y:S01]  /*fb10*/  MUFU.TANH R61, R61 ;  /* 0x0000003d003d7308 */ /* 0x000e620000002400 */
[--C-:B------:R-:W-:Y:S01]  /*fb20*/  FFMA.FTZ R33, R73, UR45, -R39.reuse ;  /* 0x0000002d49217c23 */ /* 0x100fe20008010827 */
[----:B----4-:R-:W-:Y:S01]  /*fb30*/  FMNMX.FTZ R9, R25, R9, !PT ;  /* 0x0000000919097209 */ /* 0x010fe20007810000 */
[--C-:B------:R-:W-:Y:S01]  /*fb40*/  FFMA.FTZ R51, R69, UR45, -R39.reuse ;  /* 0x0000002d45337c23 */ /* 0x100fe20008010827 */
[--C-:B------:R-:W-:Y:S01]  /*fb50*/  FFMA.FTZ R75, R26, UR45, -R39.reuse ;  /* 0x0000002d1a4b7c23 */ /* 0x100fe20008010827 */
[--C-:B------:R-:W-:Y:S01]  /*fb60*/  FFMA.FTZ R28, R28, UR45, -R39.reuse ;  /* 0x0000002d1c1c7c23 */ /* 0x100fe20008010827 */
[----:B-----5:R-:W-:Y:S01]  /*fb70*/  FMNMX.FTZ R9, R68, R9, !PT ;  /* 0x0000000944097209 */ /* 0x020fe20007810000 */
[--C-:B------:R-:W-:Y:S01]  /*fb80*/  FFMA.FTZ R26, R34, UR45, -R39.reuse ;  /* 0x0000002d221a7c23 */ /* 0x100fe20008010827 */
[----:B------:R-:W2:Y:S01]  /*fb90*/  MUFU.TANH R60, R60 ;  /* 0x0000003c003c7308 */ /* 0x000ea20000002400 */
[--C-:B------:R-:W-:Y:S01]  /*fba0*/  FFMA.FTZ R30, R30, UR45, -R39.reuse ;  /* 0x0000002d1e1e7c23 */ /* 0x100fe20008010827 */
[----:B------:R-:W-:Y:S01]  /*fbb0*/  FMNMX.FTZ R9, R27, R9, !PT ;  /* 0x000000091b097209 */ /* 0x000fe20007810000 */
[--C-:B------:R-:W-:Y:S01]  /*fbc0*/  FFMA.FTZ R40, R40, UR45, -R39.reuse ;  /* 0x0000002d28287c23 */ /* 0x100fe20008010827 */
[--C-:B------:R-:W-:Y:S01]  /*fbd0*/  FFMA.FTZ R44, R44, UR45, -R39.reuse ;  /* 0x0000002d2c2c7c23 */ /* 0x100fe20008010827 */
[--C-:B------:R-:W-:Y:S01]  /*fbe0*/  FFMA.FTZ R45, R45, UR45, -R39.reuse ;  /* 0x0000002d2d2d7c23 */ /* 0x100fe20008010827 */
[----:B---3--:R-:W-:Y:S01]  /*fbf0*/  FMNMX.FTZ R9, R20, R9, !PT ;  /* 0x0000000914097209 */ /* 0x008fe20007810000 */
[--C-:B------:R-:W-:Y:S01]  /*fc00*/  FFMA.FTZ R62, R145, UR45, -R39.reuse ;  /* 0x0000002d913e7c23 */ /* 0x100fe20008010827 */
[----:B------:R-:W3:Y:S01]  /*fc10*/  MUFU.TANH R57, R57 ;  /* 0x0000003900397308 */ /* 0x000ee20000002400 */
[--C-:B------:R-:W-:Y:S01]  /*fc20*/  FFMA.FTZ R55, R65, UR45, -R39.reuse ;  /* 0x0000002d41377c23 */ /* 0x100fe20008010827 */
[----:B------:R-:W-:Y:S01]  /*fc30*/  FMNMX.FTZ R9, R29, R9, !PT ;  /* 0x000000091d097209 */ /* 0x000fe20007810000 */
[--C-:B------:R-:W-:Y:S01]  /*fc40*/  FFMA.FTZ R63, R147, UR45, -R39.reuse ;  /* 0x0000002d933f7c23 */ /* 0x100fe20008010827 */
[--C-:B------:R-:W-:Y:S01]  /*fc50*/  FFMA.FTZ R58, R146, UR45, -R39.reuse ;  /* 0x0000002d923a7c23 */ /* 0x100fe20008010827 */
[--C-:B------:R-:W-:Y:S01]  /*fc60*/  FFMA.FTZ R59, R148, UR45, -R39.reuse ;  /* 0x0000002d943b7c23 */ /* 0x100fe20008010827 */
[----:B------:R-:W-:Y:S01]  /*fc70*/  FMNMX.FTZ R9, R64, R9, !PT ;  /* 0x0000000940097209 */ /* 0x000fe20007810000 */
[--C-:B------:R-:W-:Y:S01]  /*fc80*/  FFMA.FTZ R54, R149, UR45, -R39.reuse ;  /* 0x0000002d95367c23 */ /* 0x100fe20008010827 */
[----:B------:R-:W4:Y:S01]  /*fc90*/  MUFU.TANH R56, R56 ;  /* 0x0000003800387308 */ /* 0x000f220000002400 */
[--C-:B------:R-:W-:Y:S01]  /*fca0*/  FFMA.FTZ R50, R150, UR45, -R39.reuse ;  /* 0x0000002d96327c23 */ /* 0x100fe20008010827 */
[----:B0-----:R-:W-:Y:S01]  /*fcb0*/  FMNMX.FTZ R9, R31, R9, !PT ;  /* 0x000000091f097209 */ /* 0x001fe20007810000 */
[--C-:B------:R-:W-:Y:S01]  /*fcc0*/  FFMA.FTZ R47, R151, UR45, -R39.reuse ;  /* 0x0000002d972f7c23 */ /* 0x100fe20008010827 */
[--C-:B------:R-:W-:Y:S01]  /*fcd0*/  FFMA.FTZ R42, R81, UR45, -R39.reuse ;  /* 0x0000002d512a7c23 */ /* 0x100fe20008010827 */
[--C-:B------:R-:W-:Y:S01]  /*fce0*/  FFMA.FTZ R84, R84, UR45, -R39.reuse ;  /* 0x0000002d54547c23 */ /* 0x100fe20008010827 */
[----:B-1----:R-:W-:Y:S01]  /*fcf0*/  FMNMX.FTZ R9, R61, R9, !PT ;  /* 0x000000093d097209 */ /* 0x002fe20007810000 */
[----:B------:R-:W-:Y:S01]  /*fd00*/  FFMA.FTZ R85, R85, UR45, -R39 ;  /* 0x0000002d55557c23 */ /* 0x000fe20008010827 */
[----:B------:R-:W0:Y:S02]  /*fd10*/  MUFU.TANH R53, R53 ;  /* 0x0000003500357308 */ /* 0x000e240000002400 */
[----:B--2---:R-:W-:-:S04]  /*fd20*/  FMNMX.FTZ R9, R60, R9, !PT ;  /* 0x000000093c097209 */ /* 0x004fc80007810000 */
[----:B---3--:R-:W-:Y:S02]  /*fd30*/  FMNMX.FTZ R9, R57, R9, !PT ;  /* 0x0000000939097209 */ /* 0x008fe40007810000 */
[----:B------:R-:W1:Y:S02]  /*fd40*/  MUFU.TANH R52, R52 ;  /* 0x0000003400347308 */ /* 0x000e640000002400 */
[----:B----4-:R-:W-:-:S06]  /*fd50*/  FMNMX.FTZ R9, R56, R9, !PT ;  /* 0x0000000938097209 */ /* 0x010fcc0007810000 */
        /* <DEDUP_REMOVED lines=20> */
[----:B------:R-:W-:Y:S01]  /*fea0*/  MUFU.EX2 R32, R24 ;  /* 0x0000001800207308 */ /* 0x000fe20000000800 */
[----:B-1----:R-:W-:-:S07]  /*feb0*/  FMNMX.FTZ R9, R10, R9, !PT ;  /* 0x000000090a097209 */ /* 0x002fce0007810000 */
[----:B------:R0:W-:Y:S01]  /*fec0*/  MUFU.EX2 R24, R13 ;  /* 0x0000000d00187308 */ /* 0x0001e20000000800 */
[----:B--2---:R-:W-:-:S05]  /*fed0*/  FMNMX.FTZ R9, R11, R9, !PT ;  /* 0x000000090b097209 */ /* 0x004fca0007810000 */
[----:B------:R-:W1:Y:S02]  /*fee0*/  SHFL.BFLY PT, R38, R9, 0x2, 0x1f ;  /* 0x0c401f0009267f89 */ /* 0x000e6400000e0000 */
[----:B------:R-:W-:Y:S08]  /*fef0*/  MUFU.EX2 R12, R12 ;  /* 0x0000000c000c7308 */ /* 0x000ff00000000800 */
[----:B------:R-:W-:Y:S08]  /*ff00*/  MUFU.EX2 R79, R79 ;  /* 0x0000004f004f7308 */ /* 0x000ff00000000800 */
[----:B------:R2:W-:Y:S01]  /*ff10*/  MUFU.EX2 R77, R15 ;  /* 0x0000000f004d7308 */ /* 0x0005e20000000800 */
[----:B-1----:R-:W-:-:S07]  /*ff20*/  FMNMX.FTZ R9, R9, R38, !PT ;  /* 0x0000002609097209 */ /* 0x002fce0007810000 */
[----:B------:R-:W-:Y:S01]  /*ff30*/  MUFU.EX2 R14, R14 ;  /* 0x0000000e000e7308 */ /* 0x000fe20000000800 */
[----:B------:R-:W1:Y:S07]  /*ff40*/  SHFL.BFLY PT, R38, R9, 0x1, 0x1f ;  /* 0x0c201f0009267f89 */ /* 0x000e6e00000e0000 */
[----:B------:R-:W-:Y:S08]  /*ff50*/  MUFU.EX2 R69, R36 ;  /* 0x0000002400457308 */ /* 0x000ff00000000800 */
[----:B------:R3:W-:Y:S08]  /*ff60*/  MUFU.EX2 R36, R33 ;  /* 0x0000002100247308 */ /* 0x0007f00000000800 */
[----:B------:R-:W-:Y:S01]  /*ff70*/  MUFU.EX2 R75, R75 ;  /* 0x0000004b004b7308 */ /* 0x000fe20000000800 */
[----:B-1----:R-:W-:-:S05]  /*ff80*/  FMNMX.FTZ R9, R9, R38, !PT ;  /* 0x0000002609097209 */ /* 0x002fca0007810000 */
[C---:B------:R-:W-:Y:S01]  /*ff90*/  FADD.FTZ R38, -R9.reuse, R8 ;  /* 0x0000000809267221 */ /* 0x040fe20000010100 */
[----:B------:R-:W-:Y:S01]  /*ffa0*/  FMUL.FTZ R80, R9, UR45 ;  /* 0x0000002d09507c20 */ /* 0x000fe20008410000 */
[----:B------:R-:W-:Y:S01]  /*ffb0*/  FMUL.FTZ R8, R7, UR45 ;  /* 0x0000002d07087c20 */ /* 0x000fe20008410000 */
[----:B------:R-:W-:Y:S01]  /*ffc0*/  MUFU.EX2 R34, R28 ;  /* 0x0000001c00227308 */ /* 0x000fe20000000800 */
[----:B------:R-:W-:Y:S01]  /*ffd0*/  FMUL.FTZ R7, R38, UR45 ;  /* 0x0000002d26077c20 */ /* 0x000fe20008410000 */
[--C-:B------:R-:W-:Y:S01]  /*ffe0*/  FFMA.FTZ R78, R78, UR45, -R80.reuse ;  /* 0x0000002d4e4e7c23 */ /* 0x100fe20008010850 */
[--C-:B0-----:R-:W-:Y:S01]  /*fff0*/  FFMA.FTZ R13, R86, UR45, -R80.reuse ;  /* 0x0000002d560d7c23 */ /* 0x101fe20008010850 */
[----:B------:R-:W-:Y:S01]  /*10000*/  FFMA.FTZ R38, R76, UR45, -R39 ;  /* 0x0000002d4c267c23 */ /* 0x000fe20008010827 */
[--C-:B------:R-:W-:Y:S01]  /*10010*/  FFMA.FTZ R76, R83, UR45, -R80.reuse ;  /* 0x0000002d534c7c23 */ /* 0x100fe20008010850 */
[--C-:B--2---:R-:W-:Y:S01]  /*10020*/  FFMA.FTZ R15, R74, UR45, -R80.reuse ;  /* 0x0000002d4a0f7c23 */ /* 0x104fe20008010850 */
[--C-:B------:R-:W-:Y:S01]  /*10030*/  FFMA.FTZ R74, R70, UR45, -R80.reuse ;  /* 0x0000002d464a7c23 */ /* 0x100fe20008010850 */
[----:B------:R-:W0:Y:S01]  /*10040*/  MUFU.EX2 R8, R8 ;  /* 0x0000000800087308 */ /* 0x000e220000000800 */
[--C-:B---3--:R-:W-:Y:S01]  /*10050*/  FFMA.FTZ R33, R66, UR45, -R80.reuse ;  /* 0x0000002d42217c23 */ /* 0x108fe20008010850 */
        /* <DEDUP_REMOVED lines=19> */
[----:B------:R-:W-:Y:S01]  /*10190*/  FADD.FTZ R3, R79, R3 ;  /* 0x000000034f037221 */ /* 0x000fe20000010000 */
[--C-:B------:R-:W-:Y:S01]  /*101a0*/  FFMA.FTZ R48, R48, UR45, -R80.reuse ;  /* 0x0000002d30307c23 */ /* 0x100fe20008010850 */
[--C-:B------:R-:W-:Y:S01]  /*101b0*/  FFMA.FTZ R49, R49, UR45, -R80.reuse ;  /* 0x0000002d31317c23 */ /* 0x100fe20008010850 */
[----:B------:R-:W0:Y:S01]  /*101c0*/  MUFU.EX2 R13, R13 ;  /* 0x0000000d000d7308 */ /* 0x000e220000000800 */
[----:B------:R-:W-:Y:S01]  /*101d0*/  FADD.FTZ R3, R14, R3 ;  /* 0x000000030e037221 */ /* 0x000fe20000010000 */
[--C-:B------:R-:W-:Y:S01]  /*101e0*/  FFMA.FTZ R37, R37, UR45, -R80.reuse ;  /* 0x0000002d25257c23 */ /* 0x100fe20008010850 */
[--C-:B------:R-:W-:Y:S01]  /*101f0*/  FFMA.FTZ R46, R46, UR45, -R80.reuse ;  /* 0x0000002d2e2e7c23 */ /* 0x100fe20008010850 */
[--C-:B------:R-:W-:Y:S01]  /*10200*/  FFMA.FTZ R39, R155, UR45, -R80.reuse ;  /* 0x0000002d9b277c23 */ /* 0x100fe20008010850 */
[----:B------:R-:W-:Y:S01]  /*10210*/  FADD.FTZ R3, R77, R3 ;  /* 0x000000034d037221 */ /* 0x000fe20000010000 */
[--C-:B------:R-:W-:Y:S01]  /*10220*/  FFMA.FTZ R10, R10, UR45, -R80.reuse ;  /* 0x0000002d0a0a7c23 */ /* 0x100fe20008010850 */
[----:B------:R-:W-:Y:S01]  /*10230*/  FFMA.FTZ R11, R11, UR45, -R80 ;  /* 0x0000002d0b0b7c23 */ /* 0x000fe20008010850 */
[----:B------:R-:W2:Y:S01]  /*10240*/  MUFU.EX2 R76, R76 ;  /* 0x0000004c004c7308 */ /* 0x000ea20000000800 */
[----:B-1----:R-:W-:Y:S01]  /*10250*/  FFMA.FTZ R4, R7, R4, R78 ;  /* 0x0000000407047223 */ /* 0x002fe2000001004e */
[----:B------:R-:W-:-:S04]  /*10260*/  FADD.FTZ R3, R32, R3 ;  /* 0x0000000320037221 */ /* 0x000fc80000010000 */
[----:B------:R-:W-:Y:S02]  /*10270*/  FADD.FTZ R3, R75, R3 ;  /* 0x000000034b037221 */ /* 0x000fe40000010000 */
[----:B------:R-:W1:Y:S01]  /*10280*/  MUFU.EX2 R15, R15 ;  /* 0x0000000f000f7308 */ /* 0x000e620000000800 */
[----:B0-----:R-:W-:Y:S01]  /*10290*/  FADD.FTZ R4, R13, R4 ;  /* 0x000000040d047221 */ /* 0x001fe20000010000 */
[----:B------:R-:W-:-:S06]  /*102a0*/  FADD.FTZ R3, R34, R3 ;  /* 0x0000000322037221 */ /* 0x000fcc0000010000 */
        /* <DEDUP_REMOVED lines=11> */
[----:B0-----:R-:W-:-:S04]  /*10360*/  FADD.FTZ R3, R73, R3 ;  /* 0x0000000349037221 */ /* 0x001fc80000010000 */
[----:B------:R-:W-:-:S03]  /*10370*/  FADD.FTZ R3, R24, R3 ;  /* 0x0000000318037221 */ /* 0x000fc60000010000 */
        /* <DEDUP_REMOVED lines=9> */
[----:B-1----:R-:W-:-:S04]  /*10410*/  FADD.FTZ R3, R26, R3 ;  /* 0x000000031a037221 */ /* 0x002fc80000010000 */
[----:B------:R-:W-:-:S03]  /*10420*/  FADD.FTZ R3, R69, R3 ;  /* 0x0000000345037221 */ /* 0x000fc60000010000 */
[----:B------:R1:W3:Y:S01]  /*10430*/  MUFU.EX2 R28, R40 ;  /* 0x00000028001c7308 */ /* 0x0002e20000000800 */
[----:B0-----:R-:W-:-:S07]  /*10440*/  FADD.FTZ R4, R68, R4 ;  /* 0x0000000444047221 */ /* 0x001fce0000010000 */
[----:B------:R-:W0:Y:S01]  /*10450*/  MUFU.EX2 R66, R66 ;  /* 0x0000004200427308 */ /* 0x000e220000000800 */
[----:B--2---:R-:W-:Y:S01]  /*10460*/  FADD.FTZ R4, R27, R4 ;  /* 0x000000041b047221 */ /* 0x004fe20000010000 */
[----:B-1----:R-:W-:-:S06]  /*10470*/  FFMA.FTZ R40, R152, UR45, -R80 ;  /* 0x0000002d98287c23 */ /* 0x002fcc0008010850 */
[----:B------:R-:W1:Y:S01]  /*10480*/  MUFU.EX2 R67, R67 ;  /* 0x0000004300437308 */ /* 0x000e620000000800 */
[----:B---3--:R-:W-:-:S07]  /*10490*/  FADD.FTZ R3, R28, R3 ;  /* 0x000000031c037221 */ /* 0x008fce0000010000 */
[----:B------:R-:W2:Y:S01]  /*104a0*/  MUFU.EX2 R29, R29 ;  /* 0x0000001d001d7308 */ /* 0x000ea20000000800 */
[----:B0-----:R-:W-:-:S07]  /*104b0*/  FADD.FTZ R4, R66, R4 ;  /* 0x0000000442047221 */ /* 0x001fce0000010000 */
[----:B------:R0:W3:Y:S01]  /*104c0*/  MUFU.EX2 R30, R44 ;  /* 0x0000002c001e7308 */ /* 0x0000e20000000800 */
[----:B-1----:R-:W-:-:S07]  /*104d0*/  FADD.FTZ R3, R67, R3 ;  /* 0x0000000343037221 */ /* 0x002fce0000010000 */
[----:B------:R-:W1:Y:S01]  /*104e0*/  MUFU.EX2 R64, R64 ;  /* 0x0000004000407308 */ /* 0x000e620000000800 */
[----:B--2---:R-:W-:Y:S01]  /*104f0*/  FADD.FTZ R4, R29, R4 ;  /* 0x000000041d047221 */ /* 0x004fe20000010000 */
[----:B0-----:R-:W-:-:S06]  /*10500*/  FFMA.FTZ R44, R154, UR45, -R80 ;  /* 0x0000002d9a2c7c23 */ /* 0x001fcc0008010850 */
[----:B------:R-:W0:Y:S01]  /*10510*/  MUFU.EX2 R65, R45 ;  /* 0x0000002d00417308 */ /* 0x000e220000000800 */
[----:B---3--:R-:W-:-:S07]  /*10520*/  FADD.FTZ R3, R30, R3 ;  /* 0x000000031e037221 */ /* 0x008fce0000010000 */
        /* <DEDUP_REMOVED lines=45> */
[----:B------:R1:W3:Y:S01]  /*10800*/  MUFU.EX2 R45, R41 ;  /* 0x00000029002d7308 */ /* 0x0002e20000000800 */
[----:B0-----:R-:W-:-:S07]  /*10810*/  FADD.FTZ R3, R38, R3 ;  /* 0x0000000326037221 */ /* 0x001fce0000010000 */
[----:B------:R-:W0:Y:S01]  /*10820*/  MUFU.EX2 R44, R44 ;  /* 0x0000002c002c7308 */ /* 0x000e220000000800 */
[----:B-1----:R-:W-:Y:S01]  /*10830*/  FFMA.FTZ R41, R82, UR45, -R80 ;  /* 0x0000002d52297c23 */ /* 0x002fe20008010850 */
[----:B--2---:R-:W-:-:S06]  /*10840*/  FADD.FTZ R4, R39, R4 ;  /* 0x0000000427047221 */ /* 0x004fcc0000010000 */
[----:B------:R-:W1:Y:S01]  /*10850*/  MUFU.EX2 R43, R43 ;  /* 0x0000002b002b7308 */ /* 0x000e620000000800 */
[----:B---3--:R-:W-:-:S07]  /*10860*/  FADD.FTZ R3, R45, R3 ;  /* 0x000000032d037221 */ /* 0x008fce0000010000 */
        /* <DEDUP_REMOVED lines=13> */
[----:B0-----:R-:W-:Y:S01]  /*10940*/  FADD.FTZ R4, R10, R4 ;  /* 0x000000040a047221 */ /* 0x001fe20000010000 */
[----:B-1----:R-:W-:-:S03]  /*10950*/  FADD.FTZ R3, R21, R3 ;  /* 0x0000000315037221 */ /* 0x002fc60000010000 */
[----:B--2---:R-:W-:Y:S01]  /*10960*/  FADD.FTZ R4, R11, R4 ;  /* 0x000000040b047221 */ /* 0x004fe20000010000 */
[----:B------:R-:W-:Y:S06]  /*10970*/  @!P0 BRA `(.L_x_522) ;  /* 0x0000000000048947 */ /* 0x000fec0003800000 */
[----:B------:R-:W-:Y:S01]  /*10980*/  BPT.TRAP 0x1 ;  /* 0x000000040000795c */ /* 0x000fe20000300000 */
.L_x_522:
[----:B------:R-:W2:Y:S04]  /*10990*/  LDL R84, [R1+0x5c] ;  /* 0x00005c0001547983 */ /* 0x000ea80000100800 */
[----:B------:R-:W3:Y:S04]  /*109a0*/  LDL R85, [R1+0x8c] ;  /* 0x00008c0001557983 */ /* 0x000ee80000100800 */
[----:B------:R-:W4:Y:S01]  /*109b0*/  LDL R82, [R1+0x74] ;  /* 0x0000740001527983 */ /* 0x000f220000100800 */
[----:B------:R-:W-:-:S03]  /*109c0*/  IMAD R5, R5, 0x8, R2 ;  /* 0x0000000805057824 */ /* 0x000fc600078e0202 */
[----:B------:R-:W4:Y:S04]  /*109d0*/  LDL R81, [R1+0x70] ;  /* 0x0000700001517983 */ /* 0x000f280000100800 */
[----:B------:R-:W4:Y:S01]  /*109e0*/  LDL R83, [R1+0x90] ;  /* 0x0000900001537983 */ /* 0x000f220000100800 */
[----:B------:R-:W-:Y:S01]  /*109f0*/  VIADD R5, R5, 0x2d860 ;  /* 0x0002d86005057836 */ /* 0x000fe20000000000 */
[----:B------:R-:W-:-:S04]  /*10a00*/  MOV R80, UR38 ;  /* 0x0000002600507c02 */ /* 0x000fc80008000f00 */
[----:B------:R-:W-:-:S04]  /*10a10*/  PRMT R5, R80, 0x654, R5 ;  /* 0x0000065450057816 */ /* 0x000fc80000000005 */
[----:B------:R0:W-:Y:S02]  /*10a20*/  SYNCS.ARRIVE.TRANS64.RED.A1T0 RZ, [R5+URZ], RZ ;  /* 0x000000ff05ff79a7 */ /* 0x0001e4000810043f */
[----:B0-----:R-:W4:Y:S01]  /*10a30*/  LDL R5, [R1+0x78] ;  /* 0x0000780001057983 */ /* 0x001f220000100800 */
[----:B------:R-:W-:Y:S02]  /*10a40*/  F2FP.F16.F32.PACK_AB R12, R79, R12 ;  /* 0x0000000c4f0c723e */ /* 0x000fe400000000ff */
[----:B------:R-:W-:Y:S02]  /*10a50*/  F2FP.F16.F32.PACK_AB R13, R13, R78 ;  /* 0x0000004e0d0d723e */ /* 0x000fe400000000ff */
[----:B------:R-:W-:Y:S02]  /*10a60*/  F2FP.F16.F32.PACK_AB R14, R77, R14 ;  /* 0x0000000e4d0e723e */ /* 0x000fe400000000ff */
[----:B------:R-:W-:Y:S02]  /*10a70*/  F2FP.F16.F32.PACK_AB R15, R15, R76 ;  /* 0x0000004c0f0f723e */ /* 0x000fe400000000ff */
[----:B------:R-:W-:-:S02]  /*10a80*/  F2FP.F16.F32.PACK_AB R32, R75, R32 ;  /* 0x000000204b20723e */ /* 0x000fc400000000ff */
[----:B------:R-:W-:Y:S02]  /*10a90*/  F2FP.F16.F32.PACK_AB R33, R33, R74 ;  /* 0x0000004a2121723e */ /* 0x000fe400000000ff */
[----:B------:R-:W-:Y:S02]  /*10aa0*/  F2FP.F16.F32.PACK_AB R34, R73, R34 ;  /* 0x000000224922723e */ /* 0x000fe400000000ff */
[----:B------:R-:W-:Y:S02]  /*10ab0*/  F2FP.F16.F32.PACK_AB R35, R35, R72 ;  /* 0x000000482323723e */ /* 0x000fe400000000ff */
[----:B------:R-:W-:Y:S02]  /*10ac0*/  F2FP.F16.F32.PACK_AB R24, R71, R24 ;  /* 0x000000184718723e */ /* 0x000fe400000000ff */
[----:B------:R-:W-:Y:S02]  /*10ad0*/  F2FP.F16.F32.PACK_AB R25, R25, R70 ;  /* 0x000000461919723e */ /* 0x000fe400000000ff */
[----:B------:R-:W-:-:S02]  /*10ae0*/  F2FP.F16.F32.PACK_AB R26, R69, R26 ;  /* 0x0000001a451a723e */ /* 0x000fc400000000ff */
[----:B------:R-:W-:Y:S01]  /*10af0*/  F2FP.F16.F32.PACK_AB R27, R27, R68 ;  /* 0x000000441b1b723e */ /* 0x000fe200000000ff */
[----:B--2---:R-:W-:Y:S04]  /*10b00*/  STSM.16.M88.4 [R84+0x21800], R12 ;  /* 0x0218000c54007844 */ /* 0x004fe80000000200 */
[----:B---3--:R-:W-:Y:S04]  /*10b10*/  STSM.16.M88.4 [R85], R32 ;  /* 0x0000002055007844 */ /* 0x008fe80000000200 */
[----:B----4-:R0:W-:Y:S02]  /*10b20*/  STSM.16.M88.4 [R82], R24 ;  /* 0x0000001852007844 */ /* 0x0101e40000000200 */
[----:B0-----:R-:W-:-:S02]  /*10b30*/  F2FP.F16.F32.PACK_AB R27, R11, R10 ;  /* 0x0000000a0b1b723e */ /* 0x001fc400000000ff */
[----:B------:R0:W5:Y:S01]  /*10b40*/  LDL R10, [R1] ;  /* 0x00000000010a7983 */ /* 0x0001620000100800 */
[----:B------:R-:W-:Y:S02]  /*10b50*/  F2FP.F16.F32.PACK_AB R28, R67, R28 ;  /* 0x0000001c431c723e */ /* 0x000fe400000000ff */
        /* <DEDUP_REMOVED lines=14> */
[----:B------:R-:W-:Y:S01]  /*10c40*/  F2FP.F16.F32.PACK_AB R39, R44, R39 ;  /* 0x000000272c27723e */ /* 0x000fe200000000ff */
[----:B------:R0:W-:Y:S01]  /*10c50*/  STSM.16.M88.4 [R81], R28 ;  /* 0x0000001c51007844 */ /* 0x0001e20000000200 */
[----:B------:R-:W-:Y:S02]  /*10c60*/  F2FP.F16.F32.PACK_AB R24, R42, R43 ;  /* 0x0000002b2a18723e */ /* 0x000fe400000000ff */
[----:B------:R-:W-:-:S02]  /*10c70*/  F2FP.F16.F32.PACK_AB R25, R41, R40 ;  /* 0x000000282919723e */ /* 0x000fc400000000ff */
[----:B------:R-:W-:Y:S01]  /*10c80*/  F2FP.F16.F32.PACK_AB R26, R21, R20 ;  /* 0x00000014151a723e */ /* 0x000fe200000000ff */
[----:B------:R0:W-:Y:S04]  /*10c90*/  STSM.16.M88.4 [R84+0x27800], R12 ;  /* 0x0278000c54007844 */ /* 0x0001e80000000200 */
[----:B------:R0:W-:Y:S04]  /*10ca0*/  STSM.16.M88.4 [R83], R32 ;  /* 0x0000002053007844 */ /* 0x0001e80000000200 */
[----:B------:R0:W-:Y:S04]  /*10cb0*/  STSM.16.M88.4 [R82+0x6000], R36 ;  /* 0x0060002452007844 */ /* 0x0001e80000000200 */
[----:B------:R0:W-:Y:S01]  /*10cc0*/  STSM.16.M88.4 [R81+0x6000], R24 ;  /* 0x0060001851007844 */ /* 0x0001e20000000200 */
[----:B------:R-:W-:Y:S01]  /*10cd0*/  @!PT LDS RZ, [RZ] ;  /* 0x00000000fffff984 */ /* 0x000fe20000000800 */
[----:B------:R-:W-:Y:S01]  /*10ce0*/  @!PT LDS RZ, [RZ] ;  /* 0x00000000fffff984 */ /* 0x000fe20000000800 */
[----:B------:R-:W-:Y:S01]  /*10cf0*/  @!PT LDS RZ, [RZ] ;  /* 0x00000000fffff984 */ /* 0x000fe20000000800 */
[----:B------:R-:W-:Y:S01]  /*10d00*/  @!PT LDS RZ, [RZ] ;  /* 0x00000000fffff984 */ /* 0x000fe20000000800 */
[----:B------:R1:W-:Y:S06]  /*10d10*/  MEMBAR.ALL.CTA ;  /* 0x0000000000007992 */ /* 0x0003ec0000008000 */
[----:B-1----:R-:W1:Y:S01]  /*10d20*/  FENCE.VIEW.ASYNC.S ;  /* 0x00000000000073c6 */ /* 0x002e620000000000 */
[----:B------:R-:W-:Y:S01]  /*10d30*/  ISETP.GT.AND P1, PT, R0, R5, PT ;  /* 0x000000050000720c */ /* 0x000fe20003f24270 */
        /* <DEDUP_REMOVED lines=52> */
[----:B-1----:R-:W-:Y:S01]  /*11080*/  NOP ;  /* 0x0000000000007918 */ /* 0x002fe20000000000 */
[----:B0-----:R-:W-:Y:S05]  /*11090*/  @P1 BRA `(.L_x_523) ;  /* 0xffffffd000ac1947 */ /* 0x001fea000383ffff */
.L_x_511:
[----:B------:R-:W-:Y:S05]  /*110a0*/  WARPSYNC.ALL ;  /* 0x0000000000007948 */ /* 0x000fea0003800000 */
[----:B------:R-:W-:Y:S06]  /*110b0*/  BAR.ARV 0x8, 0x200 ;  /* 0x0208000000007b1d */ /* 0x000fec0000002000 */
[----:B------:R-:W-:Y:S05]  /*110c0*/  @!P0 BRA `(.L_x_524) ;  /* 0x0000000000048947 */ /* 0x000fea0003800000 */
[----:B------:R-:W-:Y:S01]  /*110d0*/  BPT.TRAP 0x1 ;  /* 0x000000040000795c */ /* 0x000fe20000300000 */
.L_x_524:
[----:B------:R-:W2:Y:S01]  /*110e0*/  LDL R0, [R1] ;  /* 0x0000000001007983 */ /* 0x000ea20000100800 */
[----:B------:R-:W-:Y:S02]  /*110f0*/  LEA R5, R142, R2, 0x3 ;  /* 0x000000028e057211 */ /* 0x000fe400078e18ff */
[----:B--2---:R-:W-:-:S04]  /*11100*/  SHF.L.U32 R0, R0, 0x1f, RZ ;  /* 0x0000001f00007819 */ /* 0x004fc800000006ff */
[----:B------:R0:W1:Y:S01]  /*11110*/  SYNCS.PHASECHK.TRANS64.TRYWAIT P1, [R5+URZ+0x2d850], R0 ;  /* 0x02d85000050075a7 */ /* 0x000062000802017f */
[----:B------:R-:W-:Y:S05]  /*11120*/  @!P0 BRA `(.L_x_525) ;  /* 0x0000000000048947 */ /* 0x000fea0003800000 */
[----:B------:R-:W-:Y:S01]  /*11130*/  BPT.TRAP 0x1 ;  /* 0x000000040000795c */ /* 0x000fe20000300000 */
.L_x_525:
[----:B------:R-:W2:Y:S01]  /*11140*/  LDL.LU R7, [R1+0x84] ;  /* 0x0000840001077983 */ /* 0x000ea20000300800 */
[----:B------:R-:W-:Y:S02]  /*11150*/  VIADD R2, R2, 0x400 ;  /* 0x0000040002027836 */ /* 0x000fe40000000000 */
[----:B------:R-:W-:-:S03]  /*11160*/  IMAD.MOV.U32 R11, RZ, RZ, 0x40000040 ;  /* 0x40000040ff0b7424 */ /* 0x000fc600078e00ff */
[----:B------:R-:W-:-:S04]  /*11170*/  SHF.R.U32.HI R2, RZ, 0x4, R2 ;  /* 0x00000004ff027819 */ /* 0x000fc80000011602 */
[----:B------:R-:W-:-:S04]  /*11180*/  LOP3.LUT R2, R2, 0x3fff, RZ, 0xc0, !PT ;  /* 0x00003fff02027812 */ /* 0x000fc800078ec0ff */
[----:B------:R-:W-:Y:S02]  /*11190*/  LOP3.LUT R13, R2, 0x2000000, RZ, 0xfc, !PT ;  /* 0x02000000020d7812 */ /* 0x000fe400078efcff */
[----:B--2--5:R-:W-:Y:S01]  /*111a0*/  LOP3.LUT R10, R7, 0x10000, RZ, 0xfc, !PT ;  /* 0x00010000070a7812 */ /* 0x024fe200078efcff */
[----:B-1----:R-:W-:Y:S06]  /*111b0*/  @P1 BRA `(.L_x_526) ;  /* 0x0000000000081947 */ /* 0x002fec0003800000 */
[----:B------:R-:W1:Y:S02]  /*111c0*/  SYNCS.PHASECHK.TRANS64.TRYWAIT P1, [R5+URZ+0x2d850], R0 ;  /* 0x02d85000050075a7 */ /* 0x000e64000802017f */
[----:B-1----:R-:W-:Y:S05]  /*111d0*/  @!P1 BRA `(.L_x_527) ;  /* 0x000000b000dc9947 */ /* 0x002fea0003800000 */
.L_x_526:
[----:B------:R-:W-:Y:S01]  /*111e0*/  IMAD R12, R142, 0x600, R13 ;  /* 0x000006008e0c7824 */ /* 0x000fe200078e020d */
[----:B------:R-:W-:Y:S05]  /*111f0*/  WARPSYNC.ALL ;  /* 0x0000000000007948 */ /* 0x000fea0003800000 */
[----:B------:R-:W-:Y:S01]  /*11200*/  IMAD.MOV.U32 R13, RZ, RZ, -0x7fffffe0 ;  /* 0x80000020ff0d7424 */ /* 0x000fe200078e00ff */
[C---:B------:R-:W-:Y:S01]  /*11210*/  R2UR UR4, R10.reuse ;  /* 0x000000000a0472ca */ /* 0x040fe200000e0000 */
[----:B------:R-:W-:Y:S01]  /*11220*/  WARPGROUP.ARRIVE ;  /* 0x00000000000079c5 */ /* 0x000fe20000000000 */
[----:B------:R-:W-:Y:S01]  /*11230*/  R2UR UR5, R11 ;  /* 0x000000000b0572ca */ /* 0x000fe200000e0000 */
[----:B------:R-:W-:Y:S01]  /*11240*/  VIADD R14, R10, 0x2 ;  /* 0x000000020a0e7836 */ /* 0x000fe20000000000 */
[C---:B------:R-:W-:Y:S01]  /*11250*/  R2UR UR6, R12.reuse ;  /* 0x000000000c0672ca */ /* 0x040fe200000e0000 */
[----:B------:R-:W-:Y:S01]  /*11260*/  IMAD.MOV.U32 R15, RZ, RZ, 0x40000040 ;  /* 0x40000040ff0f7424 */ /* 0x000fe200078e00ff */
[----:B------:R-:W-:Y:S01]  /*11270*/  R2UR UR7, R13 ;  /* 0x000000000d0772ca */ /* 0x000fe200000e0000 */
[----:B------:R-:W-:Y:S01]  /*11280*/  IMAD.MOV.U32 R21, RZ, RZ, -0x7fffffe0 ;  /* 0x80000020ff157424 */ /* 0x000fe200078e00ff */
[----:B------:R-:W-:Y:S01]  /*11290*/  IADD3 R20, R12, 0x40, RZ ;  /* 0x000000400c147810 */ /* 0x000fe20007ffe0ff */
[----:B------:R-:W-:Y:S01]  /*112a0*/  IMAD.MOV.U32 R13, RZ, RZ, -0x7fffffe0 ;  /* 0x80000020ff0d7424 */ /* 0x000fe200078e00ff */
[----:B------:R-:W-:Y:S01]  /*112b0*/  MOV R11, 0x40000040 ;  /* 0x40000040000b7802 */ /* 0x000fe20000000f00 */
[----:B01----:R-:W0:Y:S01]  /*112c0*/  SHFL.BFLY PT, R0, R3, 0x2, 0x1f ;  /* 0x0c401f0003007f89 */ /* 0x003e2200000e0000 */
[----:B------:R-:W-:-:S02]  /*112d0*/  IMAD.MOV.U32 R49, RZ, RZ, RZ ;  /* 0x000000ffff317224 */ /* 0x000fc400078e00ff */
[----:B------:R-:W-:Y:S01]  /*112e0*/  IMAD.MOV.U32 R2, RZ, RZ, RZ ;  /* 0x000000ffff027224 */ /* 0x000fe200078e00ff */
[----:B------:R-:W1:Y:S04]  /*112f0*/  SHFL.BFLY PT, R7, R4, 0x2, 0x1f ;  /* 0x0c401f0004077f89 */ /* 0x000e6800000e0000 */
[----:B------:R-:W-:Y:S01]  /*11300*/  HGMMA.64x96x16.F32 R88, gdesc[UR4].tnspB, R88, gsb0 ;  /* 0x41600000045879f0 */ /* 0x000fe20008000858 */
[----:B------:R-:W-:Y:S01]  /*11310*/  R2UR UR4, R14 ;  /* 0x000000000e0472ca */ /* 0x000fe200000e0000 */
[----:B------:R-:W-:Y:S01]  /*11320*/  VIADD R14, R10, 0x4 ;  /* 0x000000040a0e7836 */ /* 0x000fe20000000000 */
[----:B------:R-:W-:Y:S02]  /*11330*/  R2UR UR5, R15 ;  /* 0x000000000f0572ca */ /* 0x000fe400000e0000 */
[----:B------:R-:W-:Y:S01]  /*11340*/  R2UR UR6, R20 ;  /* 0x00000000140672ca */ /* 0x000fe200000e0000 */
[----:B------:R-:W-:Y:S01]  /*11350*/  VIADD R20, R12, 0x80 ;  /* 0x000000800c147836 */ /* 0x000fe20000000000 */
[----:B------:R-:W-:Y:S01]  /*11360*/  R2UR UR7, R21 ;  /* 0x00000000150772ca */ /* 0x000fe200000e0000 */
[----:B------:R-:W-:Y:S01]  /*11370*/  IMAD.MOV.U32 R21, RZ, RZ, -0x7fffffe0 ;  /* 0x80000020ff157424 */ /* 0x000fe200078e00ff */
[----:B------:R-:W-:Y:S01]  /*11380*/  MOV R15, 0x40000040 ;  /* 0x40000040000f7802 */ /* 0x000fe20000000f00 */
[----:B0-----:R-:W-:Y:S01]  /*11390*/  FADD.FTZ R0, R0, R3 ;  /* 0x0000000300007221 */ /* 0x001fe20000010000 */
[----:B------:R-:W-:-:S02]  /*113a0*/  IMAD.MOV.U32 R3, RZ, RZ, -0x800000 ;  /* 0xff800000ff037424 */ /* 0x000fc400078e00ff */
[----:B-1----:R-:W-:Y:S02]  /*113b0*/  FADD.FTZ R8, R7, R4 ;  /* 0x0000000407087221 */ /* 0x002fe40000010000 */
[----:B------:R-:W0:Y:S01]  /*113c0*/  SHFL.BFLY PT, R7, R0, 0x1, 0x1f ;  /* 0x0c201f0000077f89 */ /* 0x000e2200000e0000 */
[----:B------:R-:W-:Y:S02]  /*113d0*/  WARPGROUP.DEPBAR.LE gsb0, 0x0 ;  /* 0x00008000000079c5 */ /* 0x000fe40000010000 */
[----:B------:R-:W-:-:S06]  /*113e0*/  WARPGROUP.ARRIVE ;  /* 0x00000000000079c5 */ /* 0x000fcc0000000000 */
[----:B------:R-:W-:Y:S01]  /*113f0*/  HGMMA.64x96x16.F32 R88, gdesc[UR4].tnspB, R88, gsb0 ;  /* 0x41600000045879f0 */ /* 0x000fe20008000858 */
[----:B------:R-:W-:Y:S01]  /*11400*/  R2UR UR4, R14 ;  /* 0x000000000e0472ca */ /* 0x000fe200000e0000 */
[----:B------:R-:W-:Y:S01]  /*11410*/  VIADD R14, R10, 0x6 ;  /* 0x000000060a0e7836 */ /* 0x000fe20000000000 */
[----:B------:R-:W-:Y:S01]  /*11420*/  R2UR UR5, R15 ;  /* 0x000000000f0572ca */ /* 0x000fe200000e0000 */
[----:B------:R-:W-:Y:S01]  /*11430*/  IMAD.MOV.U32 R15, RZ, RZ, 0x40000040 ;  /* 0x40000040ff0f7424 */ /* 0x000fe200078e00ff */
[----:B------:R-:W-:Y:S01]  /*11440*/  R2UR UR6, R20 ;  /* 0x00000000140672ca */ /* 0x000fe200000e0000 */
[----:B------:R-:W-:Y:S01]  /*11450*/  VIADD R20, R12, 0xc0 ;  /* 0x000000c00c147836 */ /* 0x000fe20000000000 */
[----:B------:R-:W-:Y:S02]  /*11460*/  R2UR UR7, R21 ;  /* 0x00000000150772ca */ /* 0x000fe400000e0000 */
[----:B------:R-:W-:Y:S01]  /*11470*/  MOV R21, 0x80000020 ;  /* 0x8000002000157802 */ /* 0x000fe20000000f00 */
[----:B------:R-:W-:-:S02]  /*11480*/  WARPGROUP.DEPBAR.LE gsb0, 0x0 ;  /* 0x00008000000079c5 */ /* 0x000fc40000010000 */
[----:B------:R-:W-:-:S08]  /*11490*/  WARPGROUP.ARRIVE ;  /* 0x00000000000079c5 */ /* 0x000fd00000000000 */
[----:B------:R-:W-:Y:S01]  /*114a0*/  HGMMA.64x96x16.F32 R88, gdesc[UR4].tnspB, R88, gsb0 ;  /* 0x41600000045879f0 */ /* 0x000fe20008000858 */
[----:B------:R-:W-:Y:S01]  /*114b0*/  R2UR UR4, R14 ;  /* 0x000000000e0472ca */ /* 0x000fe200000e0000 */
[----:B------:R-:W-:Y:S01]  /*114c0*/  VIADD R14, R10, 0x600 ;  /* 0x000006000a0e7836 */ /* 0x000fe20000000000 */
[----:B------:R-:W-:Y:S01]  /*114d0*/  R2UR UR5, R15 ;  /* 0x000000000f0572ca */ /* 0x000fe200000e0000 */
[----:B------:R-:W-:Y:S01]  /*114e0*/  IMAD.MOV.U32 R15, RZ, RZ, 0x40000040 ;  /* 0x40000040ff0f7424 */ /* 0x000fe200078e00ff */
[----:B------:R-:W-:Y:S01]  /*114f0*/  R2UR UR6, R20 ;  /* 0x00000000140672ca */ /* 0x000fe200000e0000 */
[----:B------:R-:W-:Y:S01]  /*11500*/  VIADD R20, R12, 0x100 ;  /* 0x000001000c147836 */ /* 0x000fe20000000000 */
[----:B------:R-:W-:Y:S01]  /*11510*/  R2UR UR7, R21 ;  /* 0x00000000150772ca */ /* 0x000fe200000e0000 */
[----:B------:R-:W-:Y:S01]  /*11520*/  IMAD.MOV.U32 R21, RZ, RZ, -0x7fffffe0 ;  /* 0x80000020ff157424 */ /* 0x000fe200078e00ff */
[----:B------:R-:W-:Y:S02]  /*11530*/  WARPGROUP.DEPBAR.LE gsb0, 0x0 ;  /* 0x00008000000079c5 */ /* 0x000fe40000010000 */
[----:B------:R-:W-:-:S09]  /*11540*/  WARPGROUP.ARRIVE ;  /* 0x00000000000079c5 */ /* 0x000fd20000000000 */
[----:B------:R-:W-:Y:S01]  /*11550*/  HGMMA.64x96x16.F32 R88, gdesc[UR4].tnspB, R88, gsb0 ;  /* 0x41600000045879f0 */ /* 0x000fe20008000858 */
[----:B------:R-:W-:Y:S02]  /*11560*/  R2UR UR4, R14 ;  /* 0x000000000e0472ca */ /* 0x000fe400000e0000 */
[----:B------:R-:W-:Y:S01]  /*11570*/  R2UR UR5, R15 ;  /* 0x000000000f0572ca */ /* 0x000fe200000e0000 */
[----:B------:R-:W-:Y:S01]  /*11580*/  IMAD.MOV.U32 R15, RZ, RZ, 0x40000040 ;  /* 0x40000040ff0f7424 */ /* 0x000fe200078e00ff */
[----:B------:R-:W-:Y:S01]  /*11590*/  R2UR UR6, R20 ;  /* 0x00000000140672ca */ /* 0x000fe200000e0000 */
[----:B------:R-:W-:Y:S01]  /*115a0*/  VIADD R20, R12, 0x140 ;  /* 0x000001400c147836 */ /* 0x000fe20000000000 */
[----:B------:R-:W-:Y:S01]  /*115b0*/  R2UR UR7, R21 ;  /* 0x00000000150772ca */ /* 0x000fe200000e0000 */
[----:B------:R-:W-:Y:S01]  /*115c0*/  IMAD.MOV.U32 R21, RZ, RZ, -0x7fffffe0 ;  /* 0x80000020ff157424 */ /* 0x000fe200078e00ff */
[----:B------:R-:W-:Y:S01]  /*115d0*/  IADD3 R14, R10, 0x602, RZ ;  /* 0x000006020a0e7810 */ /* 0x000fe20007ffe0ff */
        /* <DEDUP_REMOVED lines=11> */
[C---:B------:R-:W-:Y:S01]  /*11690*/  IADD3 R20, R12.reuse, 0x180, RZ ;  /* 0x000001800c147810 */ /* 0x040fe20007ffe0ff */
[----:B------:R-:W-:Y:S01]  /*116a0*/  VIADD R12, R12, 0x1c0 ;  /* 0x000001c00c0c7836 */ /* 0x000fe20000000000 */
[----:B------:R-:W-:-:S02]  /*116b0*/  WARPGROUP.DEPBAR.LE gsb0, 0x0 ;  /* 0x00008000000079c5 */ /* 0x000fc40000010000 */
[----:B------:R-:W-:-:S07]  /*116c0*/  WARPGROUP.ARRIVE ;  /* 0x00000000000079c5 */ /* 0x000fce0000000000 */
[----:B------:R-:W-:Y:S01]  /*116d0*/  HGMMA.64x96x16.F32 R88, gdesc[UR4].tnspB, R88, gsb0 ;  /* 0x41600000045879f0 */ /* 0x000fe20008000858 */
[----:B------:R-:W-:Y:S02]  /*116e0*/  R2UR UR4, R14 ;  /* 0x000000000e0472ca */ /* 0x000fe400000e0000 */
[----:B------:R-:W-:Y:S02]  /*116f0*/  R2UR UR5, R15 ;  /* 0x000000000f0572ca */ /* 0x000fe400000e0000 */
[----:B------:R-:W-:Y:S02]  /*11700*/  R2UR UR6, R20 ;  /* 0x00000000140672ca */ /* 0x000fe400000e0000 */
[----:B------:R-:W-:Y:S01]  /*11710*/  R2UR UR7, R21 ;  /* 0x00000000150772ca */ /* 0x000fe200000e0000 */
[----:B------:R-:W-:Y:S02]  /*11720*/  WARPGROUP.DEPBAR.LE gsb0, 0x0 ;  /* 0x00008000000079c5 */ /* 0x000fe40000010000 */
[----:B------:R-:W-:-:S10]  /*11730*/  WARPGROUP.ARRIVE ;  /* 0x00000000000079c5 */ /* 0x000fd40000000000 */
[----:B------:R-:W-:Y:S01]  /*11740*/  HGMMA.64x96x16.F32 R88, gdesc[UR4].tnspB, R88, gsb0 ;  /* 0x41600000045879f0 */ /* 0x000fe20008000858 */
[----:B------:R-:W-:Y:S02]  /*11750*/  R2UR UR4, R10 ;  /* 0x000000000a0472ca */ /* 0x000fe400000e0000 */
[----:B------:R-:W-:Y:S02]  /*11760*/  R2UR UR5, R11 ;  /* 0x000000000b0572ca */ /* 0x000fe400000e0000 */
[----:B------:R-:W-:Y:S01]  /*11770*/  R2UR UR6, R12 ;  /* 0x000000000c0672ca */ /* 0x000fe200000e0000 */
[----:B------:R-:W1:Y:S01]  /*11780*/  SHFL.BFLY PT, R11, R8, 0x1, 0x1f ;  /* 0x0c201f00080b7f89 */ /* 0x000e6200000e0000 */
[----:B------:R-:W-:Y:S01]  /*11790*/  R2UR UR7, R13 ;  /* 0x000000000d0772ca */ /* 0x000fe200000e0000 */
[----:B0-----:R-:W-:Y:S01]  /*117a0*/  FADD.FTZ R12, R0, R7 ;  /* 0x00000007000c7221 */ /* 0x001fe20000010000 */
[----:B------:R-:W-:Y:S01]  /*117b0*/  MOV R13, UR45 ;  /* 0x0000002d000d7c02 */ /* 0x000fe20008000f00 */
[----:B------:R-:W-:-:S02]  /*117c0*/  IMAD.U32 R7, RZ, RZ, UR45 ;  /* 0x0000002dff077e24 */ /* 0x000fc4000f8e00ff */
[----:B------:R-:W-:Y:S01]  /*117d0*/  IMAD.MOV.U32 R0, RZ, RZ, -0x800000 ;  /* 0xff800000ff007424 */ /* 0x000fe200078e00ff */
[----:B------:R-:W-:-:S13]  /*117e0*/  FSETP.NE.FTZ.AND P1, PT, R12, RZ, PT ;  /* 0x000000ff0c00720b */ /* 0x000fda0003f35000 */
[----:B------:R-:W0:Y:S01]  /*117f0*/  @P1 MUFU.LG2 R10, R12 ;  /* 0x0000000c000a1308 */ /* 0x000e220000000c00 */
[----:B------:R-:W-:Y:S01]  /*11800*/  @P1 FMUL.FTZ R7, R7, 0.69314718246459960938 ;  /* 0x3f31721807071820 */ /* 0x000fe20000410000 */
[----:B-1----:R-:W-:-:S06]  /*11810*/  FADD.FTZ R11, R8, R11 ;  /* 0x0000000b080b7221 */ /* 0x002fcc0000010000 */
[----:B------:R-:W-:Y:S01]  /*11820*/  @P1 MUFU.RCP R49, R12 ;  /* 0x0000000c00311308 */ /* 0x000fe20000001000 */
[----:B------:R-:W-:Y:S01]  /*11830*/  FSETP.NE.FTZ.AND P2, PT, R11, RZ, PT ;  /* 0x000000ff0b00720b */ /* 0x000fe20003f55000 */
[----:B0-----:R-:W-:-:S04]  /*11840*/  @P1 FMUL.FTZ R10, R10, 0.69314718246459960938 ;  /* 0x3f3172180a0a1820 */ /* 0x001fc80000410000 */
[----:B------:R-:W-:-:S08]  /*11850*/  @P1 FFMA.FTZ R3, R7, R6, R10 ;  /* 0x0000000607031223 */ /* 0x000fd0000001000a */
[----:B------:R-:W0:Y:S01]  /*11860*/  @P2 MUFU.LG2 R4, R11 ;  /* 0x0000000b00042308 */ /* 0x000e220000000c00 */
[----:B------:R-:W-:-:S07]  /*11870*/  @P2 FMUL.FTZ R13, R13, 0.69314718246459960938 ;  /* 0x3f3172180d0d2820 */ /* 0x000fce0000410000 */
[----:B------:R1:W2:Y:S01]  /*11880*/  @P2 MUFU.RCP R2, R11 ;  /* 0x0000000b00022308 */ /* 0x0002a20000001000 */
[----:B0-----:R-:W-:-:S04]  /*11890*/  @P2 FMUL.FTZ R4, R4, 0.69314718246459960938 ;  /* 0x3f31721804042820 */ /* 0x001fc80000410000 */
[----:B------:R-:W-:Y:S01]  /*118a0*/  @P2 FFMA.FTZ R0, R13, R9, R4 ;  /* 0x000000090d002223 */ /* 0x000fe20000010004 */
[----:B------:R-:W-:Y:S02]  /*118b0*/  WARPGROUP.DEPBAR.LE gsb0, 0x0 ;  /* 0x00008000000079c5 */ /* 0x000fe40000010000 */
[----:B------:R-:W-:-:S06]  /*118c0*/  WARPGROUP.ARRIVE ;  /* 0x00000000000079c5 */ /* 0x000fcc0000000000 */
[----:B------:R-:W-:Y:S03]  /*118d0*/  HGMMA.64x96x16.F32 R88, gdesc[UR4].tnspB, R88, gsb0 ;  /* 0x41600000045879f0 */ /* 0x000fe60008000858 */
[----:B------:R-:W-:Y:S02]  /*118e0*/  WARPGROUP.DEPBAR.LE gsb0, 0x0 ;  /* 0x00008000000079c5 */ /* 0x000fe40000010000 */
[----:B-12---:R-:W-:Y:S05]  /*118f0*/  @!P0 BRA `(.L_x_528) ;  /* 0x0000000000048947 */ /* 0x006fea0003800000 */
[----:B------:R-:W-:Y:S01]  /*11900*/  BPT.TRAP 0x1 ;  /* 0x000000040000795c */ /* 0x000fe20000300000 */
.L_x_528:
[----:B------:R-:W2:Y:S01]  /*11910*/  LDL.LU R6, [R1] ;  /* 0x0000000001067983 */ /* 0x000ea20000300800 */
[----:B------:R-:W-:Y:S01]  /*11920*/  IADD3 R142, R142, 0x1, RZ ;  /* 0x000000018e8e7810 */ /* 0x000fe20007ffe0ff */
[----:B------:R-:W-:Y:S02]  /*11930*/  VIADD R5, R5, 0x2d860 ;  /* 0x0002d86005057836 */ /* 0x000fe40000000000 */
[-C--:B------:R-:W-:Y:S01]  /*11940*/  FMUL.FTZ R20, R88, R49.reuse ;  /* 0x0000003158147220 */ /* 0x080fe20000410000 */
[----:B------:R-:W-:Y:S01]  /*11950*/  IMAD.U32 R4, RZ, RZ, UR38 ;  /* 0x00000026ff047e24 */ /* 0x000fe2000f8e00ff */
[----:B------:R-:W-:Y:S01]  /*11960*/  ISETP.NE.AND P1, PT, R142, 0x2, PT ;  /* 0x000000028e00780c */ /* 0x000fe20003f25270 */
[-C--:B------:R-:W-:Y:S01]  /*11970*/  FMUL.FTZ R21, R89, R49.reuse ;  /* 0x0000003159157220 */ /* 0x080fe20000410000 */
[-C--:B------:R-:W-:Y:S01]  /*11980*/  FMUL.FTZ R28, R92, R49.reuse ;  /* 0x000000315c1c7220 */ /* 0x080fe20000410000 */
[-C--:B------:R-:W-:Y:S01]  /*11990*/  FMUL.FTZ R29, R93, R49.reuse ;  /* 0x000000315d1d7220 */ /* 0x080fe20000410000 */
[----:B------:R-:W-:Y:S01]  /*119a0*/  PRMT R5, R4, 0x654, R5 ;  /* 0x0000065404057816 */ /* 0x000fe20000000005 */
[-C--:B------:R-:W-:Y:S01]  /*119b0*/  FMUL.FTZ R30, R96, R49.reuse ;  /* 0x00000031601e7220 */ /* 0x080fe20000410000 */
[----:B------:R-:W-:Y:S01]  /*119c0*/  SEL R4, RZ, 0x1, P1 ;  /* 0x00000001ff047807 */ /* 0x000fe20000800000 */
[-C--:B------:R-:W-:Y:S01]  /*119d0*/  FMUL.FTZ R31, R97, R49.reuse ;  /* 0x00000031611f7220 */ /* 0x080fe20000410000 */
[----:B------:R0:W-:Y:S01]  /*119e0*/  SYNCS.ARRIVE.TRANS64.RED.A1T0 RZ, [R5+URZ], RZ ;  /* 0x000000ff05ff79a7 */ /* 0x0001e2000810043f */
        /* <DEDUP_REMOVED lines=43> */
[----:B------:R-:W-:Y:S01]  /*11ca0*/  SEL R142, R142, RZ, P1 ;  /* 0x000000ff8e8e7207 */ /* 0x000fe20000800000 */
[----:B------:R-:W-:Y:S01]  /*11cb0*/  UIADD3 UR37, UR37, 0x1, URZ ;  /* 0x0000000125257890 */ /* 0x000fe2000fffe03f */
[----:B--2---:R-:W-:-:S05]  /*11cc0*/  LOP3.LUT R6, R6, R4, RZ, 0x3c, !PT ;  /* 0x0000000406067212 */ /* 0x004fca00078e3cff */
[----:B------:R0:W-:Y:S06]  /*11cd0*/  STL [R1], R6 ;  /* 0x0000000601007387 */ /* 0x0001ec0000100800 */
.L_x_469:
[----:B------:R-:W-:Y:S05]  /*11ce0*/  WARPSYNC.ALL ;  /* 0x0000000000007948 */ /* 0x000fea0003800000 */
[----:B------:R-:W1:Y:S08]  /*11cf0*/  S2UR UR38, SR_CgaCtaId ;  /* 0x00000000002679c3 */ /* 0x000e700000008800 */
[----:B------:R-:W-:Y:S06]  /*11d00*/  BAR.SYNC.DEFER_BLOCKING 0x5, 0x200 ;  /* 0x0148000000007b1d */ /* 0x000fec0000010000 */
[----:B------:R-:W-:Y:S01]  /*11d10*/  UMOV UR4, 0x400 ;  /* 0x0000040000047882 */ /* 0x000fe20000000000 */
[----:B------:R-:W-:Y:S01]  /*11d20*/  BSSY B0, `(.L_x_529) ;  /* 0x00002b9000007945 */ /* 0x000fe20003800000 */
[----:B-1----:R-:W-:-:S06]  /*11d30*/  ULEA UR4, UR38, UR4, 0x18 ;  /* 0x0000000426047291 */ /* 0x002fcc000f8ec03f */
[----:B------:R-:W-:-:S05]  /*11d40*/  IMAD.U32 R2, RZ, RZ, UR4 ;  /* 0x00000004ff027e24 */ /* 0x000fca000f8e00ff */
[----:B------:R1:W2:Y:S01]  /*11d50*/  LDS.128 R96, [R2+0x2d8d0] ;  /* 0x02d8d00002607984 */ /* 0x0002a20000000c00 */
[----:B------:R-:W-:Y:S06]  /*11d60*/  BAR.ARV 0x4, 0x200 ;  /* 0x0108000000007b1d */ /* 0x000fec0000002000 */
[----:B------:R-:W-:Y:S05]  /*11d70*/  @P0 BRA `(.L_x_530) ;  /* 0x0000001c00f00947 */ /* 0x000fea0003800000 */
[----:B------:R-:W3:Y:S01]  /*11d80*/  LDL R4, [R1+0x114] ;  /* 0x0001140001047983 */ /* 0x000ee20000100800 */
[----:B------:R-:W-:-:S03]  /*11d90*/  ULDC UR4, c[0x0][0xad4] ;  /* 0x0002b50000047ab9 */ /* 0x000fc60000000800 */
[----:B------:R-:W4:Y:S04]  /*11da0*/  LDL.LU R74, [R1+0x94] ;  /* 0x00009400014a7983 */ /* 0x000f280000300800 */
[----:B------:R-:W2:Y:S04]  /*11db0*/  LDL.LU R81, [R1+0x9c] ;  /* 0x00009c0001517983 */ /* 0x000ea80000300800 */
[----:B------:R-:W2:Y:S01]  /*11dc0*/  LDL.LU R80, [R1+0xa0] ;  /* 0x0000a00001507983 */ /* 0x000ea20000300800 */
[----:B0-----:R-:W0:Y:S01]  /*11dd0*/  S2R R5, SR_SWINHI ;  /* 0x0000000000057919 */ /* 0x001e220000002f00 */
[----:B------:R-:W-:-:S02]  /*11de0*/  MOV R72, R2 ;  /* 0x0000000200487202 */ /* 0x000fc40000000f00 */
[----:B0-----:R-:W-:-:S03]  /*11df0*/  MOV R73, R5 ;  /* 0x0000000500497202 */ /* 0x001fc60000000f00 */
[----:B---3--:R-:W-:-:S03]  /*11e00*/  IMAD.WIDE R4, R4, 0x2, R72 ;  /* 0x0000000204047825 */ /* 0x008fc600078e0248 */
[----:B------:R-:W-:-:S04]  /*11e10*/  IADD3 R27, P4, R4, 0x20, RZ ;  /* 0x00000020041b7810 */ /* 0x000fc80007f9e0ff */
[----:B------:R-:W-:Y:S02]  /*11e20*/  LOP3.LUT R6, R27, 0x180, RZ, 0xc0, !PT ;  /* 0x000001801b067812 */ /* 0x000fe400078ec0ff */
[----:B------:R-:W-:Y:S02]  /*11e30*/  IADD3 R75, P3, R4, 0x3000, RZ ;  /* 0x00003000044b7810 */ /* 0x000fe40007f7e0ff */
[----:B------:R-:W-:Y:S02]  /*11e40*/  SHF.R.U64 R6, R6, 0x3, RZ ;  /* 0x0000000306067819 */ /* 0x000fe400000012ff */
[----:B------:R-:W-:Y:S02]  /*11e50*/  IADD3 R79, P0, R4, 0x6020, RZ ;  /* 0x00006020044f7810 */ /* 0x000fe40007f1e0ff */
[----:B------:R-:W-:Y:S02]  /*11e60*/  LOP3.LUT R12, R6, R27, RZ, 0x3c, !PT ;  /* 0x0000001b060c7212 */ /* 0x000fe400078e3cff */
[----:B------:R-:W-:Y:S01]  /*11e70*/  LOP3.LUT R6, R75, 0x180, RZ, 0xc0, !PT ;  /* 0x000001804b067812 */ /* 0x000fe200078ec0ff */
[----:B------:R-:W-:Y:S01]  /*11e80*/  IMAD.X R11, RZ, RZ, R5, P0 ;  /* 0x000000ffff0b7224 */ /* 0x000fe200000e0605 */
[----:B----4-:R-:W-:-:S02]  /*11e90*/  ISETP.NE.AND P0, PT, R74, RZ, PT ;  /* 0x000000ff4a00720c */ /* 0x010fc40003f05270 */
[----:B------:R-:W-:-:S04]  /*11ea0*/  SHF.R.U64 R6, R6, 0x3, RZ ;  /* 0x0000000306067819 */ /* 0x000fc800000012ff */
[----:B------:R-:W-:Y:S02]  /*11eb0*/  LOP3.LUT R14, R6, R75, RZ, 0x3c, !PT ;  /* 0x0000004b060e7212 */ /* 0x000fe400078e3cff */
[----:B------:R-:W-:Y:S01]  /*11ec0*/  SEL R75, R74, UR4, P0 ;  /* 0x000000044a4b7c07 */ /* 0x000fe20008000000 */
[----:B------:R-:W-:Y:S05]  /*11ed0*/  WARPSYNC.ALL ;  /* 0x0000000000007948 */ /* 0x000fea0003800000 */
[C---:B------:R-:W-:Y:S02]  /*11ee0*/  LOP3.LUT R7, R4.reuse, 0x180, RZ, 0xc0, !PT ;  /* 0x0000018004077812 */ /* 0x040fe400078ec0ff */
[----:B------:R-:W-:-:S02]  /*11ef0*/  IADD3 R8, P2, R4, 0x3020, RZ ;  /* 0x0000302004087810 */ /* 0x000fc40007f5e0ff */
[----:B------:R-:W-:Y:S01]  /*11f00*/  IADD3 R77, P1, R4, 0x6000, RZ ;  /* 0x00006000044d7810 */ /* 0x000fe20007f3e0ff */
[--C-:B------:R-:W-:Y:S01]  /*11f10*/  IMAD.X R13, RZ, RZ, R5.reuse, P4 ;  /* 0x000000ffff0d7224 */ /* 0x100fe200020e0605 */
[----:B------:R-:W-:Y:S01]  /*11f20*/  SHF.R.U64 R7, R7, 0x3, RZ ;  /* 0x0000000307077819 */ /* 0x000fe200000012ff */
[----:B------:R-:W-:Y:S01]  /*11f30*/  IMAD.X R15, RZ, RZ, R5, P3 ;  /* 0x000000ffff0f7224 */ /* 0x000fe200018e0605 */
[----:B------:R-:W-:Y:S01]  /*11f40*/  LOP3.LUT R10, R77, 0x180, RZ, 0xc0, !PT ;  /* 0x000001804d0a7812 */ /* 0x000fe200078ec0ff */
[----:B------:R-:W-:Y:S01]  /*11f50*/  ULDC.64 UR4, c[0x0][0xc00] ;  /* 0x0003000000047ab9 */ /* 0x000fe20000000a00 */
[----:B------:R-:W-:Y:S01]  /*11f60*/  LOP3.LUT R4, R7, R4, RZ, 0x3c, !PT ;  /* 0x0000000407047212 */ /* 0x000fe200078e3cff */
[----:B------:R-:W-:Y:S01]  /*11f70*/  ULDC.64 UR6, c[0x0][0xc08] ;  /* 0x0003020000067ab9 */ /* 0x000fe20000000a00 */
[----:B------:R-:W-:Y:S02]  /*11f80*/  LOP3.LUT R7, R8, 0x180, RZ, 0xc0, !PT ;  /* 0x0000018008077812 */ /* 0x000fe400078ec0ff */
[----:B------:R-:W-:-:S02]  /*11f90*/  LOP3.LUT R26, R79, 0x180, RZ, 0xc0, !PT ;  /* 0x000001804f1a7812 */ /* 0x000fc400078ec0ff */
[----:B------:R-:W-:Y:S02]  /*11fa0*/  SHF.R.U64 R7, R7, 0x3, RZ ;  /* 0x0000000307077819 */ /* 0x000fe400000012ff */
[----:B------:R-:W-:Y:S02]  /*11fb0*/  SHF.R.U64 R10, R10, 0x3, RZ ;  /* 0x000000030a0a7819 */ /* 0x000fe400000012ff */
[----:B------:R-:W-:Y:S01]  /*11fc0*/  SHF.R.U64 R26, R26, 0x3, RZ ;  /* 0x000000031a1a7819 */ /* 0x000fe200000012ff */
[----:B------:R-:W-:Y:S01]  /*11fd0*/  IMAD.X R25, RZ, RZ, R5, P2 ;  /* 0x000000ffff197224 */ /* 0x000fe200010e0605 */
[-C--:B------:R-:W-:Y:S02]  /*11fe0*/  IADD3.X R9, RZ, R5.reuse, RZ, P1, !PT ;  /* 0x00000005ff097210 */ /* 0x080fe40000ffe4ff */
[----:B------:R-:W-:Y:S02]  /*11ff0*/  LOP3.LUT R24, R7, R8, RZ, 0x3c, !PT ;  /* 0x0000000807187212 */ /* 0x000fe400078e3cff */
[----:B------:R-:W-:-:S02]  /*12000*/  MOV R27, R4 ;  /* 0x00000004001b7202 */ /* 0x000fc40000000f00 */
[----:B------:R-:W-:Y:S02]  /*12010*/  LOP3.LUT R8, R10, R77, RZ, 0x3c, !PT ;  /* 0x0000004d0a087212 */ /* 0x000fe400078e3cff */
[----:B------:R-:W-:Y:S02]  /*12020*/  F2FP.F16.F32.PACK_AB R4, R21, R20 ;  /* 0x000000141504723e */ /* 0x000fe400000000ff */
[----:B------:R-:W-:Y:S02]  /*12030*/  F2FP.F16.F32.PACK_AB R5, R51, R50 ;  /* 0x000000323305723e */ /* 0x000fe400000000ff */
[----:B------:R-:W-:Y:S02]  /*12040*/  F2FP.F16.F32.PACK_AB R6, R29, R28 ;  /* 0x0000001c1d06723e */ /* 0x000fe400000000ff */
[----:B------:R-:W-:Y:S01]  /*12050*/  F2FP.F16.F32.PACK_AB R7, R53, R52 ;  /* 0x000000343507723e */ /* 0x000fe200000000ff */
[----:B------:R-:W-:Y:S01]  /*12060*/  BAR.SYNC.DEFER_BLOCKING 0x1, 0x180 ;  /* 0x0046000000007b1d */ /* 0x000fe20000010000 */
[----:B------:R-:W-:-:S02]  /*12070*/  LOP3.LUT R10, R26, R79, RZ, 0x3c, !PT ;  /* 0x0000004f1a0a7212 */ /* 0x000fc400078e3cff */
[----:B------:R-:W-:Y:S02]  /*12080*/  MOV R79, R12 ;  /* 0x0000000c004f7202 */ /* 0x000fe40000000f00 */
[----:B------:R-:W-:Y:S02]  /*12090*/  MOV R74, R14 ;  /* 0x0000000e004a7202 */ /* 0x000fe40000000f00 */
[----:B------:R-:W-:Y:S02]  /*120a0*/  F2FP.F16.F32.PACK_AB R12, R31, R30 ;  /* 0x0000001e1f0c723e */ /* 0x000fe400000000ff */
[----:B------:R-:W-:Y:S02]  /*120b0*/  F2FP.F16.F32.PACK_AB R13, R55, R54 ;  /* 0x00000036370d723e */ /* 0x000fe400000000ff */
[----:B------:R-:W-:Y:S02]  /*120c0*/  F2FP.F16.F32.PACK_AB R14, R33, R32 ;  /* 0x00000020210e723e */ /* 0x000fe400000000ff */
[----:B------:R-:W-:-:S02]  /*120d0*/  F2FP.F16.F32.PACK_AB R15, R57, R56 ;  /* 0x00000038390f723e */ /* 0x000fc400000000ff */
[----:B------:R-:W-:Y:S02]  /*120e0*/  MOV R78, R24 ;  /* 0x00000018004e7202 */ /* 0x000fe40000000f00 */
[----:B------:R-:W-:Y:S02]  /*120f0*/  F2FP.F16.F32.PACK_AB R24, R35, R34 ;  /* 0x000000222318723e */ /* 0x000fe400000000ff */
[----:B------:R-:W-:Y:S02]  /*12100*/  F2FP.F16.F32.PACK_AB R25, R59, R58 ;  /* 0x0000003a3b19723e */ /* 0x000fe400000000ff */
[----:B------:R-:W-:Y:S01]  /*12110*/  F2FP.F16.F32.PACK_AB R26, R37, R36 ;  /* 0x00000024251a723e */ /* 0x000fe200000000ff */
[----:B------:R0:W-:Y:S01]  /*12120*/  STSM.16.M88.4 [R27], R4 ;  /* 0x000000041b007844 */ /* 0x0001e20000000200 */
[----:B------:R-:W-:Y:S02]  /*12130*/  MOV R77, R8 ;  /* 0x00000008004d7202 */ /* 0x000fe40000000f00 */
[----:B------:R-:W-:Y:S01]  /*12140*/  MOV R76, R10 ;  /* 0x0000000a004c7202 */ /* 0x000fe20000000f00 */
[----:B------:R3:W-:Y:S01]  /*12150*/  STSM.16.M88.4 [R79], R12 ;  /* 0x0000000c4f007844 */ /* 0x0007e20000000200 */
[----:B------:R-:W-:-:S02]  /*12160*/  F2FP.F16.F32.PACK_AB R8, R43, R42 ;  /* 0x0000002a2b08723e */ /* 0x000fc400000000ff */
[----:B------:R-:W-:Y:S02]  /*12170*/  F2FP.F16.F32.PACK_AB R9, R67, R66 ;  /* 0x000000424309723e */ /* 0x000fe400000000ff */
[----:B------:R-:W-:Y:S02]  /*12180*/  F2FP.F16.F32.PACK_AB R10, R45, R44 ;  /* 0x0000002c2d0a723e */ /* 0x000fe400000000ff */
[----:B------:R-:W-:Y:S02]  /*12190*/  F2FP.F16.F32.PACK_AB R11, R69, R68 ;  /* 0x00000044450b723e */ /* 0x000fe400000000ff */
[----:B0-----:R-:W-:Y:S02]  /*121a0*/  F2FP.F16.F32.PACK_AB R27, R61, R60 ;  /* 0x0000003c3d1b723e */ /* 0x001fe400000000ff */
[----:B------:R-:W-:Y:S02]  /*121b0*/  F2FP.F16.F32.PACK_AB R4, R39, R38 ;  /* 0x000000262704723e */ /* 0x000fe400000000ff */
[----:B------:R-:W-:-:S02]  /*121c0*/  F2FP.F16.F32.PACK_AB R5, R63, R62 ;  /* 0x0000003e3f05723e */ /* 0x000fc400000000ff */
[----:B------:R-:W-:Y:S02]  /*121d0*/  F2FP.F16.F32.PACK_AB R6, R41, R40 ;  /* 0x000000282906723e */ /* 0x000fe400000000ff */
[----:B------:R-:W-:Y:S02]  /*121e0*/  F2FP.F16.F32.PACK_AB R7, R65, R64 ;  /* 0x000000404107723e */ /* 0x000fe400000000ff */
[----:B---3--:R-:W-:Y:S02]  /*121f0*/  F2FP.F16.F32.PACK_AB R12, R47, R46 ;  /* 0x0000002e2f0c723e */ /* 0x008fe400000000ff */
[----:B------:R-:W-:Y:S02]  /*12200*/  F2FP.F16.F32.PACK_AB R13, R71, R70 ;  /* 0x00000046470d723e */ /* 0x000fe400000000ff */
[----:B------:R-:W-:Y:S02]  /*12210*/  F2FP.F16.F32.PACK_AB R14, R49, R48 ;  /* 0x00000030310e723e */ /* 0x000fe400000000ff */
[----:B------:R-:W-:Y:S01]  /*12220*/  F2FP.F16.F32.PACK_AB R15, R135, R134 ;  /* 0x00000086870f723e */ /* 0x000fe200000000ff */
[----:B------:R2:W-:Y:S04]  /*12230*/  STSM.16.M88.4 [R74], R24 ;  /* 0x000000184a007844 */ /* 0x0005e80000000200 */
[----:B------:R-:W-:Y:S04]  /*12240*/  STSM.16.M88.4 [R78], R4 ;  /* 0x000000044e007844 */ /* 0x000fe80000000200 */
[----:B------:R0:W-:Y:S04]  /*12250*/  STSM.16.M88.4 [R77], R8 ;  /* 0x000000084d007844 */ /* 0x0001e80000000200 */
[----:B------:R3:W-:Y:S01]  /*12260*/  STSM.16.M88.4 [R76], R12 ;  /* 0x0000000c4c007844 */ /* 0x0007e20000000200 */
[----:B------:R-:W-:Y:S01]  /*12270*/  BAR.SYNC.DEFER_BLOCKING 0x1, 0x180 ;  /* 0x0046000000007b1d */ /* 0x000fe20000010000 */
[----:B------:R-:W-:-:S04]  /*12280*/  ISETP.NE.U32.AND P0, PT, RZ, UR4, PT ;  /* 0x00000004ff007c0c */ /* 0x000fc8000bf05070 */
[----:B------:R-:W-:Y:S02]  /*12290*/  ISETP.NE.AND.EX P0, PT, RZ, UR5, PT, P0 ;  /* 0x00000005ff007c0c */ /* 0x000fe4000bf05300 */
[----:B--2---:R-:W-:Y:S01]  /*122a0*/  IADD3 R24, P1, R81, UR4, RZ ;  /* 0x0000000451187c10 */ /* 0x004fe2000ff3e0ff */
[----:B------:R-:W-:-:S03]  /*122b0*/  IMAD.MOV.U32 R74, RZ, RZ, RZ ;  /* 0x000000ffff4a7224 */ /* 0x000fc600078e00ff */
[----:B------:R-:W-:-:S07]  /*122c0*/  IADD3.X R25, R80, UR5, RZ, P1, !PT ;  /* 0x0000000550197c10 */ /* 0x000fce0008ffe4ff */
[----:B------:R-:W5:Y:S01]  /*122d0*/  @P0 LDG.E R74, desc[UR42][R24.64] ;  /* 0x0000002a184a0981 */ /* 0x000f62000c1e1900 */
[----:B------:R-:W-:-:S04]  /*122e0*/  ISETP.NE.U32.AND P3, PT, RZ, UR6, PT ;  /* 0x00000006ff007c0c */ /* 0x000fc8000bf65070 */
[----:B------:R-:W-:Y:S01]  /*122f0*/  ISETP.NE.AND.EX P3, PT, RZ, UR7, PT, P3 ;  /* 0x00000007ff007c0c */ /* 0x000fe2000bf65330 */
[----:B0-----:R-:W-:Y:S01]  /*12300*/  IMAD.MOV.U32 R10, RZ, RZ, 0x9b8 ;  /* 0x000009b8ff0a7424 */ /* 0x001fe200078e00ff */
[----:B------:R-:W-:Y:S02]  /*12310*/  ISETP.GT.AND P2, PT, R75, 0x1, PT ;  /* 0x000000014b00780c */ /* 0x000fe40003f44270 */
[----:B------:R-:W0:Y:S02]  /*12320*/  LDC R75, c[0x0][0xbe8] ;  /* 0x0002fa00ff4b7b82 */ /* 0x000e240000000800 */
[----:B------:R-:W-:-:S07]  /*12330*/  SEL R10, R10, 0x978, P2 ;  /* 0x000009780a0a7807 */ /* 0x000fce0001000000 */
[----:B------:R-:W-:Y:S01]  /*12340*/  @P3 IADD3 R4, P1, R81, UR6, RZ ;  /* 0x0000000651043c10 */ /* 0x000fe2000ff3e0ff */
[----:B------:R-:W-:Y:S02]  /*12350*/  ULDC UR6, c[0x0][0xa88] ;  /* 0x0002a20000067ab9 */ /* 0x000fe40000000800 */
[----:B------:R-:W-:Y:S01]  /*12360*/  IMAD.U32 R26, RZ, RZ, UR6 ;  /* 0x00000006ff1a7e24 */ /* 0x000fe2000f8e00ff */
[----:B------:R-:W-:Y:S01]  /*12370*/  @P3 IADD3.X R5, R80, UR7, RZ, P1, !PT ;  /* 0x0000000750053c10 */ /* 0x000fe20008ffe4ff */
[----:B------:R3:W2:Y:S04]  /*12380*/  LDC.64 R6, c[0x0][R10+0x218] ;  /* 0x000086000a067b82 */ /* 0x0006a80000000a00 */
[----:B------:R4:W5:Y:S04]  /*12390*/  @P3 LDG.E R26, desc[UR42][R4.64] ;  /* 0x0000002a041a3981 */ /* 0x000968000c1e1900 */
[----:B------:R3:W1:Y:S08]  /*123a0*/  LDC.64 R8, c[0x0][R10+0x228] ;  /* 0x00008a000a087b82 */ /* 0x0006700000000a00 */
[----:B----4-:R3:W4:Y:S01]  /*123b0*/  LDC.64 R4, c[0x0][R10+0x220] ;  /* 0x000088000a047b82 */ /* 0x0107220000000a00 */
[----:B0-----:R-:W-:Y:S01]  /*123c0*/  ISETP.NE.AND P1, PT, R75, 0x1, PT ;  /* 0x000000014b00780c */ /* 0x001fe20003f25270 */
[----:B---3--:R-:W-:-:S12]  /*123d0*/  @P3 BRA `(.L_x_531) ;  /* 0x0000000000103947 */ /* 0x008fd80003800000 */
[----:B------:R-:W-:Y:S05]  /*123e0*/  @!P0 BRA `(.L_x_531) ;  /* 0x00000000000c8947 */ /* 0x000fea0003800000 */
[----:B------:R-:W3:Y:S04]  /*123f0*/  LDG.E R11, desc[UR42][R24.64] ;  /* 0x0000002a180b7981 */ /* 0x000ee8000c1e1900 */
[----:B-----5:R-:W3:Y:S02]  /*12400*/  LDG.E R26, desc[UR42][R24.64+0x4] ;  /* 0x0000042a181a7981 */ /* 0x020ee4000c1e1900 */
[----:B---3--:R-:W-:-:S07]  /*12410*/  IADD3 R26, -R11, R26, RZ ;  /* 0x0000001a0b1a7210 */ /* 0x008fce0007ffe1ff */
.L_x_531:
[----:B------:R-:W3:Y:S01]  /*12420*/  LDL.LU R12, [R1+0x98] ;  /* 0x00009800010c7983 */ /* 0x000ee20000300800 */
[----:B------:R-:W0:Y:S03]  /*12430*/  LDC.64 R10, c[0x0][R10+0x210] ;  /* 0x000084000a0a7b82 */ /* 0x000e260000000a00 */
[----:B------:R-:W2:Y:S04]  /*12440*/  LDL.LU R15, [R1+0xd8] ;  /* 0x0000d800010f7983 */ /* 0x000ea80000300800 */
[----:B------:R-:W4:Y:S01]  /*12450*/  LDL R24, [R1+0x110] ;  /* 0x0001100001187983 */ /* 0x000f220000100800 */
[----:B------:R-:W-:Y:S01]  /*12460*/  ISETP.NE.U32.AND P0, PT, RZ, UR4, PT ;  /* 0x00000004ff007c0c */ /* 0x000fe2000bf05070 */
[----:B------:R-:W1:Y:S02]  /*12470*/  @P1 LDC R77, c[0x0][0xbec] ;  /* 0x0002fb00ff4d1b82 */ /* 0x000e640000000800 */
[----:B------:R-:W4:Y:S04]  /*12480*/  LDL R80, [R1+0xa4] ;  /* 0x0000a40001507983 */ /* 0x000f280000100800 */
[----:B------:R-:W4:Y:S01]  /*12490*/  LDL R78, [R1+0xb0] ;  /* 0x0000b000014e7983 */ /* 0x000f220000100800 */
[----:B------:R-:W-:Y:S01]  /*124a0*/  ISETP.NE.AND.EX P0, PT, RZ, UR5, PT, P0 ;  /* 0x00000005ff007c0c */ /* 0x000fe2000bf05300 */
[----:B------:R-:W0:Y:S02]  /*124b0*/  @P1 LDC R79, c[0x0][0xbf0] ;  /* 0x0002fc00ff4f1b82 */ /* 0x000e240000000800 */
[----:B------:R-:W4:Y:S04]  /*124c0*/  LDL R82, [R1+0x10c] ;  /* 0x00010c0001527983 */ /* 0x000f280000100800 */
[----:B------:R-:W4:Y:S01]  /*124d0*/  LDL R81, [R1+0xe0] ;  /* 0x0000e00001517983 */ /* 0x000f220000100800 */
[----:B---3--:R-:W-:-:S02]  /*124e0*/  SEL R14, R12, RZ, !P0 ;  /* 0x000000ff0c0e7207 */ /* 0x008fc40004000000 */
[----:B------:R-:W3:Y:S01]  /*124f0*/  LDC.64 R12, c[0x0][0xba8] ;  /* 0x0002ea00ff0c7b82 */ /* 0x000ee20000000a00 */
[----:B--2---:R-:W-:Y:S02]  /*12500*/  SEL R15, R15, RZ, !P0 ;  /* 0x000000ff0f0f7207 */ /* 0x004fe40004000000 */
[----:B----4-:R-:W-:-:S04]  /*12510*/  IMAD R5, R5, R14, RZ ;  /* 0x0000000e05057224 */ /* 0x010fc800078e02ff */
[----:B------:R-:W-:Y:S02]  /*12520*/  IMAD R27, R4, R15, R5 ;  /* 0x0000000f041b7224 */ /* 0x000fe400078e0205 */
[-C--:B------:R-:W-:Y:S02]  /*12530*/  IMAD R15, R7, R137.reuse, RZ ;  /* 0x00000089070f7224 */ /* 0x080fe400078e02ff */
[----:B------:R-:W-:-:S04]  /*12540*/  IMAD.WIDE.U32 R6, R6, R137, RZ ;  /* 0x0000008906067225 */ /* 0x000fc800078e00ff */
[----:B------:R-:W-:-:S04]  /*12550*/  IMAD.WIDE.U32 R4, R4, R14, RZ ;  /* 0x0000000e04047225 */ /* 0x000fc800078e00ff */
[----:B------:R-:W-:Y:S01]  /*12560*/  IMAD R24, R80, 0xc0, R24 ;  /* 0x000000c050187824 */ /* 0x000fe200078e0218 */
[----:B-----5:R-:W-:Y:S01]  /*12570*/  IADD3 R6, P0, P3, R4, R6, R74 ;  /* 0x0000000604067210 */ /* 0x020fe20007b1e04a */
[----:B------:R-:W-:Y:S02]  /*12580*/  IMAD.IADD R76, R7, 0x1, R15 ;  /* 0x00000001074c7824 */ /* 0x000fe400078e020f */
[----:B-1----:R-:W-:Y:S01]  /*12590*/  @P1 IMAD.HI.U32 R4, R24, R77, RZ ;  /* 0x0000004d18041227 */ /* 0x002fe200078e00ff */
[----:B------:R-:W-:Y:S01]  /*125a0*/  SEL R25, R78, RZ, P2 ;  /* 0x000000ff4e197207 */ /* 0x000fe20001000000 */
[----:B---3--:R-:W1:Y:S02]  /*125b0*/  @!P2 LDC R12, c[0x0][0xb50] ;  /* 0x0002d400ff0cab82 */ /* 0x008e640000000800 */
[----:B------:R-:W-:Y:S02]  /*125c0*/  IMAD.IADD R7, R5, 0x1, R27 ;  /* 0x0000000105077824 */ /* 0x000fe400078e021b */
[----:B------:R-:W-:Y:S01]  /*125d0*/  IMAD.MOV.U32 R5, RZ, RZ, R24 ;  /* 0x000000ffff057224 */ /* 0x000fe200078e0018 */
[----:B0-----:R-:W-:Y:S01]  /*125e0*/  @P1 SHF.R.U32.HI R5, RZ, R79, R4 ;  /* 0x0000004fff051219 */ /* 0x001fe20000011604 */
[-C--:B------:R-:W-:Y:S01]  /*125f0*/  IMAD R27, R9, R25.reuse, RZ ;  /* 0x00000019091b7224 */ /* 0x080fe200078e02ff */
[----:B------:R-:W-:Y:S01]  /*12600*/  SHF.R.S32.HI R15, RZ, 0x1f, R74 ;  /* 0x0000001fff0f7819 */ /* 0x000fe2000001144a */
[----:B------:R-:W-:Y:S01]  /*12610*/  IMAD.WIDE.U32 R8, R8, R25, RZ ;  /* 0x0000001908087225 */ /* 0x000fe200078e00ff */
[----:B------:R-:W0:Y:S03]  /*12620*/  @!P2 LDC R13, c[0x0][0xb54] ;  /* 0x0002d500ff0dab82 */ /* 0x000e260000000800 */
[----:B------:R-:W-:Y:S01]  /*12630*/  IMAD.MOV R25, RZ, RZ, -R5 ;  /* 0x000000ffff197224 */ /* 0x000fe200078e0a05 */
[----:B------:R-:W-:-:S02]  /*12640*/  IADD3.X R7, R7, R76, R15, P0, P3 ;  /* 0x0000004c07077210 */ /* 0x000fc400007e640f */
[----:B------:R-:W-:Y:S02]  /*12650*/  IADD3 R8, P0, P3, R5, R6, R8 ;  /* 0x0000000605087210 */ /* 0x000fe40007b1e008 */
[----:B------:R-:W-:Y:S01]  /*12660*/  SHF.R.S32.HI R4, RZ, 0x1f, R5 ;  /* 0x0000001fff047819 */ /* 0x000fe20000011405 */
[----:B------:R-:W-:Y:S01]  /*12670*/  IMAD R5, R75, R25, R24 ;  /* 0x000000194b057224 */ /* 0x000fe200078e0218 */
[----:B------:R-:W-:-:S04]  /*12680*/  IADD3 R27, R9, R27, RZ ;  /* 0x0000001b091b7210 */ /* 0x000fc80007ffe0ff */
[----:B------:R-:W-:Y:S01]  /*12690*/  IADD3.X R9, R4, R7, R27, P0, P3 ;  /* 0x0000000704097210 */ /* 0x000fe200007e641b */
[-C--:B------:R-:W-:Y:S01]  /*126a0*/  IMAD R4, R11, R5.reuse, RZ ;  /* 0x000000050b047224 */ /* 0x080fe200078e02ff */
[----:B------:R-:W-:Y:S01]  /*126b0*/  SHF.R.S32.HI R7, RZ, 0x1f, R5 ;  /* 0x0000001fff077819 */ /* 0x000fe20000011405 */
[----:B------:R-:W-:-:S04]  /*126c0*/  IMAD.WIDE.U32 R8, R10, R5, R8 ;  /* 0x000000050a087225 */ /* 0x000fc800078e0008 */
[----:B------:R-:W-:Y:S01]  /*126d0*/  IMAD R7, R10, R7, R4 ;  /* 0x000000070a077224 */ /* 0x000fe200078e0204 */
[----:B-1----:R-:W-:-:S03]  /*126e0*/  LEA R12, P0, R8, R12, 0x2 ;  /* 0x0000000c080c7211 */ /* 0x002fc600078010ff */
[----:B------:R-:W-:-:S05]  /*126f0*/  IMAD.IADD R4, R9, 0x1, R7 ;  /* 0x0000000109047824 */ /* 0x000fca00078e0207 */
[----:B0-----:R-:W-:Y:S01]  /*12700*/  LEA.HI.X R13, R8, R13, R4, 0x2, P0 ;  /* 0x0000000d080d7211 */ /* 0x001fe200000f1404 */
[----:B------:R-:W-:Y:S01]  /*12710*/  SHFL.IDX PT, R6, R12, 0x1, 0x1c1f ;  /* 0x003c1f000c067f89 */ /* 0x000fe200000e0000 */
[----:B------:R-:W-:-:S03]  /*12720*/  IMAD R10, R80, 0xc0, R82 ;  /* 0x000000c0500a7824 */ /* 0x000fc600078e0252 */
[----:B------:R-:W-:Y:S04]  /*12730*/  SHFL.IDX PT, R4, R12, RZ, 0x1c1f ;  /* 0x001c1fff0c047589 */ /* 0x000fe800000e0000 */
[----:B------:R-:W0:Y:S04]  /*12740*/  SHFL.IDX PT, R5, R13, RZ, 0x1c1f ;  /* 0x001c1fff0d057589 */ /* 0x000e2800000e0000 */
[----:B------:R-:W1:Y:S01]  /*12750*/  SHFL.IDX PT, R7, R13, 0x1, 0x1c1f ;  /* 0x003c1f000d077f89 */ /* 0x000e6200000e0000 */
[----:B------:R-:W-:Y:S01]  /*12760*/  IMAD R8, R26, R75, RZ ;  /* 0x0000004b1a087224 */ /* 0x000fe200078e02ff */
[----:B------:R-:W-:Y:S01]  /*12770*/  LOP3.LUT P0, RZ, R81, 0x3, RZ, 0xc0, !PT ;  /* 0x0000000351ff7812 */ /* 0x000fe2000780c0ff */
[----:B------:R-:W-:-:S03]  /*12780*/  VIADD R9, R10, 0x8 ;  /* 0x000000080a097836 */ /* 0x000fc60000000000 */
[-C--:B------:R-:W-:Y:S02]  /*12790*/  ISETP.GE.OR P3, PT, R10, R8.reuse, P0 ;  /* 0x000000080a00720c */ /* 0x080fe40000766670 */
[----:B------:R-:W-:-:S11]  /*127a0*/  ISETP.GE.OR P0, PT, R9, R8, P0 ;  /* 0x000000080900720c */ /* 0x000fd60000706670 */
[----:B0-----:R0:W-:Y:S04]  /*127b0*/  @!P3 ST.E desc[UR42][R4.64], R3 ;  /* 0x000000030400b985 */ /* 0x0011e8000c10192a */
[----:B-1----:R0:W-:Y:S01]  /*127c0*/  @!P0 ST.E desc[UR42][R6.64], R0 ;  /* 0x0000000006008985 */ /* 0x0021e2000c10192a */
[----:B------:R-:W-:Y:S05]  /*127d0*/  @P2 BRA `(.L_x_532) ;  /* 0x00000008002c2947 */ /* 0x000fea0003800000 */
[----:B------:R-:W0:Y:S01]  /*127e0*/  S2R R81, SR_TID.X ;  /* 0x0000000000517919 */ /* 0x000e220000002100 */
[----:B------:R-:W1:Y:S01]  /*127f0*/  @P1 LDC R12, c[0x0][0xbec] ;  /* 0x0002fb00ff0c1b82 */ /* 0x000e620000000800 */
[----:B------:R-:W-:-:S07]  /*12800*/  ULDC.64 UR4, c[0x0][0xaa0] ;  /* 0x0002a80000047ab9 */ /* 0x000fce0000000a00 */
[----:B------:R-:W2:Y:S01]  /*12810*/  @P1 LDC R45, c[0x0][0xbf0] ;  /* 0x0002fc00ff2d1b82 */ /* 0x000ea20000000800 */
[----:B0-----:R-:W-:-:S05]  /*12820*/  VIADD R0, R81, 0xffffff80 ;  /* 0xffffff8051007836 */ /* 0x001fca0000000000 */
[----:B------:R-:W-:-:S04]  /*12830*/  SHF.R.S32.HI R3, RZ, 0x1f, R0 ;  /* 0x0000001fff037819 */ /* 0x000fc80000011400 */
[----:B------:R-:W-:-:S04]  /*12840*/  LEA.HI R3, R3, R0, RZ, 0x2 ;  /* 0x0000000003037211 */ /* 0x000fc800078f10ff */
[----:B------:R-:W-:Y:S02]  /*12850*/  LOP3.LUT R5, R3, 0xfffffffc, RZ, 0xc0, !PT ;  /* 0xfffffffc03057812 */ /* 0x000fe400078ec0ff */
[----:B------:R-:W-:-:S03]  /*12860*/  SHF.R.S32.HI R20, RZ, 0x2, R3 ;  /* 0x00000002ff147819 */ /* 0x000fc60000011403 */
[----:B------:R-:W-:-:S05]  /*12870*/  IMAD.IADD R9, R0, 0x1, -R5 ;  /* 0x0000000100097824 */ /* 0x000fca00078e0a05 */
[----:B------:R-:W-:-:S05]  /*12880*/  SHF.L.U32 R21, R9, 0x3, RZ ;  /* 0x0000000309157819 */ /* 0x000fca00000006ff */
[----:B------:R-:W-:-:S04]  /*12890*/  IMAD R3, R20, 0x20, R21 ;  /* 0x0000002014037824 */ /* 0x000fc800078e0215 */
[----:B------:R-:W-:-:S03]  /*128a0*/  IMAD.WIDE R72, R3, 0x2, R72 ;  /* 0x0000000203487825 */ /* 0x000fc600078e0248 */
[C---:B------:R-:W-:Y:S01]  /*128b0*/  IADD3 R3, P5, R72.reuse, 0x7800, RZ ;  /* 0x0000780048037810 */ /* 0x040fe20007fbe0ff */
[----:B------:R-:W-:Y:S01]  /*128c0*/  IMAD R15, R15, UR4, RZ ;  /* 0x000000040f0f7c24 */ /* 0x000fe2000f8e02ff */
[----:B------:R-:W-:Y:S02]  /*128d0*/  IADD3 R25, P0, R72, 0x1800, RZ ;  /* 0x0000180048197810 */ /* 0x000fe40007f1e0ff */
[----:B------:R-:W-:Y:S01]  /*128e0*/  LOP3.LUT R0, R3, 0x180, RZ, 0xc0, !PT ;  /* 0x0000018003007812 */ /* 0x000fe200078ec0ff */
[----:B------:R-:W-:Y:S01]  /*128f0*/  IMAD R15, R74, UR5, R15 ;  /* 0x000000054a0f7c24 */ /* 0x000fe2000f8e020f */
[----:B------:R-:W-:Y:S01]  /*12900*/  IADD3 R29, P2, R72, 0x3000, RZ ;  /* 0x00003000481d7810 */ /* 0x000fe20007f5e0ff */
[----:B------:R-:W-:Y:S01]  /*12910*/  IMAD.WIDE.U32 R10, R74, UR4, RZ ;  /* 0x000000044a0a7c25 */ /* 0x000fe2000f8e00ff */
[----:B------:R-:W-:Y:S01]  /*12920*/  SHF.R.U64 R0, R0, 0x3, RZ ;  /* 0x0000000300007819 */ /* 0x000fe200000012ff */
[----:B------:R-:W-:Y:S01]  /*12930*/  ULDC.64 UR4, c[0x0][0xae8] ;  /* 0x0002ba0000047ab9 */ /* 0x000fe20000000a00 */
[C---:B------:R-:W-:Y:S01]  /*12940*/  IADD3 R33, P3, R72.reuse, 0x4800, RZ ;  /* 0x0000480048217810 */ /* 0x040fe20007f7e0ff */
[----:B------:R-:W-:Y:S01]  /*12950*/  IMAD.X R41, RZ, RZ, R73, P5 ;  /* 0x000000ffff297224 */ /* 0x000fe200028e0649 */
[----:B------:R-:W-:-:S02]  /*12960*/  IADD3 R37, P4, R72, 0x6000, RZ ;  /* 0x0000600048257810 */ /* 0x000fc40007f9e0ff */
[----:B------:R-:W-:Y:S01]  /*12970*/  LOP3.LUT R40, R0, R3, RZ, 0x3c, !PT ;  /* 0x0000000300287212 */ /* 0x000fe200078e3cff */
[----:B------:R-:W-:Y:S01]  /*12980*/  IMAD R0, R9, 0x60, R20 ;  /* 0x0000006009007824 */ /* 0x000fe200078e0214 */
[----:B------:R-:W-:Y:S01]  /*12990*/  LOP3.LUT R24, R25, 0x180, RZ, 0xc0, !PT ;  /* 0x0000018019187812 */ /* 0x000fe200078ec0ff */
[----:B------:R-:W-:Y:S01]  /*129a0*/  IMAD.IADD R11, R11, 0x1, R15 ;  /* 0x000000010b0b7824 */ /* 0x000fe200078e020f */
[----:B------:R-:W-:Y:S02]  /*129b0*/  LOP3.LUT R28, R29, 0x180, RZ, 0xc0, !PT ;  /* 0x000001801d1c7812 */ /* 0x000fe400078ec0ff */
[----:B------:R-:W-:Y:S02]  /*129c0*/  LOP3.LUT R32, R33, 0x180, RZ, 0xc0, !PT ;  /* 0x0000018021207812 */ /* 0x000fe400078ec0ff */
[----:B------:R-:W-:Y:S02]  /*129d0*/  LOP3.LUT R36, R37, 0x180, RZ, 0xc0, !PT ;  /* 0x0000018025247812 */ /* 0x000fe400078ec0ff */
[----:B------:R-:W-:Y:S01]  /*129e0*/  LOP3.LUT R5, R72, 0x180, RZ, 0xc0, !PT ;  /* 0x0000018048057812 */ /* 0x000fe200078ec0ff */
[----:B------:R-:W-:Y:S01]  /*129f0*/  IMAD R13, R80, 0xc0, R0 ;  /* 0x000000c0500d7824 */ /* 0x000fe200078e0200 */
[----:B------:R-:W-:Y:S01]  /*12a00*/  SHF.R.U64 R24, R24, 0x3, RZ ;  /* 0x0000000318187819 */ /* 0x000fe200000012ff */
[----:B------:R-:W-:Y:S01]  /*12a10*/  IMAD.WIDE.U32 R10, R137, UR4, R10 ;  /* 0x00000004890a7c25 */ /* 0x000fe2000f8e000a */
[----:B------:R-:W-:Y:S01]  /*12a20*/  SHF.R.U64 R28, R28, 0x3, RZ ;  /* 0x000000031c1c7819 */ /* 0x000fe200000012ff */
[----:B------:R-:W5:Y:S01]  /*12a30*/  LD.E.128 R40, desc[UR42][R40.64] ;  /* 0x0000002a28287980 */ /* 0x000f62000c101d00 */
[----:B------:R-:W-:-:S02]  /*12a40*/  SHF.R.U64 R32, R32, 0x3, RZ ;  /* 0x0000000320207819 */ /* 0x000fc400000012ff */
[----:B------:R-:W-:Y:S02]  /*12a50*/  SHF.R.U64 R36, R36, 0x3, RZ ;  /* 0x0000000324247819 */ /* 0x000fe400000012ff */
[----:B------:R-:W-:Y:S01]  /*12a60*/  SHF.R.U64 R5, R5, 0x3, RZ ;  /* 0x0000000305057819 */ /* 0x000fe200000012ff */
[----:B-1----:R-:W-:Y:S01]  /*12a70*/  @P1 IMAD.HI.U32 R0, R13, R12, RZ ;  /* 0x0000000c0d001227 */ /* 0x002fe200078e00ff */
[----:B------:R-:W-:Y:S02]  /*12a80*/  SHF.R.S32.HI R9, RZ, 0x1f, R14 ;  /* 0x0000001fff097819 */ /* 0x000fe4000001140e */
[----:B------:R-:W-:Y:S01]  /*12a90*/  LOP3.LUT R24, R24, R25, RZ, 0x3c, !PT ;  /* 0x0000001918187212 */ /* 0x000fe200078e3cff */
[--C-:B------:R-:W-:Y:S01]  /*12aa0*/  IMAD.X R25, RZ, RZ, R73.reuse, P0 ;  /* 0x000000ffff197224 */ /* 0x100fe200000e0649 */
[----:B------:R-:W-:Y:S01]  /*12ab0*/  LOP3.LUT R28, R28, R29, RZ, 0x3c, !PT ;  /* 0x0000001d1c1c7212 */ /* 0x000fe200078e3cff */
[--C-:B------:R-:W-:Y:S01]  /*12ac0*/  IMAD.X R29, RZ, RZ, R73.reuse, P2 ;  /* 0x000000ffff1d7224 */ /* 0x100fe200010e0649 */
[----:B------:R-:W-:Y:S01]  /*12ad0*/  LOP3.LUT R32, R32, R33, RZ, 0x3c, !PT ;  /* 0x0000002120207212 */ /* 0x000fe200078e3cff */
[----:B------:R-:W-:Y:S01]  /*12ae0*/  IMAD.X R33, RZ, RZ, R73, P3 ;  /* 0x000000ffff217224 */ /* 0x000fe200018e0649 */
[----:B------:R-:W-:Y:S01]  /*12af0*/  LOP3.LUT R36, R36, R37, RZ, 0x3c, !PT ;  /* 0x0000002524247212 */ /* 0x000fe200078e3cff */
[----:B------:R-:W-:Y:S01]  /*12b00*/  IMAD R11, R137, UR5, R11 ;  /* 0x00000005890b7c24 */ /* 0x000fe2000f8e020b */
[----:B------:R-:W-:Y:S01]  /*12b10*/  IADD3.X R37, RZ, R73, RZ, P4, !PT ;  /* 0x00000049ff257210 */ /* 0x000fe200027fe4ff */
[----:B------:R-:W-:Y:S01]  /*12b20*/  ULDC.64 UR4, c[0x0][0xaf0] ;  /* 0x0002bc0000047ab9 */ /* 0x000fe20000000a00 */
[----:B------:R-:W-:Y:S01]  /*12b30*/  LOP3.LUT R72, R5, R72, RZ, 0x3c, !PT ;  /* 0x0000004805487212 */ /* 0x000fe200078e3cff */
[----:B------:R-:W-:Y:S01]  /*12b40*/  IMAD.MOV.U32 R3, RZ, RZ, R13 ;  /* 0x000000ffff037224 */ /* 0x000fe200078e000d */
[----:B--2---:R-:W-:Y:S01]  /*12b50*/  @P1 SHF.R.U32.HI R3, RZ, R45, R0 ;  /* 0x0000002dff031219 */ /* 0x004fe20000011600 */
[----:B------:R-:W-:Y:S01]  /*12b60*/  IMAD R9, R9, UR4, RZ ;  /* 0x0000000409097c24 */ /* 0x000fe2000f8e02ff */
[----:B------:R-:W5:Y:S01]  /*12b70*/  LD.E.128 R24, desc[UR42][R24.64] ;  /* 0x0000002a18187980 */ /* 0x000f62000c101d00 */
[----:B------:R-:W-:Y:S01]  /*12b80*/  IMAD.WIDE.U32 R10, R14, UR4, R10 ;  /* 0x000000040e0a7c25 */ /* 0x000fe2000f8e000a */
[----:B------:R-:W-:-:S02]  /*12b90*/  SHF.R.S32.HI R0, RZ, 0x1f, R3 ;  /* 0x0000001fff007819 */ /* 0x000fc40000011403 */
[----:B------:R0:W5:Y:S01]  /*12ba0*/  LD.E.128 R4, desc[UR42][R72.64] ;  /* 0x0000002a48047980 */ /* 0x000162000c101d00 */
[----:B------:R-:W-:Y:S01]  /*12bb0*/  IMAD R9, R14, UR5, R9 ;  /* 0x000000050e097c24 */ /* 0x000fe2000f8e0209 */
[----:B------:R-:W-:Y:S02]  /*12bc0*/  ULDC.64 UR4, c[0x0][0xae0] ;  /* 0x0002b80000047ab9 */ /* 0x000fe40000000a00 */
[----:B------:R-:W5:Y:S01]  /*12bd0*/  LD.E.128 R28, desc[UR42][R28.64] ;  /* 0x0000002a1c1c7980 */ /* 0x000f62000c101d00 */
[----:B------:R-:W-:-:S03]  /*12be0*/  IMAD.MOV R12, RZ, RZ, -R3 ;  /* 0x000000ffff0c7224 */ /* 0x000fc600078e0a03 */
        /* <DEDUP_REMOVED lines=8> */
[----:B------:R-:W-:Y:S01]  /*12c70*/  IADD3 R11, R11, R9, RZ ;  /* 0x000000090b0b7210 */ /* 0x000fe20007ffe0ff */
[----:B------:R-:W-:-:S02]  /*12c80*/  IMAD R0, R0, UR4, RZ ;  /* 0x0000000400007c24 */ /* 0x000fc4000f8e02ff */
[----:B------:R-:W-:Y:S02]  /*12c90*/  IMAD R75, R75, R12, R13 ;  /* 0x0000000c4b4b7224 */ /* 0x000fe400078e020d */
[----:B------:R-:W-:-:S04]  /*12ca0*/  IMAD.WIDE.U32 R10, R3, UR4, R10 ;  /* 0x00000004030a7c25 */ /* 0x000fc8000f8e000a */
[----:B------:R-:W-:Y:S01]  /*12cb0*/  IMAD R9, R3, UR5, R0 ;  /* 0x0000000503097c24 */ /* 0x000fe2000f8e0200 */
[----:B------:R-:W-:Y:S01]  /*12cc0*/  SHF.R.S32.HI R3, RZ, 0x1f, R75 ;  /* 0x0000001fff037819 */ /* 0x000fe2000001144b */
[----:B------:R-:W-:Y:S01]  /*12cd0*/  ULDC.64 UR4, c[0x0][0xad8] ;  /* 0x0002b60000047ab9 */ /* 0x000fe20000000a00 */
[----:B------:R-:W-:Y:S02]  /*12ce0*/  VIADD R0, R2, 0x2d820 ;  /* 0x0002d82002007836 */ /* 0x000fe40000000000 */
[----:B------:R-:W-:Y:S02]  /*12cf0*/  IMAD.IADD R11, R11, 0x1, R9 ;  /* 0x000000010b0b7824 */ /* 0x000fe400078e0209 */
[----:B------:R-:W-:Y:S01]  /*12d00*/  IMAD R12, R3, UR4, RZ ;  /* 0x00000004030c7c24 */ /* 0x000fe2000f8e02ff */
[----:B------:R-:W-:Y:S01]  /*12d10*/  PRMT R0, RZ, 0x654, R0 ;  /* 0x00000654ff007816 */ /* 0x000fe20000000000 */
[----:B------:R-:W-:-:S04]  /*12d20*/  IMAD.WIDE.U32 R10, R75, UR4, R10 ;  /* 0x000000044b0a7c25 */ /* 0x000fc8000f8e000a */
[----:B------:R-:W-:Y:S01]  /*12d30*/  IMAD R9, R75, UR5, R12 ;  /* 0x000000054b097c24 */ /* 0x000fe2000f8e020c */
[----:B------:R-:W-:Y:S01]  /*12d40*/  ULDC.64 UR4, c[0x0][0xa80] ;  /* 0x0002a00000047ab9 */ /* 0x000fe20000000a00 */
[----:B-1----:R1:W-:Y:S02]  /*12d50*/  SYNCS.ARRIVE.TRANS64.RED.A1T0 RZ, [R0+URZ], RZ ;  /* 0x000000ff00ff79a7 */ /* 0x0023e4000810043f */
[----:B------:R-:W-:Y:S01]  /*12d60*/  IMAD.IADD R9, R11, 0x1, R9 ;  /* 0x000000010b097824 */ /* 0x000fe200078e0209 */
[C---:B------:R-:W-:Y:S01]  /*12d70*/  IADD3 R47, R21.reuse, 0x40, RZ ;  /* 0x00000040152f7810 */ /* 0x040fe20007ffe0ff */
[----:B------:R-:W-:Y:S01]  /*12d80*/  VIADD R44, R21, 0x20 ;  /* 0x00000020152c7836 */ /* 0x000fe20000000000 */
[----:B-1----:R-:W-:Y:S01]  /*12d90*/  LEA R0, P0, R10, UR4, 0x1 ;  /* 0x000000040a007c11 */ /* 0x002fe2000f8008ff */
[----:B------:R-:W-:-:S03]  /*12da0*/  UMOV UR4, 0xffffffff ;  /* 0xffffffff00047882 */ /* 0x000fc60000000000 */
[----:B------:R-:W-:Y:S02]  /*12db0*/  LEA.HI.X R9, R10, UR5, R9, 0x1, P0 ;  /* 0x000000050a097c11 */ /* 0x000fe400080f0c09 */
[----:B------:R-:W-:Y:S02]  /*12dc0*/  SHF.R.S32.HI R46, RZ, 0x1f, R44 ;  /* 0x0000001fff2e7819 */ /* 0x000fe4000001142c */
[----:B------:R-:W-:Y:S01]  /*12dd0*/  SHF.R.S32.HI R48, RZ, 0x1f, R47 ;  /* 0x0000001fff307819 */ /* 0x000fe2000001142f */
[----:B0-----:R-:W-:Y:S06]  /*12de0*/  BRA.DIV UR4, `(.L_x_533) ;  /* 0x0000009604ec7947 */ /* 0x001fec000b800000 */
[----:B------:R0:W1:Y:S04]  /*12df0*/  SHFL.IDX PT, R3, R9, RZ, 0x1c1f ;  /* 0x001c1fff09037589 */ /* 0x00006800000e0000 */
[----:B------:R0:W2:Y:S02]  /*12e00*/  SHFL.IDX PT, R14, R0, RZ, 0x1c1f ;  /* 0x001c1fff000e7589 */ /* 0x0000a400000e0000 */
.L_x_707:
[----:B------:R-:W-:Y:S01]  /*12e10*/  IMAD R45, R80, 0xc0, R20 ;  /* 0x000000c0502d7824 */ /* 0x000fe200078e0214 */
[----:B------:R-:W-:Y:S04]  /*12e20*/  BSSY B1, `(.L_x_534) ;  /* 0x0000010000017945 */ /* 0x000fe80003800000 */
[----:B------:R-:W-:-:S13]  /*12e30*/  ISETP.GE.AND P0, PT, R45, R8, PT ;  /* 0x000000082d00720c */ /* 0x000fda0003f06270 */
[----:B------:R-:W-:Y:S05]  /*12e40*/  @P0 BRA `(.L_x_535) ;  /* 0x0000000000340947 */ /* 0x000fea0003800000 */
[----:B------:R-:W-:Y:S02]  /*12e50*/  ULDC UR4, c[0x0][0xac8] ;  /* 0x0002b20000047ab9 */ /* 0x000fe40000000800 */
[----:B------:R-:W-:Y:S02]  /*12e60*/  ISETP.GE.AND P0, PT, R21, UR4, PT ;  /* 0x0000000415007c0c */ /* 0x000fe4000bf06270 */
[----:B------:R-:W-:Y:S02]  /*12e70*/  ISETP.GE.AND P1, PT, R44, UR4, PT ;  /* 0x000000042c007c0c */ /* 0x000fe4000bf26270 */
[----:B------:R-:W-:-:S09]  /*12e80*/  ISETP.GE.AND P2, PT, R47, UR4, PT ;  /* 0x000000042f007c0c */ /* 0x000fd2000bf46270 */
[----:B-1----:R-:W-:Y:S02]  /*12e90*/  @!P0 IMAD.MOV.U32 R15, RZ, RZ, R3 ;  /* 0x000000ffff0f8224 */ /* 0x002fe400078e0003 */
[CC--:B--2---:R-:W-:Y:S02]  /*12ea0*/  @!P1 LEA R12, P3, R44.reuse, R14.reuse, 0x1 ;  /* 0x0000000e2c0c9211 */ /* 0x0c4fe400078608ff */
[----:B------:R-:W-:Y:S01]  /*12eb0*/  @!P2 LEA R10, P4, R47, R14, 0x1 ;  /* 0x0000000e2f0aa211 */ /* 0x000fe200078808ff */
[----:B------:R-:W-:Y:S01]  /*12ec0*/  @!P0 IMAD.WIDE R14, R21, 0x2, R14 ;  /* 0x00000002150e8825 */ /* 0x000fe200078e020e */
[-C--:B------:R-:W-:Y:S02]  /*12ed0*/  @!P1 LEA.HI.X R13, R44, R3.reuse, R46, 0x1, P3 ;  /* 0x000000032c0d9211 */ /* 0x080fe400018f0c2e */
[----:B------:R-:W-:Y:S02]  /*12ee0*/  @!P2 LEA.HI.X R11, R47, R3, R48, 0x1, P4 ;  /* 0x000000032f0ba211 */ /* 0x000fe400020f0c30 */
[----:B-----5:R3:W-:Y:S04]  /*12ef0*/  @!P0 ST.E.128 desc[UR42][R14.64], R4 ;  /* 0x000000040e008985 */ /* 0x0207e8000c101d2a */
[----:B------:R3:W-:Y:S04]  /*12f00*/  @!P1 ST.E.128 desc[UR42][R12.64], R28 ;  /* 0x0000001c0c009985 */ /* 0x0007e8000c101d2a */
[----:B------:R3:W-:Y:S02]  /*12f10*/  @!P2 ST.E.128 desc[UR42][R10.64], R36 ;  /* 0x000000240a00a985 */ /* 0x0007e4000c101d2a */
.L_x_535:
[----:B------:R-:W-:Y:S05]  /*12f20*/  BSYNC B1 ;  /* 0x0000000000017941 */ /* 0x000fea0003800000 */
.L_x_534:
[----:B------:R-:W-:-:S03]  /*12f30*/  UMOV UR4, 0xffffffff ;  /* 0xffffffff00047882 */ /* 0x000fc60000000000 */
[----:B------:R-:W-:Y:S05]  /*12f40*/  BRA.DIV UR4, `(.L_x_536) ;  /* 0x0000009604c87947 */ /* 0x000fea000b800000 */
[----:B-1----:R1:W4:Y:S04]  /*12f50*/  SHFL.IDX PT, R3, R9, 0x1, 0x1c1f ;  /* 0x003c1f0009037f89 */ /* 0x00232800000e0000 */
[----:B--23--:R1:W2:Y:S02]  /*12f60*/  SHFL.IDX PT, R14, R0, 0x1, 0x1c1f ;  /* 0x003c1f00000e7f89 */ /* 0x00c2a400000e0000 */
.L_x_711:
[----:B-----5:R-:W-:-:S05]  /*12f70*/  VIADD R5, R45, 0x60 ;  /* 0x000000602d057836 */ /* 0x020fca0000000000 */
[----:B------:R-:W-:-:S13]  /*12f80*/  ISETP.GE.AND P0, PT, R5, R8, PT ;  /* 0x000000080500720c */ /* 0x000fda0003f06270 */
[----:B------:R-:W-:Y:S05]  /*12f90*/  @P0 BRA `(.L_x_537) ;  /* 0x0000001800440947 */ /* 0x000fea0003800000 */
[----:B------:R-:W-:Y:S02]  /*12fa0*/  ULDC UR4, c[0x0][0xac8] ;  /* 0x0002b20000047ab9 */ /* 0x000fe40000000800 */
[----:B------:R-:W-:Y:S02]  /*12fb0*/  ISETP.GE.AND P1, PT, R21, UR4, PT ;  /* 0x0000000415007c0c */ /* 0x000fe4000bf26270 */
[----:B------:R-:W-:-:S11]  /*12fc0*/  ISETP.GE.AND P2, PT, R44, UR4, PT ;  /* 0x000000042c007c0c */ /* 0x000fd6000bf46270 */
[----:B----4-:R-:W-:Y:S02]  /*12fd0*/  @!P1 IMAD.MOV.U32 R15, RZ, RZ, R3 ;  /* 0x000000ffff0f9224 */ /* 0x010fe400078e0003 */
[----:B--2---:R-:W-:Y:S01]  /*12fe0*/  @!P2 LEA R6, P0, R44, R14, 0x1 ;  /* 0x0000000e2c06a211 */ /* 0x004fe200078008ff */
[----:B------:R-:W-:-:S03]  /*12ff0*/  @!P1 IMAD.WIDE R4, R21, 0x2, R14 ;  /* 0x0000000215049825 */ /* 0x000fc600078e020e */
[----:B------:R-:W-:Y:S02]  /*13000*/  @!P2 LEA.HI.X R7, R44, R3, R46, 0x1, P0 ;  /* 0x000000032c07a211 */ /* 0x000fe400000f0c2e */
[----:B------:R-:W-:Y:S01]  /*13010*/  ISETP.GE.AND P0, PT, R47, UR4, PT ;  /* 0x000000042f007c0c */ /* 0x000fe2000bf06270 */
[----:B------:R2:W-:Y:S04]  /*13020*/  @!P1 ST.E.128 desc[UR42][R4.64], R24 ;  /* 0x0000001804009985 */ /* 0x0005e8000c101d2a */
[----:B------:R2:W-:Y:S08]  /*13030*/  @!P2 ST.E.128 desc[UR42][R6.64], R32 ;  /* 0x000000200600a985 */ /* 0x0005f0000c101d2a */
[----:B------:R-:W-:Y:S05]  /*13040*/  @P0 BRA `(.L_x_537) ;  /* 0x0000001800180947 */ /* 0x000fea0003800000 */
[----:B------:R-:W-:-:S04]  /*13050*/  LEA R14, P0, R47, R14, 0x1 ;  /* 0x0000000e2f0e7211 */ /* 0x000fc800078008ff */
[----:B------:R-:W-:-:S05]  /*13060*/  LEA.HI.X R15, R47, R3, R48, 0x1, P0 ;  /* 0x000000032f0f7211 */ /* 0x000fca00000f0c30 */
[----:B------:R3:W-:Y:S01]  /*13070*/  ST.E.128 desc[UR42][R14.64], R40 ;  /* 0x000000280e007985 */ /* 0x0007e2000c101d2a */
[----:B------:R-:W-:Y:S05]  /*13080*/  BRA `(.L_x_537) ;  /* 0x0000001800087947 */ /* 0x000fea0003800000 */
.L_x_532:
[----:B------:R-:W-:Y:S01]  /*13090*/  ULDC.64 UR4, c[0x0][0xb08] ;  /* 0x0002c20000047ab9 */ /* 0x000fe20000000a00 */
[----:B------:R-:W1:Y:S01]  /*130a0*/  @P1 LDC R11, c[0x0][0xbec] ;  /* 0x0002fb00ff0b1b82 */ /* 0x000e620000000800 */
[----:B------:R-:W-:Y:S01]  /*130b0*/  IMAD R15, R15, UR4, RZ ;  /* 0x000000040f0f7c24 */ /* 0x000fe2000f8e02ff */
[----:B0-----:R-:W-:Y:S01]  /*130c0*/  SHF.R.S32.HI R3, RZ, 0x1f, R14 ;  /* 0x0000001fff037819 */ /* 0x001fe2000001140e */
[----:B------:R-:W-:-:S04]  /*130d0*/  IMAD.WIDE.U32 R4, R74, UR4, RZ ;  /* 0x000000044a047c25 */ /* 0x000fc8000f8e00ff */
[----:B------:R-:W-:Y:S01]  /*130e0*/  IMAD R15, R74, UR5, R15 ;  /* 0x000000054a0f7c24 */ /* 0x000fe2000f8e020f */
[----:B------:R-:W0:Y:S01]  /*130f0*/  @P1 LDC R0, c[0x0][0xbf0] ;  /* 0x0002fc00ff001b82 */ /* 0x000e220000000800 */
[----:B------:R-:W-:Y:S02]  /*13100*/  ULDC.64 UR4, c[0x0][0xb38] ;  /* 0x0002ce0000047ab9 */ /* 0x000fe40000000a00 */
[----:B------:R-:W-:Y:S02]  /*13110*/  IMAD.IADD R5, R5, 0x1, R15 ;  /* 0x0000000105057824 */ /* 0x000fe400078e020f */
[----:B------:R-:W-:-:S04]  /*13120*/  IMAD.WIDE.U32 R4, R137, UR4, R4 ;  /* 0x0000000489047c25 */ /* 0x000fc8000f8e0004 */
[----:B------:R-:W-:Y:S01]  /*13130*/  IMAD R5, R137, UR5, R5 ;  /* 0x0000000589057c24 */ /* 0x000fe2000f8e0205 */
[----:B------:R-:W-:Y:S02]  /*13140*/  ULDC.64 UR4, c[0x0][0xb40] ;  /* 0x0002d00000047ab9 */ /* 0x000fe40000000a00 */
[----:B------:R-:W-:Y:S02]  /*13150*/  IMAD R3, R3, UR4, RZ ;  /* 0x0000000403037c24 */ /* 0x000fe4000f8e02ff */
[----:B------:R-:W-:-:S04]  /*13160*/  IMAD.WIDE.U32 R4, R14, UR4, R4 ;  /* 0x000000040e047c25 */ /* 0x000fc8000f8e0004 */
[----:B------:R-:W-:Y:S01]  /*13170*/  IMAD R7, R14, UR5, R3 ;  /* 0x000000050e077c24 */ /* 0x000fe2000f8e0203 */
[----:B------:R-:W-:Y:S01]  /*13180*/  MOV R3, R24 ;  /* 0x0000001800037202 */ /* 0x000fe20000000f00 */
[----:B-1----:R-:W-:Y:S01]  /*13190*/  @P1 IMAD.HI.U32 R11, R24, R11, RZ ;  /* 0x0000000b180b1227 */ /* 0x002fe200078e00ff */
[----:B------:R-:W-:-:S03]  /*131a0*/  ULDC.64 UR4, c[0x0][0xb48] ;  /* 0x0002d20000047ab9 */ /* 0x000fc60000000a00 */
[----:B------:R-:W-:Y:S01]  /*131b0*/  IMAD.IADD R5, R5, 0x1, R7 ;  /* 0x0000000105057824 */ /* 0x000fe200078e0207 */
[----:B0-----:R-:W-:Y:S01]  /*131c0*/  @P1 SHF.R.U32.HI R3, RZ, R0, R11 ;  /* 0x00000000ff031219 */ /* 0x001fe2000001160b */
[----:B------:R-:W-:Y:S02]  /*131d0*/  VIADD R7, R2, 0x2d820 ;  /* 0x0002d82002077836 */ /* 0x000fe40000000000 */
[----:B------:R-:W-:Y:S01]  /*131e0*/  IMAD.WIDE.U32 R4, R78, UR4, R4 ;  /* 0x000000044e047c25 */ /* 0x000fe2000f8e0004 */
[----:B------:R-:W-:-:S03]  /*131f0*/  SHF.R.S32.HI R0, RZ, 0x1f, R3 ;  /* 0x0000001fff007819 */ /* 0x000fc60000011403 */
[----:B------:R-:W-:Y:S02]  /*13200*/  IMAD.MOV R6, RZ, RZ, -R3 ;  /* 0x000000ffff067224 */ /* 0x000fe400078e0a03 */
[----:B------:R-:W-:Y:S01]  /*13210*/  IMAD R5, R78, UR5, R5 ;  /* 0x000000054e057c24 */ /* 0x000fe2000f8e0205 */
[----:B------:R-:W-:Y:S01]  /*13220*/  ULDC.64 UR4, c[0x0][0xb30] ;  /* 0x0002cc0000047ab9 */ /* 0x000fe20000000a00 */
[----:B------:R-:W-:Y:S01]  /*13230*/  IMAD R75, R75, R6, R24 ;  /* 0x000000064b4b7224 */ /* 0x000fe200078e0218 */
[----:B------:R-:W-:Y:S01]  /*13240*/  PRMT R6, RZ, 0x654, R7 ;  /* 0x00000654ff067816 */ /* 0x000fe20000000007 */
[----:B------:R-:W-:Y:S02]  /*13250*/  IMAD R0, R0, UR4, RZ ;  /* 0x0000000400007c24 */ /* 0x000fe4000f8e02ff */
[C---:B------:R-:W-:Y:S01]  /*13260*/  IMAD.WIDE.U32 R4, R3.reuse, UR4, R4 ;  /* 0x0000000403047c25 */ /* 0x040fe2000f8e0004 */
[----:B------:R0:W-:Y:S03]  /*13270*/  SYNCS.ARRIVE.TRANS64.RED.A1T0 RZ, [R6+URZ], RZ ;  /* 0x000000ff06ff79a7 */ /* 0x0001e6000810043f */
[----:B------:R-:W-:Y:S01]  /*13280*/  IMAD R7, R3, UR5, R0 ;  /* 0x0000000503077c24 */ /* 0x000fe2000f8e0200 */
[----:B------:R-:W-:Y:S01]  /*13290*/  SHF.R.S32.HI R0, RZ, 0x1f, R75 ;  /* 0x0000001fff007819 */ /* 0x000fe2000001144b */
[----:B------:R-:W-:-:S02]  /*132a0*/  ULDC.64 UR4, c[0x0][0xb28] ;  /* 0x0002ca0000047ab9 */ /* 0x000fc40000000a00 */
[----:B------:R-:W-:Y:S02]  /*132b0*/  IMAD.IADD R5, R5, 0x1, R7 ;  /* 0x0000000105057824 */ /* 0x000fe400078e0207 */
[----:B------:R-:W-:Y:S02]  /*132c0*/  IMAD R0, R0, UR4, RZ ;  /* 0x0000000400007c24 */ /* 0x000fe4000f8e02ff */
[----:B------:R-:W-:-:S04]  /*132d0*/  IMAD.WIDE.U32 R4, R75, UR4, R4 ;  /* 0x000000044b047c25 */ /* 0x000fc8000f8e0004 */
[----:B------:R-:W-:Y:S01]  /*132e0*/  IMAD R3, R75, UR5, R0 ;  /* 0x000000054b037c24 */ /* 0x000fe2000f8e0200 */
[----:B------:R-:W-:Y:S02]  /*132f0*/  ULDC.64 UR4, c[0x0][0xb00] ;  /* 0x0002c00000047ab9 */ /* 0x000fe40000000a00 */
[----:B------:R-:W-:Y:S01]  /*13300*/  LEA R0, P0, R4, UR4, 0x2 ;  /* 0x0000000404007c11 */ /* 0x000fe2000f8010ff */
[----:B------:R-:W-:Y:S01]  /*13310*/  UMOV UR4, 0xffffffff ;  /* 0xffffffff00047882 */ /* 0x000fe20000000000 */
[----:B------:R-:W-:-:S04]  /*13320*/  IADD3 R3, R5, R3, RZ ;  /* 0x0000000305037210 */ /* 0x000fc80007ffe0ff */
[----:B------:R-:W-:Y:S01]  /*13330*/  LEA.HI.X R24, R4, UR5, R3, 0x2, P0 ;  /* 0x0000000504187c11 */ /* 0x000fe200080f1403 */
[----:B0-----:R-:W-:Y:S06]  /*13340*/  BRA.DIV UR4, `(.L_x_538) ;  /* 0x0000009604107947 */ /* 0x001fec000b800000 */
[----:B------:R0:W1:Y:S04]  /*13350*/  SHFL.IDX PT, R3, R24, RZ, 0x1c1f ;  /* 0x001c1fff18037589 */ /* 0x00006800000e0000 */
[----:B------:R0:W2:Y:S02]  /*13360*/  SHFL.IDX PT, R14, R0, RZ, 0x1c1f ;  /* 0x001c1fff000e7589 */ /* 0x0000a400000e0000 */
.L_x_714:
[----:B------:R-:W-:Y:S01]  /*13370*/  ISETP.GE.AND P0, PT, R10, R8, PT ;  /* 0x000000080a00720c */ /* 0x000fe20003f06270 */
[----:B------:R-:W-:-:S12]  /*13380*/  BSSY B1, `(.L_x_539) ;  /* 0x000004b000017945 */ /* 0x000fd80003800000 */
[----:B------:R-:W-:Y:S05]  /*13390*/  @P0 BRA `(.L_x_540) ;  /* 0x0000000400240947 */ /* 0x000fea0003800000 */
[----:B------:R-:W3:Y:S01]  /*133a0*/  LDL R15, [R1+0xac] ;  /* 0x0000ac00010f7983 */ /* 0x000ee20000100800 */
[----:B------:R-:W-:-:S03]  /*133b0*/  ULDC UR4, c[0x0][0xac8] ;  /* 0x0002b20000047ab9 */ /* 0x000fc60000000800 */
[----:B------:R-:W4:Y:S04]  /*133c0*/  LDL R83, [R1+0xd4] ;  /* 0x0000d40001537983 */ /* 0x000f280000100800 */
[----:B------:R-:W5:Y:S04]  /*133d0*/  LDL R81, [R1+0xd0] ;  /* 0x0000d00001517983 */ /* 0x000f680000100800 */
[----:B------:R-:W2:Y:S04]  /*133e0*/  LDL R79, [R1+0xcc] ;  /* 0x0000cc00014f7983 */ /* 0x000ea80000100800 */
        /* <DEDUP_REMOVED lines=15> */
[----:B------:R-:W2:Y:S01]  /*134e0*/  LDL R13, [R1+0xe4] ;  /* 0x0000e400010d7983 */ /* 0x000ea20000100800 */
[----:B---3--:R-:W-:-:S02]  /*134f0*/  ISETP.GE.AND P2, PT, R15, UR4, PT ;  /* 0x000000040f007c0c */ /* 0x008fc4000bf46270 */
[----:B----4-:R-:W-:Y:S02]  /*13500*/  ISETP.GE.AND P3, PT, R83, UR4, PT ;  /* 0x0000000453007c0c */ /* 0x010fe4000bf66270 */
[----:B-----5:R-:W-:-:S09]  /*13510*/  ISETP.GE.AND P0, PT, R81, UR4, PT ;  /* 0x0000000451007c0c */ /* 0x020fd2000bf06270 */
[----:B--2---:R-:W-:Y:S02]  /*13520*/  @!P2 IMAD.MOV.U32 R4, RZ, RZ, R14 ;  /* 0x000000ffff04a224 */ /* 0x004fe400078e000e */
[----:B-1----:R-:W-:Y:S01]  /*13530*/  @!P2 IMAD.MOV.U32 R5, RZ, RZ, R3 ;  /* 0x000000ffff05a224 */ /* 0x002fe200078e0003 */
[----:B------:R-:W-:Y:S01]  /*13540*/  ISETP.GE.AND P1, PT, R79, UR4, PT ;  /* 0x000000044f007c0c */ /* 0x000fe2000bf26270 */
[----:B------:R-:W-:Y:S01]  /*13550*/  @!P2 IMAD.WIDE R4, R15, 0x4, R4 ;  /* 0x000000040f04a825 */ /* 0x000fe200078e0204 */
[----:B------:R-:W-:-:S04]  /*13560*/  @!P3 LEA R6, P4, R83, R14, 0x2 ;  /* 0x0000000e5306b211 */ /* 0x000fc800078810ff */
[----:B------:R1:W-:Y:S01]  /*13570*/  @!P2 ST.E.64 desc[UR42][R4.64], R20 ;  /* 0x000000140400a985 */ /* 0x0003e2000c101b2a */
[----:B------:R-:W-:Y:S02]  /*13580*/  ISETP.GE.AND P2, PT, R77, UR4, PT ;  /* 0x000000044d007c0c */ /* 0x000fe4000bf46270 */
[----:B------:R-:W-:-:S05]  /*13590*/  @!P3 LEA.HI.X R7, R83, R3, R84, 0x2, P4 ;  /* 0x000000035307b211 */ /* 0x000fca00020f1454 */
[----:B------:R2:W-:Y:S01]  /*135a0*/  @!P3 ST.E.64 desc[UR42][R6.64], R28 ;  /* 0x0000001c0600b985 */ /* 0x0005e2000c101b2a */
[----:B-1----:R-:W-:-:S04]  /*135b0*/  @!P0 LEA R4, P5, R81, R14, 0x2 ;  /* 0x0000000e51048211 */ /* 0x002fc800078a10ff */
[-C--:B------:R-:W-:Y:S02]  /*135c0*/  @!P0 LEA.HI.X R5, R81, R3.reuse, R82, 0x2, P5 ;  /* 0x0000000351058211 */ /* 0x080fe400028f1452 */
[----:B------:R-:W-:Y:S02]  /*135d0*/  ISETP.GE.AND P3, PT, R75, UR4, PT ;  /* 0x000000044b007c0c */ /* 0x000fe4000bf66270 */
[----:B--2---:R-:W-:Y:S01]  /*135e0*/  @!P1 LEA R6, P4, R79, R14, 0x2 ;  /* 0x0000000e4f069211 */ /* 0x004fe200078810ff */
        /* <DEDUP_REMOVED lines=10> */
[----:B------:R-:W-:Y:S02]  /*13690*/  @!P3 LEA.HI.X R7, R75, R3, R76, 0x2, P5 ;  /* 0x000000034b07b211 */ /* 0x000fe400028f144c */
[----:B------:R-:W-:Y:S01]  /*136a0*/  ISETP.GE.AND P5, PT, R12, UR4, PT ;  /* 0x000000040c007c0c */ /* 0x000fe2000bfa6270 */
[----:B------:R-:W-:-:S02]  /*136b0*/  VIADD R15, R15, 0x58 ;  /* 0x000000580f0f7836 */ /* 0x000fc40000000000 */
[----:B------:R2:W-:Y:S01]  /*136c0*/  @!P3 ST.E.64 desc[UR42][R6.64], R36 ;  /* 0x000000240600b985 */ /* 0x0005e2000c101b2a */
[----:B-1----:R-:W-:-:S04]  /*136d0*/  @!P0 LEA R4, P4, R73, R14, 0x2 ;  /* 0x0000000e49048211 */ /* 0x002fc800078810ff */
[-C--:B------:R-:W-:Y:S02]  /*136e0*/  @!P0 LEA.HI.X R5, R73, R3.reuse, R74, 0x2, P4 ;  /* 0x0000000349058211 */ /* 0x080fe400020f144a */
[----:B------:R-:W-:Y:S02]  /*136f0*/  ISETP.GE.AND P3, PT, R25, UR4, PT ;  /* 0x0000000419007c0c */ /* 0x000fe4000bf66270 */
[C---:B--2---:R-:W-:Y:S01]  /*13700*/  @!P1 LEA R6, P4, R27.reuse, R14, 0x2 ;  /* 0x0000000e1b069211 */ /* 0x044fe200078810ff */
[----:B------:R1:W-:Y:S03]  /*13710*/  @!P0 ST.E.64 desc[UR42][R4.64], R38 ;  /* 0x0000002604008985 */ /* 0x0003e6000c101b2a */
[----:B------:R-:W-:Y:S02]  /*13720*/  @!P1 LEA.HI.X R7, R27, R3, R72, 0x2, P4 ;  /* 0x000000031b079211 */ /* 0x000fe400020f1448 */
[----:B------:R-:W-:-:S02]  /*13730*/  ISETP.GE.AND P4, PT, R15, UR4, PT ;  /* 0x000000040f007c0c */ /* 0x000fc4000bf86270 */
[----:B-1----:R-:W-:-:S04]  /*13740*/  @!P2 LEA R4, P0, R11, R14, 0x2 ;  /* 0x0000000e0b04a211 */ /* 0x002fc800078010ff */
[-C--:B------:R-:W-:Y:S02]  /*13750*/  @!P2 LEA.HI.X R5, R11, R3.reuse, R26, 0x2, P0 ;  /* 0x000000030b05a211 */ /* 0x080fe400000f141a */
[CC--:B------:R-:W-:Y:S02]  /*13760*/  @!P5 LEA R10, P0, R12.reuse, R14.reuse, 0x2 ;  /* 0x0000000e0c0ad211 */ /* 0x0c0fe400078010ff */
[----:B------:R-:W-:Y:S02]  /*13770*/  SHF.R.S32.HI R20, RZ, 0x1f, R25 ;  /* 0x0000001fff147819 */ /* 0x000fe40000011419 */
[----:B------:R-:W-:Y:S02]  /*13780*/  @!P5 LEA.HI.X R11, R12, R3, R13, 0x2, P0 ;  /* 0x000000030c0bd211 */ /* 0x000fe400000f140d */
[----:B------:R-:W-:Y:S02]  /*13790*/  @!P3 LEA R12, P0, R25, R14, 0x2 ;  /* 0x0000000e190cb211 */ /* 0x000fe400078010ff */
[----:B------:R-:W-:-:S02]  /*137a0*/  SHF.R.S32.HI R26, RZ, 0x1f, R15 ;  /* 0x0000001fff1a7819 */ /* 0x000fc4000001140f */
[-C--:B------:R-:W-:Y:S02]  /*137b0*/  @!P3 LEA.HI.X R13, R25, R3.reuse, R20, 0x2, P0 ;  /* 0x00000003190db211 */ /* 0x080fe400000f1414 */
[C---:B------:R-:W-:Y:S01]  /*137c0*/  @!P4 LEA R14, P0, R15.reuse, R14, 0x2 ;  /* 0x0000000e0f0ec211 */ /* 0x040fe200078010ff */
[----:B------:R3:W-:Y:S03]  /*137d0*/  @!P1 ST.E.64 desc[UR42][R6.64], R40 ;  /* 0x0000002806009985 */ /* 0x0007e6000c101b2a */
[----:B------:R-:W-:Y:S01]  /*137e0*/  @!P4 LEA.HI.X R15, R15, R3, R26, 0x2, P0 ;  /* 0x000000030f0fc211 */ /* 0x000fe200000f141a */
[----:B------:R3:W-:Y:S04]  /*137f0*/  @!P2 ST.E.64 desc[UR42][R4.64], R42 ;  /* 0x0000002a0400a985 */ /* 0x0007e8000c101b2a */
[----:B------:R3:W-:Y:S04]  /*13800*/  @!P5 ST.E.64 desc[UR42][R10.64], R44 ;  /* 0x0000002c0a00d985 */ /* 0x0007e8000c101b2a */
[----:B------:R3:W-:Y:S04]  /*13810*/  @!P3 ST.E.64 desc[UR42][R12.64], R46 ;  /* 0x0000002e0c00b985 */ /* 0x0007e8000c101b2a */
[----:B------:R3:W-:Y:S02]  /*13820*/  @!P4 ST.E.64 desc[UR42][R14.64], R48 ;  /* 0x000000300e00c985 */ /* 0x0007e4000c101b2a */
.L_x_540:
[----:B------:R-:W-:Y:S05]  /*13830*/  BSYNC B1 ;  /* 0x0000000000017941 */ /* 0x000fea0003800000 */
.L_x_539:
[----:B------:R-:W-:-:S03]  /*13840*/  UMOV UR4, 0xffffffff ;  /* 0xffffffff00047882 */ /* 0x000fc60000000000 */
[----:B------:R-:W-:Y:S05]  /*13850*/  BRA.DIV UR4, `(.L_x_541) ;  /* 0x0000009204007947 */ /* 0x000fea000b800000 */
[----:B-1----:R1:W4:Y:S04]  /*13860*/  SHFL.IDX PT, R3, R24, 0x1, 0x1c1f ;  /* 0x003c1f0018037f89 */ /* 0x00232800000e0000 */
[----:B--23--:R1:W2:Y:S02]  /*13870*/  SHFL.IDX PT, R14, R0, 0x1, 0x1c1f ;  /* 0x003c1f00000e7f89 */ /* 0x00c2a400000e0000 */
.L_x_718:
[----:B------:R-:W-:-:S13]  /*13880*/  ISETP.GE.AND P0, PT, R9, R8, PT ;  /* 0x000000080900720c */ /* 0x000fda0003f06270 */
[----:B------:R-:W-:Y:S05]  /*13890*/  @P0 BRA `(.L_x_537) ;  /* 0x0000001000040947 */ /* 0x000fea0003800000 */
[----:B01----:R-:W3:Y:S01]  /*138a0*/  LDL R24, [R1+0xac] ;  /* 0x0000ac0001187983 */ /* 0x003ee20000100800 */
[----:B------:R-:W-:-:S03]  /*138b0*/  ULDC UR4, c[0x0][0xac8] ;  /* 0x0002b20000047ab9 */ /* 0x000fc60000000800 */
[----:B------:R-:W5:Y:S04]  /*138c0*/  LDL R12, [R1+0xd4] ;  /* 0x0000d400010c7983 */ /* 0x000f680000100800 */
[----:B------:R-:W4:Y:S04]  /*138d0*/  LDL R10, [R1+0xd0] ;  /* 0x0000d000010a7983 */ /* 0x000f280000100800 */
        /* <DEDUP_REMOVED lines=18> */
[----:B-----5:R-:W-:Y:S02]  /*13a00*/  ISETP.GE.AND P4, PT, R12, UR4, PT ;  /* 0x000000040c007c0c */ /* 0x020fe4000bf86270 */
[----:B----4-:R-:W-:-:S09]  /*13a10*/  ISETP.GE.AND P1, PT, R10, UR4, PT ;  /* 0x000000040a007c0c */ /* 0x010fd2000bf26270 */
[----:B------:R-:W-:Y:S01]  /*13a20*/  @!P3 IMAD.MOV.U32 R15, RZ, RZ, R3 ;  /* 0x000000ffff0fb224 */ /* 0x000fe200078e0003 */
[----:B--2---:R-:W-:Y:S01]  /*13a30*/  ISETP.GE.AND P2, PT, R35, UR4, PT ;  /* 0x0000000423007c0c */ /* 0x004fe2000bf46270 */
[----:B------:R-:W-:Y:S01]  /*13a40*/  @!P3 IMAD.WIDE R4, R24, 0x4, R14 ;  /* 0x000000041804b825 */ /* 0x000fe200078e020e */
[-C--:B------:R-:W-:Y:S02]  /*13a50*/  @!P4 LEA R6, P0, R12, R14.reuse, 0x2 ;  /* 0x0000000e0c06c211 */ /* 0x080fe400078010ff */
[----:B------:R-:W-:Y:S02]  /*13a60*/  @!P1 LEA R8, P5, R10, R14, 0x2 ;  /* 0x0000000e0a089211 */ /* 0x000fe400078a10ff */
[----:B------:R0:W-:Y:S01]  /*13a70*/  @!P3 ST.E.64 desc[UR42][R4.64], R50 ;  /* 0x000000320400b985 */ /* 0x0001e2000c101b2a */
[----:B------:R-:W-:Y:S02]  /*13a80*/  ISETP.GE.AND P3, PT, R33, UR4, PT ;  /* 0x0000000421007c0c */ /* 0x000fe4000bf66270 */
[----:B------:R-:W-:-:S02]  /*13a90*/  @!P4 LEA.HI.X R7, R12, R3, R13, 0x2, P0 ;  /* 0x000000030c07c211 */ /* 0x000fc400000f140d */
[----:B------:R-:W-:Y:S02]  /*13aa0*/  ISETP.GE.AND P0, PT, R31, UR4, PT ;  /* 0x000000041f007c0c */ /* 0x000fe4000bf06270 */
[----:B------:R-:W-:Y:S01]  /*13ab0*/  @!P1 LEA.HI.X R9, R10, R3, R11, 0x2, P5 ;  /* 0x000000030a099211 */ /* 0x000fe200028f140b */
[----:B------:R1:W-:Y:S01]  /*13ac0*/  @!P4 ST.E.64 desc[UR42][R6.64], R52 ;  /* 0x000000340600c985 */ /* 0x0003e2000c101b2a */
[----:B------:R-:W-:-:S03]  /*13ad0*/  @!P2 LEA R10, P4, R35, R14, 0x2 ;  /* 0x0000000e230aa211 */ /* 0x000fc600078810ff */
[----:B------:R2:W-:Y:S01]  /*13ae0*/  @!P1 ST.E.64 desc[UR42][R8.64], R54 ;  /* 0x0000003608009985 */ /* 0x0005e2000c101b2a */
[----:B------:R-:W-:Y:S02]  /*13af0*/  ISETP.GE.AND P1, PT, R0, UR4, PT ;  /* 0x0000000400007c0c */ /* 0x000fe4000bf26270 */
[-C--:B------:R-:W-:Y:S02]  /*13b00*/  @!P2 LEA.HI.X R11, R35, R3.reuse, R36, 0x2, P4 ;  /* 0x00000003230ba211 */ /* 0x080fe400020f1424 */
[-C--:B------:R-:W-:Y:S02]  /*13b10*/  @!P3 LEA R12, P5, R33, R14.reuse, 0x2 ;  /* 0x0000000e210cb211 */ /* 0x080fe400078a10ff */
[----:B0-----:R-:W-:Y:S01]  /*13b20*/  @!P0 LEA R4, P4, R31, R14, 0x2 ;  /* 0x0000000e1f048211 */ /* 0x001fe200078810ff */
[----:B------:R0:W-:Y:S01]  /*13b30*/  @!P2 ST.E.64 desc[UR42][R10.64], R56 ;  /* 0x000000380a00a985 */ /* 0x0001e2000c101b2a */
[----:B------:R-:W-:Y:S02]  /*13b40*/  @!P3 LEA.HI.X R13, R33, R3, R34, 0x2, P5 ;  /* 0x00000003210db211 */ /* 0x000fe400028f1422 */
[----:B------:R-:W-:-:S02]  /*13b50*/  ISETP.GE.AND P2, PT, R28, UR4, PT ;  /* 0x000000041c007c0c */ /* 0x000fc4000bf46270 */
[----:B------:R-:W-:Y:S01]  /*13b60*/  @!P0 LEA.HI.X R5, R31, R3, R32, 0x2, P4 ;  /* 0x000000031f058211 */ /* 0x000fe200020f1420 */
[----:B------:R3:W-:Y:S01]  /*13b70*/  @!P3 ST.E.64 desc[UR42][R12.64], R58 ;  /* 0x0000003a0c00b985 */ /* 0x0007e2000c101b2a */
[----:B------:R-:W-:-:S03]  /*13b80*/  ISETP.GE.AND P4, PT, R20, UR4, PT ;  /* 0x0000000414007c0c */ /* 0x000fc6000bf86270 */
[----:B------:R4:W-:Y:S01]  /*13b90*/  @!P0 ST.E.64 desc[UR42][R4.64], R60 ;  /* 0x0000003c04008985 */ /* 0x0009e2000c101b2a */
[-C--:B-1----:R-:W-:Y:S02]  /*13ba0*/  @!P1 LEA R6, P5, R0, R14.reuse, 0x2 ;  /* 0x0000000e00069211 */ /* 0x082fe400078a10ff */
[----:B------:R-:W-:Y:S02]  /*13bb0*/  ISETP.GE.AND P3, PT, R26, UR4, PT ;  /* 0x000000041a007c0c */ /* 0x000fe4000bf66270 */
[----:B------:R-:W-:Y:S02]  /*13bc0*/  ISETP.GE.AND P0, PT, R25, UR4, PT ;  /* 0x0000000419007c0c */ /* 0x000fe4000bf06270 */
[----:B------:R-:W-:Y:S02]  /*13bd0*/  @!P1 LEA.HI.X R7, R0, R3, R30, 0x2, P5 ;  /* 0x0000000300079211 */ /* 0x000fe400028f141e */
[----:B--2---:R-:W-:-:S03]  /*13be0*/  @!P2 LEA R8, P5, R28, R14, 0x2 ;  /* 0x0000000e1c08a211 */ /* 0x004fc600078a10ff */
[----:B------:R4:W-:Y:S01]  /*13bf0*/  @!P1 ST.E.64 desc[UR42][R6.64], R62 ;  /* 0x0000003e06009985 */ /* 0x0009e2000c101b2a */
[-C--:B0-----:R-:W-:Y:S02]  /*13c00*/  @!P4 LEA R10, P1, R20, R14.reuse, 0x2 ;  /* 0x0000000e140ac211 */ /* 0x081fe400078210ff */
[-C--:B------:R-:W-:Y:S02]  /*13c10*/  @!P2 LEA.HI.X R9, R28, R3.reuse, R29, 0x2, P5 ;  /* 0x000000031c09a211 */ /* 0x080fe400028f141d */
[-C--:B---3--:R-:W-:Y:S02]  /*13c20*/  @!P3 LEA R12, P5, R26, R14.reuse, 0x2 ;  /* 0x0000000e1a0cb211 */ /* 0x088fe400078a10ff */
[----:B------:R-:W-:Y:S02]  /*13c30*/  @!P4 LEA.HI.X R11, R20, R3, R21, 0x2, P1 ;  /* 0x00000003140bc211 */ /* 0x000fe400008f1415 */
[----:B------:R-:W-:Y:S02]  /*13c40*/  SHF.R.S32.HI R0, RZ, 0x1f, R25 ;  /* 0x0000001fff007819 */ /* 0x000fe40000011419 */
[----:B------:R-:W-:-:S02]  /*13c50*/  @!P0 LEA R20, P1, R25, R14, 0x2 ;  /* 0x0000000e19148211 */ /* 0x000fc400078210ff */
[-C--:B------:R-:W-:Y:S02]  /*13c60*/  @!P3 LEA.HI.X R13, R26, R3.reuse, R27, 0x2, P5 ;  /* 0x000000031a0db211 */ /* 0x080fe400028f141b */
[----:B------:R-:W-:Y:S01]  /*13c70*/  @!P0 LEA.HI.X R21, R25, R3, R0, 0x2, P1 ;  /* 0x0000000319158211 */ /* 0x000fe200008f1400 */
[----:B------:R4:W-:Y:S01]  /*13c80*/  @!P2 ST.E.64 desc[UR42][R8.64], R64 ;  /* 0x000000400800a985 */ /* 0x0009e2000c101b2a */
[----:B------:R-:W-:-:S03]  /*13c90*/  IADD3 R0, R24, 0x58, RZ ;  /* 0x0000005818007810 */ /* 0x000fc60007ffe0ff */
[----:B------:R4:W-:Y:S04]  /*13ca0*/  @!P4 ST.E.64 desc[UR42][R10.64], R66 ;  /* 0x000000420a00c985 */ /* 0x0009e8000c101b2a */
[----:B------:R4:W-:Y:S04]  /*13cb0*/  @!P3 ST.E.64 desc[UR42][R12.64], R68 ;  /* 0x000000440c00b985 */ /* 0x0009e8000c101b2a */
[----:B------:R4:W-:Y:S01]  /*13cc0*/  @!P0 ST.E.64 desc[UR42][R20.64], R70 ;  /* 0x0000004614008985 */ /* 0x0009e2000c101b2a */
[----:B------:R-:W-:-:S13]  /*13cd0*/  ISETP.GE.AND P0, PT, R0, UR4, PT ;  /* 0x0000000400007c0c */ /* 0x000fda000bf06270 */
[----:B----4-:R-:W-:Y:S05]  /*13ce0*/  @P0 BRA `(.L_x_537) ;  /* 0x0000000800f00947 */ /* 0x010fea0003800000 */
[----:B------:R-:W-:Y:S02]  /*13cf0*/  LEA R14, P0, R0, R14, 0x2 ;  /* 0x0000000e000e7211 */ /* 0x000fe400078010ff */
[----:B------:R-:W-:-:S04]  /*13d00*/  SHF.R.S32.HI R4, RZ, 0x1f, R0 ;  /* 0x0000001fff047819 */ /* 0x000fc80000011400 */
[----:B------:R-:W-:-:S05]  /*13d10*/  LEA.HI.X R15, R0, R3, R4, 0x2, P0 ;  /* 0x00000003000f7211 */ /* 0x000fca00000f1404 */
[----:B------:R0:W-:Y:S01]  /*13d20*/  ST.E.64 desc[UR42][R14.64], R134 ;  /* 0x000000860e007985 */ /* 0x0001e2000c101b2a */
[----:B------:R-:W-:Y:S05]  /*13d30*/  BRA `(.L_x_537) ;  /* 0x0000000800dc7947 */ /* 0x000fea0003800000 */
.L_x_530:
[----:B0-----:R-:W3:Y:S01]  /*13d40*/  LDL.LU R6, [R1+0x9c] ;  /* 0x00009c0001067983 */ /* 0x001ee20000300800 */
[----:B------:R-:W-:Y:S01]  /*13d50*/  ULDC.64 UR6, c[0x0][0xc08] ;  /* 0x0003020000067ab9 */ /* 0x000fe20000000a00 */
[----:B------:R-:W-:Y:S02]  /*13d60*/  ULDC.64 UR4, c[0x0][0xc00] ;  /* 0x0003000000047ab9 */ /* 0x000fe40000000a00 */
[----:B------:R-:W4:Y:S04]  /*13d70*/  LDL.LU R0, [R1+0xa0] ;  /* 0x0000a00001007983 */ /* 0x000f280000300800 */
[----:B------:R-:W2:Y:S01]  /*13d80*/  LDL R8, [R1+0x94] ;  /* 0x0000940001087983 */ /* 0x000ea20000100800 */
[----:B------:R-:W-:Y:S01]  /*13d90*/  ISETP.NE.U32.AND P1, PT, RZ, UR6, PT ;  /* 0x00000006ff007c0c */ /* 0x000fe2000bf25070 */
[----:B------:R-:W-:Y:S01]  /*13da0*/  IMAD.MOV.U32 R3, RZ, RZ, RZ ;  /* 0x000000ffff037224 */ /* 0x000fe200078e00ff */
[----:B------:R-:W-:-:S02]  /*13db0*/  ISETP.NE.U32.AND P0, PT, RZ, UR4, PT ;  /* 0x00000004ff007c0c */ /* 0x000fc4000bf05070 */
[----:B------:R-:W-:Y:S02]  /*13dc0*/  ISETP.NE.AND.EX P1, PT, RZ, UR7, PT, P1 ;  /* 0x00000007ff007c0c */ /* 0x000fe4000bf25310 */
[----:B------:R-:W-:Y:S01]  /*13dd0*/  ISETP.NE.AND.EX P0, PT, RZ, UR5, PT, P0 ;  /* 0x00000005ff007c0c */ /* 0x000fe2000bf05300 */
[----:B------:R-:W0:Y:S01]  /*13de0*/  S2R R9, SR_TID.X ;  /* 0x0000000000097919 */ /* 0x000e220000002100 */
[----:B---3--:R-:W-:Y:S01]  /*13df0*/  IADD3 R4, P2, R6, UR4, RZ ;  /* 0x0000000406047c10 */ /* 0x008fe2000ff5e0ff */
[----:B------:R-:W-:-:S03]  /*13e00*/  ULDC UR4, c[0x0][0xa88] ;  /* 0x0002a20000047ab9 */ /* 0x000fc60000000800 */
[----:B----4-:R-:W-:-:S05]  /*13e10*/  IADD3.X R5, R0, UR5, RZ, P2, !PT ;  /* 0x0000000500057c10 */ /* 0x010fca00097fe4ff */
[----:B------:R-:W-:Y:S01]  /*13e20*/  @P1 IADD3 R6, P2, R6, UR6, RZ ;  /* 0x0000000606061c10 */ /* 0x000fe2000ff5e0ff */
[----:B------:R-:W-:Y:S01]  /*13e30*/  IMAD.U32 R20, RZ, RZ, UR4 ;  /* 0x00000004ff147e24 */ /* 0x000fe2000f8e00ff */
[----:B------:R3:W5:Y:S02]  /*13e40*/  @P0 LDG.E R3, desc[UR42][R4.64] ;  /* 0x0000002a04030981 */ /* 0x000764000c1e1900 */
[----:B------:R-:W-:-:S05]  /*13e50*/  @P1 IADD3.X R7, R0, UR7, RZ, P2, !PT ;  /* 0x0000000700071c10 */ /* 0x000fca00097fe4ff */
[----:B------:R3:W5:Y:S01]  /*13e60*/  @P1 LDG.E R20, desc[UR42][R6.64] ;  /* 0x0000002a06141981 */ /* 0x000762000c1e1900 */
[----:B--2---:R-:W-:Y:S01]  /*13e70*/  ISETP.NE.AND P2, PT, R8, RZ, PT ;  /* 0x000000ff0800720c */ /* 0x004fe20003f45270 */
[----:B0-----:R-:W-:-:S05]  /*13e80*/  VIADD R30, R9, 0xffffff80 ;  /* 0xffffff80091e7836 */ /* 0x001fca0000000000 */
[----:B------:R-:W-:-:S07]  /*13e90*/  ISETP.GT.AND P3, PT, R30, 0xbf, PT ;  /* 0x000000bf1e00780c */ /* 0x000fce0003f64270 */
[----:B------:R-:W0:Y:S02]  /*13ea0*/  @!P2 LDC R8, c[0x0][0xad4] ;  /* 0x0002b500ff08ab82 */ /* 0x000e240000000800 */
[----:B0-----:R3:W-:Y:S01]  /*13eb0*/  @!P2 STL [R1+0x94], R8 ;  /* 0x000094080100a387 */ /* 0x0017e20000100800 */
[----:B------:R-:W-:Y:S01]  /*13ec0*/  ISETP.GT.AND P2, PT, R8, 0x1, PT ;  /* 0x000000010800780c */ /* 0x000fe20003f44270 */
[----:B------:R-:W-:-:S12]  /*13ed0*/  @P1 BRA `(.L_x_542) ;  /* 0x0000000000101947 */ /* 0x000fd80003800000 */
[----:B------:R-:W-:Y:S05]  /*13ee0*/  @!P0 BRA `(.L_x_542) ;  /* 0x00000000000c8947 */ /* 0x000fea0003800000 */
[----:B---3--:R-:W2:Y:S04]  /*13ef0*/  LDG.E R7, desc[UR42][R4.64] ;  /* 0x0000002a04077981 */ /* 0x008ea8000c1e1900 */
[----:B-----5:R-:W2:Y:S02]  /*13f00*/  LDG.E R20, desc[UR42][R4.64+0x4] ;  /* 0x0000042a04147981 */ /* 0x020ea4000c1e1900 */
[----:B--2---:R-:W-:-:S07]  /*13f10*/  IMAD.IADD R20, R20, 0x1, -R7 ;  /* 0x0000000114147824 */ /* 0x004fce00078e0a07 */
.L_x_542:
[----:B---3--:R-:W2:Y:S04]  /*13f20*/  LDL.LU R4, [R1+0x98] ;  /* 0x0000980001047983 */ /* 0x008ea80000300800 */
[----:B------:R-:W3:Y:S01]  /*13f30*/  LDL.LU R0, [R1+0xd8] ;  /* 0x0000d80001007983 */ /* 0x000ee20000300800 */
[----:B------:R-:W-:Y:S01]  /*13f40*/  BSSY B1, `(.L_x_543) ;  /* 0x0000038000017945 */ /* 0x000fe20003800000 */
[----:B-----5:R-:W-:Y:S02]  /*13f50*/  SHF.R.S32.HI R26, RZ, 0x1f, R3 ;  /* 0x0000001fff1a7819 */ /* 0x020fe40000011403 */
[----:B--2---:R-:W-:Y:S02]  /*13f60*/  SEL R29, R4, RZ, !P0 ;  /* 0x000000ff041d7207 */ /* 0x004fe40004000000 */
[----:B---3--:R-:W-:Y:S01]  /*13f70*/  SEL R28, R0, RZ, !P0 ;  /* 0x000000ff001c7207 */ /* 0x008fe20004000000 */
[----:B------:R-:W-:Y:S06]  /*13f80*/  @P3 BRA `(.L_x_544) ;  /* 0x0000000000cc3947 */ /* 0x000fec0003800000 */
[----:B------:R-:W2:Y:S01]  /*13f90*/  LDL R0, [R1+0xa4] ;  /* 0x0000a40001007983 */ /* 0x000ea20000100800 */
[----:B------:R-:W0:Y:S02]  /*13fa0*/  LDC R33, c[0x0][0xbe8] ;  /* 0x0002fa00ff217b82 */ /* 0x000e240000000800 */
[----:B0-----:R-:W-:Y:S02]  /*13fb0*/  IMAD R4, R20, R33, RZ ;  /* 0x0000002114047224 */ /* 0x001fe400078e02ff */
[----:B--2---:R-:W-:-:S05]  /*13fc0*/  IMAD R0, R0, 0xc0, R9 ;  /* 0x000000c000007824 */ /* 0x004fca00078e0209 */
[----:B------:R-:W-:-:S04]  /*13fd0*/  IADD3 R31, R0, -0x80, RZ ;  /* 0xffffff80001f7810 */ /* 0x000fc80007ffe0ff */
[----:B------:R-:W-:-:S13]  /*13fe0*/  ISETP.GE.AND P0, PT, R31, R4, PT ;  /* 0x000000041f00720c */ /* 0x000fda0003f06270 */
[----:B------:R-:W-:Y:S05]  /*13ff0*/  @P0 BRA `(.L_x_544) ;  /* 0x0000000000b00947 */ /* 0x000fea0003800000 */
[----:B------:R-:W2:Y:S01]  /*14000*/  LDL.LU R32, [R1+0xb0] ;  /* 0x0000b00001207983 */ /* 0x000ea20000300800 */
[----:B------:R-:W-:Y:S01]  /*14010*/  IMAD.MOV.U32 R24, RZ, RZ, 0x9b8 ;  /* 0x000009b8ff187424 */ /* 0x000fe200078e00ff */
[----:B------:R-:W-:Y:S01]  /*14020*/  ISETP.GT.AND P0, PT, R8, 0x1, PT ;  /* 0x000000010800780c */ /* 0x000fe20003f04270 */
[----:B------:R-:W0:Y:S01]  /*14030*/  LDC.64 R4, c[0x0][0xba8] ;  /* 0x0002ea00ff047b82 */ /* 0x000e220000000a00 */
[----:B------:R-:W-:Y:S01]  /*14040*/  ISETP.NE.AND P1, PT, R33, 0x1, PT ;  /* 0x000000012100780c */ /* 0x000fe20003f25270 */
[----:B------:R-:W-:Y:S01]  /*14050*/  IMAD.MOV.U32 R21, RZ, RZ, R31 ;  /* 0x000000ffff157224 */ /* 0x000fe200078e001f */
[----:B------:R-:W-:-:S05]  /*14060*/  SEL R24, R24, 0x978, P0 ;  /* 0x0000097818187807 */ /* 0x000fca0000000000 */
[----:B------:R-:W3:Y:S08]  /*14070*/  LDC.64 R12, c[0x0][R24+0x220] ;  /* 0x00008800180c7b82 */ /* 0x000ef00000000a00 */
[----:B------:R-:W4:Y:S08]  /*14080*/  LDC.64 R14, c[0x0][R24+0x218] ;  /* 0x00008600180e7b82 */ /* 0x000f300000000a00 */
[----:B------:R-:W5:Y:S08]  /*14090*/  LDC.64 R8, c[0x0][R24+0x228] ;  /* 0x00008a0018087b82 */ /* 0x000f700000000a00 */
[----:B------:R-:W1:Y:S08]  /*140a0*/  @P1 LDC R0, c[0x0][0xbec] ;  /* 0x0002fb00ff001b82 */ /* 0x000e700000000800 */
[----:B------:R-:W5:Y:S08]  /*140b0*/  LDC.64 R6, c[0x0][R24+0x210] ;  /* 0x0000840018067b82 */ /* 0x000f700000000a00 */
[----:B------:R-:W5:Y:S01]  /*140c0*/  @P1 LDC R27, c[0x0][0xbf0] ;  /* 0x0002fc00ff1b1b82 */ /* 0x000f620000000800 */
[----:B-1----:R-:W-:-:S07]  /*140d0*/  @P1 IMAD.HI.U32 R0, R31, R0, RZ ;  /* 0x000000001f001227 */ /* 0x002fce00078e00ff */
[----:B0-----:R-:W0:Y:S01]  /*140e0*/  @!P0 LDC R4, c[0x0][0xb50] ;  /* 0x0002d400ff048b82 */ /* 0x001e220000000800 */
[-C--:B---3--:R-:W-:Y:S02]  /*140f0*/  IMAD R13, R13, R29.reuse, RZ ;  /* 0x0000001d0d0d7224 */ /* 0x088fe400078e02ff */
[----:B------:R-:W-:-:S05]  /*14100*/  IMAD.WIDE.U32 R10, R12, R29, RZ ;  /* 0x0000001d0c0a7225 */ /* 0x000fca00078e00ff */
[----:B------:R-:W1:Y:S01]  /*14110*/  @!P0 LDC R5, c[0x0][0xb54] ;  /* 0x0002d500ff058b82 */ /* 0x000e620000000800 */
[-C--:B----4-:R-:W-:Y:S02]  /*14120*/  IMAD R25, R15, R137.reuse, RZ ;  /* 0x000000890f197224 */ /* 0x090fe400078e02ff */
[----:B------:R-:W-:Y:S01]  /*14130*/  IMAD.WIDE.U32 R14, R14, R137, RZ ;  /* 0x000000890e0e7225 */ /* 0x000fe200078e00ff */
[----:B-----5:R-:W-:-:S03]  /*14140*/  @P1 SHF.R.U32.HI R21, RZ, R27, R0 ;  /* 0x0000001bff151219 */ /* 0x020fc60000011600 */
[----:B------:R-:W-:Y:S01]  /*14150*/  IMAD R27, R12, R28, R13 ;  /* 0x0000001c0c1b7224 */ /* 0x000fe200078e020d */
[----:B------:R-:W-:Y:S01]  /*14160*/  IADD3 R14, P1, P3, R10, R14, R3 ;  /* 0x0000000e0a0e7210 */ /* 0x000fe20007b3e003 */
[----:B------:R-:W-:Y:S02]  /*14170*/  IMAD.IADD R25, R15, 0x1, R25 ;  /* 0x000000010f197824 */ /* 0x000fe400078e0219 */
[----:B------:R-:W-:Y:S01]  /*14180*/  IMAD.MOV R0, RZ, RZ, -R21 ;  /* 0x000000ffff007224 */ /* 0x000fe200078e0a15 */
[----:B------:R-:W-:-:S03]  /*14190*/  IADD3 R27, R11, R27, RZ ;  /* 0x0000001b0b1b7210 */ /* 0x000fc60007ffe0ff */
[----:B------:R-:W-:Y:S01]  /*141a0*/  IMAD R11, R33, R0, R31 ;  /* 0x00000000210b7224 */ /* 0x000fe200078e021f */
[----:B------:R-:W-:Y:S02]  /*141b0*/  IADD3.X R0, R27, R25, R26, P1, P3 ;  /* 0x000000191b007210 */ /* 0x000fe40000fe641a */
[----:B--2---:R-:W-:-:S05]  /*141c0*/  SEL R13, R32, RZ, P0 ;  /* 0x000000ff200d7207 */ /* 0x004fca0000000000 */
[-C--:B------:R-:W-:Y:S02]  /*141d0*/  IMAD R15, R9, R13.reuse, RZ ;  /* 0x0000000d090f7224 */ /* 0x080fe400078e02ff */
[----:B------:R-:W-:Y:S01]  /*141e0*/  IMAD.WIDE.U32 R8, R8, R13, RZ ;  /* 0x0000000d08087225 */ /* 0x000fe200078e00ff */
[----:B------:R-:W-:-:S03]  /*141f0*/  SHF.R.S32.HI R13, RZ, 0x1f, R11 ;  /* 0x0000001fff0d7819 */ /* 0x000fc6000001140b */
[----:B------:R-:W-:Y:S01]  /*14200*/  IMAD.IADD R15, R9, 0x1, R15 ;  /* 0x00000001090f7824 */ /* 0x000fe200078e020f */
[----:B------:R-:W-:Y:S02]  /*14210*/  IADD3 R8, P0, P1, R21, R14, R8 ;  /* 0x0000000e15087210 */ /* 0x000fe4000791e008 */
[----:B------:R-:W-:-:S04]  /*14220*/  SHF.R.S32.HI R21, RZ, 0x1f, R21 ;  /* 0x0000001fff157819 */ /* 0x000fc80000011415 */
[----:B------:R-:W-:Y:S01]  /*14230*/  IADD3.X R9, R21, R0, R15, P0, P1 ;  /* 0x0000000015097210 */ /* 0x000fe200007e240f */
[----:B------:R-:W-:Y:S02]  /*14240*/  IMAD R0, R7, R11, RZ ;  /* 0x0000000b07007224 */ /* 0x000fe400078e02ff */
[----:B------:R-:W-:Y:S02]  /*14250*/  IMAD.MOV.U32 R7, RZ, RZ, -0x800000 ;  /* 0xff800000ff077424 */ /* 0x000fe400078e00ff */
[C---:B------:R-:W-:Y:S02]  /*14260*/  IMAD R13, R6.reuse, R13, R0 ;  /* 0x0000000d060d7224 */ /* 0x040fe400078e0200 */
[----:B------:R-:W-:-:S04]  /*14270*/  IMAD.WIDE.U32 R8, R6, R11, R8 ;  /* 0x0000000b06087225 */ /* 0x000fc800078e0008 */
[----:B------:R-:W-:Y:S01]  /*14280*/  IMAD.IADD R0, R9, 0x1, R13 ;  /* 0x0000000109007824 */ /* 0x000fe200078e020d */
[----:B0-----:R-:W-:-:S04]  /*14290*/  LEA R4, P0, R8, R4, 0x2 ;  /* 0x0000000408047211 */ /* 0x001fc800078010ff */
[----:B-1----:R-:W-:-:S05]  /*142a0*/  LEA.HI.X R5, R8, R5, R0, 0x2, P0 ;  /* 0x0000000508057211 */ /* 0x002fca00000f1400 */
[----:B------:R0:W-:Y:S04]  /*142b0*/  STG.E desc[UR42][R4.64], R7 ;  /* 0x0000000704007986 */ /* 0x0001e8000c10192a */
.L_x_544:
[----:B------:R-:W-:Y:S05]  /*142c0*/  BSYNC B1 ;  /* 0x0000000000017941 */ /* 0x000fea0003800000 */
.L_x_543:
[----:B------:R-:W-:Y:S05]  /*142d0*/  @P2 BRA `(.L_x_537) ;  /* 0x0000000400742947 */ /* 0x000fea0003800000 */
[----:B------:R-:W2:Y:S01]  /*142e0*/  LDL R27, [R1+0xa4] ;  /* 0x0000a400011b7983 */ /* 0x000ea20000100800 */
[----:B------:R-:W3:Y:S01]  /*142f0*/  LDC R21, c[0x0][0xbe8] ;  /* 0x0002fa00ff157b82 */ /* 0x000ee20000000800 */
[----:B0-----:R-:W-:Y:S01]  /*14300*/  SHF.R.S32.HI R5, RZ, 0x1f, R30 ;  /* 0x0000001fff057819 */ /* 0x001fe2000001141e */
[----:B------:R-:W-:Y:S01]  /*14310*/  ULDC.64 UR4, c[0x0][0xaa0] ;  /* 0x0002a80000047ab9 */ /* 0x000fe20000000a00 */
[----:B------:R-:W-:Y:S01]  /*14320*/  ULDC.64 UR6, c[0x0][0xaf0] ;  /* 0x0002bc0000067ab9 */ /* 0x000fe20000000a00 */
[----:B------:R-:W-:Y:S01]  /*14330*/  IMAD R0, R26, UR4, RZ ;  /* 0x000000041a007c24 */ /* 0x000fe2000f8e02ff */
[----:B------:R-:W-:Y:S01]  /*14340*/  LEA.HI R6, R5, R30, RZ, 0x2 ;  /* 0x0000001e05067211 */ /* 0x000fe200078f10ff */
[----:B------:R-:W-:-:S03]  /*14350*/  IMAD.WIDE.U32 R4, R3, UR4, RZ ;  /* 0x0000000403047c25 */ /* 0x000fc6000f8e00ff */
[----:B------:R-:W-:Y:S01]  /*14360*/  LOP3.LUT R9, R6, 0xfffffffc, RZ, 0xc0, !PT ;  /* 0xfffffffc06097812 */ /* 0x000fe200078ec0ff */
[----:B------:R-:W-:Y:S01]  /*14370*/  IMAD R7, R3, UR5, R0 ;  /* 0x0000000503077c24 */ /* 0x000fe2000f8e0200 */
[----:B------:R-:W-:Y:S01]  /*14380*/  SHF.R.S32.HI R25, RZ, 0x2, R6 ;  /* 0x00000002ff197819 */ /* 0x000fe20000011406 */
[----:B------:R-:W-:Y:S01]  /*14390*/  ULDC.64 UR4, c[0x0][0xae8] ;  /* 0x0002ba0000047ab9 */ /* 0x000fe20000000a00 */
[----:B------:R-:W-:Y:S02]  /*143a0*/  IMAD R6, R28, UR6, RZ ;  /* 0x000000061c067c24 */ /* 0x000fe4000f8e02ff */
[----:B------:R-:W-:Y:S01]  /*143b0*/  IMAD.IADD R30, R30, 0x1, -R9 ;  /* 0x000000011e1e7824 */ /* 0x000fe200078e0a09 */
[----:B------:R-:W-:Y:S01]  /*143c0*/  IADD3 R5, R5, R7, RZ ;  /* 0x0000000705057210 */ /* 0x000fe20007ffe0ff */
[----:B------:R-:W-:Y:S02]  /*143d0*/  IMAD R7, R29, UR7, R6 ;  /* 0x000000071d077c24 */ /* 0x000fe4000f8e0206 */
[----:B------:R-:W-:-:S02]  /*143e0*/  IMAD R0, R30, 0x60, R25 ;  /* 0x000000601e007824 */ /* 0x000fc400078e0219 */
[----:B------:R-:W-:Y:S01]  /*143f0*/  IMAD.WIDE.U32 R4, R137, UR4, R4 ;  /* 0x0000000489047c25 */ /* 0x000fe2000f8e0004 */
[----:B---3--:R-:W-:-:S03]  /*14400*/  ISETP.NE.AND P0, PT, R21, 0x1, PT ;  /* 0x000000011500780c */ /* 0x008fc60003f05270 */
[----:B------:R-:W-:Y:S01]  /*14410*/  IMAD R5, R137, UR5, R5 ;  /* 0x0000000589057c24 */ /* 0x000fe2000f8e0205 */
[----:B------:R-:W-:Y:S01]  /*14420*/  ULDC.64 UR4, c[0x0][0xae0] ;  /* 0x0002b80000047ab9 */ /* 0x000fe20000000a00 */
[----:B------:R-:W-:-:S04]  /*14430*/  IMAD.WIDE.U32 R4, R29, UR6, R4 ;  /* 0x000000061d047c25 */ /* 0x000fc8000f8e0004 */
[----:B------:R-:W-:-:S04]  /*14440*/  IMAD.IADD R5, R5, 0x1, R7 ;  /* 0x0000000105057824 */ /* 0x000fc800078e0207 */
[----:B------:R-:W0:Y:S08]  /*14450*/  @P0 LDC R8, c[0x0][0xbec] ;  /* 0x0002fb00ff080b82 */ /* 0x000e300000000800 */
[----:B------:R-:W3:Y:S01]  /*14460*/  @P0 LDC R11, c[0x0][0xbf0] ;  /* 0x0002fc00ff0b0b82 */ /* 0x000ee20000000800 */
[----:B--2---:R-:W-:-:S04]  /*14470*/  IMAD R9, R27, 0xc0, R0 ;  /* 0x000000c01b097824 */ /* 0x004fc800078e0200 */
[----:B0-----:R-:W-:-:S04]  /*14480*/  @P0 IMAD.HI.U32 R0, R9, R8, RZ ;  /* 0x0000000809000227 */ /* 0x001fc800078e00ff */
[----:B------:R-:W-:Y:S01]  /*14490*/  IMAD.MOV.U32 R3, RZ, RZ, R9 ;  /* 0x000000ffff037224 */ /* 0x000fe200078e0009 */
[----:B---3--:R-:W-:-:S04]  /*144a0*/  @P0 SHF.R.U32.HI R3, RZ, R11, R0 ;  /* 0x0000000bff030219 */ /* 0x008fc80000011600 */
[--C-:B------:R-:W-:Y:S01]  /*144b0*/  SHF.R.S32.HI R0, RZ, 0x1f, R3.reuse ;  /* 0x0000001fff007819 */ /* 0x100fe20000011403 */
[----:B------:R-:W-:Y:S02]  /*144c0*/  IMAD.MOV R6, RZ, RZ, -R3 ;  /* 0x000000ffff067224 */ /* 0x000fe400078e0a03 */
[----:B------:R-:W-:-:S04]  /*144d0*/  IMAD.WIDE.U32 R4, R3, UR4, R4 ;  /* 0x0000000403047c25 */ /* 0x000fc8000f8e0004 */
[----:B------:R-:W-:Y:S02]  /*144e0*/  IMAD R0, R0, UR4, RZ ;  /* 0x0000000400007c24 */ /* 0x000fe4000f8e02ff */
[----:B------:R-:W-:Y:S02]  /*144f0*/  IMAD R7, R21, R6, R9 ;  /* 0x0000000615077224 */ /* 0x000fe400078e0209 */
[----:B------:R-:W-:Y:S01]  /*14500*/  IMAD R9, R3, UR5, R0 ;  /* 0x0000000503097c24 */ /* 0x000fe2000f8e0200 */
[----:B------:R-:W-:Y:S02]  /*14510*/  ULDC.64 UR4, c[0x0][0xad8] ;  /* 0x0002b60000047ab9 */ /* 0x000fe40000000a00 */
[----:B------:R-:W-:Y:S01]  /*14520*/  SHF.R.S32.HI R0, RZ, 0x1f, R7 ;  /* 0x0000001fff007819 */ /* 0x000fe20000011407 */
[----:B------:R-:W-:Y:S01]  /*14530*/  IMAD.IADD R5, R5, 0x1, R9 ;  /* 0x0000000105057824 */ /* 0x000fe200078e0209 */
[----:B------:R-:W-:-:S03]  /*14540*/  SHF.L.U32 R9, R30, 0x3, RZ ;  /* 0x000000031e097819 */ /* 0x000fc600000006ff */
[----:B------:R-:W-:Y:S02]  /*14550*/  IMAD R0, R0, UR4, RZ ;  /* 0x0000000400007c24 */ /* 0x000fe4000f8e02ff */
[----:B------:R-:W-:-:S04]  /*14560*/  IMAD.WIDE.U32 R4, R7, UR4, R4 ;  /* 0x0000000407047c25 */ /* 0x000fc8000f8e0004 */
[----:B------:R-:W-:Y:S01]  /*14570*/  IMAD R3, R7, UR5, R0 ;  /* 0x0000000507037c24 */ /* 0x000fe2000f8e0200 */
[----:B------:R-:W-:Y:S01]  /*14580*/  ULDC.64 UR4, c[0x0][0xa80] ;  /* 0x0002a00000047ab9 */ /* 0x000fe20000000a00 */
[----:B------:R-:W-:Y:S01]  /*14590*/  VIADD R7, R9, 0x20 ;  /* 0x0000002009077836 */ /* 0x000fe20000000000 */
[C---:B------:R-:W-:Y:S01]  /*145a0*/  LEA R0, P0, R4.reuse, UR4, 0x1 ;  /* 0x0000000404007c11 */ /* 0x040fe2000f8008ff */
[----:B------:R-:W-:Y:S01]  /*145b0*/  IMAD.IADD R3, R5, 0x1, R3 ;  /* 0x0000000105037824 */ /* 0x000fe200078e0203 */
[----:B------:R-:W-:Y:S01]  /*145c0*/  UMOV UR4, 0xffffffff ;  /* 0xffffffff00047882 */ /* 0x000fe20000000000 */
[----:B------:R-:W-:Y:S01]  /*145d0*/  VIADD R8, R9, 0x40 ;  /* 0x0000004009087836 */ /* 0x000fe20000000000 */
[----:B------:R-:W-:Y:S02]  /*145e0*/  SHF.R.S32.HI R10, RZ, 0x1f, R7 ;  /* 0x0000001fff0a7819 */ /* 0x000fe40000011407 */
[----:B------:R-:W-:Y:S02]  /*145f0*/  LEA.HI.X R4, R4, UR5, R3, 0x1, P0 ;  /* 0x0000000504047c11 */ /* 0x000fe400080f0c03 */
[----:B------:R-:W-:Y:S01]  /*14600*/  SHF.R.S32.HI R24, RZ, 0x1f, R8 ;  /* 0x0000001fff187819 */ /* 0x000fe20000011408 */
[----:B------:R-:W-:Y:S06]  /*14610*/  BRA.DIV UR4, `(.L_x_545) ;  /* 0x0000008204d87947 */ /* 0x000fec000b800000 */
[----:B------:R0:W2:Y:S04]  /*14620*/  SHFL.IDX PT, R3, R4, RZ, 0x1c1f ;  /* 0x001c1fff04037589 */ /* 0x0000a800000e0000 */
[----:B------:R0:W3:Y:S02]  /*14630*/  SHFL.IDX PT, R14, R0, RZ, 0x1c1f ;  /* 0x001c1fff000e7589 */ /* 0x0000e400000e0000 */
.L_x_721:
[----:B------:R-:W-:Y:S01]  /*14640*/  IMAD R21, R20, R21, RZ ;  /* 0x0000001514157224 */ /* 0x000fe200078e02ff */
[----:B------:R-:W-:Y:S01]  /*14650*/  BSSY B1, `(.L_x_546) ;  /* 0x0000011000017945 */ /* 0x000fe20003800000 */
[----:B------:R-:W-:-:S05]  /*14660*/  IMAD R6, R27, 0xc0, R25 ;  /* 0x000000c01b067824 */ /* 0x000fca00078e0219 */
[----:B------:R-:W-:-:S13]  /*14670*/  ISETP.GE.AND P0, PT, R6, R21, PT ;  /* 0x000000150600720c */ /* 0x000fda0003f06270 */
[----:B------:R-:W-:Y:S05]  /*14680*/  @P0 BRA `(.L_x_547) ;  /* 0x0000000000340947 */ /* 0x000fea0003800000 */
[----:B------:R-:W-:Y:S02]  /*14690*/  ULDC UR4, c[0x0][0xac8] ;  /* 0x0002b20000047ab9 */ /* 0x000fe40000000800 */
[----:B------:R-:W-:Y:S02]  /*146a0*/  ISETP.GE.AND P2, PT, R9, UR4, PT ;  /* 0x0000000409007c0c */ /* 0x000fe4000bf46270 */
[----:B------:R-:W-:Y:S02]  /*146b0*/  ISETP.GE.AND P3, PT, R7, UR4, PT ;  /* 0x0000000407007c0c */ /* 0x000fe4000bf66270 */
[----:B------:R-:W-:-:S09]  /*146c0*/  ISETP.GE.AND P4, PT, R8, UR4, PT ;  /* 0x0000000408007c0c */ /* 0x000fd2000bf86270 */
[----:B--2---:R-:W-:Y:S02]  /*146d0*/  @!P2 IMAD.MOV.U32 R15, RZ, RZ, R3 ;  /* 0x000000ffff0fa224 */ /* 0x004fe400078e0003 */
[-C--:B---3--:R-:W-:Y:S02]  /*146e0*/  @!P3 LEA R26, P0, R7, R14.reuse, 0x1 ;  /* 0x0000000e071ab211 */ /* 0x088fe400078008ff */
[C---:B------:R-:W-:Y:S01]  /*146f0*/  @!P4 LEA R28, P1, R8.reuse, R14, 0x1 ;  /* 0x0000000e081cc211 */ /* 0x040fe200078208ff */
[----:B------:R-:W-:Y:S01]  /*14700*/  @!P2 IMAD.WIDE R12, R9, 0x2, R14 ;  /* 0x00000002090ca825 */ /* 0x000fe200078e020e */
[-C--:B------:R-:W-:Y:S02]  /*14710*/  @!P3 LEA.HI.X R27, R7, R3.reuse, R10, 0x1, P0 ;  /* 0x00000003071bb211 */ /* 0x080fe400000f0c0a */
[----:B------:R-:W-:Y:S02]  /*14720*/  @!P4 LEA.HI.X R29, R8, R3, R24, 0x1, P1 ;  /* 0x00000003081dc211 */ /* 0x000fe400008f0c18 */
[----:B------:R4:W-:Y:S04]  /*14730*/  @!P2 ST.E.128 desc[UR42][R12.64], RZ ;  /* 0x000000ff0c00a985 */ /* 0x0009e8000c101d2a */
[----:B------:R4:W-:Y:S04]  /*14740*/  @!P3 ST.E.128 desc[UR42][R26.64], RZ ;  /* 0x000000ff1a00b985 */ /* 0x0009e8000c101d2a */
[----:B------:R4:W-:Y:S02]  /*14750*/  @!P4 ST.E.128 desc[UR42][R28.64], RZ ;  /* 0x000000ff1c00c985 */ /* 0x0009e4000c101d2a */
.L_x_547:
[----:B------:R-:W-:Y:S05]  /*14760*/  BSYNC B1 ;  /* 0x0000000000017941 */ /* 0x000fea0003800000 */
.L_x_546:
[----:B------:R-:W-:-:S03]  /*14770*/  UMOV UR4, 0xffffffff ;  /* 0xffffffff00047882 */ /* 0x000fc60000000000 */
[----:B------:R-:W-:Y:S05]  /*14780*/  BRA.DIV UR4, `(.L_x_548) ;  /* 0x0000008204b07947 */ /* 0x000fea000b800000 */
[----:B--2---:R2:W0:Y:S04]  /*14790*/  SHFL.IDX PT, R3, R4, 0x1, 0x1c1f ;  /* 0x003c1f0004037f89 */ /* 0x00442800000e0000 */
[----:B---3--:R2:W3:Y:S02]  /*147a0*/  SHFL.IDX PT, R14, R0, 0x1, 0x1c1f ;  /* 0x003c1f00000e7f89 */ /* 0x0084e400000e0000 */
.L_x_725:
[----:B0-2---:R-:W-:-:S04]  /*147b0*/  IADD3 R0, R6, 0x60, RZ ;  /* 0x0000006006007810 */ /* 0x005fc80007ffe0ff */
[----:B------:R-:W-:-:S13]  /*147c0*/  ISETP.GE.AND P0, PT, R0, R21, PT ;  /* 0x000000150000720c */ /* 0x000fda0003f06270 */
[----:B------:R-:W-:Y:S05]  /*147d0*/  @P0 BRA `(.L_x_537) ;  /* 0x0000000000340947 */ /* 0x000fea0003800000 */
[----:B------:R-:W-:Y:S02]  /*147e0*/  ULDC UR4, c[0x0][0xac8] ;  /* 0x0002b20000047ab9 */ /* 0x000fe40000000800 */
[----:B------:R-:W-:Y:S02]  /*147f0*/  ISETP.GE.AND P2, PT, R9, UR4, PT ;  /* 0x0000000409007c0c */ /* 0x000fe4000bf46270 */
[----:B------:R-:W-:Y:S02]  /*14800*/  ISETP.GE.AND P3, PT, R7, UR4, PT ;  /* 0x0000000407007c0c */ /* 0x000fe4000bf66270 */
[----:B------:R-:W-:-:S09]  /*14810*/  ISETP.GE.AND P4, PT, R8, UR4, PT ;  /* 0x0000000408007c0c */ /* 0x000fd2000bf86270 */
[----:B------:R-:W-:Y:S02]  /*14820*/  @!P2 IMAD.MOV.U32 R15, RZ, RZ, R3 ;  /* 0x000000ffff0fa224 */ /* 0x000fe400078e0003 */
[-C--:B---3--:R-:W-:Y:S02]  /*14830*/  @!P3 LEA R6, P0, R7, R14.reuse, 0x1 ;  /* 0x0000000e0706b211 */ /* 0x088fe400078008ff */
[C---:B----4-:R-:W-:Y:S01]  /*14840*/  @!P4 LEA R12, P1, R8.reuse, R14, 0x1 ;  /* 0x0000000e080cc211 */ /* 0x050fe200078208ff */
[----:B------:R-:W-:Y:S01]  /*14850*/  @!P2 IMAD.WIDE R4, R9, 0x2, R14 ;  /* 0x000000020904a825 */ /* 0x000fe200078e020e */
[-C--:B------:R-:W-:Y:S02]  /*14860*/  @!P3 LEA.HI.X R7, R7, R3.reuse, R10, 0x1, P0 ;  /* 0x000000030707b211 */ /* 0x080fe400000f0c0a */
[----:B------:R-:W-:Y:S02]  /*14870*/  @!P4 LEA.HI.X R13, R8, R3, R24, 0x1, P1 ;  /* 0x00000003080dc211 */ /* 0x000fe400008f0c18 */
[----:B------:R2:W-:Y:S04]  /*14880*/  @!P2 ST.E.128 desc[UR42][R4.64], RZ ;  /* 0x000000ff0400a985 */ /* 0x0005e8000c101d2a */
[----:B------:R2:W-:Y:S04]  /*14890*/  @!P3 ST.E.128 desc[UR42][R6.64], RZ ;  /* 0x000000ff0600b985 */ /* 0x0005e8000c101d2a */
[----:B------:R2:W-:Y:S02]  /*148a0*/  @!P4 ST.E.128 desc[UR42][R12.64], RZ ;  /* 0x000000ff0c00c985 */ /* 0x0005e4000c101d2a */
.L_x_537:
[----:B------:R-:W-:Y:S05]  /*148b0*/  BSYNC B0 ;  /* 0x0000000000007941 */ /* 0x000fea0003800000 */
.L_x_529:
[----:B------:R-:W-:Y:S02]  /*148c0*/  ULDC UR4, c[0x0][0xc3c] ;  /* 0x00030f0000047ab9 */ /* 0x000fe40000000800 */
[----:B------:R-:W-:-:S13]  /*148d0*/  ISETP.GE.AND P0, PT, R99, UR4, PT ;  /* 0x0000000463007c0c */ /* 0x000fda000bf06270 */
[----:B------:R-:W-:Y:S05]  /*148e0*/  @!P0 BRA `(.L_x_549) ;  /* 0xfffffecc00448947 */ /* 0x000fea000383ffff */
[----:B------:R-:W-:Y:S05]  /*148f0*/  BRA `(.L_x_396) ;  /* 0x0000007000687947 */ /* 0x000fea0003800000 */
.L_x_394:
        /* <DEDUP_REMOVED lines=16> */
.L_x_550:
        /* <DEDUP_REMOVED lines=41> */
[----:B------:R-:W-:Y:S01]  /*14c90*/  MOV R6, R3 ;  /* 0x0000000300067202 */ /* 0x000fe20000000f00 */
[----:B------:R-:W-:Y:S01]  /*14ca0*/  UMOV UR4, URZ ;  /* 0x0000003f00047c82 */ /* 0x000fe20008000000 */
[----:B------:R-:W-:-:S05]  /*14cb0*/  ULDC UR5, c[0x0][0xc38] ;  /* 0x00030e0000057ab9 */ /* 0x000fca0000000800 */
.L_x_554:
[----:B------:R-:W0:Y:S01]  /*14cc0*/  LDC R0, c[0x0][0xc3c] ;  /* 0x00030f00ff007b82 */ /* 0x000e220000000800 */
[----:B------:R-:W-:Y:S01]  /*14cd0*/  UIADD3 UR4, UR4, 0x1f, URZ ;  /* 0x0000001f04047890 */ /* 0x000fe2000fffe03f */
[----:B------:R-:W-:Y:S02]  /*14ce0*/  ULDC UR7, c[0x0][0xc3c] ;  /* 0x00030f0000077ab9 */ /* 0x000fe40000000800 */
[----:B------:R-:W-:-:S03]  /*14cf0*/  IMAD.U32 R27, RZ, RZ, UR7 ;  /* 0x00000007ff1b7e24 */ /* 0x000fc6000f8e00ff */
        /* <DEDUP_REMOVED lines=9> */
[----:B-1----:R-:W-:-:S04]  /*14d90*/  @!P6 IMAD.WIDE R2, R9, 0x4, R2 ;  /* 0x000000040902e825 */ /* 0x002fc800078e0202 */
[----:B------:R-:W-:-:S06]  /*14da0*/  IMAD.MOV.U32 R9, RZ, RZ, RZ ;  /* 0x000000ffff097224 */ /* 0x000fcc00078e00ff */
[----:B------:R-:W2:Y:S02]  /*14db0*/  @!P6 LDG.E R9, desc[UR42][R2.64] ;  /* 0x0000002a0209e981 */ /* 0x000ea4000c1e1900 */
[----:B--2---:R-:W-:-:S05]  /*14dc0*/  IMAD R13, R0, R9, RZ ;  /* 0x00000009000d7224 */ /* 0x004fca00078e02ff */
        /* <DEDUP_REMOVED lines=17> */
[----:B------:R-:W-:-:S04]  /*14ee0*/  IADD3 R6, R3, R6, RZ ;  /* 0x0000000603067210 */ /* 0x000fc80007ffe0ff */
[----:B------:R-:W-:-:S13]  /*14ef0*/  ISETP.GT.AND P6, PT, R6, UR6, PT ;  /* 0x0000000606007c0c */ /* 0x000fda000bfc4270 */
[----:B------:R-:W-:Y:S05]  /*14f00*/  @!P6 BRA `(.L_x_554) ;  /* 0xfffffffc006ce947 */ /* 0x000fea000383ffff */
.L_x_552:
        /* <DEDUP_REMOVED lines=13> */
[----:B0-----:R-:W-:-:S06]  /*14fe0*/  VIADD R3, R6, 0xffffffe ;  /* 0x0ffffffe06037836 */ /* 0x001fcc0000000000 */
[----:B------:R-:W0:Y:S02]  /*14ff0*/  F2I.FTZ.U32.TRUNC.NTZ R3, R3 ;  /* 0x0000000300037305 */ /* 0x000e24000021f000 */
[----:B0-----:R-:W-:Y:S01]  /*15000*/  IMAD.MOV R13, RZ, RZ, -R3 ;  /* 0x000000ffff0d7224 */ /* 0x001fe200078e0a03 */
[----:B------:R-:W-:Y:S06]  /*15010*/  @!P0 BRA `(.L_x_555) ;  /* 0x0000000000088947 */ /* 0x000fec0003800000 */
[----:B------:R-:W-:-:S05]  /*15020*/  IADD3 R5, R27, -0x1, RZ ;  /* 0xffffffff1b057810 */ /* 0x000fca0007ffe0ff */
[----:B------:R0:W1:Y:S02]  /*15030*/  SHFL.IDX PT, R24, R2, R5, 0x1f ;  /* 0x00001f0502187589 */ /* 0x00006400000e0000 */
.L_x_555:
        /* <DEDUP_REMOVED lines=27> */
[----:B-1----:R-:W-:Y:S01]  /*151f0*/  IMAD.MOV R2, RZ, RZ, -R3 ;  /* 0x000000ffff027224 */ /* 0x002fe200078e0a03 */
[----:B------:R-:W-:Y:S02]  /*15200*/  @!P2 IADD3 R6, -R6, RZ, RZ ;  /* 0x000000ff0606a210 */ /* 0x000fe40007ffe1ff */
[----:B------:R-:W-:Y:S01]  /*15210*/  @!P1 LOP3.LUT R6, RZ, R0, RZ, 0x33, !PT ;  /* 0x00000000ff069212 */ /* 0x000fe200078e33ff */
[----:B------:R-:W-:Y:S02]  /*15220*/  IMAD R11, R2, R5, RZ ;  /* 0x00000005020b7224 */ /* 0x000fe400078e02ff */
[----:B------:R-:W-:Y:S01]  /*15230*/  IMAD.MOV.U32 R2, RZ, RZ, RZ ;  /* 0x000000ffff027224 */ /* 0x000fe200078e00ff */
[-C--:B------:R-:W-:Y:S01]  /*15240*/  IABS R4, R6.reuse ;  /* 0x0000000600047213 */ /* 0x080fe20000000000 */
[----:B------:R-:W-:-:S02]  /*15250*/  IMAD R0, R0, R6, RZ ;  /* 0x0000000600007224 */ /* 0x000fc400078e02ff */
[----:B------:R-:W-:-:S04]  /*15260*/  IMAD.HI.U32 R2, R3, R11, R2 ;  /* 0x0000000b03027227 */ /* 0x000fc800078e0002 */
[----:B------:R-:W-:Y:S02]  /*15270*/  IMAD.MOV.U32 R3, RZ, RZ, R4 ;  /* 0x000000ffff037224 */ /* 0x000fe400078e0004 */
[----:B------:R-:W-:Y:S02]  /*15280*/  IMAD.MOV.U32 R4, RZ, RZ, R8 ;  /* 0x000000ffff047224 */ /* 0x000fe400078e0008 */
[----:B------:R-:W-:-:S04]  /*15290*/  IMAD.HI.U32 R2, R2, R3, RZ ;  /* 0x0000000302027227 */ /* 0x000fc800078e00ff */
[----:B------:R-:W-:Y:S01]  /*152a0*/  IMAD R4, R2, R4, R3 ;  /* 0x0000000402047224 */ /* 0x000fe200078e0203 */
[----:B------:R-:W-:Y:S01]  /*152b0*/  LOP3.LUT R3, R6, R9, RZ, 0x3c, !PT ;  /* 0x0000000906037212 */ /* 0x000fe200078e3cff */
[----:B------:R-:W-:-:S03]  /*152c0*/  IMAD.IADD R25, R25, 0x1, -R0 ;  /* 0x0000000119197824 */ /* 0x000fc600078e0a00 */
[----:B------:R-:W-:Y:S02]  /*152d0*/  ISETP.GT.U32.AND P1, PT, R5, R4, PT ;  /* 0x000000040500720c */ /* 0x000fe40003f24070 */
[----:B------:R-:W-:-:S11]  /*152e0*/  ISETP.GE.AND P2, PT, R3, RZ, PT ;  /* 0x000000ff0300720c */ /* 0x000fd60003f46270 */
[-C--:B------:R-:W-:Y:S01]  /*152f0*/  @!P1 IADD3 R4, R4, -R5.reuse, RZ ;  /* 0x8000000504049210 */ /* 0x080fe20007ffe0ff */
[----:B------:R-:W-:Y:S01]  /*15300*/  @!P1 VIADD R2, R2, 0x1 ;  /* 0x0000000102029836 */ /* 0x000fe20000000000 */
[----:B------:R-:W-:Y:S02]  /*15310*/  ISETP.NE.AND P1, PT, R9, RZ, PT ;  /* 0x000000ff0900720c */ /* 0x000fe40003f25270 */
[----:B------:R-:W-:-:S13]  /*15320*/  ISETP.GE.U32.AND P0, PT, R4, R5, PT ;  /* 0x000000050400720c */ /* 0x000fda0003f06070 */
[----:B------:R-:W-:-:S04]  /*15330*/  @P0 VIADD R2, R2, 0x1 ;  /* 0x0000000102020836 */ /* 0x000fc80000000000 */
[----:B------:R-:W-:Y:S01]  /*15340*/  @!P2 IMAD.MOV R2, RZ, RZ, -R2 ;  /* 0x000000ffff02a224 */ /* 0x000fe200078e0a02 */
[----:B------:R-:W-:-:S05]  /*15350*/  @!P1 LOP3.LUT R2, RZ, R9, RZ, 0x33, !PT ;  /* 0x00000009ff029212 */ /* 0x000fca00078e33ff */
[----:B------:R-:W-:-:S04]  /*15360*/  IMAD.MOV R26, RZ, RZ, -R2 ;  /* 0x000000ffff1a7224 */ /* 0x000fc800078e0a02 */
[C---:B------:R-:W-:Y:S01]  /*15370*/  IMAD R26, R9.reuse, R26, R6 ;  /* 0x0000001a091a7224 */ /* 0x040fe200078e0206 */
[----:B------:R-:W-:-:S05]  /*15380*/  LEA R9, R9, R2, 0x18 ;  /* 0x0000000209097211 */ /* 0x000fca00078ec0ff */
[----:B------:R-:W-:Y:S01]  /*15390*/  IMAD R26, R26, 0x10000, R9 ;  /* 0x000100001a1a7824 */ /* 0x000fe200078e0209 */
[----:B------:R-:W-:Y:S06]  /*153a0*/  BRA `(.L_x_556) ;  /* 0x00000000000c7947 */ /* 0x000fec0003800000 */
.L_x_553:
[----:B------:R-:W-:Y:S01]  /*153b0*/  IMAD.MOV.U32 R25, RZ, RZ, RZ ;  /* 0x000000ffff197224 */ /* 0x000fe200078e00ff */
[----:B------:R-:W-:Y:S01]  /*153c0*/  MOV R24, UR6 ;  /* 0x0000000600187c02 */ /* 0x000fe20008000f00 */
[----:B------:R-:W-:-:S07]  /*153d0*/  IMAD.MOV.U32 R26, RZ, RZ, RZ ;  /* 0x000000ffff1a7224 */ /* 0x000fce00078e00ff */
.L_x_556:
[----:B------:R-:W-:-:S13]  /*153e0*/  ISETP.NE.AND P0, PT, R7, RZ, PT ;  /* 0x000000ff0700720c */ /* 0x000fda0003f05270 */
[----:B------:R-:W0:Y:S01]  /*153f0*/  @!P0 S2R R3, SR_CgaCtaId ;  /* 0x0000000000038919 */ /* 0x000e220000008800 */
[----:B------:R-:W-:-:S04]  /*15400*/  @!P0 MOV R0, 0x400 ;  /* 0x0000040000008802 */ /* 0x000fc80000000f00 */
[----:B0-----:R-:W-:-:S05]  /*15410*/  @!P0 LEA R0, R3, R0, 0x18 ;  /* 0x0000000003008211 */ /* 0x001fca00078ec0ff */
[----:B------:R0:W-:Y:S01]  /*15420*/  @!P0 STS.128 [R0+0x2d8d0], R24 ;  /* 0x02d8d01800008388 */ /* 0x0001e20000000c00 */
[----:B------:R-:W-:Y:S06]  /*15430*/  BAR.ARV 0x5, 0x200 ;  /* 0x0148000000007b1d */ /* 0x000fec0000002000 */
.L_x_551:
[----:B0-----:R-:W-:Y:S01]  /*15440*/  IMAD.MOV.U32 R0, RZ, RZ, 0x1 ;  /* 0x00000001ff007424 */ /* 0x001fe200078e00ff */
[----:B------:R-:W-:Y:S01]  /*15450*/  ULDC UR4, c[0x0][0xc3c] ;  /* 0x00030f0000047ab9 */ /* 0x000fe20000000800 */
[----:B------:R-:W-:Y:S01]  /*15460*/  IMAD.MOV.U32 R28, RZ, RZ, RZ ;  /* 0x000000ffff1c7224 */ /* 0x000fe200078e00ff */
[----:B-1----:R-:W-:Y:S02]  /*15470*/  ISETP.GE.AND P0, PT, R27, UR4, PT ;  /* 0x000000041b007c0c */ /* 0x002fe4000bf06270 */
[----:B------:R0:W-:Y:S04]  /*15480*/  STL [R1], R0 ;  /* 0x0000000001007387 */ /* 0x0001e80000100800 */
[----:B------:R0:W-:Y:S07]  /*15490*/  STL [R1+0x4c], RZ ;  /* 0x00004cff01007387 */ /* 0x0001ee0000100800 */
[----:B------:R-:W-:Y:S05]  /*154a0*/  @P0 BRA `(.L_x_557) ;  /* 0x0000006000980947 */ /* 0x000fea0003800000 */
[----:B------:R-:W1:Y:S01]  /*154b0*/  S2R R7, SR_TID.X ;  /* 0x0000000000077919 */ /* 0x000e620000002100 */
[----:B------:R-:W2:Y:S01]  /*154c0*/  S2UR UR5, SR_CgaCtaId ;  /* 0x00000000000579c3 */ /* 0x000ea20000008800 */
[----:B------:R-:W-:Y:S01]  /*154d0*/  UMOV UR4, 0x400 ;  /* 0x0000040000047882 */ /* 0x000fe20000000000 */
[----:B------:R-:W-:Y:S01]  /*154e0*/  BSSY B8, `(.L_x_557) ;  /* 0x0000622000087945 */ /* 0x000fe20003800000 */
[----:B------:R-:W-:Y:S01]  /*154f0*/  CS2R R28, SRZ ;  /* 0x00000000001c7805 */ /* 0x000fe2000001ff00 */
[----:B------:R-:W-:Y:S01]  /*15500*/  ULDC.64 UR40, c[0x0][0x198] ;  /* 0x0000660000287ab9 */ /* 0x000fe20000000a00 */
[----:B------:R-:W-:Y:S01]  /*15510*/  ULOP3.LUT UR38, UR36, 0x2, URZ, 0xfc, !UPT ;  /* 0x0000000224267892 */ /* 0x000fe2000f8efc3f */
[----:B------:R-:W-:Y:S01]  /*15520*/  ULDC UR37, c[0x0][0xc] ;  /* 0x0000030000257ab9 */ /* 0x000fe20000000800 */
[----:B--2---:R-:W-:-:S06]  /*15530*/  ULEA UR4, UR5, UR4, 0x18 ;  /* 0x0000000405047291 */ /* 0x004fcc000f8ec03f */
[----:B------:R-:W-:Y:S01]  /*15540*/  IMAD.U32 R16, RZ, RZ, UR4 ;  /* 0x00000004ff107e24 */ /* 0x000fe2000f8e00ff */
[C---:B-1----:R-:W-:Y:S01]  /*15550*/  LOP3.LUT R6, R7.reuse, 0x7f, RZ, 0xc0, !PT ;  /* 0x0000007f07067812 */ /* 0x042fe200078ec0ff */
[----:B0-----:R-:W-:-:S03]  /*15560*/  IMAD.SHL.U32 R0, R7, 0x8, RZ ;  /* 0x0000000807007824 */ /* 0x001fc600078e00ff */
[----:B------:R-:W-:Y:S02]  /*15570*/  SHF.L.U32 R4, R6, 0x3, RZ ;  /* 0x0000000306047819 */ /* 0x000fe400000006ff */
[C---:B------:R-:W-:Y:S02]  /*15580*/  LOP3.LUT R3, R0.reuse, 0x20, RZ, 0xc0, !PT ;  /* 0x0000002000037812 */ /* 0x040fe400078ec0ff */
[----:B------:R-:W-:Y:S02]  /*15590*/  LOP3.LUT R2, R0, 0xd8, RZ, 0xc0, !PT ;  /* 0x000000d800027812 */ /* 0x000fe400078ec0ff */
[----:B------:R-:W-:Y:S01]  /*155a0*/  LOP3.LUT R3, R3, 0x300, R4, 0xf8, !PT ;  /* 0x0000030003037812 */ /* 0x000fe200078ef804 */
[----:B------:R-:W-:Y:S01]  /*155b0*/  IMAD.MOV.U32 R4, RZ, RZ, 0x1 ;  /* 0x00000001ff047424 */ /* 0x000fe200078e00ff */
[----:B------:R-:W-:Y:S02]  /*155c0*/  LOP3.LUT R2, R2, 0x18, R7, 0x78, !PT ;  /* 0x0000001802027812 */ /* 0x000fe400078e7807 */
[----:B------:R-:W-:-:S02]  /*155d0*/  LOP3.LUT R0, R0, 0x18, RZ, 0xc0, !PT ;  /* 0x0000001800007812 */ /* 0x000fc400078ec0ff */
[----:B------:R-:W-:Y:S01]  /*155e0*/  LOP3.LUT R5, R3, R2, RZ, 0xfc, !PT ;  /* 0x0000000203057212 */ /* 0x000fe200078efcff */
[----:B------:R-:W-:Y:S01]  /*155f0*/  IMAD.SHL.U32 R2, R7, 0x20, RZ ;  /* 0x0000002007027824 */ /* 0x000fe200078e00ff */
[----:B------:R-:W-:Y:S01]  /*15600*/  SHF.R.U32.HI R3, RZ, 0x2, R6 ;  /* 0x00000002ff037819 */ /* 0x000fe20000011606 */
[----:B------:R-:W-:Y:S02]  /*15610*/  IMAD.MOV.U32 R6, RZ, RZ, 0x1 ;  /* 0x00000001ff067424 */ /* 0x000fe400078e00ff */
[----:B------:R-:W-:Y:S01]  /*15620*/  STL [R1+0x10], R5 ;  /* 0x0000100501007387 */ /* 0x000fe20000100800 */
[----:B------:R-:W-:-:S03]  /*15630*/  LOP3.LUT R2, R2, 0x60, RZ, 0xc0, !PT ;  /* 0x0000006002027812 */ /* 0x000fc600078ec0ff */
[----:B------:R-:W-:Y:S04]  /*15640*/  STL [R1+0x4c], RZ ;  /* 0x00004cff01007387 */ /* 0x000fe80000100800 */
[----:B------:R0:W-:Y:S04]  /*15650*/  STL [R1+0x4], R4 ;  /* 0x0000040401007387 */ /* 0x0001e80000100800 */
[----:B------:R1:W-:Y:S01]  /*15660*/  STL [R1], R6 ;  /* 0x0000000601007387 */ /* 0x0003e20000100800 */
[----:B0-----:R-:W-:Y:S02]  /*15670*/  LOP3.LUT R4, R3, R2, RZ, 0xfc, !PT ;  /* 0x0000000203047212 */ /* 0x001fe400078efcff */
[----:B------:R-:W-:-:S02]  /*15680*/  LOP3.LUT R3, R0, 0x20, RZ, 0xfc, !PT ;  /* 0x0000002000037812 */ /* 0x000fc400078efcff */
[----:B------:R-:W-:Y:S02]  /*15690*/  LOP3.LUT R2, R0, 0x40, RZ, 0xfc, !PT ;  /* 0x0000004000027812 */ /* 0x000fe400078efcff */
[----:B------:R-:W-:-:S05]  /*156a0*/  LEA R0, R5, R16, 0x1 ;  /* 0x0000001005007211 */ /* 0x000fca00078e08ff */
[----:B------:R1:W-:Y:S02]  /*156b0*/  STL [R1+0x30], R0 ;  /* 0x0000300001007387 */ /* 0x0003e40000100800 */
.L_x_660:
[----:B0-----:R-:W0:Y:S02]  /*156c0*/  LDC.64 R2, c[0x0][0xc88] ;  /* 0x00032200ff027b82 */ /* 0x001e240000000a00 */
[----:B0-----:R-:W-:-:S05]  /*156d0*/  IMAD.WIDE R2, R27, 0x4, R2 ;  /* 0x000000041b027825 */ /* 0x001fca00078e0202 */
[----:B--2---:R-:W2:Y:S01]  /*156e0*/  LDG.E R10, desc[UR42][R2.64] ;  /* 0x0000002a020a7981 */ /* 0x004ea2000c1e1900 */
[----:B------:R-:W-:Y:S05]  /*156f0*/  YIELD ;  /* 0x0000000000007946 */ /* 0x000fea0003800000 */
[----:B------:R-:W-:Y:S01]  /*15700*/  ULDC.64 UR4, c[0x0][0xa28] ;  /* 0x00028a0000047ab9 */ /* 0x000fe20000000a00 */
[----:B-1----:R-:W-:Y:S01]  /*15710*/  IMAD.MOV.U32 R9, RZ, RZ, RZ ;  /* 0x000000ffff097224 */ /* 0x002fe200078e00ff */
[----:B------:R-:W-:Y:S01]  /*15720*/  ISETP.NE.U32.AND P0, PT, RZ, UR4, PT ;  /* 0x00000004ff007c0c */ /* 0x000fe2000bf05070 */
[----:B-1----:R-:W-:Y:S01]  /*15730*/  IMAD.MOV.U32 R6, RZ, RZ, RZ ;  /* 0x000000ffff067224 */ /* 0x002fe200078e00ff */
[----:B------:R-:W-:Y:S01]  /*15740*/  ULDC.64 UR8, c[0x0][0xa18] ;  /* 0x0002860000087ab9 */ /* 0x000fe20000000a00 */
[----:B------:R-:W-:Y:S01]  /*15750*/  ULDC.64 UR6, c[0x0][0xa10] ;  /* 0x0002840000067ab9 */ /* 0x000fe20000000a00 */
[----:B------:R-:W-:-:S02]  /*15760*/  ISETP.NE.AND.EX P0, PT, RZ, UR5, PT, P0 ;  /* 0x00000005ff007c0c */ /* 0x000fc4000bf05300 */
[----:B--2---:R-:W-:Y:S01]  /*15770*/  SHF.R.S32.HI R0, RZ, 0x1f, R10 ;  /* 0x0000001fff007819 */ /* 0x004fe2000001140a */
[----:B------:R-:W-:-:S10]  /*15780*/  IMAD.SHL.U32 R18, R10, 0x4, RZ ;  /* 0x000000040a127824 */ /* 0x000fd400078e00ff */
[C---:B------:R-:W-:Y:S01]  /*15790*/  @P0 LEA R2, P1, R10.reuse, UR4, 0x2 ;  /* 0x000000040a020c11 */ /* 0x040fe2000f8210ff */
[----:B------:R-:W-:Y:S03]  /*157a0*/  STL [R1+0x8], R10 ;  /* 0x0000080a01007387 */ /* 0x000fe60000100800 */
[C-C-:B------:R-:W-:Y:S01]  /*157b0*/  @P0 LEA.HI.X R3, R10.reuse, UR5, R0.reuse, 0x2, P1 ;  /* 0x000000050a030c11 */ /* 0x140fe200088f1400 */
[----:B------:R-:W-:Y:S01]  /*157c0*/  ULDC.64 UR4, c[0x0][0xa00] ;  /* 0x0002800000047ab9 */ /* 0x000fe20000000a00 */
[----:B------:R-:W-:Y:S01]  /*157d0*/  SHF.L.U64.HI R22, R10, 0x2, R0 ;  /* 0x000000020a167819 */ /* 0x000fe20000010200 */
[----:B------:R0:W-:Y:S04]  /*157e0*/  STL [R1+0x44], R0 ;  /* 0x0000440001007387 */ /* 0x0001e80000100800 */
[----:B------:R1:W2:Y:S01]  /*157f0*/  @P0 LDG.E R9, desc[UR42][R2.64] ;  /* 0x0000002a02090981 */ /* 0x0002a2000c1e1900 */
[----:B------:R-:W-:-:S02]  /*15800*/  ISETP.NE.U32.AND P0, PT, RZ, UR4, PT ;  /* 0x00000004ff007c0c */ /* 0x000fc4000bf05070 */
[----:B------:R-:W-:Y:S02]  /*15810*/  ISETP.NE.U32.AND P1, PT, RZ, UR8, PT ;  /* 0x00000008ff007c0c */ /* 0x000fe4000bf25070 */
[----:B------:R-:W-:Y:S01]  /*15820*/  ISETP.NE.AND.EX P0, PT, RZ, UR5, PT, P0 ;  /* 0x00000005ff007c0c */ /* 0x000fe2000bf05300 */
[----:B0-----:R-:W-:Y:S01]  /*15830*/  IMAD.MOV.U32 R0, RZ, RZ, RZ ;  /* 0x000000ffff007224 */ /* 0x001fe200078e00ff */
[----:B------:R-:W-:Y:S02]  /*15840*/  ISETP.NE.AND.EX P1, PT, RZ, UR9, PT, P1 ;  /* 0x00000009ff007c0c */ /* 0x000fe4000bf25310 */
[----:B------:R-:W-:Y:S02]  /*15850*/  ISETP.NE.U32.AND P2, PT, RZ, UR6, PT ;  /* 0x00000006ff007c0c */ /* 0x000fe4000bf45070 */
[----:B-1----:R-:W-:Y:S02]  /*15860*/  IADD3 R2, P3, R18, UR4, RZ ;  /* 0x0000000412027c10 */ /* 0x002fe4000ff7e0ff */
[----:B------:R-:W-:-:S02]  /*15870*/  ISETP.NE.AND.EX P2, PT, RZ, UR7, PT, P2 ;  /* 0x00000007ff007c0c */ /* 0x000fc4000bf45320 */
[----:B------:R-:W-:Y:S02]  /*15880*/  IADD3.X R3, R22, UR5, RZ, P3, !PT ;  /* 0x0000000516037c10 */ /* 0x000fe40009ffe4ff */
[----:B------:R-:W-:-:S03]  /*15890*/  IADD3 R4, P4, R18, UR6, RZ ;  /* 0x0000000612047c10 */ /* 0x000fc6000ff9e0ff */
[----:B---3--:R-:W3:Y:S01]  /*158a0*/  @P0 LDG.E R6, desc[UR42][R2.64] ;  /* 0x0000002a02060981 */ /* 0x008ee2000c1e1900 */
[----:B------:R-:W-:Y:S01]  /*158b0*/  ULDC UR4, c[0x0][0x288] ;  /* 0x0000a20000047ab9 */ /* 0x000fe20000000800 */
[----:B------:R-:W-:Y:S02]  /*158c0*/  IADD3.X R5, R22, UR7, RZ, P4, !PT ;  /* 0x0000000716057c10 */ /* 0x000fe4000a7fe4ff */
[----:B------:R-:W-:Y:S01]  /*158d0*/  MOV R8, UR4 ;  /* 0x0000000400087c02 */ /* 0x000fe20008000f00 */
[----:B------:R-:W-:Y:S02]  /*158e0*/  ULDC.64 UR4, c[0x0][0x418] ;  /* 0x0001060000047ab9 */ /* 0x000fe40000000a00 */
[----:B-----5:R-:W5:Y:S04]  /*158f0*/  @P2 LDG.E R0, desc[UR42][R4.64] ;  /* 0x0000002a04002981 */ /* 0x020f68000c1e1900 */
[----:B---3--:R0:W-:Y:S02]  /*15900*/  STL [R1+0x34], R6 ;  /* 0x0000340601007387 */ /* 0x0081e40000100800 */
[----:B0-----:R-:W-:-:S04]  /*15910*/  @P1 IADD3 R6, P3, R18, UR8, RZ ;  /* 0x0000000812061c10 */ /* 0x001fc8000ff7e0ff */
[----:B------:R-:W-:-:S05]  /*15920*/  @P1 IADD3.X R7, R22, UR9, RZ, P3, !PT ;  /* 0x0000000916071c10 */ /* 0x000fca0009ffe4ff */
[----:B------:R0:W3:Y:S01]  /*15930*/  @P1 LDG.E R8, desc[UR42][R6.64] ;  /* 0x0000002a06081981 */ /* 0x0000e2000c1e1900 */
[----:B------:R-:W-:-:S03]  /*15940*/  UISETP.NE.U32.AND UP0, UPT, UR4, URZ, UPT ;  /* 0x0000003f0400728c */ /* 0x000fc6000bf05070 */
[----:B------:R-:W-:Y:S01]  /*15950*/  ULDC UR4, c[0x0][0x424] ;  /* 0x0001090000047ab9 */ /* 0x000fe20000000800 */
[----:B------:R-:W-:-:S03]  /*15960*/  UISETP.NE.AND.EX UP0, UPT, UR5, URZ, UPT, UP0 ;  /* 0x0000003f0500728c */ /* 0x000fc6000bf05300 */
[----:B------:R-:W-:Y:S01]  /*15970*/  ULDC UR5, c[0x0][0x2f0] ;  /* 0x0000bc0000057ab9 */ /* 0x000fe20000000800 */
[----:B------:R-:W-:-:S04]  /*15980*/  USEL UR4, UR4, 0x1, UP0 ;  /* 0x0000000104047887 */ /* 0x000fc80008000000 */
[----:B------:R-:W-:-:S03]  /*15990*/  UIMAD UR4, UR4, UR5, URZ ;  /* 0x00000005040472a4 */ /* 0x000fc6000f8e023f */
[----:B------:R-:W-:-:S03]  /*159a0*/  ULDC UR5, c[0x0][0x348] ;  /* 0x0000d20000057ab9 */ /* 0x000fc60000000800 */
[----:B0-----:R-:W-:Y:S01]  /*159b0*/  IMAD.U32 R7, RZ, RZ, UR4 ;  /* 0x00000004ff077e24 */ /* 0x001fe2000f8e00ff */
[----:B---3--:R0:W-:Y:S04]  /*159c0*/  STL [R1+0x48], R8 ;  /* 0x0000480801007387 */ /* 0x0081e80000100800 */
[----:B--2---:R1:W-:Y:S01]  /*159d0*/  STL [R1+0x28], R9 ;  /* 0x0000280901007387 */ /* 0x0043e20000100800 */
[----:B0-----:R-:W-:Y:S01]  /*159e0*/  IMAD.U32 R8, RZ, RZ, UR5 ;  /* 0x00000005ff087e24 */ /* 0x001fe2000f8e00ff */
[----:B------:R-:W-:Y:S06]  /*159f0*/  @P1 BRA `(.L_x_558) ;  /* 0x0000000000141947 */ /* 0x000fec0003800000 */
[----:B------:R-:W-:Y:S05]  /*15a00*/  @!P0 BRA `(.L_x_558) ;  /* 0x0000000000108947 */ /* 0x000fea0003800000 */
[----:B------:R-:W2:Y:S04]  /*15a10*/  LDG.E R6, desc[UR42][R2.64] ;  /* 0x0000002a02067981 */ /* 0x000ea8000c1e1900 */
[----:B------:R-:W2:Y:S02]  /*15a20*/  LDG.E R2, desc[UR42][R2.64+0x4] ;  /* 0x0000042a02027981 */ /* 0x000ea4000c1e1900 */
[----:B--2---:R-:W-:-:S05]  /*15a30*/  IMAD.IADD R2, R2, 0x1, -R6 ;  /* 0x0000000102027824 */ /* 0x004fca00078e0a06 */
[----:B------:R0:W-:Y:S02]  /*15a40*/  STL [R1+0x48], R2 ;  /* 0x0000480201007387 */ /* 0x0001e40000100800 */
.L_x_558:
[----:B------:R-:W-:Y:S01]  /*15a50*/  IMAD.MOV.U32 R11, RZ, RZ, R10 ;  /* 0x000000ffff0b7224 */ /* 0x000fe200078e000a */
[----:B------:R-:W-:Y:S01]  /*15a60*/  ULDC.64 UR4, c[0x0][0xa20] ;  /* 0x0002880000047ab9 */ /* 0x000fe20000000a00 */
[C---:B------:R-:W-:Y:S02]  /*15a70*/  LOP3.LUT R6, R26.reuse, 0xff000000, RZ, 0xc0, !PT ;  /* 0xff0000001a067812 */ /* 0x040fe400078ec0ff */
[----:B------:R-:W-:Y:S01]  /*15a80*/  ISETP.NE.U32.AND P0, PT, RZ, UR4, PT ;  /* 0x00000004ff007c0c */ /* 0x000fe2000bf05070 */
[----:B------:R2:W-:Y:S01]  /*15a90*/  STL [R1+0xc], R11 ;  /* 0x00000c0b01007387 */ /* 0x0005e20000100800 */
[----:B------:R-:W-:Y:S02]  /*15aa0*/  SHF.R.U32.HI R6, RZ, 0x8, R6 ;  /* 0x00000008ff067819 */ /* 0x000fe40000011606 */
[----:B------:R-:W-:Y:S02]  /*15ab0*/  ISETP.NE.AND.EX P0, PT, RZ, UR5, PT, P0 ;  /* 0x00000005ff007c0c */ /* 0x000fe4000bf05300 */
[----:B0-----:R-:W-:-:S02]  /*15ac0*/  LOP3.LUT R2, R26, 0xff0000, RZ, 0xc0, !PT ;  /* 0x00ff00001a027812 */ /* 0x001fc400078ec0ff */
[----:B------:R-:W-:Y:S02]  /*15ad0*/  LOP3.LUT R17, R26, 0xffff, RZ, 0xc0, !PT ;  /* 0x0000ffff1a117812 */ /* 0x000fe400078ec0ff */
[----:B------:R-:W-:-:S07]  /*15ae0*/  LEA.HI R6, R2, R6, RZ, 0x10 ;  /* 0x0000000602067211 */ /* 0x000fce00078f80ff */
[----:B--2---:R-:W-:Y:S05]  /*15af0*/  @!P0 BRA `(.L_x_559) ;  /* 0x0000000000108947 */ /* 0x004fea0003800000 */
[----:B------:R-:W-:-:S04]  /*15b00*/  IADD3 R2, P0, R18, UR4, RZ ;  /* 0x0000000412027c10 */ /* 0x000fc8000ff1e0ff */
[----:B------:R-:W-:-:S05]  /*15b10*/  IADD3.X R3, R22, UR5, RZ, P0, !PT ;  /* 0x0000000516037c10 */ /* 0x000fca00087fe4ff */
[----:B------:R0:W5:Y:S01]  /*15b20*/  LDG.E R7, desc[UR42][R2.64] ;  /* 0x0000002a02077981 */ /* 0x000162000c1e1900 */
[----:B------:R-:W-:Y:S05]  /*15b30*/  BRA `(.L_x_560) ;  /* 0x0000000000247947 */ /* 0x000fea0003800000 */
.L_x_559:
[----:B------:R-:W-:Y:S02]  /*15b40*/  ULDC.64 UR4, c[0x0][0xa08] ;  /* 0x0002820000047ab9 */ /* 0x000fe40000000a00 */
[----:B------:R-:W-:-:S04]  /*15b50*/  ISETP.NE.U32.AND P0, PT, RZ, UR4, PT ;  /* 0x00000004ff007c0c */ /* 0x000fc8000bf05070 */
[----:B------:R-:W-:-:S13]  /*15b60*/  ISETP.NE.AND.EX P0, PT, RZ, UR5, PT, P0 ;  /* 0x00000005ff007c0c */ /* 0x000fda000bf05300 */
[----:B------:R-:W-:Y:S05]  /*15b70*/  @!P0 BRA `(.L_x_560) ;  /* 0x0000000000148947 */ /* 0x000fea0003800000 */
[----:B------:R-:W0:Y:S02]  /*15b80*/  LDC.64 R2, c[0x0][0xa08] ;  /* 0x00028200ff027b82 */ /* 0x000e240000000a00 */
[----:B0-----:R-:W-:-:S05]  /*15b90*/  IMAD.WIDE R2, R11, 0x4, R2 ;  /* 0x000000040b027825 */ /* 0x001fca00078e0202 */
[----:B------:R-:W2:Y:S04]  /*15ba0*/  LDG.E R7, desc[UR42][R2.64] ;  /* 0x0000002a02077981 */ /* 0x000ea8000c1e1900 */
[----:B------:R-:W2:Y:S02]  /*15bb0*/  LDG.E R2, desc[UR42][R2.64+0x4] ;  /* 0x0000042a02027981 */ /* 0x000ea4000c1e1900 */
[----:B--2---:R-:W-:-:S07]  /*15bc0*/  IADD3 R7, -R7, R2, RZ ;  /* 0x0000000207077210 */ /* 0x004fce0007ffe1ff */
.L_x_560:
[----:B0-----:R-:W2:Y:S04]  /*15bd0*/  @P2 LDG.E R2, desc[UR42][R4.64] ;  /* 0x0000002a04022981 */ /* 0x001ea8000c1e1900 */
[----:B------:R0:W2:Y:S01]  /*15be0*/  @P2 LDG.E R4, desc[UR42][R4.64+0x4] ;  /* 0x0000042a04042981 */ /* 0x0000a2000c1e1900 */
[----:B------:R-:W-:Y:S01]  /*15bf0*/  BSSY B0, `(.L_x_561) ;  /* 0x000002b000007945 */ /* 0x000fe20003800000 */
[----:B------:R-:W-:Y:S01]  /*15c00*/  LOP3.LUT R21, R6, 0xff, RZ, 0xc0, !PT ;  /* 0x000000ff06157812 */ /* 0x000fe200078ec0ff */
[----:B0----5:R-:W-:Y:S02]  /*15c10*/  IMAD.IADD R5, R7, 0x1, -R9 ;  /* 0x0000000107057824 */ /* 0x021fe400078e0a09 */
[----:B--2---:R-:W-:Y:S01]  /*15c20*/  @P2 IMAD.IADD R8, R4, 0x1, -R2 ;  /* 0x0000000104082824 */ /* 0x004fe200078e0a02 */
[----:B------:R-:W-:-:S03]  /*15c30*/  SHF.R.U32.HI R4, RZ, 0x10, R6 ;  /* 0x00000010ff047819 */ /* 0x000fc60000011606 */
[----:B------:R-:W-:-:S04]  /*15c40*/  IMAD.IADD R2, R5, 0x1, R8 ;  /* 0x0000000105027824 */ /* 0x000fc800078e0208 */
[C---:B------:R-:W-:Y:S01]  /*15c50*/  VIADD R20, R2.reuse, 0x7f ;  /* 0x0000007f02147836 */ /* 0x040fe20000000000 */
[----:B------:R-:W-:Y:S01]  /*15c60*/  ISETP.GE.AND P1, PT, R2, 0x1, PT ;  /* 0x000000010200780c */ /* 0x000fe20003f26270 */
[----:B------:R0:W-:Y:S03]  /*15c70*/  STL [R1+0x20], R2 ;  /* 0x0000200201007387 */ /* 0x0001e60000100800 */
[----:B0-----:R-:W-:-:S04]  /*15c80*/  SHF.R.S32.HI R2, RZ, 0x1f, R20 ;  /* 0x0000001fff027819 */ /* 0x001fc80000011414 */
[----:B------:R-:W-:Y:S02]  /*15c90*/  LEA.HI R20, R2, R20, RZ, 0x7 ;  /* 0x0000001402147211 */ /* 0x000fe400078f38ff */
[----:B------:R-:W-:Y:S02]  /*15ca0*/  MOV R2, RZ ;  /* 0x000000ff00027202 */ /* 0x000fe40000000f00 */
[----:B------:R-:W-:Y:S01]  /*15cb0*/  SHF.R.S32.HI R20, RZ, 0x7, R20 ;  /* 0x00000007ff147819 */ /* 0x000fe20000011414 */
[----:B------:R-:W-:Y:S06]  /*15cc0*/  @!P1 BRA `(.L_x_562) ;  /* 0x0000000000749947 */ /* 0x000fec0003800000 */
[----:B------:R-:W-:Y:S01]  /*15cd0*/  ISETP.NE.AND P0, PT, R4, RZ, PT ;  /* 0x000000ff0400720c */ /* 0x000fe20003f05270 */
[----:B------:R-:W-:-:S03]  /*15ce0*/  ULDC UR4, c[0x0][0x9f0] ;  /* 0x00027c0000047ab9 */ /* 0x000fc60000000800 */
[----:B------:R-:W-:-:S04]  /*15cf0*/  SEL R6, R4, UR4, P0 ;  /* 0x0000000404067c07 */ /* 0x000fc80008000000 */
[----:B------:R-:W-:Y:S02]  /*15d00*/  IABS R7, R6 ;  /* 0x0000000600077213 */ /* 0x000fe40000000000 */
[----:B-1----:R-:W-:Y:S02]  /*15d10*/  IADD3 R9, R6, -0x1, R20 ;  /* 0xffffffff06097810 */ /* 0x002fe40007ffe014 */
        /* <DEDUP_REMOVED lines=12> */
[----:B------:R-:W-:-:S05]  /*15de0*/  IMAD.MOV R2, RZ, RZ, -R2 ;  /* 0x000000ffff027224 */ /* 0x000fca00078e0a02 */
[----:B------:R-:W-:Y:S01]  /*15df0*/  MOV R9, R2 ;  /* 0x0000000200097202 */ /* 0x000fe20000000f00 */
        /* <DEDUP_REMOVED lines=9> */
[----:B------:R-:W-:-:S07]  /*15e90*/  @!P3 LOP3.LUT R2, RZ, R6, RZ, 0x33, !PT ;  /* 0x00000006ff02b212 */ /* 0x000fce00078e33ff */
.L_x_562:
[----:B------:R-:W-:Y:S05]  /*15ea0*/  BSYNC B0 ;  /* 0x0000000000007941 */ /* 0x000fea0003800000 */
.L_x_561:
[-C--:B------:R-:W-:Y:S01]  /*15eb0*/  IMAD R3, R21, R2.reuse, RZ ;  /* 0x0000000215037224 */ /* 0x080fe200078e02ff */
[----:B------:R-:W-:Y:S04]  /*15ec0*/  BSSY B0, `(.L_x_563) ;  /* 0x0000156000007945 */ /* 0x000fe80003800000 */
[C---:B------:R-:W-:Y:S02]  /*15ed0*/  VIADDMNMX R2, R3.reuse, R2, R20, PT ;  /* 0x0000000203027246 */ /* 0x040fe40003800114 */
[----:B------:R-:W-:-:S03]  /*15ee0*/  LEA R3, R3, -R5, 0x7 ;  /* 0x8000000503037211 */ /* 0x000fc600078e38ff */
[----:B------:R-:W-:Y:S01]  /*15ef0*/  IMAD R2, R2, 0x80, -R5 ;  /* 0x0000008002027824 */ /* 0x000fe200078e0a05 */
[----:B------:R-:W-:-:S04]  /*15f00*/  VIMNMX R3, RZ, R3, !PT ;  /* 0x00000003ff037248 */ /* 0x000fc80007fe0100 */
[----:B------:R-:W-:-:S04]  /*15f10*/  VIMNMX R2, R2, R8, PT ;  /* 0x0000000802027248 */ /* 0x000fc80003fe0100 */
[----:B------:R-:W-:Y:S02]  /*15f20*/  ISETP.GT.AND P0, PT, R2, R3, PT ;  /* 0x000000030200720c */ /* 0x000fe40003f04270 */
[----:B------:R-:W-:-:S11]  /*15f30*/  SHF.R.U32.HI R3, RZ, 0x7, R3 ;  /* 0x00000007ff037819 */ /* 0x000fd60000011603 */
[----:B------:R-:W-:-:S05]  /*15f40*/  @P0 VIADD R2, R2, 0x7f ;  /* 0x0000007f02020836 */ /* 0x000fca0000000000 */
[----:B------:R-:W-:-:S04]  /*15f50*/  @P0 SHF.R.S32.HI R5, RZ, 0x1f, R2 ;  /* 0x0000001fff050819 */ /* 0x000fc80000011402 */
[----:B------:R-:W-:Y:S01]  /*15f60*/  @P0 LEA.HI R2, R5, R2, RZ, 0x7 ;  /* 0x0000000205020211 */ /* 0x000fe200078f38ff */
[----:B------:R-:W-:-:S03]  /*15f70*/  IMAD.MOV.U32 R5, RZ, RZ, R3 ;  /* 0x000000ffff057224 */ /* 0x000fc600078e0003 */
[----:B------:R-:W-:Y:S02]  /*15f80*/  @P0 SHF.R.S32.HI R5, RZ, 0x7, R2 ;  /* 0x00000007ff050819 */ /* 0x000fe40000011402 */
[----:B------:R-:W-:Y:S02]  /*15f90*/  PLOP3.LUT P0, PT, PT, PT, PT, 0x80, 0x0 ;  /* 0x000000000000781c */ /* 0x000fe40003f0f070 */
[----:B------:R-:W-:-:S13]  /*15fa0*/  ISETP.GT.AND P3, PT, R5, R3, PT ;  /* 0x000000030500720c */ /* 0x000fda0003f64270 */
[----:B------:R-:W-:Y:S05]  /*15fb0*/  @!P3 BRA `(.L_x_564) ;  /* 0x000000140018b947 */ /* 0x000fea0003800000 */
[----:B------:R-:W-:Y:S01]  /*15fc0*/  UMOV UR4, 0xffffffff ;  /* 0xffffffff00047882 */ /* 0x000fe20000000000 */
[----:B------:R-:W-:Y:S02]  /*15fd0*/  SEL R2, R11, RZ, !P2 ;  /* 0x000000ff0b027207 */ /* 0x000fe40005000000 */
[----:B------:R-:W-:Y:S05]  /*15fe0*/  BRA.DIV UR4, `(.L_x_565) ;  /* 0x0000006a04e07947 */ /* 0x000fea000b800000 */
[----:B------:R-:W0:Y:S02]  /*15ff0*/  S2R R6, SR_TID.X ;  /* 0x0000000000067919 */ /* 0x000e240000002100 */
[----:B0-----:R-:W-:-:S04]  /*16000*/  SHF.R.U32.HI R6, RZ, 0x5, R6 ;  /* 0x00000005ff067819 */ /* 0x001fc80000011606 */
[----:B------:R-:W-:-:S05]  /*16010*/  LOP3.LUT R6, R6, 0x3, RZ, 0xc0, !PT ;  /* 0x0000000306067812 */ /* 0x000fca00078ec0ff */
[----:B------:R0:W2:Y:S02]  /*16020*/  SHFL.IDX PT, R14, R6, RZ, 0x1f ;  /* 0x00001fff060e7589 */ /* 0x0000a400000e0000 */
.L_x_728:
[----:B--2---:R-:W-:Y:S02]  /*16030*/  ISETP.NE.AND P0, PT, R14, RZ, PT ;  /* 0x000000ff0e00720c */ /* 0x004fe40003f05270 */
[----:B------:R-:W-:-:S11]  /*16040*/  PLOP3.LUT P6, PT, PT, PT, PT, 0x8, 0x0 ;  /* 0x000000000000781c */ /* 0x000fd60003fce170 */
[----:B------:R-:W-:Y:S05]  /*16050*/  @P0 BRA `(.L_x_566) ;  /* 0x00000000000c0947 */ /* 0x000fea0003800000 */
[----:B------:R-:W-:-:S03]  /*16060*/  UMOV UR4, 0xffffffff ;  /* 0xffffffff00047882 */ /* 0x000fc60000000000 */
[----:B------:R-:W-:Y:S05]  /*16070*/  BRA.DIV UR4, `(.L_x_567) ;  /* 0x0000006a04f07947 */ /* 0x000fea000b800000 */
[----:B------:R-:W-:-:S13]  /*16080*/  ELECT P6, URZ, PT ;  /* 0x00000000003f782f */ /* 0x000fda00038c0000 */
.L_x_566:
[----:B0-----:R-:W2:Y:S01]  /*16090*/  LDL R6, [R1+0x4c] ;  /* 0x00004c0001067983 */ /* 0x001ea20000100800 */
[----:B------:R-:W-:Y:S01]  /*160a0*/  BSSY B1, `(.L_x_568) ;  /* 0x0000008000017945 */ /* 0x000fe20003800000 */
[----:B--2---:R-:W-:-:S05]  /*160b0*/  VIADD R6, R6, 0x1 ;  /* 0x0000000106067836 */ /* 0x004fca0000000000 */
[----:B------:R-:W-:-:S04]  /*160c0*/  LEA.HI R7, R6, R6, RZ, 0x1 ;  /* 0x0000000606077211 */ /* 0x000fc800078f08ff */
[----:B------:R-:W-:-:S04]  /*160d0*/  LOP3.LUT R7, R7, 0xfffffffe, RZ, 0xc0, !PT ;  /* 0xfffffffe07077812 */ /* 0x000fc800078ec0ff */
[----:B------:R-:W-:-:S04]  /*160e0*/  IADD3 R6, R6, -R7, RZ ;  /* 0x8000000706067210 */ /* 0x000fc80007ffe0ff */
[----:B------:R-:W-:-:S04]  /*160f0*/  SHF.L.U32 R6, R6, 0x1f, RZ ;  /* 0x0000001f06067819 */ /* 0x000fc800000006ff */
[----:B------:R-:W0:Y:S02]  /*16100*/  SYNCS.PHASECHK.TRANS64.TRYWAIT P0, [R16+URZ+0x2d820], R6 ;  /* 0x02d82006100075a7 */ /* 0x000e24000800017f */
[----:B0-----:R-:W-:Y:S05]  /*16110*/  @!P0 BRA `(.L_x_569) ;  /* 0x0000006800e88947 */ /* 0x001fea0003800000 */
.L_x_731:
[----:B------:R-:W-:Y:S05]  /*16120*/  BSYNC B1 ;  /* 0x0000000000017941 */ /* 0x000fea0003800000 */
.L_x_568:
[----:B------:R-:W-:Y:S04]  /*16130*/  BSSY B1, `(.L_x_570) ;  /* 0x000008c000017945 */ /* 0x000fe80003800000 */
[----:B------:R-:W-:Y:S05]  /*16140*/  @!P6 BRA `(.L_x_571) ;  /* 0x000000080028e947 */ /* 0x000fea0003800000 */
[----:B------:R-:W2:Y:S01]  /*16150*/  LDL R8, [R1+0x4] ;  /* 0x0000040001087983 */ /* 0x000ea20000100800 */
[----:B-1----:R-:W-:Y:S01]  /*16160*/  IMAD R9, R29, 0x8, R16 ;  /* 0x000000081d097824 */ /* 0x002fe200078e0210 */
[----:B------:R-:W1:Y:S01]  /*16170*/  S2R R7, SR_TID.X ;  /* 0x0000000000077919 */ /* 0x000e620000002100 */
[----:B------:R-:W-:Y:S01]  /*16180*/  BSSY B2, `(.L_x_572) ;  /* 0x0000006000027945 */ /* 0x000fe20003800000 */
[----:B-1----:R-:W-:-:S04]  /*16190*/  LOP3.LUT R7, R7, 0x7f, RZ, 0xc0, !PT ;  /* 0x0000007f07077812 */ /* 0x002fc800078ec0ff */
[----:B------:R-:W-:Y:S02]  /*161a0*/  ISETP.NE.AND P2, PT, R7, RZ, PT ;  /* 0x000000ff0700720c */ /* 0x000fe40003f45270 */
[----:B--2---:R-:W-:-:S04]  /*161b0*/  SHF.L.U32 R11, R8, 0x1f, RZ ;  /* 0x0000001f080b7819 */ /* 0x004fc800000006ff */
[----:B------:R-:W1:Y:S02]  /*161c0*/  SYNCS.PHASECHK.TRANS64.TRYWAIT P0, [R9+URZ+0x2d8a0], R11 ;  /* 0x02d8a00b090075a7 */ /* 0x000e64000800017f */
[----:B-1----:R-:W-:Y:S05]  /*161d0*/  @!P0 BRA `(.L_x_573) ;  /* 0x0000006800cc8947 */ /* 0x002fea0003800000 */
.L_x_732:
[----:B------:R-:W-:Y:S05]  /*161e0*/  BSYNC B2 ;  /* 0x0000000000027941 */ /* 0x000fea0003800000 */
.L_x_572:
[----:B------:R-:W-:Y:S04]  /*161f0*/  BSSY B2, `(.L_x_574) ;  /* 0x0000009000027945 */ /* 0x000fe80003800000 */
[----:B------:R-:W-:Y:S05]  /*16200*/  @P2 BRA `(.L_x_575) ;  /* 0x00000000001c2947 */ /* 0x000fea0003800000 */
[----:B0-----:R-:W0:Y:S02]  /*16210*/  S2R R6, SR_TID.X ;  /* 0x0000000000067919 */ /* 0x001e240000002100 */
[----:B0-----:R-:W-:Y:S01]  /*16220*/  LOP3.LUT R7, R6, 0x1f, RZ, 0xc0, !PT ;  /* 0x0000001f06077812 */ /* 0x001fe200078ec0ff */
[----:B------:R-:W-:-:S03]  /*16230*/  IMAD.MOV.U32 R6, RZ, RZ, 0x6000 ;  /* 0x00006000ff067424 */ /* 0x000fc600078e00ff */
[----:B------:R-:W-:Y:S01]  /*16240*/  ISETP.NE.AND P0, PT, R7, RZ, PT ;  /* 0x000000ff0700720c */ /* 0x000fe20003f05270 */
[----:B------:R2:W-:-:S12]  /*16250*/  SYNCS.ARRIVE.TRANS64 RZ, [R9+URZ+0x2d890], R6 ;  /* 0x02d8900609ff79a7 */ /* 0x0005d8000800003f */
[----:B--2---:R-:W-:Y:S05]  /*16260*/  @!P0 BRA `(.L_x_575) ;  /* 0x0000000000048947 */ /* 0x004fea0003800000 */
[----:B------:R-:W-:Y:S01]  /*16270*/  BPT.TRAP 0x1 ;  /* 0x000000040000795c */ /* 0x000fe20000300000 */
.L_x_575:
[----:B------:R-:W-:Y:S05]  /*16280*/  BSYNC B2 ;  /* 0x0000000000027941 */ /* 0x000fea0003800000 */
.L_x_574:
[----:B------:R-:W-:Y:S01]  /*16290*/  IMAD.MOV.U32 R14, RZ, RZ, RZ ;  /* 0x000000ffff0e7224 */ /* 0x000fe200078e00ff */
[----:B------:R-:W-:Y:S01]  /*162a0*/  UIADD3 UR4, UP0, UR40, 0x570, URZ ;  /* 0x0000057028047890 */ /* 0x000fe2000ff1e03f */
[----:B------:R-:W-:Y:S01]  /*162b0*/  IMAD R7, R5, 0x80, R0 ;  /* 0x0000008005077824 */ /* 0x000fe200078e0200 */
[----:B------:R-:W-:Y:S01]  /*162c0*/  PLOP3.LUT P0, PT, PT, PT, PT, 0x80, 0x0 ;  /* 0x000000000000781c */ /* 0x000fe20003f0f070 */
[----:B------:R-:W-:Y:S01]  /*162d0*/  IMAD R8, R29, 0x6000, R16 ;  /* 0x000060001d087824 */ /* 0x000fe200078e0210 */
[----:B------:R-:W-:Y:S01]  /*162e0*/  R2UR UR10, R14 ;  /* 0x000000000e0a72ca */ /* 0x000fe200000e0000 */
[----:B0-----:R-:W-:Y:S01]  /*162f0*/  VIADD R6, R9, 0x2d890 ;  /* 0x0002d89009067836 */ /* 0x001fe20000000000 */
[----:B------:R-:W-:Y:S01]  /*16300*/  IADD3 R7, R7, -0x80, RZ ;  /* 0xffffff8007077810 */ /* 0x000fe20007ffe0ff */
[----:B------:R-:W-:Y:S01]  /*16310*/  VIADD R10, R8, 0x15400 ;  /* 0x00015400080a7836 */ /* 0x000fe20000000000 */
[----:B------:R-:W-:Y:S01]  /*16320*/  UIADD3.X UR5, URZ, UR41, URZ, UP0, !UPT ;  /* 0x000000293f057290 */ /* 0x000fe200087fe43f */
[----:B------:R-:W-:Y:S01]  /*16330*/  UMOV UR6, 0x0 ;  /* 0x0000000000067882 */ /* 0x000fe20000000000 */
[----:B------:R-:W-:-:S10]  /*16340*/  UMOV UR7, 0x12f00000 ;  /* 0x12f0000000077882 */ /* 0x000fd40000000000 */
.L_x_576:
[----:B------:R-:W-:-:S13]  /*16350*/  @P0 ELECT P3, URZ, PT ;  /* 0x00000000003f082f */ /* 0x000fda0003860000 */
[----:B------:R-:W-:Y:S02]  /*16360*/  @P3 R2UR UR13, R2 ;  /* 0x00000000020d32ca */ /* 0x000fe400000e0000 */
[----:B------:R-:W-:Y:S02]  /*16370*/  @P3 R2UR UR12, R17 ;  /* 0x00000000110c32ca */ /* 0x000fe400000e0000 */
[----:B------:R-:W-:Y:S02]  /*16380*/  @P3 R2UR UR11, R7 ;  /* 0x00000000070b32ca */ /* 0x000fe400000e0000 */
[----:B------:R-:W-:Y:S02]  /*16390*/  @P3 R2UR UR9, R6 ;  /* 0x00000000060932ca */ /* 0x000fe400000e0000 */
[----:B------:R-:W-:Y:S02]  /*163a0*/  @P3 R2UR UR8, R10 ;  /* 0x000000000a0832ca */ /* 0x000fe400000e0000 */
[----:B------:R-:W-:-:S02]  /*163b0*/  @P3 PLOP3.LUT P0, PT, P3, PT, PT, 0x8, 0x0 ;  /* 0x000000000000381c */ /* 0x000fc40001f0e170 */
[----:B------:R-:W-:-:S09]  /*163c0*/  PLOP3.LUT P3, PT, PT, PT, PT, 0x8, 0x0 ;  /* 0x000000000000781c */ /* 0x000fd20003f6e170 */
[----:B------:R0:W-:Y:S02]  /*163d0*/  UTMALDG.4D [UR8], [UR4], desc[UR6] ;  /* 0x00000608040075b4 */ /* 0x0001e40008019000 */
[----:B0-----:R-:W-:Y:S05]  /*163e0*/  @P0 BRA.U.ANY `(.L_x_576) ;  /* 0xfffffffd00d80947 */ /* 0x001fea000393ffff */
[----:B------:R-:W-:Y:S01]  /*163f0*/  IMAD.MOV.U32 R13, RZ, RZ, 0x20 ;  /* 0x00000020ff0d7424 */ /* 0x000fe200078e00ff */
[----:B------:R-:W-:Y:S01]  /*16400*/  PLOP3.LUT P0, PT, PT, PT, PT, 0x80, 0x0 ;  /* 0x000000000000781c */ /* 0x000fe20003f0f070 */
[----:B------:R-:W-:Y:S01]  /*16410*/  VIADD R10, R8, 0x17400 ;  /* 0x00017400080a7836 */ /* 0x000fe20000000000 */
[----:B------:R-:W-:Y:S01]  /*16420*/  UMOV UR6, 0x0 ;  /* 0x0000000000067882 */ /* 0x000fe20000000000 */
[----:B------:R-:W-:Y:S01]  /*16430*/  UMOV UR7, 0x12f00000 ;  /* 0x12f0000000077882 */ /* 0x000fe20000000000 */
[----:B------:R-:W-:-:S15]  /*16440*/  R2UR UR10, R13 ;  /* 0x000000000d0a72ca */ /* 0x000fde00000e0000 */
.L_x_577:
        /* <DEDUP_REMOVED lines=10> */
[----:B------:R-:W-:Y:S01]  /*164f0*/  MOV R12, 0x40 ;  /* 0x00000040000c7802 */ /* 0x000fe20000000f00 */
[----:B------:R-:W-:Y:S01]  /*16500*/  VIADD R10, R8, 0x19400 ;  /* 0x00019400080a7836 */ /* 0x000fe20000000000 */
[----:B------:R-:W-:Y:S01]  /*16510*/  PLOP3.LUT P0, PT, PT, PT, PT, 0x80, 0x0 ;  /* 0x000000000000781c */ /* 0x000fe20003f0f070 */
[----:B------:R-:W-:Y:S01]  /*16520*/  UMOV UR6, 0x0 ;  /* 0x0000000000067882 */ /* 0x000fe20000000000 */
[----:B------:R-:W-:Y:S01]  /*16530*/  R2UR UR10, R12 ;  /* 0x000000000c0a72ca */ /* 0x000fe200000e0000 */
[----:B------:R-:W-:-:S14]  /*16540*/  UMOV UR7, 0x12f00000 ;  /* 0x12f0000000077882 */ /* 0x000fdc0000000000 */
.L_x_578:
        /* <DEDUP_REMOVED lines=10> */
[----:B------:R-:W0:Y:S01]  /*165f0*/  SYNCS.PHASECHK.TRANS64.TRYWAIT P0, [R9+URZ+0x2d8c0], R11 ;  /* 0x02d8c00b090075a7 */ /* 0x000e22000800017f */
[----:B------:R-:W-:Y:S04]  /*16600*/  BSSY B2, `(.L_x_579) ;  /* 0x0000002000027945 */ /* 0x000fe80003800000 */
[----:B0-----:R-:W-:Y:S05]  /*16610*/  @!P0 BRA `(.L_x_580) ;  /* 0x0000006400d08947 */ /* 0x001fea0003800000 */
.L_x_733:
[----:B------:R-:W-:Y:S05]  /*16620*/  BSYNC B2 ;  /* 0x0000000000027941 */ /* 0x000fea0003800000 */
.L_x_579:
[----:B------:R-:W-:Y:S01]  /*16630*/  BSSY B2, `(.L_x_581) ;  /* 0x000000b000027945 */ /* 0x000fe20003800000 */
[----:B------:R-:W-:Y:S02]  /*16640*/  IMAD.MOV.U32 R10, RZ, RZ, 0x0 ;  /* 0x00000000ff0a7424 */ /* 0x000fe400078e00ff */
[----:B01----:R-:W-:Y:S01]  /*16650*/  IMAD.MOV.U32 R11, RZ, RZ, 0x12f00000 ;  /* 0x12f00000ff0b7424 */ /* 0x003fe200078e00ff */
[----:B------:R-:W-:Y:S06]  /*16660*/  @P2 BRA `(.L_x_582) ;  /* 0x00000000001c2947 */ /* 0x000fec0003800000 */
[----:B------:R-:W0:Y:S02]  /*16670*/  S2R R6, SR_TID.X ;  /* 0x0000000000067919 */ /* 0x000e240000002100 */
[----:B0-----:R-:W-:Y:S01]  /*16680*/  LOP3.LUT R15, R6, 0x1f, RZ, 0xc0, !PT ;  /* 0x0000001f060f7812 */ /* 0x001fe200078ec0ff */
[----:B------:R-:W-:-:S03]  /*16690*/  IMAD.MOV.U32 R6, RZ, RZ, 0x6000 ;  /* 0x00006000ff067424 */ /* 0x000fc600078e00ff */
[----:B------:R-:W-:Y:S01]  /*166a0*/  ISETP.NE.AND P0, PT, R15, RZ, PT ;  /* 0x000000ff0f00720c */ /* 0x000fe20003f05270 */
[----:B------:R0:W-:-:S12]  /*166b0*/  SYNCS.ARRIVE.TRANS64 RZ, [R9+URZ+0x2d8b0], R6 ;  /* 0x02d8b00609ff79a7 */ /* 0x0001d8000800003f */
[----:B0-----:R-:W-:Y:S05]  /*166c0*/  @!P0 BRA `(.L_x_582) ;  /* 0x0000000000048947 */ /* 0x001fea0003800000 */
[----:B------:R-:W-:Y:S01]  /*166d0*/  BPT.TRAP 0x1 ;  /* 0x000000040000795c */ /* 0x000fe20000300000 */
.L_x_582:
[----:B------:R-:W-:Y:S05]  /*166e0*/  BSYNC B2 ;  /* 0x0000000000027941 */ /* 0x000fea0003800000 */
.L_x_581:
[----:B------:R-:W-:Y:S01]  /*166f0*/  R2UR UR10, R14 ;  /* 0x000000000e0a72ca */ /* 0x000fe200000e0000 */
[----:B------:R-:W-:Y:S01]  /*16700*/  UIADD3 UR4, UP0, UR40, 0x670, URZ ;  /* 0x0000067028047890 */ /* 0x000fe2000ff1e03f */
[----:B------:R-:W-:Y:S01]  /*16710*/  R2UR UR6, R10 ;  /* 0x000000000a0672ca */ /* 0x000fe200000e0000 */
[----:B------:R-:W-:Y:S01]  /*16720*/  VIADD R6, R8, 0x400 ;  /* 0x0000040008067836 */ /* 0x000fe20000000000 */
[----:B------:R-:W-:Y:S01]  /*16730*/  R2UR UR7, R11 ;  /* 0x000000000b0772ca */ /* 0x000fe200000e0000 */
[----:B------:R-:W-:Y:S01]  /*16740*/  UIADD3.X UR5, URZ, UR41, URZ, UP0, !UPT ;  /* 0x000000293f057290 */ /* 0x000fe200087fe43f */
[----:B------:R-:W-:Y:S02]  /*16750*/  PLOP3.LUT P0, PT, PT, PT, PT, 0x80, 0x0 ;  /* 0x000000000000781c */ /* 0x000fe40003f0f070 */
[----:B------:R-:W-:-:S11]  /*16760*/  IADD3 R9, R9, 0x2d8b0, RZ ;  /* 0x0002d8b009097810 */ /* 0x000fd60007ffe0ff */
.L_x_583:
        /* <DEDUP_REMOVED lines=10> */
[----:B------:R-:W-:Y:S01]  /*16810*/  R2UR UR10, R13 ;  /* 0x000000000d0a72ca */ /* 0x000fe200000e0000 */
[----:B------:R-:W-:Y:S01]  /*16820*/  VIADD R6, R8, 0x2400 ;  /* 0x0000240008067836 */ /* 0x000fe20000000000 */
[----:B------:R-:W-:Y:S02]  /*16830*/  R2UR UR6, R10 ;  /* 0x000000000a0672ca */ /* 0x000fe400000e0000 */
[----:B------:R-:W-:Y:S02]  /*16840*/  R2UR UR7, R11 ;  /* 0x000000000b0772ca */ /* 0x000fe400000e0000 */
[----:B------:R-:W-:-:S13]  /*16850*/  PLOP3.LUT P0, PT, PT, PT, PT, 0x80, 0x0 ;  /* 0x000000000000781c */ /* 0x000fda0003f0f070 */
.L_x_584:
        /* <DEDUP_REMOVED lines=15> */
.L_x_585:
        /* <DEDUP_REMOVED lines=9> */
[----:B--2---:R-:W-:Y:S05]  /*169e0*/  @P0 BRA.U.ANY `(.L_x_585) ;  /* 0xfffffffd00d80947 */ /* 0x004fea000393ffff */
.L_x_571:
[----:B------:R-:W-:Y:S05]  /*169f0*/  BSYNC B1 ;  /* 0x0000000000017941 */ /* 0x000fea0003800000 */
.L_x_570:
[----:B0-----:R-:W2:Y:S01]  /*16a00*/  LDL.LU R6, [R1+0x4] ;  /* 0x0000040001067983 */ /* 0x001ea20000300800 */
[----:B------:R-:W-:Y:S01]  /*16a10*/  VIADD R29, R29, 0x1 ;  /* 0x000000011d1d7836 */ /* 0x000fe20000000000 */
[----:B------:R-:W-:Y:S02]  /*16a20*/  IADD3 R10, R5, -0x2, RZ ;  /* 0xfffffffe050a7810 */ /* 0x000fe40007ffe0ff */
[----:B------:R-:W-:Y:S02]  /*16a30*/  PLOP3.LUT P0, PT, PT, PT, PT, 0x8, 0x0 ;  /* 0x000000000000781c */ /* 0x000fe40003f0e170 */
[----:B------:R-:W-:Y:S02]  /*16a40*/  ISETP.NE.AND P2, PT, R29, 0x2, PT ;  /* 0x000000021d00780c */ /* 0x000fe40003f45270 */
[----:B------:R-:W-:Y:S02]  /*16a50*/  ISETP.GE.AND P3, PT, R10, R3, PT ;  /* 0x000000030a00720c */ /* 0x000fe40003f66270 */
[----:B------:R-:W-:-:S02]  /*16a60*/  SEL R5, RZ, 0x1, P2 ;  /* 0x00000001ff057807 */ /* 0x000fc40001000000 */
[----:B------:R-:W-:Y:S02]  /*16a70*/  SEL R29, R29, RZ, P2 ;  /* 0x000000ff1d1d7207 */ /* 0x000fe40001000000 */
[----:B--2---:R-:W-:-:S05]  /*16a80*/  LOP3.LUT R6, R6, R5, RZ, 0x3c, !PT ;  /* 0x0000000506067212 */ /* 0x004fca00078e3cff */
[----:B------:R0:W-:Y:S02]  /*16a90*/  STL [R1+0x4], R6 ;  /* 0x0000040601007387 */ /* 0x0001e40000100800 */
[----:B------:R-:W-:Y:S05]  /*16aa0*/  @!P3 BRA `(.L_x_564) ;  /* 0x00000008005cb947 */ /* 0x000fea0003800000 */
.L_x_602:
[----:B------:R-:W-:Y:S05]  /*16ab0*/  YIELD ;  /* 0x0000000000007946 */ /* 0x000fea0003800000 */
[----:B------:R-:W-:Y:S04]  /*16ac0*/  BSSY B1, `(.L_x_586) ;  /* 0x000008b000017945 */ /* 0x000fe80003800000 */
[----:B--2---:R-:W-:Y:S05]  /*16ad0*/  @!P6 BRA `(.L_x_587) ;  /* 0x000000080024e947 */ /* 0x004fea0003800000 */
[----:B0-----:R-:W2:Y:S01]  /*16ae0*/  LDL R6, [R1+0x4] ;  /* 0x0000040001067983 */ /* 0x001ea20000100800 */
[----:B-1----:R-:W-:Y:S01]  /*16af0*/  IMAD R9, R29, 0x8, R16 ;  /* 0x000000081d097824 */ /* 0x002fe200078e0210 */
[----:B------:R-:W0:Y:S01]  /*16b00*/  S2R R5, SR_TID.X ;  /* 0x0000000000057919 */ /* 0x000e220000002100 */
[----:B------:R-:W-:Y:S01]  /*16b10*/  BSSY B2, `(.L_x_588) ;  /* 0x0000006000027945 */ /* 0x000fe20003800000 */
[----:B0-----:R-:W-:-:S04]  /*16b20*/  LOP3.LUT R5, R5, 0x7f, RZ, 0xc0, !PT ;  /* 0x0000007f05057812 */ /* 0x001fc800078ec0ff */
[----:B------:R-:W-:Y:S02]  /*16b30*/  ISETP.NE.AND P3, PT, R5, RZ, PT ;  /* 0x000000ff0500720c */ /* 0x000fe40003f65270 */
[----:B--2---:R-:W-:-:S04]  /*16b40*/  SHF.L.U32 R8, R6, 0x1f, RZ ;  /* 0x0000001f06087819 */ /* 0x004fc800000006ff */
[----:B------:R-:W0:Y:S02]  /*16b50*/  SYNCS.PHASECHK.TRANS64.TRYWAIT P2, [R9+URZ+0x2d8a0], R8 ;  /* 0x02d8a008090075a7 */ /* 0x000e24000804017f */
[----:B0-----:R-:W-:Y:S05]  /*16b60*/  @!P2 BRA `(.L_x_589) ;  /* 0x000000600090a947 */ /* 0x001fea0003800000 */
.L_x_734:
[----:B------:R-:W-:Y:S05]  /*16b70*/  BSYNC B2 ;  /* 0x0000000000027941 */ /* 0x000fea0003800000 */
.L_x_588:
[----:B------:R-:W-:Y:S04]  /*16b80*/  BSSY B2, `(.L_x_590) ;  /* 0x0000009000027945 */ /* 0x000fe80003800000 */
[----:B------:R-:W-:Y:S05]  /*16b90*/  @P3 BRA `(.L_x_591) ;  /* 0x00000000001c3947 */ /* 0x000fea0003800000 */
[----:B------:R-:W1:Y:S02]  /*16ba0*/  S2R R5, SR_TID.X ;  /* 0x0000000000057919 */ /* 0x000e640000002100 */
[----:B-1----:R-:W-:Y:S01]  /*16bb0*/  LOP3.LUT R6, R5, 0x1f, RZ, 0xc0, !PT ;  /* 0x0000001f05067812 */ /* 0x002fe200078ec0ff */
[----:B------:R-:W-:-:S03]  /*16bc0*/  IMAD.MOV.U32 R5, RZ, RZ, 0x6000 ;  /* 0x00006000ff057424 */ /* 0x000fc600078e00ff */
[----:B------:R-:W-:Y:S01]  /*16bd0*/  ISETP.NE.AND P2, PT, R6, RZ, PT ;  /* 0x000000ff0600720c */ /* 0x000fe20003f45270 */
[----:B------:R1:W-:-:S12]  /*16be0*/  SYNCS.ARRIVE.TRANS64 RZ, [R9+URZ+0x2d890], R5 ;  /* 0x02d8900509ff79a7 */ /* 0x0003d8000800003f */
[----:B-1----:R-:W-:Y:S05]  /*16bf0*/  @!P2 BRA `(.L_x_591) ;  /* 0x000000000004a947 */ /* 0x002fea0003800000 */
[----:B------:R-:W-:Y:S01]  /*16c00*/  BPT.TRAP 0x1 ;  /* 0x000000040000795c */ /* 0x000fe20000300000 */
.L_x_591:
[----:B------:R-:W-:Y:S05]  /*16c10*/  BSYNC B2 ;  /* 0x0000000000027941 */ /* 0x000fea0003800000 */
.L_x_590:
[----:B------:R-:W-:Y:S01]  /*16c20*/  IMAD.MOV.U32 R14, RZ, RZ, RZ ;  /* 0x000000ffff0e7224 */ /* 0x000fe200078e00ff */
[----:B------:R-:W-:Y:S01]  /*16c30*/  UIADD3 UR4, UP0, UR40, 0x570, URZ ;  /* 0x0000057028047890 */ /* 0x000fe2000ff1e03f */
[----:B------:R-:W-:Y:S01]  /*16c40*/  IMAD R7, R29, 0x6000, R16 ;  /* 0x000060001d077824 */ /* 0x000fe200078e0210 */
[----:B------:R-:W-:Y:S01]  /*16c50*/  PLOP3.LUT P2, PT, PT, PT, PT, 0x80, 0x0 ;  /* 0x000000000000781c */ /* 0x000fe20003f4f070 */
[----:B------:R-:W-:Y:S01]  /*16c60*/  VIADD R5, R9, 0x2d890 ;  /* 0x0002d89009057836 */ /* 0x000fe20000000000 */
[----:B------:R-:W-:Y:S01]  /*16c70*/  R2UR UR10, R14 ;  /* 0x000000000e0a72ca */ /* 0x000fe200000e0000 */
[----:B------:R-:W-:Y:S01]  /*16c80*/  VIADD R11, R7, 0x15400 ;  /* 0x00015400070b7836 */ /* 0x000fe20000000000 */
[----:B------:R-:W-:Y:S01]  /*16c90*/  LEA R6, R10, R0, 0x7 ;  /* 0x000000000a067211 */ /* 0x000fe200078e38ff */
[----:B------:R-:W-:Y:S01]  /*16ca0*/  UIADD3.X UR5, URZ, UR41, URZ, UP0, !UPT ;  /* 0x000000293f057290 */ /* 0x000fe200087fe43f */
[----:B------:R-:W-:Y:S01]  /*16cb0*/  UMOV UR6, 0x0 ;  /* 0x0000000000067882 */ /* 0x000fe20000000000 */
[----:B------:R-:W-:-:S10]  /*16cc0*/  UMOV UR7, 0x12f00000 ;  /* 0x12f0000000077882 */ /* 0x000fd40000000000 */
.L_x_592:
        /* <DEDUP_REMOVED lines=9> */
[----:B-1----:R-:W-:Y:S05]  /*16d60*/  @P2 BRA.U.ANY `(.L_x_592) ;  /* 0xfffffffd00d82947 */ /* 0x002fea000393ffff */
[----:B------:R-:W-:Y:S01]  /*16d70*/  IMAD.MOV.U32 R23, RZ, RZ, 0x20 ;  /* 0x00000020ff177424 */ /* 0x000fe200078e00ff */
[----:B------:R-:W-:Y:S01]  /*16d80*/  PLOP3.LUT P2, PT, PT, PT, PT, 0x80, 0x0 ;  /* 0x000000000000781c */ /* 0x000fe20003f4f070 */
[----:B------:R-:W-:Y:S01]  /*16d90*/  UMOV UR6, 0x0 ;  /* 0x0000000000067882 */ /* 0x000fe20000000000 */
[----:B------:R-:W-:Y:S01]  /*16da0*/  IADD3 R11, R7, 0x17400, RZ ;  /* 0x00017400070b7810 */ /* 0x000fe20007ffe0ff */
[----:B------:R-:W-:Y:S01]  /*16db0*/  UMOV UR7, 0x12f00000 ;  /* 0x12f0000000077882 */ /* 0x000fe20000000000 */
[----:B------:R-:W-:-:S15]  /*16dc0*/  R2UR UR10, R23 ;  /* 0x00000000170a72ca */ /* 0x000fde00000e0000 */
.L_x_593:
        /* <DEDUP_REMOVED lines=12> */
[----:B------:R-:W-:Y:S01]  /*16e90*/  VIADD R11, R7, 0x19400 ;  /* 0x00019400070b7836 */ /* 0x000fe20000000000 */
[----:B------:R-:W-:Y:S01]  /*16ea0*/  UMOV UR6, 0x0 ;  /* 0x0000000000067882 */ /* 0x000fe20000000000 */
[----:B------:R-:W-:Y:S01]  /*16eb0*/  UMOV UR7, 0x12f00000 ;  /* 0x12f0000000077882 */ /* 0x000fe20000000000 */
[----:B------:R-:W-:-:S15]  /*16ec0*/  R2UR UR10, R15 ;  /* 0x000000000f0a72ca */ /* 0x000fde00000e0000 */
.L_x_594:
        /* <DEDUP_REMOVED lines=10> */
[----:B------:R-:W1:Y:S01]  /*16f70*/  SYNCS.PHASECHK.TRANS64.TRYWAIT P2, [R9+URZ+0x2d8c0], R8 ;  /* 0x02d8c008090075a7 */ /* 0x000e62000804017f */
[----:B------:R-:W-:Y:S04]  /*16f80*/  BSSY B2, `(.L_x_595) ;  /* 0x0000002000027945 */ /* 0x000fe80003800000 */
[----:B-1----:R-:W-:Y:S05]  /*16f90*/  @!P2 BRA `(.L_x_596) ;  /* 0x0000005c0098a947 */ /* 0x002fea0003800000 */
.L_x_735:
[----:B------:R-:W-:Y:S05]  /*16fa0*/  BSYNC B2 ;  /* 0x0000000000027941 */ /* 0x000fea0003800000 */
.L_x_595:
[----:B------:R-:W-:Y:S01]  /*16fb0*/  BSSY B2, `(.L_x_597) ;  /* 0x000000b000027945 */ /* 0x000fe20003800000 */
[----:B------:R-:W-:Y:S01]  /*16fc0*/  IMAD.MOV.U32 R12, RZ, RZ, 0x0 ;  /* 0x00000000ff0c7424 */ /* 0x000fe200078e00ff */
[----:B------:R-:W-:Y:S02]  /*16fd0*/  MOV R13, 0x12f00000 ;  /* 0x12f00000000d7802 */ /* 0x000fe40000000f00 */
[----:B------:R-:W-:Y:S05]  /*16fe0*/  @P3 BRA `(.L_x_598) ;  /* 0x00000000001c3947 */ /* 0x000fea0003800000 */
[----:B------:R-:W2:Y:S02]  /*16ff0*/  S2R R5, SR_TID.X ;  /* 0x0000000000057919 */ /* 0x000ea40000002100 */
[----:B--2---:R-:W-:Y:S01]  /*17000*/  LOP3.LUT R11, R5, 0x1f, RZ, 0xc0, !PT ;  /* 0x0000001f050b7812 */ /* 0x004fe200078ec0ff */
[----:B------:R-:W-:-:S03]  /*17010*/  IMAD.MOV.U32 R5, RZ, RZ, 0x6000 ;  /* 0x00006000ff057424 */ /* 0x000fc600078e00ff */
[----:B------:R-:W-:Y:S01]  /*17020*/  ISETP.NE.AND P2, PT, R11, RZ, PT ;  /* 0x000000ff0b00720c */ /* 0x000fe20003f45270 */
[----:B------:R2:W-:-:S12]  /*17030*/  SYNCS.ARRIVE.TRANS64 RZ, [R9+URZ+0x2d8b0], R5 ;  /* 0x02d8b00509ff79a7 */ /* 0x0005d8000800003f */
[----:B--2---:R-:W-:Y:S05]  /*17040*/  @!P2 BRA `(.L_x_598) ;  /* 0x000000000004a947 */ /* 0x004fea0003800000 */
[----:B------:R-:W-:Y:S01]  /*17050*/  BPT.TRAP 0x1 ;  /* 0x000000040000795c */ /* 0x000fe20000300000 */
.L_x_598:
[----:B------:R-:W-:Y:S05]  /*17060*/  BSYNC B2 ;  /* 0x0000000000027941 */ /* 0x000fea0003800000 */
.L_x_597:
[----:B------:R-:W-:Y:S01]  /*17070*/  R2UR UR10, R14 ;  /* 0x000000000e0a72ca */ /* 0x000fe200000e0000 */
[----:B------:R-:W-:Y:S01]  /*17080*/  UIADD3 UR4, UP0, UR40, 0x670, URZ ;  /* 0x0000067028047890 */ /* 0x000fe2000ff1e03f */
[----:B------:R-:W-:Y:S01]  /*17090*/  R2UR UR6, R12 ;  /* 0x000000000c0672ca */ /* 0x000fe200000e0000 */
[----:B01----:R-:W-:Y:S01]  /*170a0*/  VIADD R9, R9, 0x2d8b0 ;  /* 0x0002d8b009097836 */ /* 0x003fe20000000000 */
[----:B------:R-:W-:Y:S01]  /*170b0*/  R2UR UR7, R13 ;  /* 0x000000000d0772ca */ /* 0x000fe200000e0000 */
[----:B------:R-:W-:Y:S01]  /*170c0*/  VIADD R5, R7, 0x400 ;  /* 0x0000040007057836 */ /* 0x000fe20000000000 */
[----:B------:R-:W-:Y:S01]  /*170d0*/  PLOP3.LUT P2, PT, PT, PT, PT, 0x80, 0x0 ;  /* 0x000000000000781c */ /* 0x000fe20003f4f070 */
[----:B------:R-:W-:-:S12]  /*170e0*/  UIADD3.X UR5, URZ, UR41, URZ, UP0, !UPT ;  /* 0x000000293f057290 */ /* 0x000fd800087fe43f */
.L_x_599:
        /* <DEDUP_REMOVED lines=10> */
[----:B------:R-:W-:Y:S02]  /*17190*/  R2UR UR10, R23 ;  /* 0x00000000170a72ca */ /* 0x000fe400000e0000 */
[----:B------:R-:W-:Y:S02]  /*171a0*/  R2UR UR6, R12 ;  /* 0x000000000c0672ca */ /* 0x000fe400000e0000 */
[----:B------:R-:W-:Y:S02]  /*171b0*/  R2UR UR7, R13 ;  /* 0x000000000d0772ca */ /* 0x000fe400000e0000 */
[----:B------:R-:W-:Y:S02]  /*171c0*/  PLOP3.LUT P2, PT, PT, PT, PT, 0x80, 0x0 ;  /* 0x000000000000781c */ /* 0x000fe40003f4f070 */
[----:B------:R-:W-:-:S11]  /*171d0*/  IADD3 R5, R7, 0x2400, RZ ;  /* 0x0000240007057810 */ /* 0x000fd60007ffe0ff */
.L_x_600:
        /* <DEDUP_REMOVED lines=15> */
.L_x_601:
        /* <DEDUP_REMOVED lines=10> */
.L_x_587:
[----:B------:R-:W-:Y:S05]  /*17370*/  BSYNC B1 ;  /* 0x0000000000017941 */ /* 0x000fea0003800000 */
.L_x_586:
[----:B------:R-:W2:Y:S01]  /*17380*/  LDL.LU R8, [R1+0x4] ;  /* 0x0000040001087983 */ /* 0x000ea20000300800 */
[----:B------:R-:W-:Y:S01]  /*17390*/  VIADD R29, R29, 0x1 ;  /* 0x000000011d1d7836 */ /* 0x000fe20000000000 */
[C---:B------:R-:W-:Y:S01]  /*173a0*/  ISETP.GT.AND P3, PT, R10.reuse, R3, PT ;  /* 0x000000030a00720c */ /* 0x040fe20003f64270 */
[----:B------:R-:W-:-:S03]  /*173b0*/  VIADD R10, R10, 0xffffffff ;  /* 0xffffffff0a0a7836 */ /* 0x000fc60000000000 */
[----:B------:R-:W-:-:S04]  /*173c0*/  ISETP.NE.AND P2, PT, R29, 0x2, PT ;  /* 0x000000021d00780c */ /* 0x000fc80003f45270 */
[----:B------:R-:W-:Y:S02]  /*173d0*/  SEL R5, RZ, 0x1, P2 ;  /* 0x00000001ff057807 */ /* 0x000fe40001000000 */
[----:B------:R-:W-:Y:S02]  /*173e0*/  SEL R29, R29, RZ, P2 ;  /* 0x000000ff1d1d7207 */ /* 0x000fe40001000000 */
[----:B--2---:R-:W-:-:S05]  /*173f0*/  LOP3.LUT R8, R8, R5, RZ, 0x3c, !PT ;  /* 0x0000000508087212 */ /* 0x004fca00078e3cff */
[----:B------:R2:W-:Y:S01]  /*17400*/  STL [R1+0x4], R8 ;  /* 0x0000040801007387 */ /* 0x0005e20000100800 */
[----:B------:R-:W-:Y:S05]  /*17410*/  @P3 BRA `(.L_x_602) ;  /* 0xfffffff400a43947 */ /* 0x000fea000383ffff */
.L_x_564:
[----:B------:R-:W-:Y:S05]  /*17420*/  BSYNC B0 ;  /* 0x0000000000007941 */ /* 0x000fea0003800000 */
.L_x_563:
[----:B------:R-:W-:Y:S05]  /*17430*/  @!P0 WARPSYNC.ALL ;  /* 0x0000000000008948 */ /* 0x000fea0003800000 */
[----:B------:R-:W-:Y:S01]  /*17440*/  @!P0 BAR.SYNC.DEFER_BLOCKING 0xc, 0x200 ;  /* 0x0308000000008b1d */ /* 0x000fe20000010000 */
[----:B------:R-:W-:-:S05]  /*17450*/  MOV R0, RZ ;  /* 0x000000ff00007202 */ /* 0x000fca0000000f00 */
[----:B------:R-:W-:Y:S04]  /*17460*/  BSSY B0, `(.L_x_603) ;  /* 0x000001e000007945 */ /* 0x000fe80003800000 */
[----:B------:R-:W-:Y:S05]  /*17470*/  @!P1 BRA `(.L_x_604) ;  /* 0x0000000000709947 */ /* 0x000fea0003800000 */
[----:B------:R-:W-:-:S13]  /*17480*/  ISETP.NE.AND P0, PT, R4, RZ, PT ;  /* 0x000000ff0400720c */ /* 0x000fda0003f05270 */
[----:B------:R-:W3:Y:S02]  /*17490*/  @!P0 LDC R4, c[0x0][0x9f0] ;  /* 0x00027c00ff048b82 */ /* 0x000ee40000000800 */
[-C--:B---3--:R-:W-:Y:S02]  /*174a0*/  IABS R0, R4.reuse ;  /* 0x0000000400007213 */ /* 0x088fe40000000000 */
[----:B0-----:R-:W-:Y:S02]  /*174b0*/  IABS R6, R4 ;  /* 0x0000000400067213 */ /* 0x001fe40000000000 */
[----:B------:R-:W0:Y:S02]  /*174c0*/  I2F.RP R2, R0 ;  /* 0x0000000000027306 */ /* 0x000e240000209400 */
[----:B------:R-:W-:-:S06]  /*174d0*/  IADD3 R6, RZ, -R6, RZ ;  /* 0x80000006ff067210 */ /* 0x000fcc0007ffe0ff */
[----:B0-----:R-:W0:Y:S02]  /*174e0*/  MUFU.RCP R2, R2 ;  /* 0x0000000200027308 */ /* 0x001e240000001000 */
[----:B0-----:R-:W-:-:S06]  /*174f0*/  VIADD R2, R2, 0xffffffe ;  /* 0x0ffffffe02027836 */ /* 0x001fcc0000000000 */
[----:B------:R-:W0:Y:S02]  /*17500*/  F2I.FTZ.U32.TRUNC.NTZ R3, R2 ;  /* 0x0000000200037305 */ /* 0x000e24000021f000 */
[----:B0-----:R-:W-:-:S04]  /*17510*/  IMAD.MOV R2, RZ, RZ, -R3 ;  /* 0x000000ffff027224 */ /* 0x001fc800078e0a03 */
[----:B------:R-:W-:Y:S02]  /*17520*/  IMAD R5, R2, R0, RZ ;  /* 0x0000000002057224 */ /* 0x000fe400078e02ff */
[----:B------:R-:W-:-:S04]  /*17530*/  IMAD.MOV.U32 R2, RZ, RZ, RZ ;  /* 0x000000ffff027224 */ /* 0x000fc800078e00ff */
[----:B------:R-:W-:Y:S01]  /*17540*/  IMAD.HI.U32 R2, R3, R5, R2 ;  /* 0x0000000503027227 */ /* 0x000fe200078e0002 */
[----:B------:R-:W-:-:S04]  /*17550*/  IADD3 R5, R20, -0x1, R4 ;  /* 0xffffffff14057810 */ /* 0x000fc80007ffe004 */
[----:B------:R-:W-:Y:S02]  /*17560*/  IABS R3, R5 ;  /* 0x0000000500037213 */ /* 0x000fe40000000000 */
[----:B------:R-:W-:-:S03]  /*17570*/  LOP3.LUT R5, R5, R4, RZ, 0x3c, !PT ;  /* 0x0000000405057212 */ /* 0x000fc600078e3cff */
[----:B------:R-:W-:Y:S01]  /*17580*/  IMAD.HI.U32 R2, R2, R3, RZ ;  /* 0x0000000302027227 */ /* 0x000fe200078e00ff */
[----:B------:R-:W-:-:S03]  /*17590*/  ISETP.GE.AND P2, PT, R5, RZ, PT ;  /* 0x000000ff0500720c */ /* 0x000fc60003f46270 */
        /* <DEDUP_REMOVED lines=10> */
.L_x_604:
[----:B------:R-:W-:Y:S05]  /*17640*/  BSYNC B0 ;  /* 0x0000000000007941 */ /* 0x000fea0003800000 */
.L_x_603:
[-C--:B------:R-:W-:Y:S01]  /*17650*/  IMAD R2, R21, R0.reuse, RZ ;  /* 0x0000000015027224 */ /* 0x080fe200078e02ff */
[----:B------:R-:W-:Y:S04]  /*17660*/  BSSY B7, `(.L_x_605) ;  /* 0x0000347000077945 */ /* 0x000fe80003800000 */
[----:B------:R-:W-:Y:S01]  /*17670*/  VIADDMNMX R26, R2, R0, R20, PT ;  /* 0x00000000021a7246 */ /* 0x000fe20003800114 */
[----:B------:R3:W-:Y:S03]  /*17680*/  STL [R1+0x24], R2 ;  /* 0x0000240201007387 */ /* 0x0007e60000100800 */
[----:B------:R-:W-:Y:S01]  /*17690*/  ISETP.GT.AND P0, PT, R26, R2, PT ;  /* 0x000000021a00720c */ /* 0x000fe20003f04270 */
[----:B------:R3:W-:-:S12]  /*176a0*/  STL [R1+0x40], R26 ;  /* 0x0000401a01007387 */ /* 0x0007d80000100800 */
[----:B---3--:R-:W-:Y:S05]  /*176b0*/  @P0 BRA `(.L_x_606) ;  /* 0x0000000000440947 */ /* 0x008fea0003800000 */
[----:B------:R-:W3:Y:S02]  /*176c0*/  S2R R2, SR_TID.X ;  /* 0x0000000000027919 */ /* 0x000ee40000002100 */
[----:B---3--:R-:W-:-:S04]  /*176d0*/  LOP3.LUT R2, R2, 0x7f, RZ, 0xc0, !PT ;  /* 0x0000007f02027812 */ /* 0x008fc800078ec0ff */
[----:B------:R-:W-:-:S13]  /*176e0*/  ISETP.NE.AND P0, PT, R2, RZ, PT ;  /* 0x000000ff0200720c */ /* 0x000fda0003f05270 */
[----:B------:R-:W-:Y:S05]  /*176f0*/  @P0 BRA `(.L_x_607) ;  /* 0x0000003000f40947 */ /* 0x000fea0003800000 */
[----:B------:R-:W3:Y:S01]  /*17700*/  S2R R5, SR_LANEID ;  /* 0x0000000000057919 */ /* 0x000ee20000000000 */
[----:B------:R-:W-:Y:S01]  /*17710*/  VOTEU.ANY UR4, UPT, PT ;  /* 0x0000000000047886 */ /* 0x000fe200038e0100 */
[----:B------:R-:W4:Y:S01]  /*17720*/  LDC.64 R2, c[0x0][0xc60] ;  /* 0x00031800ff027b82 */ /* 0x000f220000000a00 */
[----:B------:R-:W3:Y:S02]  /*17730*/  FLO.U32 R0, UR4 ;  /* 0x0000000400007d00 */ /* 0x000ee400080e0000 */
[----:B---3--:R-:W-:-:S06]  /*17740*/  ISETP.EQ.U32.AND P0, PT, R0, R5, PT ;  /* 0x000000050000720c */ /* 0x008fcc0003f02070 */
[----:B------:R-:W4:Y:S07]  /*17750*/  POPC R5, UR4 ;  /* 0x0000000400057d09 */ /* 0x000f2e0008000000 */
[----:B----4-:R-:W3:Y:S01]  /*17760*/  @P0 ATOMG.E.ADD.STRONG.GPU PT, R3, desc[UR42][R2.64], R5 ;  /* 0x00000005020309a8 */ /* 0x010ee200081ee1ea */
[----:B------:R-:W4:Y:S02]  /*17770*/  S2R R4, SR_LTMASK ;  /* 0x0000000000047919 */ /* 0x000f240000003900 */
[----:B----4-:R-:W-:-:S04]  /*17780*/  LOP3.LUT R4, R4, UR4, RZ, 0xc0, !PT ;  /* 0x0000000404047c12 */ /* 0x010fc8000f8ec0ff */
[----:B------:R-:W4:Y:S01]  /*17790*/  POPC R7, R4 ;  /* 0x0000000400077309 */ /* 0x000f220000000000 */
[----:B---3--:R-:W4:Y:S02]  /*177a0*/  SHFL.IDX PT, R0, R3, R0, 0x1f ;  /* 0x00001f0003007589 */ /* 0x008f2400000e0000 */
[----:B----4-:R-:W-:Y:S01]  /*177b0*/  IADD3 R24, R0, UR37, R7 ;  /* 0x0000002500187c10 */ /* 0x010fe2000fffe007 */
[----:B------:R-:W-:Y:S06]  /*177c0*/  BRA `(.L_x_607) ;  /* 0x0000003000c07947 */ /* 0x000fec0003800000 */
.L_x_606:
        /* <DEDUP_REMOVED lines=10> */
[----:B------:R-:W3:Y:S01]  /*17870*/  LDC.64 R2, c[0x4][R2] ;  /* 0x0100000002027b82 */ /* 0x000ee20000000a00 */
[----:B0-----:R-:W-:Y:S01]  /*17880*/  IMAD.U32 R6, RZ, RZ, UR8 ;  /* 0x00000008ff067e24 */ /* 0x001fe2000f8e00ff */
[----:B------:R-:W-:Y:S01]  /*17890*/  MOV R11, UR5 ;  /* 0x00000005000b7c02 */ /* 0x000fe20008000f00 */
[----:B------:R-:W-:Y:S02]  /*178a0*/  IMAD.U32 R7, RZ, RZ, UR9 ;  /* 0x00000009ff077e24 */ /* 0x000fe4000f8e00ff */
[----:B------:R-:W-:-:S02]  /*178b0*/  IMAD.U32 R10, RZ, RZ, UR4 ;  /* 0x00000004ff0a7e24 */ /* 0x000fc4000f8e00ff */
[----:B--2---:R-:W-:Y:S02]  /*178c0*/  IMAD.MOV.U32 R8, RZ, RZ, 0x70 ;  /* 0x00000070ff087424 */ /* 0x004fe400078e00ff */
[----:B------:R-:W-:Y:S02]  /*178d0*/  IMAD.MOV.U32 R12, RZ, RZ, 0x1 ;  /* 0x00000001ff0c7424 */ /* 0x000fe400078e00ff */
[----:B------:R-:W-:-:S07]  /*178e0*/  IMAD.MOV.U32 R13, RZ, RZ, RZ ;  /* 0x000000ffff0d7224 */ /* 0x000fce00078e00ff */
[----:B------:R-:W-:-:S07]  /*178f0*/  LEPC R20, `(.L_x_609) ;  /* 0x000000001014794e */ /* 0x000fce0000000000 */
[----:B-1-3--:R-:W-:Y:S05]  /*17900*/  CALL.ABS.NOINC R2 ;  /* 0x0000000002007343 */ /* 0x00afea0003c00000 */
.L_x_609:
[----:B------:R-:W-:Y:S05]  /*17910*/  BSYNC B6 ;  /* 0x0000000000067941 */ /* 0x000fea0003800000 */
.L_x_608:
[----:B------:R-:W-:Y:S01]  /*17920*/  IADD3 R0, R16, 0x400, RZ ;  /* 0x0000040010007810 */ /* 0x000fe20007ffe0ff */
[----:B------:R-:W-:Y:S03]  /*17930*/  BSSY B6, `(.L_x_610) ;  /* 0x0000022000067945 */ /* 0x000fe60003800000 */
[----:B------:R-:W-:-:S13]  /*17940*/  LOP3.LUT P0, RZ, R0, 0x1bf, RZ, 0xc0, !PT ;  /* 0x000001bf00ff7812 */ /* 0x000fda000780c0ff */
[----:B------:R-:W-:Y:S05]  /*17950*/  @!P0 BRA `(.L_x_611) ;  /* 0x00000000007c8947 */ /* 0x000fea0003800000 */
[----:B------:R-:W-:Y:S01]  /*17960*/  MOV R23, 0x0 ;  /* 0x0000000000177802 */ /* 0x000fe20000000f00 */
[----:B------:R-:W-:Y:S01]  /*17970*/  ULDC.64 UR6, c[0x4][0x88] ;  /* 0x0100220000067ab9 */ /* 0x000fe20000000a00 */
[----:B------:R-:W-:Y:S01]  /*17980*/  ULDC.64 UR8, c[0x4][0x90] ;  /* 0x0100240000087ab9 */ /* 0x000fe20000000a00 */
[----:B------:R-:W-:Y:S01]  /*17990*/  ULDC.64 UR4, c[0x4][0x10] ;  /* 0x0100040000047ab9 */ /* 0x000fe20000000a00 */
[----:B------:R3:W4:Y:S01]  /*179a0*/  LDC.64 R2, c[0x4][R23] ;  /* 0x0100000017027b82 */ /* 0x0007220000000a00 */
[----:B------:R-:W-:Y:S01]  /*179b0*/  IMAD.U32 R4, RZ, RZ, UR6 ;  /* 0x00000006ff047e24 */ /* 0x000fe2000f8e00ff */
[----:B------:R-:W-:Y:S01]  /*179c0*/  MOV R7, UR9 ;  /* 0x0000000900077c02 */ /* 0x000fe20008000f00 */
[----:B------:R-:W-:Y:S01]  /*179d0*/  IMAD.U32 R5, RZ, RZ, UR7 ;  /* 0x00000007ff057e24 */ /* 0x000fe2000f8e00ff */
[----:B------:R-:W-:Y:S01]  /*179e0*/  MOV R12, 0x1 ;  /* 0x00000001000c7802 */ /* 0x000fe20000000f00 */
[----:B0-----:R-:W-:Y:S02]  /*179f0*/  IMAD.U32 R6, RZ, RZ, UR8 ;  /* 0x00000008ff067e24 */ /* 0x001fe4000f8e00ff */
[----:B------:R-:W-:-:S02]  /*17a00*/  IMAD.U32 R10, RZ, RZ, UR4 ;  /* 0x00000004ff0a7e24 */ /* 0x000fc4000f8e00ff */
[----:B------:R-:W-:Y:S02]  /*17a10*/  IMAD.U32 R11, RZ, RZ, UR5 ;  /* 0x00000005ff0b7e24 */ /* 0x000fe4000f8e00ff */
[----:B--2---:R-:W-:Y:S02]  /*17a20*/  IMAD.MOV.U32 R8, RZ, RZ, 0x70 ;  /* 0x00000070ff087424 */ /* 0x004fe400078e00ff */
[----:B---3--:R-:W-:-:S07]  /*17a30*/  IMAD.MOV.U32 R13, RZ, RZ, RZ ;  /* 0x000000ffff0d7224 */ /* 0x008fce00078e00ff */
[----:B------:R-:W-:-:S07]  /*17a40*/  LEPC R20, `(.L_x_612) ;  /* 0x000000001014794e */ /* 0x000fce0000000000 */
[----:B-1--4-:R-:W-:Y:S05]  /*17a50*/  CALL.ABS.NOINC R2 ;  /* 0x0000000002007343 */ /* 0x012fea0003c00000 */
.L_x_612:
[----:B------:R0:W1:Y:S01]  /*17a60*/  LDC.64 R2, c[0x4][R23] ;  /* 0x0100000017027b82 */ /* 0x0000620000000a00 */
[----:B------:R-:W-:Y:S01]  /*17a70*/  ULDC.64 UR4, c[0x4][0x88] ;  /* 0x0100220000047ab9 */ /* 0x000fe20000000a00 */
[----:B------:R-:W-:Y:S01]  /*17a80*/  ULDC.64 UR6, c[0x4][0x90] ;  /* 0x0100240000067ab9 */ /* 0x000fe20000000a00 */
[----:B------:R-:W-:Y:S01]  /*17a90*/  ULDC.64 UR8, c[0x4][0x18] ;  /* 0x0100060000087ab9 */ /* 0x000fe20000000a00 */
[----:B------:R-:W-:Y:S01]  /*17aa0*/  IMAD.U32 R4, RZ, RZ, UR4 ;  /* 0x00000004ff047e24 */ /* 0x000fe2000f8e00ff */
[----:B------:R-:W-:Y:S01]  /*17ab0*/  MOV R6, UR6 ;  /* 0x0000000600067c02 */ /* 0x000fe20008000f00 */
        /* <DEDUP_REMOVED lines=9> */
.L_x_611:
[----:B------:R-:W-:Y:S05]  /*17b50*/  BSYNC B6 ;  /* 0x0000000000067941 */ /* 0x000fea0003800000 */
.L_x_610:
[----:B------:R-:W3:Y:S01]  /*17b60*/  LDL R20, [R1+0xc] ;  /* 0x00000c0001147983 */ /* 0x000ee20000100800 */
[----:B------:R-:W-:Y:S01]  /*17b70*/  ULDC.64 UR4, c[0x0][0x9f8] ;  /* 0x00027e0000047ab9 */ /* 0x000fe20000000a00 */
[----:B------:R-:W-:Y:S01]  /*17b80*/  IMAD.MOV.U32 R23, RZ, RZ, R26 ;  /* 0x000000ffff177224 */ /* 0x000fe200078e001a */
[----:B------:R-:W-:Y:S01]  /*17b90*/  ISETP.NE.U32.AND P0, PT, RZ, UR4, PT ;  /* 0x00000004ff007c0c */ /* 0x000fe2000bf05070 */
[----:B------:R-:W4:Y:S01]  /*17ba0*/  LDL R26, [R1+0x20] ;  /* 0x00002000011a7983 */ /* 0x000f220000100800 */
[----:B------:R-:W0:Y:S02]  /*17bb0*/  LDC R5, c[0x0][0x430] ;  /* 0x00010c00ff057b82 */ /* 0x000e240000000800 */
[----:B------:R-:W-:Y:S01]  /*17bc0*/  ISETP.NE.AND.EX P0, PT, RZ, UR5, PT, P0 ;  /* 0x00000005ff007c0c */ /* 0x000fe2000bf05300 */
[----:B------:R-:W2:-:S12]  /*17bd0*/  LDL R21, [R1+0x28] ;  /* 0x0000280001157983 */ /* 0x000e980000100800 */
[----:B------:R-:W-:Y:S01]  /*17be0*/  @P0 IADD3 R2, P1, R18, UR4, RZ ;  /* 0x0000000412020c10 */ /* 0x000fe2000ff3e0ff */
[----:B------:R-:W1:Y:S01]  /*17bf0*/  S2R R0, SR_TID.X ;  /* 0x0000000000007919 */ /* 0x000e620000002100 */
[----:B------:R-:W1:Y:S02]  /*17c00*/  S2R R4, SR_TID.X ;  /* 0x0000000000047919 */ /* 0x000e640000002100 */
[----:B------:R-:W-:Y:S01]  /*17c10*/  @P0 IADD3.X R3, R22, UR5, RZ, P1, !PT ;  /* 0x0000000516030c10 */ /* 0x000fe20008ffe4ff */
[----:B------:R-:W-:Y:S01]  /*17c20*/  VIADD R23, R23, 0xffffffff ;  /* 0xffffffff17177836 */ /* 0x000fe20000000000 */
[----:B------:R-:W-:Y:S01]  /*17c30*/  ULDC UR4, c[0x0][0x2f4] ;  /* 0x0000bd0000047ab9 */ /* 0x000fe20000000800 */
[----:B0-----:R-:W-:Y:S02]  /*17c40*/  ISETP.NE.AND P1, PT, R5, 0x1, PT ;  /* 0x000000010500780c */ /* 0x001fe40003f25270 */
[----:B---3--:R0:W3:Y:S01]  /*17c50*/  @P0 LDG.E R20, desc[UR42][R2.64] ;  /* 0x0000002a02140981 */ /* 0x0080e2000c1e1900 */
[----:B-1----:R-:W-:-:S02]  /*17c60*/  LOP3.LUT R0, R0, 0x7f, RZ, 0xc0, !PT ;  /* 0x0000007f00007812 */ /* 0x002fc400078ec0ff */
[----:B------:R-:W-:-:S08]  /*17c70*/  SHF.L.U32 R4, R4, 0x5, RZ ;  /* 0x0000000504047819 */ /* 0x000fd000000006ff */
[----:B0-----:R-:W0:Y:S01]  /*17c80*/  @P1 LDC R2, c[0x0][0x434] ;  /* 0x00010d00ff021b82 */ /* 0x001e220000000800 */
[----:B------:R-:W-:Y:S01]  /*17c90*/  IMAD.SHL.U32 R10, R23, 0x80, RZ ;  /* 0x00000080170a7824 */ /* 0x000fe200078e00ff */
[----:B------:R-:W-:Y:S02]  /*17ca0*/  SHF.R.U32.HI R0, RZ, 0x2, R0 ;  /* 0x00000002ff007819 */ /* 0x000fe40000011600 */
[----:B------:R-:W-:-:S04]  /*17cb0*/  LOP3.LUT R4, R4, 0x60, RZ, 0xc0, !PT ;  /* 0x0000006004047812 */ /* 0x000fc800078ec0ff */
[----:B------:R-:W1:Y:S01]  /*17cc0*/  @P1 LDC R3, c[0x0][0x438] ;  /* 0x00010e00ff031b82 */ /* 0x000e620000000800 */
[----:B------:R-:W-:Y:S01]  /*17cd0*/  LOP3.LUT R0, R10, R0, R4, 0xfe, !PT ;  /* 0x000000000a007212 */ /* 0x000fe200078efe04 */
[----:B------:R-:W4:Y:S01]  /*17ce0*/  S2R R11, SR_TID.X ;  /* 0x00000000000b7919 */ /* 0x000f220000002100 */
[----:B------:R-:W-:Y:S01]  /*17cf0*/  LOP3.LUT R19, R19, 0xfffffff7, RZ, 0xc0, !PT ;  /* 0xfffffff713137812 */ /* 0x000fe200078ec0ff */
[----:B----4-:R-:W-:-:S05]  /*17d00*/  IMAD.SHL.U32 R11, R11, 0x8, RZ ;  /* 0x000000080b0b7824 */ /* 0x010fca00078e00ff */
[----:B------:R-:W-:-:S04]  /*17d10*/  LOP3.LUT R11, R11, 0x18, RZ, 0xc0, !PT ;  /* 0x000000180b0b7812 */ /* 0x000fc800078ec0ff */
[----:B------:R-:W-:Y:S01]  /*17d20*/  LOP3.LUT R12, R11, 0x20, RZ, 0xfc, !PT ;  /* 0x000000200b0c7812 */ /* 0x000fe200078efcff */
[----:B------:R-:W-:Y:S01]  /*17d30*/  UMOV UR5, 0xffffffff ;  /* 0xffffffff00057882 */ /* 0x000fe20000000000 */
[----:B---3--:R-:W-:Y:S01]  /*17d40*/  @P0 STL [R1+0xc], R20 ;  /* 0x00000c1401000387 */ /* 0x008fe20000100800 */
[C---:B------:R-:W-:Y:S01]  /*17d50*/  ISETP.GE.AND P0, PT, R0.reuse, R26, PT ;  /* 0x0000001a0000720c */ /* 0x040fe20003f06270 */
[----:B--2---:R-:W-:-:S04]  /*17d60*/  IMAD.IADD R0, R0, 0x1, R21 ;  /* 0x0000000100007824 */ /* 0x004fc800078e0215 */
[----:B0-----:R-:W-:Y:S01]  /*17d70*/  @P1 IMAD.HI.U32 R2, R0, R2, RZ ;  /* 0x0000000200021227 */ /* 0x001fe200078e00ff */
[----:B------:R-:W-:-:S04]  /*17d80*/  MOV R6, R0 ;  /* 0x0000000000067202 */ /* 0x000fc80000000f00 */
[----:B-1----:R-:W-:-:S03]  /*17d90*/  @P1 SHF.R.U32.HI R6, RZ, R3, R2 ;  /* 0x00000003ff061219 */ /* 0x002fc60000011602 */
[----:B------:R-:W0:Y:S01]  /*17da0*/  @!P0 LDC.64 R2, c[0x0][0x428] ;  /* 0x00010a00ff028b82 */ /* 0x000e220000000a00 */
[----:B------:R-:W-:Y:S01]  /*17db0*/  SHF.R.S32.HI R8, RZ, 0x1f, R20 ;  /* 0x0000001fff087819 */ /* 0x000fe20000011414 */
[--C-:B------:R-:W-:Y:S01]  /*17dc0*/  IMAD.MOV R4, RZ, RZ, -R6.reuse ;  /* 0x000000ffff047224 */ /* 0x100fe200078e0a06 */
[----:B------:R-:W-:-:S03]  /*17dd0*/  @!P0 SHF.R.S32.HI R7, RZ, 0x1f, R6 ;  /* 0x0000001fff078819 */ /* 0x000fc60000011406 */
[----:B------:R-:W-:Y:S02]  /*17de0*/  IMAD R4, R5, R4, R0 ;  /* 0x0000000405047224 */ /* 0x000fe400078e0200 */
[-C--:B0-----:R-:W-:Y:S02]  /*17df0*/  @!P0 IMAD R0, R8, R2.reuse, RZ ;  /* 0x0000000208008224 */ /* 0x081fe400078e02ff */
[----:B------:R-:W-:-:S04]  /*17e00*/  @!P0 IMAD.WIDE.U32 R6, R20, R2, R6 ;  /* 0x0000000214068225 */ /* 0x000fc800078e0006 */
[----:B------:R-:W-:Y:S02]  /*17e10*/  @!P0 IMAD R0, R20, R3, R0 ;  /* 0x0000000314008224 */ /* 0x000fe400078e0200 */
[----:B------:R-:W0:Y:S01]  /*17e20*/  @!P0 LDC.64 R2, c[0x0][0x418] ;  /* 0x00010600ff028b82 */ /* 0x000e220000000a00 */
[----:B------:R-:W-:Y:S01]  /*17e30*/  MOV R5, UR38 ;  /* 0x0000002600057c02 */ /* 0x000fe20008000f00 */
[----:B------:R0:W-:Y:S01]  /*17e40*/  STL [R1+0x2c], R8 ;  /* 0x00002c0801007387 */ /* 0x0001e20000100800 */
[----:B------:R-:W-:Y:S02]  /*17e50*/  @!P0 IMAD.IADD R0, R7, 0x1, R0 ;  /* 0x0000000107008824 */ /* 0x000fe400078e0200 */
[----:B------:R-:W-:Y:S02]  /*17e60*/  ISETP.NE.AND P2, PT, R5, 0x3, PT ;  /* 0x000000030500780c */ /* 0x000fe40003f45270 */
[----:B0-----:R-:W-:Y:S01]  /*17e70*/  @!P0 LEA R8, P1, R6, R2, 0x2 ;  /* 0x0000000206088211 */ /* 0x001fe200078210ff */
[----:B------:R-:W-:-:S03]  /*17e80*/  IMAD.MOV.U32 R2, RZ, RZ, RZ ;  /* 0x000000ffff027224 */ /* 0x000fc600078e00ff */
[----:B------:R-:W-:-:S05]  /*17e90*/  @!P0 LEA.HI.X R9, R6, R3, R0, 0x2, P1 ;  /* 0x0000000306098211 */ /* 0x000fca00008f1400 */
[----:B------:R0:W5:Y:S01]  /*17ea0*/  @!P0 LDG.E R2, desc[UR42][R8.64] ;  /* 0x0000002a08028981 */ /* 0x000162000c1e1900 */
[----:B------:R-:W-:Y:S02]  /*17eb0*/  ISETP.GE.AND P0, PT, R11, UR4, PT ;  /* 0x000000040b007c0c */ /* 0x000fe4000bf06270 */
[----:B------:R-:W-:-:S04]  /*17ec0*/  @P2 LOP3.LUT R19, R19, 0x8, RZ, 0xfc, !PT ;  /* 0x0000000813132812 */ /* 0x000fc800078efcff */
        /* <DEDUP_REMOVED lines=10> */
.L_x_738:
[----:B------:R-:W-:Y:S05]  /*17f70*/  @!P2 BRA `(.L_x_614) ;  /* 0x000000000004a947 */ /* 0x000fea0003800000 */
[----:B------:R-:W-:Y:S01]  /*17f80*/  BPT.TRAP 0x1 ;  /* 0x000000040000795c */ /* 0x000fe20000300000 */
.L_x_614:
[----:B------:R-:W2:Y:S01]  /*17f90*/  LDL R5, [R1] ;  /* 0x0000000001057983 */ /* 0x000ea20000100800 */
[----:B------:R-:W-:Y:S01]  /*17fa0*/  SHF.R.S32.HI R3, RZ, 0x1f, R4 ;  /* 0x0000001fff037819 */ /* 0x000fe20000011404 */
[----:B------:R-:W-:Y:S01]  /*17fb0*/  ULDC.64 UR4, c[0x0][0x328] ;  /* 0x0000ca0000047ab9 */ /* 0x000fe20000000a00 */
[----:B-----5:R-:W-:Y:S01]  /*17fc0*/  SHF.R.S32.HI R8, RZ, 0x1f, R2 ;  /* 0x0000001fff087819 */ /* 0x020fe20000011402 */
[----:B------:R-:W-:Y:S01]  /*17fd0*/  IMAD.WIDE.U32 R6, R4, UR4, RZ ;  /* 0x0000000404067c25 */ /* 0x000fe2000f8e00ff */
[----:B------:R-:W-:Y:S01]  /*17fe0*/  ULDC.64 UR6, c[0x0][0x318] ;  /* 0x0000c60000067ab9 */ /* 0x000fe20000000a00 */
[----:B------:R-:W-:Y:S02]  /*17ff0*/  BSSY B0, `(.L_x_615) ;  /* 0x0000012000007945 */ /* 0x000fe40003800000 */
[----:B------:R-:W-:-:S04]  /*18000*/  IMAD R0, R3, UR4, RZ ;  /* 0x0000000403007c24 */ /* 0x000fc8000f8e02ff */
[----:B------:R-:W-:Y:S01]  /*18010*/  IMAD R0, R4, UR5, R0 ;  /* 0x0000000504007c24 */ /* 0x000fe2000f8e0200 */
[----:B------:R-:W-:-:S03]  /*18020*/  ULDC.64 UR4, c[0x0][0x338] ;  /* 0x0000ce0000047ab9 */ /* 0x000fc60000000a00 */
[----:B------:R-:W-:Y:S02]  /*18030*/  IMAD.IADD R7, R7, 0x1, R0 ;  /* 0x0000000107077824 */ /* 0x000fe400078e0200 */
[----:B------:R-:W-:Y:S02]  /*18040*/  IMAD R0, R8, UR4, RZ ;  /* 0x0000000408007c24 */ /* 0x000fe4000f8e02ff */
[----:B------:R-:W-:-:S04]  /*18050*/  IMAD.WIDE.U32 R6, R2, UR4, R6 ;  /* 0x0000000402067c25 */ /* 0x000fc8000f8e0006 */
[----:B------:R-:W-:Y:S01]  /*18060*/  IMAD R0, R2, UR5, R0 ;  /* 0x0000000502007c24 */ /* 0x000fe2000f8e0200 */
[----:B------:R-:W-:-:S03]  /*18070*/  ULDC.64 UR4, c[0x0][0x330] ;  /* 0x0000cc0000047ab9 */ /* 0x000fc60000000a00 */
[----:B------:R-:W-:Y:S01]  /*18080*/  IMAD.IADD R7, R7, 0x1, R0 ;  /* 0x0000000107077824 */ /* 0x000fe200078e0200 */
[----:B------:R-:W-:Y:S01]  /*18090*/  LEA R0, R28, R16, 0x3 ;  /* 0x000000101c007211 */ /* 0x000fe200078e18ff */
[----:B------:R-:W-:-:S04]  /*180a0*/  IMAD.WIDE.U32 R6, R17, UR4, R6 ;  /* 0x0000000411067c25 */ /* 0x000fc8000f8e0006 */
[----:B------:R-:W-:Y:S01]  /*180b0*/  IMAD R22, R17, UR5, R7 ;  /* 0x0000000511167c24 */ /* 0x000fe2000f8e0207 */
[----:B------:R-:W-:-:S04]  /*180c0*/  LEA R18, P0, R6, UR6, 0x1 ;  /* 0x0000000606127c11 */ /* 0x000fc8000f8008ff */
[----:B------:R-:W-:Y:S02]  /*180d0*/  LEA.HI.X R22, R6, UR7, R22, 0x1, P0 ;  /* 0x0000000706167c11 */ /* 0x000fe400080f0c16 */
[----:B--2---:R-:W-:-:S06]  /*180e0*/  SHF.L.U32 R5, R5, 0x1f, RZ ;  /* 0x0000001f05057819 */ /* 0x004fcc00000006ff */
[----:B------:R-:W0:Y:S02]  /*180f0*/  SYNCS.PHASECHK.TRANS64.TRYWAIT P0, [R0+URZ+0x2d840], R5 ;  /* 0x02d84005000075a7 */ /* 0x000e24000800017f */
[----:B0-----:R-:W-:Y:S05]  /*18100*/  @!P0 BRA `(.L_x_616) ;  /* 0x0000004c00848947 */ /* 0x001fea0003800000 */
.L_x_739:
[----:B------:R-:W-:Y:S05]  /*18110*/  BSYNC B0 ;  /* 0x0000000000007941 */ /* 0x000fea0003800000 */
.L_x_615:
[----:B------:R-:W2:Y:S01]  /*18120*/  LDL R9, [R1+0x10] ;  /* 0x0000100001097983 */ /* 0x000ea20000100800 */
[----:B------:R-:W-:Y:S01]  /*18130*/  ULDC.64 UR4, c[0x0][0x300] ;  /* 0x0000c00000047ab9 */ /* 0x000fe20000000a00 */
[----:B------:R-:W-:Y:S02]  /*18140*/  ULDC.64 UR6, c[0x0][0x2e8] ;  /* 0x0000ba0000067ab9 */ /* 0x000fe40000000a00 */
[----:B------:R-:W3:Y:S01]  /*18150*/  LDL R12, [R1+0x20] ;  /* 0x00002000010c7983 */ /* 0x000ee20000100800 */
[----:B------:R-:W1:Y:S01]  /*18160*/  S2R R6, SR_TID.X ;  /* 0x0000000000067919 */ /* 0x000e620000002100 */
[----:B------:R-:W-:-:S04]  /*18170*/  IMAD R3, R3, UR4, RZ ;  /* 0x0000000403037c24 */ /* 0x000fc8000f8e02ff */
[C---:B------:R-:W-:Y:S02]  /*18180*/  IMAD R3, R4.reuse, UR5, R3 ;  /* 0x0000000504037c24 */ /* 0x040fe4000f8e0203 */
[----:B0-----:R-:W-:Y:S01]  /*18190*/  IMAD.WIDE.U32 R4, R4, UR4, RZ ;  /* 0x0000000404047c25 */ /* 0x001fe2000f8e00ff */
[----:B------:R-:W-:-:S03]  /*181a0*/  ULDC.64 UR4, c[0x0][0x310] ;  /* 0x0000c40000047ab9 */ /* 0x000fc60000000a00 */
[----:B------:R-:W-:Y:S02]  /*181b0*/  IMAD.IADD R5, R5, 0x1, R3 ;  /* 0x0000000105057824 */ /* 0x000fe400078e0203 */
[----:B------:R-:W-:Y:S01]  /*181c0*/  IMAD R8, R8, UR4, RZ ;  /* 0x0000000408087c24 */ /* 0x000fe2000f8e02ff */
[----:B-1----:R-:W-:-:S04]  /*181d0*/  LOP3.LUT R6, R6, 0x7f, RZ, 0xc0, !PT ;  /* 0x0000007f06067812 */ /* 0x002fc800078ec0ff */
[----:B------:R-:W-:Y:S02]  /*181e0*/  SHF.R.U32.HI R11, RZ, 0x2, R6 ;  /* 0x00000002ff0b7819 */ /* 0x000fe40000011606 */
[----:B------:R-:W0:Y:S01]  /*181f0*/  S2R R6, SR_TID.X ;  /* 0x0000000000067919 */ /* 0x000e220000002100 */
[----:B------:R-:W-:-:S04]  /*18200*/  IMAD.WIDE.U32 R4, R2, UR4, R4 ;  /* 0x0000000402047c25 */ /* 0x000fc8000f8e0004 */
[----:B------:R-:W-:Y:S01]  /*18210*/  IMAD R2, R2, UR5, R8 ;  /* 0x0000000502027c24 */ /* 0x000fe2000f8e0208 */
[----:B------:R-:W-:-:S03]  /*18220*/  ULDC.64 UR4, c[0x0][0x308] ;  /* 0x0000c20000047ab9 */ /* 0x000fc60000000a00 */
[----:B------:R-:W-:Y:S02]  /*18230*/  IMAD.IADD R3, R5, 0x1, R2 ;  /* 0x0000000105037824 */ /* 0x000fe400078e0202 */
[----:B------:R-:W-:-:S04]  /*18240*/  IMAD.MOV.U32 R2, RZ, RZ, R4 ;  /* 0x000000ffff027224 */ /* 0x000fc800078e0004 */
[----:B------:R-:W-:Y:S01]  /*18250*/  IMAD.WIDE.U32 R4, R17, UR4, R2 ;  /* 0x0000000411047c25 */ /* 0x000fe2000f8e0002 */
[----:B------:R-:W-:-:S03]  /*18260*/  UMOV UR4, 0xffffffff ;  /* 0xffffffff00047882 */ /* 0x000fc60000000000 */
[----:B------:R-:W-:Y:S01]  /*18270*/  IMAD R7, R17, UR5, R5 ;  /* 0x0000000511077c24 */ /* 0x000fe2000f8e0205 */
[----:B------:R-:W-:-:S04]  /*18280*/  LEA R2, P0, R4, UR6, 0x1 ;  /* 0x0000000604027c11 */ /* 0x000fc8000f8008ff */
[----:B------:R-:W-:Y:S02]  /*18290*/  LEA.HI.X R7, R4, UR7, R7, 0x1, P0 ;  /* 0x0000000704077c11 */ /* 0x000fe400080f0c07 */
[C---:B------:R-:W-:Y:S02]  /*182a0*/  LOP3.LUT P4, RZ, R19.reuse, 0x4, RZ, 0xc0, !PT ;  /* 0x0000000413ff7812 */ /* 0x040fe4000788c0ff */
[C---:B------:R-:W-:Y:S02]  /*182b0*/  LOP3.LUT P3, RZ, R19.reuse, 0x2, RZ, 0xc0, !PT ;  /* 0x0000000213ff7812 */ /* 0x040fe4000786c0ff */
[----:B------:R-:W-:Y:S01]  /*182c0*/  LOP3.LUT P2, RZ, R19, 0x1, RZ, 0xc0, !PT ;  /* 0x0000000113ff7812 */ /* 0x000fe2000784c0ff */
[----:B--2---:R-:W-:Y:S01]  /*182d0*/  IMAD R8, R28, 0x3000, R9 ;  /* 0x000030001c087824 */ /* 0x004fe200078e0209 */
[----:B0-----:R-:W-:Y:S02]  /*182e0*/  SHF.L.U32 R9, R6, 0x3, RZ ;  /* 0x0000000306097819 */ /* 0x001fe400000006ff */
[----:B---3--:R-:W-:-:S02]  /*182f0*/  IADD3 R3, -R11, R12, -R10 ;  /* 0x0000000c0b037210 */ /* 0x008fc40007ffe90a */
[----:B------:R-:W-:Y:S02]  /*18300*/  LOP3.LUT R9, R9, 0x18, RZ, 0xc0, !PT ;  /* 0x0000001809097812 */ /* 0x000fe400078ec0ff */
[----:B------:R-:W-:Y:S01]  /*18310*/  ISETP.GE.AND P0, PT, R3, 0x1, PT ;  /* 0x000000010300780c */ /* 0x000fe20003f06270 */
[----:B------:R-:W-:-:S12]  /*18320*/  BRA.DIV UR4, `(.L_x_617) ;  /* 0x0000004e04107947 */ /* 0x000fd8000b800000 */
[----:B------:R-:W0:Y:S04]  /*18330*/  SHFL.IDX PT, R4, R2, RZ, 0x1c1f ;  /* 0x001c1fff02047589 */ /* 0x000e2800000e0000 */
[----:B------:R-:W1:Y:S01]  /*18340*/  SHFL.IDX PT, R6, R7, RZ, 0x1c1f ;  /* 0x001c1fff07067589 */ /* 0x000e6200000e0000 */
[----:B0-----:R-:W-:-:S05]  /*18350*/  @P0 LEA R5, P1, R9, R4, 0x1 ;  /* 0x0000000409050211 */ /* 0x001fca00078208ff */
[----:B-1----:R-:W-:Y:S01]  /*18360*/  @P0 IMAD.X R4, RZ, RZ, R6, P1 ;  /* 0x000000ffff040224 */ /* 0x002fe200008e0606 */
[----:B------:R-:W-:Y:S01]  /*18370*/  ISETP.GE.AND P1, PT, R3, 0x21, PT ;  /* 0x000000210300780c */ /* 0x000fe20003f26270 */
[----:B------:R-:W-:-:S03]  /*18380*/  @P0 IMAD R6, R8, 0x2, R16 ;  /* 0x0000000208060824 */ /* 0x000fc600078e0210 */
[----:B------:R-:W-:-:S04]  /*18390*/  @P0 LOP3.LUT R5, R5, R4, RZ, 0x3c, !PT ;  /* 0x0000000405050212 */ /* 0x000fc800078e3cff */
[----:B------:R-:W-:-:S04]  /*183a0*/  @P0 LOP3.LUT R4, R5, R4, RZ, 0x3c, !PT ;  /* 0x0000000405040212 */ /* 0x000fc800078e3cff */
[----:B------:R-:W-:-:S05]  /*183b0*/  @P0 LOP3.LUT R5, R5, R4, RZ, 0x3c, !PT ;  /* 0x0000000405050212 */ /* 0x000fca00078e3cff */
[----:B------:R-:W-:Y:S01]  /*183c0*/  @!PT LDS RZ, [RZ] ;  /* 0x00000000fffff984 */ /* 0x000fe20000000800 */
[----:B------:R-:W-:Y:S04]  /*183d0*/  @P0 LDGSTS.E.BYPASS.LTC128B.128 [R6+0x15400], desc[UR42][R4.64], !P4 ;  /* 0x1540000004060fae */ /* 0x000fe8000e101d6a */
[----:B------:R-:W-:Y:S04]  /*183e0*/  @P0 LDGSTS.E.BYPASS.LTC128B.128 [R6+0x17400], desc[UR42][R4.64+0x40], !P3 ;  /* 0x1740004004060fae */ /* 0x000fe8000d901d6a */
[----:B------:R0:W-:Y:S04]  /*183f0*/  @P0 LDGSTS.E.BYPASS.LTC128B.128 [R6+0x19400], desc[UR42][R4.64+0x80], !P2 ;  /* 0x1940008004060fae */ /* 0x0001e8000d101d6a */
[----:B0-----:R-:W0:Y:S04]  /*18400*/  SHFL.IDX PT, R4, R2, 0x1, 0x1c1f ;  /* 0x003c1f0002047f89 */ /* 0x001e2800000e0000 */
[----:B------:R-:W1:Y:S01]  /*18410*/  SHFL.IDX PT, R6, R7, 0x1, 0x1c1f ;  /* 0x003c1f0007067f89 */ /* 0x000e6200000e0000 */
[----:B0-----:R-:W-:-:S05]  /*18420*/  @P1 LEA R5, P0, R9, R4, 0x1 ;  /* 0x0000000409051211 */ /* 0x001fca00078008ff */
[----:B-1----:R-:W-:Y:S01]  /*18430*/  @P1 IMAD.X R4, RZ, RZ, R6, P0 ;  /* 0x000000ffff041224 */ /* 0x002fe200000e0606 */
[----:B------:R-:W-:-:S04]  /*18440*/  @P1 LEA R6, R8, R16, 0x1 ;  /* 0x0000001008061211 */ /* 0x000fc800078e08ff */
[----:B------:R-:W-:-:S04]  /*18450*/  @P1 LOP3.LUT R5, R5, R4, RZ, 0x3c, !PT ;  /* 0x0000000405051212 */ /* 0x000fc800078e3cff */
[----:B------:R-:W-:-:S04]  /*18460*/  @P1 LOP3.LUT R4, R5, R4, RZ, 0x3c, !PT ;  /* 0x0000000405041212 */ /* 0x000fc800078e3cff */
[----:B------:R-:W-:-:S05]  /*18470*/  @P1 LOP3.LUT R5, R5, R4, RZ, 0x3c, !PT ;  /* 0x0000000405051212 */ /* 0x000fca00078e3cff */
[----:B------:R-:W-:Y:S04]  /*18480*/  @P1 LDGSTS.E.BYPASS.LTC128B.128 [R6+0x15c00], desc[UR42][R4.64], !P4 ;  /* 0x15c0000004061fae */ /* 0x000fe8000e101d6a */
[----:B------:R-:W-:Y:S04]  /*18490*/  @P1 LDGSTS.E.BYPASS.LTC128B.128 [R6+0x17c00], desc[UR42][R4.64+0x40], !P3 ;  /* 0x17c0004004061fae */ /* 0x000fe8000d901d6a */
[----:B------:R0:W-:Y:S01]  /*184a0*/  @P1 LDGSTS.E.BYPASS.LTC128B.128 [R6+0x19c00], desc[UR42][R4.64+0x80], !P2 ;  /* 0x19c0008004061fae */ /* 0x0001e2000d101d6a */
[----:B------:R-:W-:-:S03]  /*184b0*/  ISETP.GE.AND P1, PT, R3, 0x41, PT ;  /* 0x000000410300780c */ /* 0x000fc60003f26270 */
[----:B0-----:R-:W0:Y:S04]  /*184c0*/  SHFL.IDX PT, R4, R2, 0x2, 0x1c1f ;  /* 0x005c1f0002047f89 */ /* 0x001e2800000e0000 */
[----:B------:R-:W1:Y:S04]  /*184d0*/  SHFL.IDX PT, R6, R7, 0x2, 0x1c1f ;  /* 0x005c1f0007067f89 */ /* 0x000e6800000e0000 */
[----:B------:R-:W2:Y:S04]  /*184e0*/  SHFL.IDX PT, R7, R7, 0x3, 0x1c1f ;  /* 0x007c1f0007077f89 */ /* 0x000ea800000e0000 */
[----:B------:R-:W3:Y:S01]  /*184f0*/  SHFL.IDX PT, R2, R2, 0x3, 0x1c1f ;  /* 0x007c1f0002027f89 */ /* 0x000ee200000e0000 */
[----:B0-----:R-:W-:-:S05]  /*18500*/  @P1 LEA R5, P0, R9, R4, 0x1 ;  /* 0x0000000409051211 */ /* 0x001fca00078008ff */
[----:B-1----:R-:W-:Y:S02]  /*18510*/  @P1 IMAD.X R4, RZ, RZ, R6, P0 ;  /* 0x000000ffff041224 */ /* 0x002fe400000e0606 */
[----:B------:R-:W-:-:S03]  /*18520*/  @P1 IMAD R6, R8, 0x2, R16 ;  /* 0x0000000208061824 */ /* 0x000fc600078e0210 */
[----:B------:R-:W-:-:S04]  /*18530*/  @P1 LOP3.LUT R5, R5, R4, RZ, 0x3c, !PT ;  /* 0x0000000405051212 */ /* 0x000fc800078e3cff */
[----:B------:R-:W-:-:S04]  /*18540*/  @P1 LOP3.LUT R4, R5, R4, RZ, 0x3c, !PT ;  /* 0x0000000405041212 */ /* 0x000fc800078e3cff */
[----:B------:R-:W-:-:S05]  /*18550*/  @P1 LOP3.LUT R5, R5, R4, RZ, 0x3c, !PT ;  /* 0x0000000405051212 */ /* 0x000fca00078e3cff */
[----:B------:R1:W-:Y:S04]  /*18560*/  @P1 LDGSTS.E.BYPASS.LTC128B.128 [R6+0x16400], desc[UR42][R4.64], !P4 ;  /* 0x1640000004061fae */ /* 0x0003e8000e101d6a */
[----:B------:R1:W-:Y:S04]  /*18570*/  @P1 LDGSTS.E.BYPASS.LTC128B.128 [R6+0x18400], desc[UR42][R4.64+0x40], !P3 ;  /* 0x1840004004061fae */ /* 0x0003e8000d901d6a */
[----:B--23--:R1:W-:Y:S02]  /*18580*/  @P1 LDGSTS.E.BYPASS.LTC128B.128 [R6+0x1a400], desc[UR42][R4.64+0x80], !P2 ;  /* 0x1a40008004061fae */ /* 0x00c3e4000d101d6a */
.L_x_749:
[----:B------:R-:W-:-:S13]  /*18590*/  ISETP.GE.AND P0, PT, R3, 0x61, PT ;  /* 0x000000610300780c */ /* 0x000fda0003f06270 */
[----:B------:R-:W-:Y:S02]  /*185a0*/  @P0 LEA R2, P1, R9, R2, 0x1 ;  /* 0x0000000209020211 */ /* 0x000fe400078208ff */
        /* <DEDUP_REMOVED lines=10> */
.L_x_618:
[----:B------:R-:W-:Y:S02]  /*18650*/  PLOP3.LUT P1, PT, P1, P0, PT, 0xa2, 0x0 ;  /* 0x000000000000781c */ /* 0x000fe40000f21472 */
[----:B------:R-:W-:-:S08]  /*18660*/  @P0 R2UR P1, UR4, R0 ;  /* 0x00000000000402ca */ /* 0x000fd00000020000 */
[----:B------:R-:W-:-:S05]  /*18670*/  @P0 PLOP3.LUT P0, PT, P1, PT, PT, 0x80, 0x0 ;  /* 0x000000000000081c */ /* 0x000fca0000f0f070 */
[----:B------:R-:W-:Y:S01]  /*18680*/  @!P1 SYNCS.ARRIVE.TRANS64.RED.A0T1 RZ, [UR4+0x2d830], RZ ;  /* 0x02d830ffffff99a7 */ /* 0x000fe20008200404 */
[----:B------:R-:W-:Y:S07]  /*18690*/  @!P1 ARRIVES.LDGSTSBAR.64.TRANSCNT [UR4+0x2d830] ;  /* 0x02d83000ff0099b0 */ /* 0x000fee0008000a84 */
[----:B------:R-:W-:Y:S05]  /*186a0*/  @P0 BRA.U.ANY `(.L_x_618) ;  /* 0xfffffffd00e80947 */ /* 0x000fea000393ffff */
[----:B------:R-:W-:Y:S01]  /*186b0*/  NOP ;  /* 0x0000000000007918 */ /* 0x000fe20000000000 */
[----:B--2---:R-:W-:-:S05]  /*186c0*/  IMAD.U32 R2, RZ, RZ, UR38 ;  /* 0x00000026ff027e24 */ /* 0x004fca000f8e00ff */
[----:B------:R-:W-:-:S13]  /*186d0*/  ISETP.NE.AND P2, PT, R2, 0x3, PT ;  /* 0x000000030200780c */ /* 0x000fda0003f45270 */
[----:B------:R-:W-:Y:S05]  /*186e0*/  @!P2 BRA `(.L_x_619) ;  /* 0x000000000004a947 */ /* 0x000fea0003800000 */
[----:B------:R-:W-:Y:S01]  /*186f0*/  BPT.TRAP 0x1 ;  /* 0x000000040000795c */ /* 0x000fe20000300000 */
.L_x_619:
[----:B01----:R0:W5:Y:S01]  /*18700*/  LDL.LU R4, [R1+0x34] ;  /* 0x0000340001047983 */ /* 0x0031620000300800 */
[----:B------:R0:W-:Y:S03]  /*18710*/  SYNCS.ARRIVE.TRANS64.A1T0 RZ, [R0+URZ+0x2d830], RZ ;  /* 0x02d830ff00ff79a7 */ /* 0x0001e6000810003f */
[----:B------:R0:W5:Y:S04]  /*18720*/  LDL.LU R6, [R1+0x8] ;  /* 0x0000080001067983 */ /* 0x0001680000300800 */
[----:B------:R0:W5:Y:S02]  /*18730*/  LDL.LU R3, [R1+0x44] ;  /* 0x0000440001037983 */ /* 0x0001640000300800 */
[----:B------:R-:W-:Y:S05]  /*18740*/  WARPSYNC.ALL ;  /* 0x0000000000007948 */ /* 0x000fea0003800000 */
[----:B------:R-:W-:Y:S01]  /*18750*/  ULDC.64 UR4, c[0x0][0x298] ;  /* 0x0000a60000047ab9 */ /* 0x000fe20000000a00 */
[----:B------:R-:W-:Y:S01]  /*18760*/  ULDC.64 UR6, c[0x0][0xa00] ;  /* 0x0002800000067ab9 */ /* 0x000fe20000000a00 */
[----:B0-----:R-:W-:Y:S01]  /*18770*/  VIADD R0, R16, 0xc400 ;  /* 0x0000c40010007836 */ /* 0x001fe20000000000 */
[----:B------:R-:W-:Y:S01]  /*18780*/  BAR.SYNC.DEFER_BLOCKING 0x8, 0x200 ;  /* 0x0208000000007b1d */ /* 0x000fe20000010000 */
[----:B------:R-:W-:-:S03]  /*18790*/  ISETP.NE.U32.AND P0, PT, RZ, UR6, PT ;  /* 0x00000006ff007c0c */ /* 0x000fc6000bf05070 */
[----:B------:R-:W-:Y:S02]  /*187a0*/  LOP3.LUT P1, RZ, R0, 0x1bf, RZ, 0xc0, !PT ;  /* 0x000001bf00ff7812 */ /* 0x000fe4000782c0ff */
[----:B------:R-:W-:Y:S01]  /*187b0*/  ISETP.NE.AND.EX P0, PT, RZ, UR7, PT, P0 ;  /* 0x00000007ff007c0c */ /* 0x000fe2000bf05300 */
[----:B------:R-:W-:Y:S01]  /*187c0*/  BSSY B6, `(.L_x_620) ;  /* 0x000001c000067945 */ /* 0x000fe20003800000 */
[----:B-----5:R-:W-:Y:S02]  /*187d0*/  SHF.R.S32.HI R2, RZ, 0x1f, R4 ;  /* 0x0000001fff027819 */ /* 0x020fe40000011404 */
[----:B------:R-:W-:-:S03]  /*187e0*/  SEL R26, R6, RZ, !P0 ;  /* 0x000000ff061a7207 */ /* 0x000fc60004000000 */
[----:B------:R-:W-:-:S04]  /*187f0*/  IMAD R2, R2, UR4, RZ ;  /* 0x0000000402027c24 */ /* 0x000fc8000f8e02ff */
[C---:B------:R-:W-:Y:S01]  /*18800*/  IMAD R0, R4.reuse, UR5, R2 ;  /* 0x0000000504007c24 */ /* 0x040fe2000f8e0202 */
[----:B------:R-:W-:Y:S01]  /*18810*/  SEL R2, R3, RZ, !P0 ;  /* 0x000000ff03027207 */ /* 0x000fe20004000000 */
[----:B------:R-:W-:-:S04]  /*18820*/  IMAD.WIDE.U32 R4, R4, UR4, RZ ;  /* 0x0000000404047c25 */ /* 0x000fc8000f8e00ff */
[----:B------:R-:W-:Y:S01]  /*18830*/  IMAD.IADD R0, R5, 0x1, R0 ;  /* 0x0000000105007824 */ /* 0x000fe200078e0200 */
[----:B------:R0:W-:Y:S04]  /*18840*/  STL.64 [R1+0x38], R4 ;  /* 0x0000380401007387 */ /* 0x0001e80000100a00 */
[----:B------:R0:W-:Y:S04]  /*18850*/  STL [R1+0x34], R2 ;  /* 0x0000340201007387 */ /* 0x0001e80000100800 */
[----:B------:R0:W-:Y:S01]  /*18860*/  STL [R1+0x8], R0 ;  /* 0x0000080001007387 */ /* 0x0001e20000100800 */
[----:B------:R-:W-:Y:S05]  /*18870*/  @!P1 BRA `(.L_x_621) ;  /* 0x0000000000409947 */ /* 0x000fea0003800000 */
[----:B0-----:R-:W-:Y:S01]  /*18880*/  MOV R2, 0x0 ;  /* 0x0000000000027802 */ /* 0x001fe20000000f00 */
[----:B------:R-:W-:Y:S01]  /*18890*/  ULDC.64 UR4, c[0x4][0x88] ;  /* 0x0100220000047ab9 */ /* 0x000fe20000000a00 */
[----:B------:R-:W-:Y:S01]  /*188a0*/  ULDC.64 UR6, c[0x4][0x90] ;  /* 0x0100240000067ab9 */ /* 0x000fe20000000a00 */
[----:B------:R-:W-:Y:S01]  /*188b0*/  ULDC.64 UR8, c[0x4][0x20] ;  /* 0x0100080000087ab9 */ /* 0x000fe20000000a00 */
[----:B------:R-:W-:Y:S01]  /*188c0*/  MOV R4, UR4 ;  /* 0x0000000400047c02 */ /* 0x000fe20008000f00 */
[----:B------:R-:W-:Y:S01]  /*188d0*/  IMAD.U32 R5, RZ, RZ, UR5 ;  /* 0x00000005ff057e24 */ /* 0x000fe2000f8e00ff */
        /* <DEDUP_REMOVED lines=10> */
.L_x_621:
[----:B------:R-:W-:Y:S05]  /*18980*/  BSYNC B6 ;  /* 0x0000000000067941 */ /* 0x000fea0003800000 */
.L_x_620:
[----:B0-----:R-:W2:Y:S01]  /*18990*/  LDL.LU R2, [R1+0x8] ;  /* 0x0000080001027983 */ /* 0x001ea20000300800 */
[----:B------:R-:W0:Y:S01]  /*189a0*/  LDC R9, c[0x0][0x448] ;  /* 0x00011200ff097b82 */ /* 0x000e220000000800 */
[----:B------:R-:W-:Y:S01]  /*189b0*/  ULDC.64 UR4, c[0x0][0x2d8] ;  /* 0x0000b60000047ab9 */ /* 0x000fe20000000a00 */
[----:B------:R-:W-:Y:S01]  /*189c0*/  ULDC.64 UR6, c[0x0][0x2e0] ;  /* 0x0000b80000067ab9 */ /* 0x000fe20000000a00 */
[----:B------:R-:W3:Y:S01]  /*189d0*/  LDL.LU.64 R20, [R1+0x38] ;  /* 0x0000380001147983 */ /* 0x000ee20000300a00 */
[----:B------:R-:W-:-:S03]  /*189e0*/  ULDC.64 UR8, c[0x0][0x280] ;  /* 0x0000a00000087ab9 */ /* 0x000fc60000000a00 */
[----:B------:R-:W4:Y:S01]  /*189f0*/  LDL.LU R0, [R1+0x34] ;  /* 0x0000340001007983 */ /* 0x000f220000300800 */
[----:B0-----:R-:W-:-:S13]  /*18a00*/  ISETP.NE.AND P0, PT, R9, 0x1, PT ;  /* 0x000000010900780c */ /* 0x001fda0003f05270 */
[----:B------:R-:W0:Y:S08]  /*18a10*/  @P0 LDC R5, c[0x0][0x44c] ;  /* 0x00011300ff050b82 */ /* 0x000e300000000800 */
[----:B------:R-:W1:Y:S08]  /*18a20*/  @P0 LDC R6, c[0x0][0x450] ;  /* 0x00011400ff060b82 */ /* 0x000e700000000800 */
[----:B------:R-:W1:Y:S01]  /*18a30*/  @P0 LDC R8, c[0x0][0x450] ;  /* 0x00011400ff080b82 */ /* 0x000e620000000800 */
[----:B--2---:R-:W-:-:S02]  /*18a40*/  IMAD.MOV.U32 R3, RZ, RZ, R2 ;  /* 0x000000ffff037224 */ /* 0x004fc400078e0002 */
        /* <DEDUP_REMOVED lines=9> */
[----:B------:R-:W-:-:S04]  /*18ae0*/  ULDC.64 UR6, c[0x0][0x2c8] ;  /* 0x0000b20000067ab9 */ /* 0x000fc80000000a00 */
[----:B------:R-:W-:Y:S01]  /*18af0*/  IADD3 R3, R3, R0, RZ ;  /* 0x0000000003037210 */ /* 0x000fe20007ffe0ff */
[----:B--2---:R-:W-:Y:S01]  /*18b00*/  IMAD.SHL.U32 R21, R21, 0x20, RZ ;  /* 0x0000002015157824 */ /* 0x004fe200078e00ff */
[----:B---3--:R-:W-:-:S04]  /*18b10*/  LOP3.LUT R20, R20, 0x7f, RZ, 0xc0, !PT ;  /* 0x0000007f14147812 */ /* 0x008fc800078ec0ff */
[----:B------:R-:W-:Y:S02]  /*18b20*/  LOP3.LUT R21, R21, 0x60, RZ, 0xc0, !PT ;  /* 0x0000006015157812 */ /* 0x000fe400078ec0ff */
[----:B------:R-:W-:-:S04]  /*18b30*/  SHF.R.U32.HI R20, RZ, 0x2, R20 ;  /* 0x00000002ff147819 */ /* 0x000fc80000011614 */
[----:B------:R-:W-:Y:S02]  /*18b40*/  LOP3.LUT R20, R20, R21, RZ, 0xfc, !PT ;  /* 0x0000001514147212 */ /* 0x000fe400078efcff */
[----:B------:R2:W5:Y:S03]  /*18b50*/  LDL R21, [R1+0x48] ;  /* 0x0000480001157983 */ /* 0x0005660000100800 */
[----:B------:R-:W-:-:S04]  /*18b60*/  IMAD R0, R25, 0xc0, R20 ;  /* 0x000000c019007824 */ /* 0x000fc800078e0214 */
[----:B0-----:R-:W-:-:S04]  /*18b70*/  @P0 IMAD.HI.U32 R5, R0, R5, RZ ;  /* 0x0000000500050227 */ /* 0x001fc800078e00ff */
[----:B------:R-:W-:Y:S01]  /*18b80*/  IMAD.MOV.U32 R4, RZ, RZ, R0 ;  /* 0x000000ffff047224 */ /* 0x000fe200078e0000 */
[----:B-1----:R-:W-:-:S04]  /*18b90*/  @P0 SHF.R.U32.HI R4, RZ, R6, R5 ;  /* 0x00000006ff040219 */ /* 0x002fc80000011605 */
[--C-:B------:R-:W-:Y:S01]  /*18ba0*/  SHF.R.S32.HI R5, RZ, 0x1f, R4.reuse ;  /* 0x0000001fff057819 */ /* 0x100fe20000011404 */
[----:B------:R-:W-:-:S04]  /*18bb0*/  IMAD.MOV R7, RZ, RZ, -R4 ;  /* 0x000000ffff077224 */ /* 0x000fc800078e0a04 */
[----:B------:R-:W-:-:S04]  /*18bc0*/  IMAD R5, R5, UR4, RZ ;  /* 0x0000000405057c24 */ /* 0x000fc8000f8e02ff */
[C---:B------:R-:W-:Y:S02]  /*18bd0*/  IMAD R6, R4.reuse, UR5, R5 ;  /* 0x0000000504067c24 */ /* 0x040fe4000f8e0205 */
[----:B------:R-:W-:-:S04]  /*18be0*/  IMAD.WIDE.U32 R4, R4, UR4, R2 ;  /* 0x0000000404047c25 */ /* 0x000fc8000f8e0002 */
[----:B------:R-:W-:Y:S02]  /*18bf0*/  IMAD.IADD R5, R5, 0x1, R6 ;  /* 0x0000000105057824 */ /* 0x000fe400078e0206 */
[----:B------:R-:W-:-:S05]  /*18c00*/  IMAD R6, R9, R7, R0 ;  /* 0x0000000709067224 */ /* 0x000fca00078e0200 */
[----:B------:R-:W-:Y:S01]  /*18c10*/  SHF.R.S32.HI R7, RZ, 0x1f, R6 ;  /* 0x0000001fff077819 */ /* 0x000fe20000011406 */
[----:B------:R-:W-:-:S04]  /*18c20*/  IMAD.WIDE.U32 R4, R6, UR6, R4 ;  /* 0x0000000606047c25 */ /* 0x000fc8000f8e0004 */
[----:B------:R-:W-:-:S04]  /*18c30*/  IMAD R7, R7, UR6, RZ ;  /* 0x0000000607077c24 */ /* 0x000fc8000f8e02ff */
[----:B------:R-:W-:Y:S02]  /*18c40*/  IMAD R6, R6, UR7, R7 ;  /* 0x0000000706067c24 */ /* 0x000fe4000f8e0207 */
[----:B------:R-:W0:Y:S01]  /*18c50*/  @P0 LDC R7, c[0x0][0x44c] ;  /* 0x00011300ff070b82 */ /* 0x000e220000000800 */
[----:B------:R-:W-:Y:S02]  /*18c60*/  VIADD R0, R0, 0x80 ;  /* 0x0000008000007836 */ /* 0x000fe40000000000 */
[----:B------:R-:W-:Y:S02]  /*18c70*/  IADD3 R6, R5, R6, RZ ;  /* 0x0000000605067210 */ /* 0x000fe40007ffe0ff */
[----:B------:R-:W-:-:S04]  /*18c80*/  LEA R5, P1, R4, UR8, 0x1 ;  /* 0x0000000804057c11 */ /* 0x000fc8000f8208ff */
[----:B------:R-:W-:Y:S01]  /*18c90*/  LEA.HI.X R4, R4, UR9, R6, 0x1, P1 ;  /* 0x0000000904047c11 */ /* 0x000fe200088f0c06 */
[----:B------:R-:W-:Y:S02]  /*18ca0*/  IMAD.MOV.U32 R6, RZ, RZ, R0 ;  /* 0x000000ffff067224 */ /* 0x000fe400078e0000 */
[----:B0-----:R-:W-:-:S05]  /*18cb0*/  @P0 IMAD.HI.U32 R7, R0, R7, RZ ;  /* 0x0000000700070227 */ /* 0x001fca00078e00ff */
[----:B------:R-:W-:Y:S02]  /*18cc0*/  @P0 SHF.R.U32.HI R6, RZ, R8, R7 ;  /* 0x00000008ff060219 */ /* 0x000fe40000011607 */
[----:B------:R2:W5:Y:S01]  /*18cd0*/  LDL R8, [R1+0x30] ;  /* 0x0000300001087983 */ /* 0x0005620000100800 */
[----:B------:R-:W0:Y:S02]  /*18ce0*/  S2R R13, SR_TID.X ;  /* 0x00000000000d7919 */ /* 0x000e240000002100 */
[----:B------:R-:W-:-:S04]  /*18cf0*/  IMAD.MOV R7, RZ, RZ, -R6 ;  /* 0x000000ffff077224 */ /* 0x000fc800078e0a06 */
[----:B------:R-:W-:Y:S01]  /*18d00*/  IMAD R0, R9, R7, R0 ;  /* 0x0000000709007224 */ /* 0x000fe200078e0200 */
[----:B------:R-:W-:Y:S01]  /*18d10*/  SHF.R.S32.HI R7, RZ, 0x1f, R6 ;  /* 0x0000001fff077819 */ /* 0x000fe20000011406 */
[----:B------:R-:W-:-:S04]  /*18d20*/  IMAD.WIDE.U32 R2, R6, UR4, R2 ;  /* 0x0000000406027c25 */ /* 0x000fc8000f8e0002 */
[----:B------:R-:W-:Y:S01]  /*18d30*/  IMAD R7, R7, UR4, RZ ;  /* 0x0000000407077c24 */ /* 0x000fe2000f8e02ff */
[----:B------:R-:W-:-:S03]  /*18d40*/  ULDC UR4, c[0x0][0x2b8] ;  /* 0x0000ae0000047ab9 */ /* 0x000fc60000000800 */
[----:B------:R-:W-:Y:S01]  /*18d50*/  IMAD R7, R6, UR5, R7 ;  /* 0x0000000506077c24 */ /* 0x000fe2000f8e0207 */
[----:B------:R-:W-:-:S04]  /*18d60*/  SHF.R.S32.HI R6, RZ, 0x1f, R0 ;  /* 0x0000001fff067819 */ /* 0x000fc80000011400 */
[----:B------:R-:W-:Y:S01]  /*18d70*/  IADD3 R3, R3, R7, RZ ;  /* 0x0000000703037210 */ /* 0x000fe20007ffe0ff */
[----:B------:R-:W-:Y:S02]  /*18d80*/  IMAD R6, R6, UR6, RZ ;  /* 0x0000000606067c24 */ /* 0x000fe4000f8e02ff */
[----:B------:R-:W-:-:S04]  /*18d90*/  IMAD.WIDE.U32 R2, R0, UR6, R2 ;  /* 0x0000000600027c25 */ /* 0x000fc8000f8e0002 */
[C---:B0-----:R-:W-:Y:S02]  /*18da0*/  IMAD.SHL.U32 R11, R13.reuse, 0x8, RZ ;  /* 0x000000080d0b7824 */ /* 0x041fe400078e00ff */
[----:B------:R-:W-:Y:S02]  /*18db0*/  IMAD R6, R0, UR7, R6 ;  /* 0x0000000700067c24 */ /* 0x000fe4000f8e0206 */
[----:B------:R-:W-:Y:S01]  /*18dc0*/  IMAD.SHL.U32 R10, R13, 0x8, RZ ;  /* 0x000000080d0a7824 */ /* 0x000fe200078e00ff */
[----:B------:R-:W-:Y:S01]  /*18dd0*/  LOP3.LUT R11, R11, 0x18, RZ, 0xc0, !PT ;  /* 0x000000180b0b7812 */ /* 0x000fe200078ec0ff */
[----:B------:R-:W-:Y:S01]  /*18de0*/  IMAD.IADD R6, R3, 0x1, R6 ;  /* 0x0000000103067824 */ /* 0x000fe200078e0206 */
[----:B------:R-:W-:Y:S02]  /*18df0*/  LEA R7, P0, R2, UR8, 0x1 ;  /* 0x0000000802077c11 */ /* 0x000fe4000f8008ff */
[----:B------:R-:W-:Y:S02]  /*18e00*/  LOP3.LUT R12, R11, 0x20, RZ, 0xfc, !PT ;  /* 0x000000200b0c7812 */ /* 0x000fe400078efcff */
[----:B------:R-:W-:-:S02]  /*18e10*/  LOP3.LUT R10, R10, 0x18, RZ, 0xc0, !PT ;  /* 0x000000180a0a7812 */ /* 0x000fc400078ec0ff */
[----:B------:R-:W-:Y:S01]  /*18e20*/  LOP3.LUT R11, R11, 0x40, RZ, 0xfc, !PT ;  /* 0x000000400b0b7812 */ /* 0x000fe200078efcff */
[----:B------:R-:W-:Y:S01]  /*18e30*/  UMOV UR5, 0xffffffff ;  /* 0xffffffff00057882 */ /* 0x000fe20000000000 */
[----:B------:R-:W-:Y:S02]  /*18e40*/  LEA.HI.X R6, R2, UR9, R6, 0x1, P0 ;  /* 0x0000000902067c11 */ /* 0x000fe400080f0c06 */
[----:B------:R-:W-:Y:S02]  /*18e50*/  LOP3.LUT R20, R13, 0x7f, RZ, 0xc0, !PT ;  /* 0x0000007f0d147812 */ /* 0x000fe400078ec0ff */
[----:B------:R-:W-:Y:S02]  /*18e60*/  ISETP.GE.AND P0, PT, R10, UR4, PT ;  /* 0x000000040a007c0c */ /* 0x000fe4000bf06270 */
[----:B------:R-:W-:Y:S02]  /*18e70*/  ISETP.GE.AND P1, PT, R12, UR4, PT ;  /* 0x000000040c007c0c */ /* 0x000fe4000bf26270 */
[----:B------:R-:W-:-:S02]  /*18e80*/  ISETP.GE.AND P2, PT, R11, UR4, PT ;  /* 0x000000040b007c0c */ /* 0x000fc4000bf46270 */
[----:B------:R-:W-:Y:S01]  /*18e90*/  SHF.R.U32.HI R20, RZ, 0x2, R20 ;  /* 0x00000002ff147819 */ /* 0x000fe20000011614 */
[----:B--2---:R-:W-:Y:S10]  /*18ea0*/  BRA.DIV UR5, `(.L_x_622) ;  /* 0x0000004605a47947 */ /* 0x004ff4000b800000 */
[----:B------:R-:W0:Y:S01]  /*18eb0*/  SHFL.IDX PT, R3, R5, RZ, 0x1c1f ;  /* 0x001c1fff05037589 */ /* 0x000e2200000e0000 */
[----:B-----5:R-:W-:Y:S02]  /*18ec0*/  IMAD R0, R21, R9, RZ ;  /* 0x0000000915007224 */ /* 0x020fe400078e02ff */
[----:B------:R-:W-:Y:S01]  /*18ed0*/  IMAD R25, R25, 0xc0, R20 ;  /* 0x000000c019197824 */ /* 0x000fe200078e0214 */
[----:B------:R-:W1:Y:S04]  /*18ee0*/  SHFL.IDX PT, R2, R4, RZ, 0x1c1f ;  /* 0x001c1fff04027589 */ /* 0x000e6800000e0000 */
[----:B------:R-:W-:-:S13]  /*18ef0*/  ISETP.GE.AND P3, PT, R25, R0, PT ;  /* 0x000000001900720c */ /* 0x000fda0003f66270 */
[----:B0-----:R-:W-:-:S04]  /*18f00*/  @!P3 LEA R3, P4, R10, R3, 0x1 ;  /* 0x000000030a03b211 */ /* 0x001fc800078808ff */
[----:B-1----:R-:W-:-:S04]  /*18f10*/  @!P3 IADD3.X R2, RZ, R2, RZ, P4, !PT ;  /* 0x00000002ff02b210 */ /* 0x002fc800027fe4ff */
[----:B------:R-:W-:-:S04]  /*18f20*/  @!P3 LOP3.LUT R3, R3, R2, RZ, 0x3c, !PT ;  /* 0x000000020303b212 */ /* 0x000fc800078e3cff */
[----:B------:R-:W-:-:S04]  /*18f30*/  @!P3 LOP3.LUT R2, R3, R2, RZ, 0x3c, !PT ;  /* 0x000000020302b212 */ /* 0x000fc800078e3cff */
[----:B------:R-:W-:-:S05]  /*18f40*/  @!P3 LOP3.LUT R3, R3, R2, RZ, 0x3c, !PT ;  /* 0x000000020303b212 */ /* 0x000fca00078e3cff */
[----:B------:R-:W-:Y:S01]  /*18f50*/  @!PT LDS RZ, [RZ] ;  /* 0x00000000fffff984 */ /* 0x000fe20000000800 */
[----:B------:R-:W-:Y:S04]  /*18f60*/  @!P3 LDGSTS.E.BYPASS.LTC128B.128 [R8+0xc400], desc[UR42][R2.64], !P0 ;  /* 0x0c4000000208bfae */ /* 0x000fe8000c101d6a */
[----:B------:R-:W-:Y:S04]  /*18f70*/  @!P3 LDGSTS.E.BYPASS.LTC128B.128 [R8+0xf400], desc[UR42][R2.64+0x40], !P1 ;  /* 0x0f4000400208bfae */ /* 0x000fe8000c901d6a */
[----:B------:R0:W-:Y:S02]  /*18f80*/  @!P3 LDGSTS.E.BYPASS.LTC128B.128 [R8+0x12400], desc[UR42][R2.64+0x80], !P2 ;  /* 0x124000800208bfae */ /* 0x0001e4000d101d6a */
[----:B0-----:R-:W-:-:S02]  /*18f90*/  VIADD R2, R25, 0x20 ;  /* 0x0000002019027836 */ /* 0x001fc40000000000 */
[----:B------:R-:W0:Y:S03]  /*18fa0*/  SHFL.IDX PT, R3, R5, 0x1, 0x1c1f ;  /* 0x003c1f0005037f89 */ /* 0x000e2600000e0000 */
[----:B------:R-:W-:Y:S02]  /*18fb0*/  ISETP.GE.AND P3, PT, R2, R0, PT ;  /* 0x000000000200720c */ /* 0x000fe40003f66270 */
[----:B------:R-:W1:Y:S11]  /*18fc0*/  SHFL.IDX PT, R2, R4, 0x1, 0x1c1f ;  /* 0x003c1f0004027f89 */ /* 0x000e7600000e0000 */
[----:B0-----:R-:W-:-:S05]  /*18fd0*/  @!P3 LEA R3, P4, R10, R3, 0x1 ;  /* 0x000000030a03b211 */ /* 0x001fca00078808ff */
[----:B-1----:R-:W-:-:S05]  /*18fe0*/  @!P3 IMAD.X R2, RZ, RZ, R2, P4 ;  /* 0x000000ffff02b224 */ /* 0x002fca00020e0602 */
[----:B------:R-:W-:-:S04]  /*18ff0*/  @!P3 LOP3.LUT R3, R3, R2, RZ, 0x3c, !PT ;  /* 0x000000020303b212 */ /* 0x000fc800078e3cff */
[----:B------:R-:W-:-:S04]  /*19000*/  @!P3 LOP3.LUT R2, R3, R2, RZ, 0x3c, !PT ;  /* 0x000000020302b212 */ /* 0x000fc800078e3cff */
[----:B------:R-:W-:-:S05]  /*19010*/  @!P3 LOP3.LUT R3, R3, R2, RZ, 0x3c, !PT ;  /* 0x000000020303b212 */ /* 0x000fca00078e3cff */
[----:B------:R-:W-:Y:S04]  /*19020*/  @!P3 LDGSTS.E.BYPASS.LTC128B.128 [R8+0xcc00], desc[UR42][R2.64], !P0 ;  /* 0x0cc000000208bfae */ /* 0x000fe8000c101d6a */
[----:B------:R-:W-:Y:S04]  /*19030*/  @!P3 LDGSTS.E.BYPASS.LTC128B.128 [R8+0xfc00], desc[UR42][R2.64+0x40], !P1 ;  /* 0x0fc000400208bfae */ /* 0x000fe8000c901d6a */
[----:B------:R0:W-:Y:S02]  /*19040*/  @!P3 LDGSTS.E.BYPASS.LTC128B.128 [R8+0x12c00], desc[UR42][R2.64+0x80], !P2 ;  /* 0x12c000800208bfae */ /* 0x0001e4000d101d6a */
[----:B0-----:R-:W-:-:S02]  /*19050*/  VIADD R2, R25, 0x40 ;  /* 0x0000004019027836 */ /* 0x001fc40000000000 */
[----:B------:R-:W0:Y:S03]  /*19060*/  SHFL.IDX PT, R3, R5, 0x2, 0x1c1f ;  /* 0x005c1f0005037f89 */ /* 0x000e2600000e0000 */
[----:B------:R-:W-:Y:S01]  /*19070*/  ISETP.GE.AND P3, PT, R2, R0, PT ;  /* 0x000000000200720c */ /* 0x000fe20003f66270 */
[----:B------:R-:W-:Y:S04]  /*19080*/  SHFL.IDX PT, R5, R5, 0x3, 0x1c1f ;  /* 0x007c1f0005057f89 */ /* 0x000fe800000e0000 */
[----:B------:R-:W1:Y:S04]  /*19090*/  SHFL.IDX PT, R2, R4, 0x2, 0x1c1f ;  /* 0x005c1f0004027f89 */ /* 0x000e6800000e0000 */
[----:B------:R-:W2:Y:S04]  /*190a0*/  SHFL.IDX PT, R4, R4, 0x3, 0x1c1f ;  /* 0x007c1f0004047f89 */ /* 0x000ea800000e0000 */
[----:B0-----:R-:W-:-:S04]  /*190b0*/  @!P3 LEA R3, P4, R10, R3, 0x1 ;  /* 0x000000030a03b211 */ /* 0x001fc800078808ff */
[----:B-1----:R-:W-:-:S04]  /*190c0*/  @!P3 IADD3.X R2, RZ, R2, RZ, P4, !PT ;  /* 0x00000002ff02b210 */ /* 0x002fc800027fe4ff */
[----:B------:R-:W-:-:S04]  /*190d0*/  @!P3 LOP3.LUT R3, R3, R2, RZ, 0x3c, !PT ;  /* 0x000000020303b212 */ /* 0x000fc800078e3cff */
[----:B------:R-:W-:-:S04]  /*190e0*/  @!P3 LOP3.LUT R2, R3, R2, RZ, 0x3c, !PT ;  /* 0x000000020302b212 */ /* 0x000fc800078e3cff */
[----:B------:R-:W-:-:S05]  /*190f0*/  @!P3 LOP3.LUT R3, R3, R2, RZ, 0x3c, !PT ;  /* 0x000000020303b212 */ /* 0x000fca00078e3cff */
[----:B------:R-:W-:Y:S04]  /*19100*/  @!P3 LDGSTS.E.BYPASS.LTC128B.128 [R8+0xd400], desc[UR42][R2.64], !P0 ;  /* 0x0d4000000208bfae */ /* 0x000fe8000c101d6a */
[----:B------:R-:W-:Y:S04]  /*19110*/  @!P3 LDGSTS.E.BYPASS.LTC128B.128 [R8+0x10400], desc[UR42][R2.64+0x40], !P1 ;  /* 0x104000400208bfae */ /* 0x000fe8000c901d6a */
[----:B------:R0:W-:Y:S02]  /*19120*/  @!P3 LDGSTS.E.BYPASS.LTC128B.128 [R8+0x13400], desc[UR42][R2.64+0x80], !P2 ;  /* 0x134000800208bfae */ /* 0x0001e4000d101d6a */
[----:B0-----:R-:W-:-:S05]  /*19130*/  VIADD R2, R25, 0x60 ;  /* 0x0000006019027836 */ /* 0x001fca0000000000 */
[----:B------:R-:W-:-:S13]  /*19140*/  ISETP.GE.AND P3, PT, R2, R0, PT ;  /* 0x000000000200720c */ /* 0x000fda0003f66270 */
[----:B------:R-:W-:-:S05]  /*19150*/  @!P3 LEA R2, P4, R10, R5, 0x1 ;  /* 0x000000050a02b211 */ /* 0x000fca00078808ff */
[----:B--2---:R-:W-:Y:S02]  /*19160*/  @!P3 IMAD.X R3, RZ, RZ, R4, P4 ;  /* 0x000000ffff03b224 */ /* 0x004fe400020e0604 */
[----:B------:R-:W-:-:S03]  /*19170*/  VIADD R4, R25, 0x80 ;  /* 0x0000008019047836 */ /* 0x000fc60000000000 */
[----:B------:R-:W-:Y:S04]  /*19180*/  @!P3 LDGSTS.E.BYPASS.LTC128B.128 [R8+0xdc00], desc[UR42][R2.64], !P0 ;  /* 0x0dc000000208bfae */ /* 0x000fe8000c101d6a */
[----:B------:R-:W-:Y:S04]  /*19190*/  @!P3 LDGSTS.E.BYPASS.LTC128B.128 [R8+0x10c00], desc[UR42][R2.64+0x40], !P1 ;  /* 0x10c000400208bfae */ /* 0x000fe8000c901d6a */
[----:B------:R0:W-:Y:S01]  /*191a0*/  @!P3 LDGSTS.E.BYPASS.LTC128B.128 [R8+0x13c00], desc[UR42][R2.64+0x80], !P2 ;  /* 0x13c000800208bfae */ /* 0x0001e2000d101d6a */
[----:B------:R-:W-:-:S03]  /*191b0*/  ISETP.GE.AND P3, PT, R4, R0, PT ;  /* 0x000000000400720c */ /* 0x000fc60003f66270 */
[----:B0-----:R-:W0:Y:S04]  /*191c0*/  SHFL.IDX PT, R3, R7, RZ, 0x1c1f ;  /* 0x001c1fff07037589 */ /* 0x001e2800000e0000 */
[----:B------:R-:W1:Y:S04]  /*191d0*/  SHFL.IDX PT, R2, R6, RZ, 0x1c1f ;  /* 0x001c1fff06027589 */ /* 0x000e6800000e0000 */
[----:B------:R-:W2:Y:S02]  /*191e0*/  SHFL.IDX PT, R6, R6, 0x1, 0x1c1f ;  /* 0x003c1f0006067f89 */ /* 0x000ea400000e0000 */
[----:B0-----:R-:W-:-:S04]  /*191f0*/  @!P3 LEA R3, P4, R10, R3, 0x1 ;  /* 0x000000030a03b211 */ /* 0x001fc800078808ff */
[----:B-1----:R-:W-:-:S04]  /*19200*/  @!P3 IADD3.X R2, RZ, R2, RZ, P4, !PT ;  /* 0x00000002ff02b210 */ /* 0x002fc800027fe4ff */
[----:B------:R-:W-:-:S04]  /*19210*/  @!P3 LOP3.LUT R3, R3, R2, RZ, 0x3c, !PT ;  /* 0x000000020303b212 */ /* 0x000fc800078e3cff */
[----:B------:R-:W-:-:S04]  /*19220*/  @!P3 LOP3.LUT R2, R3, R2, RZ, 0x3c, !PT ;  /* 0x000000020302b212 */ /* 0x000fc800078e3cff */
[----:B------:R-:W-:-:S05]  /*19230*/  @!P3 LOP3.LUT R3, R3, R2, RZ, 0x3c, !PT ;  /* 0x000000020303b212 */ /* 0x000fca00078e3cff */
[----:B------:R-:W-:Y:S04]  /*19240*/  @!P3 LDGSTS.E.BYPASS.LTC128B.128 [R8+0xe400], desc[UR42][R2.64], !P0 ;  /* 0x0e4000000208bfae */ /* 0x000fe8000c101d6a */
[----:B------:R-:W-:Y:S04]  /*19250*/  @!P3 LDGSTS.E.BYPASS.LTC128B.128 [R8+0x11400], desc[UR42][R2.64+0x40], !P1 ;  /* 0x114000400208bfae */ /* 0x000fe8000c901d6a */
[----:B------:R0:W-:Y:S04]  /*19260*/  @!P3 LDGSTS.E.BYPASS.LTC128B.128 [R8+0x14400], desc[UR42][R2.64+0x80], !P2 ;  /* 0x144000800208bfae */ /* 0x0001e8000d101d6a */
[----:B0-2---:R0:W1:Y:S02]  /*19270*/  SHFL.IDX PT, R2, R7, 0x1, 0x1c1f ;  /* 0x003c1f0007027f89 */ /* 0x00506400000e0000 */
.L_x_762:
[----:B------:R-:W-:-:S05]  /*19280*/  VIADD R25, R25, 0xa0 ;  /* 0x000000a019197836 */ /* 0x000fca0000000000 */
[----:B------:R-:W-:-:S13]  /*19290*/  ISETP.GE.AND P3, PT, R25, R0, PT ;  /* 0x000000001900720c */ /* 0x000fda0003f66270 */
[----:B-1----:R-:W-:-:S05]  /*192a0*/  @!P3 LEA R2, P4, R10, R2, 0x1 ;  /* 0x000000020a02b211 */ /* 0x002fca00078808ff */
[----:B------:R-:W-:-:S05]  /*192b0*/  @!P3 IMAD.X R3, RZ, RZ, R6, P4 ;  /* 0x000000ffff03b224 */ /* 0x000fca00020e0606 */
[----:B------:R-:W-:Y:S01]  /*192c0*/  @!PT LDS RZ, [RZ] ;  /* 0x00000000fffff984 */ /* 0x000fe20000000800 */
[----:B------:R-:W-:Y:S01]  /*192d0*/  @!PT LDS RZ, [RZ] ;  /* 0x00000000fffff984 */ /* 0x000fe20000000800 */
[----:B------:R-:W-:Y:S01]  /*192e0*/  @!PT LDS RZ, [RZ] ;  /* 0x00000000fffff984 */ /* 0x000fe20000000800 */
[----:B------:R1:W-:Y:S01]  /*192f0*/  @!P3 LDGSTS.E.BYPASS.LTC128B.128 [R8+0xec00], desc[UR42][R2.64], !P0 ;  /* 0x0ec000000208bfae */ /* 0x0003e2000c101d6a */
[----:B------:R-:W-:-:S03]  /*19300*/  PLOP3.LUT P0, PT, PT, PT, PT, 0x80, 0x0 ;  /* 0x000000000000781c */ /* 0x000fc60003f0f070 */
[----:B------:R1:W-:Y:S04]  /*19310*/  @!P3 LDGSTS.E.BYPASS.LTC128B.128 [R8+0x11c00], desc[UR42][R2.64+0x40], !P1 ;  /* 0x11c000400208bfae */ /* 0x0003e8000c901d6a */
[----:B------:R1:W-:Y:S01]  /*19320*/  @!P3 LDGSTS.E.BYPASS.LTC128B.128 [R8+0x14c00], desc[UR42][R2.64+0x80], !P2 ;  /* 0x14c000800208bfae */ /* 0x0003e2000d101d6a */
[----:B------:R-:W-:-:S05]  /*19330*/  NOP ;  /* 0x0000000000007918 */ /* 0x000fca0000000000 */
.L_x_623:
        /* <DEDUP_REMOVED lines=10> */
[----:B------:R-:W-:-:S04]  /*193e0*/  LOP3.LUT R0, R0, 0xfffffffe, RZ, 0xc0, !PT ;  /* 0xfffffffe00007812 */ /* 0x000fc800078ec0ff */
[----:B------:R-:W-:-:S04]  /*193f0*/  IADD3 R0, R2, -R0, RZ ;  /* 0x8000000002007210 */ /* 0x000fc80007ffe0ff */
[----:B------:R-:W-:Y:S01]  /*19400*/  SHF.L.U32 R0, R0, 0x1f, RZ ;  /* 0x0000001f00007819 */ /* 0x000fe200000006ff */
[----:B------:R-:W-:Y:S01]  /*19410*/  NOP ;  /* 0x0000000000007918 */ /* 0x000fe20000000000 */
[----:B------:R1:W-:Y:S01]  /*19420*/  SYNCS.ARRIVE.TRANS64.A1T0 RZ, [R16+URZ+0x2d800], RZ ;  /* 0x02d800ff10ff79a7 */ /* 0x0003e2000810003f */
[----:B------:R-:W-:Y:S01]  /*19430*/  BSSY B0, `(.L_x_624) ;  /* 0x0000003000007945 */ /* 0x000fe20003800000 */
[----:B------:R-:W2:Y:S03]  /*19440*/  SYNCS.PHASECHK.TRANS64.TRYWAIT P0, [R16+URZ+0x2d820], R0 ;  /* 0x02d82000100075a7 */ /* 0x000ea6000800017f */
[----:B-12---:R-:W-:Y:S05]  /*19450*/  @!P0 BRA `(.L_x_625) ;  /* 0x0000004800548947 */ /* 0x006fea0003800000 */
.L_x_763:
[----:B------:R-:W-:Y:S05]  /*19460*/  BSYNC B0 ;  /* 0x0000000000007941 */ /* 0x000fea0003800000 */
.L_x_624:
[----:B------:R-:W1:Y:S04]  /*19470*/  LDL.LU R3, [R1+0x40] ;  /* 0x0000400001037983 */ /* 0x000e680000300800 */
[----:B------:R-:W2:Y:S01]  /*19480*/  LDL R2, [R1+0x24] ;  /* 0x0000240001027983 */ /* 0x000ea20000100800 */
[----:B------:R-:W-:Y:S01]  /*19490*/  BSSY B0, `(.L_x_626) ;  /* 0x00000f1000007945 */ /* 0x000fe20003800000 */
[----:B-1----:R-:W-:-:S05]  /*194a0*/  VIADD R0, R3, 0xfffffffe ;  /* 0xfffffffe03007836 */ /* 0x002fca0000000000 */
[----:B--2---:R-:W-:-:S13]  /*194b0*/  ISETP.GE.AND P0, PT, R0, R2, PT ;  /* 0x000000020000720c */ /* 0x004fda0003f06270 */
[----:B------:R-:W-:Y:S05]  /*194c0*/  @!P0 BRA `(.L_x_627) ;  /* 0x0000000c00b48947 */ /* 0x000fea0003800000 */
[----:B------:R-:W1:Y:S01]  /*194d0*/  S2R R2, SR_TID.X ;  /* 0x0000000000027919 */ /* 0x000e620000002100 */
[----:B------:R-:W-:Y:S01]  /*194e0*/  ULDC UR4, c[0x0][0x2f4] ;  /* 0x0000bd0000047ab9 */ /* 0x000fe20000000800 */
[----:B------:R-:W-:Y:S01]  /*194f0*/  IMAD.MOV.U32 R10, RZ, RZ, R28 ;  /* 0x000000ffff0a7224 */ /* 0x000fe200078e001c */
[----:B------:R2:W5:Y:S04]  /*19500*/  LDL.LU R20, [R1] ;  /* 0x0000000001147983 */ /* 0x0005680000300800 */
[----:B------:R2:W-:Y:S01]  /*19510*/  STL [R1+0x8], R23 ;  /* 0x0000081701007387 */ /* 0x0005e20000100800 */
[----:B-1----:R-:W-:-:S05]  /*19520*/  IMAD.SHL.U32 R4, R2, 0x8, RZ ;  /* 0x0000000802047824 */ /* 0x002fca00078e00ff */
[----:B------:R-:W-:-:S04]  /*19530*/  LOP3.LUT R4, R4, 0x18, RZ, 0xc0, !PT ;  /* 0x0000001804047812 */ /* 0x000fc800078ec0ff */
[C---:B------:R-:W-:Y:S02]  /*19540*/  LOP3.LUT R3, R4.reuse, 0x20, RZ, 0xfc, !PT ;  /* 0x0000002004037812 */ /* 0x040fe400078efcff */
[C---:B------:R-:W-:Y:S02]  /*19550*/  LOP3.LUT R2, R4.reuse, 0x40, RZ, 0xfc, !PT ;  /* 0x0000004004027812 */ /* 0x040fe400078efcff */
[----:B------:R-:W-:Y:S02]  /*19560*/  ISETP.GE.AND P3, PT, R4, UR4, PT ;  /* 0x0000000404007c0c */ /* 0x000fe4000bf66270 */
[----:B------:R-:W-:Y:S02]  /*19570*/  ISETP.GE.AND P2, PT, R3, UR4, PT ;  /* 0x0000000403007c0c */ /* 0x000fe4000bf46270 */
[----:B--2---:R-:W-:-:S13]  /*19580*/  ISETP.GE.AND P1, PT, R2, UR4, PT ;  /* 0x0000000402007c0c */ /* 0x004fda000bf26270 */
.L_x_640:
[----:B------:R-:W2:Y:S01]  /*19590*/  LDL R8, [R1+0x28] ;  /* 0x0000280001087983 */ /* 0x000ea20000100800 */
[----:B------:R-:W1:Y:S03]  /*195a0*/  LDC R9, c[0x0][0x430] ;  /* 0x00010c00ff097b82 */ /* 0x000e660000000800 */
[----:B0-----:R-:W3:Y:S04]  /*195b0*/  LDL R7, [R1+0x2c] ;  /* 0x00002c0001077983 */ /* 0x001ee80000100800 */
[----:B------:R-:W4:Y:S01]  /*195c0*/  LDL R6, [R1+0xc] ;  /* 0x00000c0001067983 */ /* 0x000f220000100800 */
[----:B------:R-:W0:Y:S01]  /*195d0*/  S2R R2, SR_TID.X ;  /* 0x0000000000027919 */ /* 0x000e220000002100 */
[----:B-1----:R-:W-:-:S13]  /*195e0*/  ISETP.NE.AND P0, PT, R9, 0x1, PT ;  /* 0x000000010900780c */ /* 0x002fda0003f05270 */
[----:B------:R-:W1:Y:S01]  /*195f0*/  @P0 LDC R5, c[0x0][0x434] ;  /* 0x00010d00ff050b82 */ /* 0x000e620000000800 */
[----:B0-----:R-:W-:-:S04]  /*19600*/  LOP3.LUT R3, R2, 0x7f, RZ, 0xc0, !PT ;  /* 0x0000007f02037812 */ /* 0x001fc800078ec0ff */
[----:B------:R-:W-:-:S03]  /*19610*/  SHF.R.U32.HI R4, RZ, 0x2, R3 ;  /* 0x00000002ff047819 */ /* 0x000fc60000011603 */
[----:B------:R-:W0:Y:S01]  /*19620*/  @P0 LDC R3, c[0x0][0x438] ;  /* 0x00010e00ff030b82 */ /* 0x000e220000000800 */
[----:B------:R-:W-:Y:S01]  /*19630*/  SHF.L.U32 R2, R2, 0x5, RZ ;  /* 0x0000000502027819 */ /* 0x000fe200000006ff */
[----:B------:R-:W-:-:S03]  /*19640*/  IMAD R4, R0, 0x80, R4 ;  /* 0x0000008000047824 */ /* 0x000fc600078e0204 */
[----:B------:R-:W-:Y:S01]  /*19650*/  LOP3.LUT R2, R2, 0x60, RZ, 0xc0, !PT ;  /* 0x0000006002027812 */ /* 0x000fe200078ec0ff */
[----:B------:R-:W-:Y:S05]  /*19660*/  YIELD ;  /* 0x0000000000007946 */ /* 0x000fea0003800000 */
[----:B------:R-:W-:Y:S01]  /*19670*/  ULDC.64 UR4, c[0x0][0x428] ;  /* 0x00010a0000047ab9 */ /* 0x000fe20000000a00 */
[----:B--2---:R-:W-:-:S05]  /*19680*/  IADD3 R4, R2, R4, R8 ;  /* 0x0000000402047210 */ /* 0x004fca0007ffe008 */
[----:B-1----:R-:W-:-:S04]  /*19690*/  @P0 IMAD.HI.U32 R5, R4, R5, RZ ;  /* 0x0000000504050227 */ /* 0x002fc800078e00ff */
[----:B------:R-:W-:Y:S01]  /*196a0*/  IMAD.MOV.U32 R2, RZ, RZ, R4 ;  /* 0x000000ffff027224 */ /* 0x000fe200078e0004 */
[----:B0-----:R-:W-:-:S05]  /*196b0*/  @P0 SHF.R.U32.HI R2, RZ, R3, R5 ;  /* 0x00000003ff020219 */ /* 0x001fca0000011605 */
[----:B------:R-:W-:-:S04]  /*196c0*/  IMAD.MOV R3, RZ, RZ, -R2 ;  /* 0x000000ffff037224 */ /* 0x000fc800078e0a02 */
[----:B------:R-:W-:Y:S01]  /*196d0*/  IMAD R9, R9, R3, R4 ;  /* 0x0000000309097224 */ /* 0x000fe200078e0204 */
[----:B------:R-:W-:Y:S01]  /*196e0*/  SHF.R.S32.HI R3, RZ, 0x1f, R2 ;  /* 0x0000001fff037819 */ /* 0x000fe20000011402 */
[----:B---3--:R-:W-:-:S04]  /*196f0*/  IMAD R4, R7, UR4, RZ ;  /* 0x0000000407047c24 */ /* 0x008fc8000f8e02ff */
[C---:B----4-:R-:W-:Y:S02]  /*19700*/  IMAD R4, R6.reuse, UR5, R4 ;  /* 0x0000000506047c24 */ /* 0x050fe4000f8e0204 */
[----:B------:R-:W-:Y:S01]  /*19710*/  IMAD.WIDE.U32 R2, R6, UR4, R2 ;  /* 0x0000000406027c25 */ /* 0x000fe2000f8e0002 */
[----:B------:R-:W-:-:S04]  /*19720*/  ULDC.64 UR4, c[0x0][0x418] ;  /* 0x0001060000047ab9 */ /* 0x000fc80000000a00 */
[----:B------:R-:W-:Y:S02]  /*19730*/  IADD3 R3, R4, R3, RZ ;  /* 0x0000000304037210 */ /* 0x000fe40007ffe0ff */
[----:B------:R-:W-:-:S04]  /*19740*/  LEA R4, P0, R2, UR4, 0x2 ;  /* 0x0000000402047c11 */ /* 0x000fc8000f8010ff */
[----:B------:R-:W-:-:S05]  /*19750*/  LEA.HI.X R5, R2, UR5, R3, 0x2, P0 ;  /* 0x0000000502057c11 */ /* 0x000fca00080f1403 */
[----:B------:R-:W2:Y:S01]  /*19760*/  LDG.E R8, desc[UR42][R4.64] ;  /* 0x0000002a04087981 */ /* 0x000ea2000c1e1900 */
[----:B------:R-:W-:-:S05]  /*19770*/  VIADD R28, R10, 0x1 ;  /* 0x000000010a1c7836 */ /* 0x000fca0000000000 */
[----:B------:R-:W-:-:S04]  /*19780*/  ISETP.NE.AND P0, PT, R28, 0x2, PT ;  /* 0x000000021c00780c */ /* 0x000fc80003f05270 */
[----:B------:R-:W-:-:S04]  /*19790*/  SEL R2, RZ, 0x1, P0 ;  /* 0x00000001ff027807 */ /* 0x000fc80000000000 */
[----:B-----5:R-:W-:Y:S01]  /*197a0*/  LOP3.LUT R2, R20, R2, RZ, 0x3c, !PT ;  /* 0x0000000214027212 */ /* 0x020fe200078e3cff */
[----:B------:R-:W-:-:S04]  /*197b0*/  IMAD.U32 R6, RZ, RZ, UR38 ;  /* 0x00000026ff067e24 */ /* 0x000fc8000f8e00ff */
[----:B------:R0:W-:Y:S01]  /*197c0*/  STL [R1], R2 ;  /* 0x0000000201007387 */ /* 0x0001e20000100800 */
[----:B------:R-:W-:Y:S01]  /*197d0*/  ISETP.NE.AND P4, PT, R6, 0x3, PT ;  /* 0x000000030600780c */ /* 0x000fe20003f85270 */
[----:B------:R-:W-:Y:S01]  /*197e0*/  IMAD.MOV.U32 R23, RZ, RZ, R0 ;  /* 0x000000ffff177224 */ /* 0x000fe200078e0000 */
[----:B------:R-:W-:Y:S02]  /*197f0*/  SEL R28, R28, RZ, P0 ;  /* 0x000000ff1c1c7207 */ /* 0x000fe40000000000 */
[----:B--2---:R-:W-:-:S09]  /*19800*/  SHF.R.S32.HI R26, RZ, 0x1f, R8 ;  /* 0x0000001fff1a7819 */ /* 0x004fd20000011408 */
[----:B0-----:R-:W-:Y:S05]  /*19810*/  @!P4 BRA `(.L_x_628) ;  /* 0x000000000004c947 */ /* 0x001fea0003800000 */
[----:B------:R-:W-:Y:S01]  /*19820*/  BPT.TRAP 0x1 ;  /* 0x000000040000795c */ /* 0x000fe20000300000 */
.L_x_628:
[----:B------:R-:W-:Y:S01]  /*19830*/  LEA R5, R28, R16, 0x3 ;  /* 0x000000101c057211 */ /* 0x000fe200078e18ff */
[----:B------:R-:W-:Y:S01]  /*19840*/  BSSY B1, `(.L_x_629) ;  /* 0x0000004000017945 */ /* 0x000fe20003800000 */
[----:B------:R-:W-:-:S04]  /*19850*/  SHF.L.U32 R0, R2, 0x1f, RZ ;  /* 0x0000001f02007819 */ /* 0x000fc800000006ff */
[----:B------:R-:W0:Y:S02]  /*19860*/  SYNCS.PHASECHK.TRANS64.TRYWAIT P0, [R5+URZ+0x2d840], R0 ;  /* 0x02d84000050075a7 */ /* 0x000e24000800017f */
[----:B0-----:R-:W-:Y:S05]  /*19870*/  @!P0 BRA `(.L_x_630) ;  /* 0x0000004400608947 */ /* 0x001fea0003800000 */
.L_x_764:
[----:B------:R-:W-:Y:S05]  /*19880*/  BSYNC B1 ;  /* 0x0000000000017941 */ /* 0x000fea0003800000 */
.L_x_629:
[----:B------:R-:W2:Y:S01]  /*19890*/  LDL R4, [R1+0x10] ;  /* 0x0000100001047983 */ /* 0x000ea20000100800 */
        /* <DEDUP_REMOVED lines=18> */
[----:B------:R-:W-:-:S04]  /*199c0*/  LEA R6, P0, R2, UR6, 0x1 ;  /* 0x0000000602067c11 */ /* 0x000fc8000f8008ff */
[----:B------:R-:W-:Y:S01]  /*199d0*/  LEA.HI.X R7, R2, UR7, R7, 0x1, P0 ;  /* 0x0000000702077c11 */ /* 0x000fe200080f0c07 */
[----:B--2---:R-:W-:Y:S01]  /*199e0*/  IMAD R4, R28, 0x3000, R4 ;  /* 0x000030001c047824 */ /* 0x004fe200078e0204 */
[----:B------:R-:W-:Y:S07]  /*199f0*/  BRA.DIV UR4, `(.L_x_631) ;  /* 0x0000004604147947 */ /* 0x000fee000b800000 */
[----:B------:R-:W0:Y:S01]  /*19a00*/  S2R R3, SR_TID.X ;  /* 0x0000000000037919 */ /* 0x000e220000002100 */
[----:B------:R-:W-:Y:S01]  /*19a10*/  LOP3.LUT P6, RZ, R19, 0x4, RZ, 0xc0, !PT ;  /* 0x0000000413ff7812 */ /* 0x000fe200078cc0ff */
[----:B------:R-:W-:Y:S01]  /*19a20*/  IMAD R4, R4, 0x2, R16 ;  /* 0x0000000204047824 */ /* 0x000fe200078e0210 */
[----:B------:R-:W1:Y:S04]  /*19a30*/  SHFL.IDX PT, R2, R6, RZ, 0x1c1f ;  /* 0x001c1fff06027589 */ /* 0x000e6800000e0000 */
[----:B------:R-:W-:Y:S01]  /*19a40*/  SHFL.IDX PT, R21, R7, 0x2, 0x1c1f ;  /* 0x005c1f0007157f89 */ /* 0x000fe200000e0000 */
[----:B0-----:R-:W-:-:S03]  /*19a50*/  IMAD.SHL.U32 R11, R3, 0x8, RZ ;  /* 0x00000008030b7824 */ /* 0x001fc600078e00ff */
[----:B------:R-:W0:Y:S02]  /*19a60*/  SHFL.IDX PT, R3, R7, RZ, 0x1c1f ;  /* 0x001c1fff07037589 */ /* 0x000e2400000e0000 */
[----:B------:R-:W-:-:S04]  /*19a70*/  LOP3.LUT R11, R11, 0x18, RZ, 0xc0, !PT ;  /* 0x000000180b0b7812 */ /* 0x000fc800078ec0ff */
[----:B------:R-:W-:-:S04]  /*19a80*/  SHF.L.U32 R0, R11, 0x1, RZ ;  /* 0x000000010b007819 */ /* 0x000fc800000006ff */
[----:B-1----:R-:W-:-:S05]  /*19a90*/  IADD3 R2, P0, R2, R0, RZ ;  /* 0x0000000002027210 */ /* 0x002fca0007f1e0ff */
[----:B0-----:R-:W-:-:S05]  /*19aa0*/  IMAD.X R3, RZ, RZ, R3, P0 ;  /* 0x000000ffff037224 */ /* 0x001fca00000e0603 */
        /* <DEDUP_REMOVED lines=11> */
[----:B0-----:R-:W-:-:S04]  /*19b60*/  IADD3 R2, P0, R2, R0, RZ ;  /* 0x0000000002027210 */ /* 0x001fc80007f1e0ff */
[----:B------:R-:W-:Y:S02]  /*19b70*/  IADD3.X R3, RZ, R21, RZ, P0, !PT ;  /* 0x00000015ff037210 */ /* 0x000fe400007fe4ff */
[----:B------:R0:W1:Y:S04]  /*19b80*/  SHFL.IDX PT, R21, R7, 0x3, 0x1c1f ;  /* 0x007c1f0007157f89 */ /* 0x00006800000e0000 */
[----:B------:R-:W-:Y:S04]  /*19b90*/  LDGSTS.E.BYPASS.LTC128B.128 [R4+0x16400], desc[UR42][R2.64], !P6 ;  /* 0x1640000002047fae */ /* 0x000fe8000f101d6a */
[----:B------:R-:W-:Y:S04]  /*19ba0*/  LDGSTS.E.BYPASS.LTC128B.128 [R4+0x18400], desc[UR42][R2.64+0x40], !P5 ;  /* 0x1840004002047fae */ /* 0x000fe8000e901d6a */
[----:B------:R2:W-:Y:S04]  /*19bb0*/  LDGSTS.E.BYPASS.LTC128B.128 [R4+0x1a400], desc[UR42][R2.64+0x80], !P4 ;  /* 0x1a40008002047fae */ /* 0x0005e8000e101d6a */
[----:B-12---:R0:W2:Y:S02]  /*19bc0*/  SHFL.IDX PT, R2, R6, 0x3, 0x1c1f ;  /* 0x007c1f0006027f89 */ /* 0x0060a400000e0000 */
.L_x_774:
        /* <DEDUP_REMOVED lines=11> */
.L_x_632:
[----:B------:R-:W-:Y:S02]  /*19c80*/  PLOP3.LUT P4, PT, P4, P0, PT, 0xa2, 0x0 ;  /* 0x000000000000781c */ /* 0x000fe40002781472 */
[----:B------:R-:W-:-:S08]  /*19c90*/  @P0 R2UR P4, UR4, R5 ;  /* 0x00000000050402ca */ /* 0x000fd00000080000 */
[----:B------:R-:W-:-:S05]  /*19ca0*/  @P0 PLOP3.LUT P0, PT, P4, PT, PT, 0x80, 0x0 ;  /* 0x000000000000081c */ /* 0x000fca000270f070 */
[----:B------:R-:W-:Y:S01]  /*19cb0*/  @!P4 SYNCS.ARRIVE.TRANS64.RED.A0T1 RZ, [UR4+0x2d830], RZ ;  /* 0x02d830ffffffc9a7 */ /* 0x000fe20008200404 */
[----:B------:R-:W-:Y:S07]  /*19cc0*/  @!P4 ARRIVES.LDGSTSBAR.64.TRANSCNT [UR4+0x2d830] ;  /* 0x02d83000ff00c9b0 */ /* 0x000fee0008000a84 */
[----:B------:R-:W-:Y:S05]  /*19cd0*/  @P0 BRA.U.ANY `(.L_x_632) ;  /* 0xfffffffd00e80947 */ /* 0x000fea000393ffff */
[----:B------:R-:W-:Y:S01]  /*19ce0*/  NOP ;  /* 0x0000000000007918 */ /* 0x000fe20000000000 */
[----:B-1----:R-:W-:-:S05]  /*19cf0*/  IMAD.U32 R2, RZ, RZ, UR38 ;  /* 0x00000026ff027e24 */ /* 0x002fca000f8e00ff */
[----:B------:R-:W-:-:S13]  /*19d00*/  ISETP.NE.AND P5, PT, R2, 0x3, PT ;  /* 0x000000030200780c */ /* 0x000fda0003fa5270 */
[----:B------:R-:W-:Y:S05]  /*19d10*/  @!P5 BRA `(.L_x_633) ;  /* 0x000000000004d947 */ /* 0x000fea0003800000 */
[----:B------:R-:W-:Y:S01]  /*19d20*/  BPT.TRAP 0x1 ;  /* 0x000000040000795c */ /* 0x000fe20000300000 */
.L_x_633:
[----:B------:R1:W-:Y:S01]  /*19d30*/  SYNCS.ARRIVE.TRANS64.A1T0 RZ, [R5+URZ+0x2d830], RZ ;  /* 0x02d830ff05ff79a7 */ /* 0x0003e2000810003f */
[----:B------:R-:W-:Y:S05]  /*19d40*/  @!P5 BRA `(.L_x_634) ;  /* 0x000000000004d947 */ /* 0x000fea0003800000 */
[----:B------:R-:W-:Y:S01]  /*19d50*/  BPT.TRAP 0x1 ;  /* 0x000000040000795c */ /* 0x000fe20000300000 */
.L_x_634:
[----:B------:R-:W-:Y:S01]  /*19d60*/  SHF.L.U32 R2, R20, 0x1f, RZ ;  /* 0x0000001f14027819 */ /* 0x000fe200000006ff */
[----:B-1----:R-:W-:Y:S01]  /*19d70*/  IMAD R5, R10, 0x8, R16 ;  /* 0x000000080a057824 */ /* 0x002fe200078e0210 */
[----:B------:R-:W-:Y:S03]  /*19d80*/  BSSY B1, `(.L_x_635) ;  /* 0x0000003000017945 */ /* 0x000fe60003800000 */
[----:B------:R-:W1:Y:S02]  /*19d90*/  SYNCS.PHASECHK.TRANS64.TRYWAIT P0, [R5+URZ+0x2d860], R2 ;  /* 0x02d86002050075a7 */ /* 0x000e64000800017f */
[----:B-1----:R-:W-:Y:S05]  /*19da0*/  @!P0 BRA `(.L_x_636) ;  /* 0x00000044007c8947 */ /* 0x002fea0003800000 */
.L_x_775:
[----:B------:R-:W-:Y:S05]  /*19db0*/  BSYNC B1 ;  /* 0x0000000000017941 */ /* 0x000fea0003800000 */
.L_x_635:
[----:B0-----:R-:W2:Y:S04]  /*19dc0*/  LDL R7, [R1+0x20] ;  /* 0x0000200001077983 */ /* 0x001ea80000100800 */
[----:B------:R-:W2:Y:S04]  /*19dd0*/  LDL.LU R6, [R1+0x8] ;  /* 0x0000080001067983 */ /* 0x000ea80000300800 */
[----:B------:R-:W3:Y:S01]  /*19de0*/  LDL R4, [R1+0x10] ;  /* 0x0000100001047983 */ /* 0x000ee20000100800 */
[----:B------:R-:W0:Y:S01]  /*19df0*/  S2R R3, SR_TID.X ;  /* 0x0000000000037919 */ /* 0x000e220000002100 */
[----:B------:R-:W-:Y:S01]  /*19e00*/  UMOV UR4, 0xffffffff ;  /* 0xffffffff00047882 */ /* 0x000fe20000000000 */
[----:B0-----:R-:W-:-:S04]  /*19e10*/  LOP3.LUT R3, R3, 0x7f, RZ, 0xc0, !PT ;  /* 0x0000007f03037812 */ /* 0x001fc800078ec0ff */
[----:B------:R-:W-:Y:S01]  /*19e20*/  SHF.R.U32.HI R3, RZ, 0x2, R3 ;  /* 0x00000002ff037819 */ /* 0x000fe20000011603 */
[----:B--2---:R-:W-:Y:S02]  /*19e30*/  IMAD R6, R6, -0x80, R7 ;  /* 0xffffff8006067824 */ /* 0x004fe400078e0207 */
[----:B---3--:R-:W-:-:S03]  /*19e40*/  IMAD R4, R10, 0x3000, R4 ;  /* 0x000030000a047824 */ /* 0x008fc600078e0204 */
        /* <DEDUP_REMOVED lines=27> */
[----:B0-----:R-:W-:-:S04]  /*1a000*/  IADD3 R2, P0, R2, R0, RZ ;  /* 0x0000000002027210 */ /* 0x001fc80007f1e0ff */
[----:B-1----:R-:W-:Y:S02]  /*1a010*/  IADD3.X R3, RZ, R3, RZ, P0, !PT ;  /* 0x00000003ff037210 */ /* 0x002fe400007fe4ff */
[----:B------:R-:W-:-:S13]  /*1a020*/  ISETP.LT.OR P0, PT, R6, 0x41, P3 ;  /* 0x000000410600780c */ /* 0x000fda0001f01670 */
[----:B------:R-:W-:Y:S01]  /*1a030*/  LDGSTS.E.BYPASS.LTC128B.128 [R4+0x1400], desc[UR42][R2.64], !P0 ;  /* 0x0140000002047fae */ /* 0x000fe2000c101d6a */
[----:B------:R-:W-:-:S13]  /*1a040*/  ISETP.LT.OR P0, PT, R6, 0x41, P2 ;  /* 0x000000410600780c */ /* 0x000fda0001701670 */
[----:B------:R-:W-:Y:S01]  /*1a050*/  LDGSTS.E.BYPASS.LTC128B.128 [R4+0x3400], desc[UR42][R2.64+0x40], !P0 ;  /* 0x0340004002047fae */ /* 0x000fe2000c101d6a */
[----:B------:R-:W-:-:S13]  /*1a060*/  ISETP.LT.OR P0, PT, R6, 0x41, P1 ;  /* 0x000000410600780c */ /* 0x000fda0000f01670 */
[----:B------:R0:W-:Y:S04]  /*1a070*/  LDGSTS.E.BYPASS.LTC128B.128 [R4+0x5400], desc[UR42][R2.64+0x80], !P0 ;  /* 0x0540008002047fae */ /* 0x0001e8000c101d6a */
[----:B0-2---:R0:W1:Y:S02]  /*1a080*/  SHFL.IDX PT, R2, R18, 0x3, 0x1c1f ;  /* 0x007c1f0012027f89 */ /* 0x00506400000e0000 */
.L_x_785:
        /* <DEDUP_REMOVED lines=29> */
.L_x_638:
[----:B------:R-:W-:Y:S02]  /*1a260*/  PLOP3.LUT P4, PT, P4, P0, PT, 0xa2, 0x0 ;  /* 0x000000000000781c */ /* 0x000fe40002781472 */
[----:B------:R-:W-:-:S08]  /*1a270*/  @P0 R2UR P4, UR4, R5 ;  /* 0x00000000050402ca */ /* 0x000fd00000080000 */
[----:B------:R-:W-:-:S05]  /*1a280*/  @P0 PLOP3.LUT P0, PT, P4, PT, PT, 0x80, 0x0 ;  /* 0x000000000000081c */ /* 0x000fca000270f070 */
[----:B------:R-:W-:Y:S01]  /*1a290*/  @!P4 SYNCS.ARRIVE.TRANS64.RED.A0T1 RZ, [UR4+0x2d850], RZ ;  /* 0x02d850ffffffc9a7 */ /* 0x000fe20008200404 */
[----:B------:R-:W-:Y:S07]  /*1a2a0*/  @!P4 ARRIVES.LDGSTSBAR.64.TRANSCNT [UR4+0x2d850] ;  /* 0x02d85000ff00c9b0 */ /* 0x000fee0008000a84 */
[----:B------:R-:W-:Y:S05]  /*1a2b0*/  @P0 BRA.U.ANY `(.L_x_638) ;  /* 0xfffffffd00e80947 */ /* 0x000fea000393ffff */
[----:B------:R-:W-:Y:S01]  /*1a2c0*/  NOP ;  /* 0x0000000000007918 */ /* 0x000fe20000000000 */
[----:B------:R-:W-:Y:S01]  /*1a2d0*/  MOV R2, UR38 ;  /* 0x0000002600027c02 */ /* 0x000fe20008000f00 */
[----:B------:R-:W-:-:S03]  /*1a2e0*/  IMAD.MOV.U32 R22, RZ, RZ, R0 ;  /* 0x000000ffff167224 */ /* 0x000fc600078e0000 */
[----:B------:R-:W-:-:S13]  /*1a2f0*/  ISETP.NE.AND P5, PT, R2, 0x3, PT ;  /* 0x000000030200780c */ /* 0x000fda0003fa5270 */
[----:B------:R-:W-:Y:S05]  /*1a300*/  @!P5 BRA `(.L_x_639) ;  /* 0x000000000004d947 */ /* 0x000fea0003800000 */
[----:B------:R-:W-:Y:S01]  /*1a310*/  BPT.TRAP 0x1 ;  /* 0x000000040000795c */ /* 0x000fe20000300000 */
.L_x_639:
[----:B------:R-:W2:Y:S01]  /*1a320*/  LDL R2, [R1+0x24] ;  /* 0x0000240001027983 */ /* 0x000ea20000100800 */
[----:B------:R1:W-:Y:S01]  /*1a330*/  SYNCS.ARRIVE.TRANS64.A1T0 RZ, [R5+URZ+0x2d850], RZ ;  /* 0x02d850ff05ff79a7 */ /* 0x0003e2000810003f */
[----:B------:R-:W-:Y:S02]  /*1a340*/  VIADD R0, R23, 0xffffffff ;  /* 0xffffffff17007836 */ /* 0x000fe40000000000 */
[----:B------:R1:W5:Y:S01]  /*1a350*/  LDL R20, [R1] ;  /* 0x0000000001147983 */ /* 0x0003620000100800 */
[----:B------:R-:W-:-:S03]  /*1a360*/  IMAD.MOV.U32 R10, RZ, RZ, R28 ;  /* 0x000000ffff0a7224 */ /* 0x000fc600078e001c */
[----:B------:R1:W-:Y:S01]  /*1a370*/  STL [R1+0x8], R23 ;  /* 0x0000081701007387 */ /* 0x0003e20000100800 */
[----:B--2---:R-:W-:-:S13]  /*1a380*/  ISETP.GT.AND P0, PT, R23, R2, PT ;  /* 0x000000021700720c */ /* 0x004fda0003f04270 */
[----:B-1----:R-:W-:Y:S05]  /*1a390*/  @P0 BRA `(.L_x_640) ;  /* 0xfffffff0007c0947 */ /* 0x002fea000383ffff */
.L_x_627:
[----:B------:R-:W-:Y:S05]  /*1a3a0*/  BSYNC B0 ;  /* 0x0000000000007941 */ /* 0x000fea0003800000 */
.L_x_626:
[----:B------:R-:W1:Y:S01]  /*1a3b0*/  S2R R2, SR_TID.X ;  /* 0x0000000000027919 */ /* 0x000e620000002100 */
[----:B------:R-:W-:Y:S01]  /*1a3c0*/  BSSY B0, `(.L_x_641) ;  /* 0x0000010000007945 */ /* 0x000fe20003800000 */
[----:B-1----:R-:W-:-:S04]  /*1a3d0*/  LOP3.LUT R2, R2, 0x7f, RZ, 0xc0, !PT ;  /* 0x0000007f02027812 */ /* 0x002fc800078ec0ff */
[----:B------:R-:W-:-:S13]  /*1a3e0*/  ISETP.NE.AND P0, PT, R2, RZ, PT ;  /* 0x000000ff0200720c */ /* 0x000fda0003f05270 */
[----:B------:R-:W-:Y:S05]  /*1a3f0*/  @P0 BRA `(.L_x_642) ;  /* 0x0000000000300947 */ /* 0x000fea0003800000 */
[----:B------:R-:W1:Y:S01]  /*1a400*/  S2R R5, SR_LANEID ;  /* 0x0000000000057919 */ /* 0x000e620000000000 */
[----:B------:R-:W-:Y:S01]  /*1a410*/  VOTEU.ANY UR4, UPT, PT ;  /* 0x0000000000047886 */ /* 0x000fe200038e0100 */
[----:B------:R-:W2:Y:S01]  /*1a420*/  LDC.64 R2, c[0x0][0xc60] ;  /* 0x00031800ff027b82 */ /* 0x000ea20000000a00 */
[----:B------:R-:W1:Y:S02]  /*1a430*/  FLO.U32 R0, UR4 ;  /* 0x0000000400007d00 */ /* 0x000e6400080e0000 */
[----:B-1----:R-:W-:-:S06]  /*1a440*/  ISETP.EQ.U32.AND P0, PT, R0, R5, PT ;  /* 0x000000050000720c */ /* 0x002fcc0003f02070 */
[----:B------:R-:W2:Y:S07]  /*1a450*/  POPC R5, UR4 ;  /* 0x0000000400057d09 */ /* 0x000eae0008000000 */
[----:B--2---:R-:W2:Y:S01]  /*1a460*/  @P0 ATOMG.E.ADD.STRONG.GPU PT, R3, desc[UR42][R2.64], R5 ;  /* 0x00000005020309a8 */ /* 0x004ea200081ee1ea */
[----:B------:R-:W1:Y:S02]  /*1a470*/  S2R R4, SR_LTMASK ;  /* 0x0000000000047919 */ /* 0x000e640000003900 */
[----:B-1----:R-:W-:-:S04]  /*1a480*/  LOP3.LUT R4, R4, UR4, RZ, 0xc0, !PT ;  /* 0x0000000404047c12 */ /* 0x002fc8000f8ec0ff */
[----:B0-----:R-:W0:Y:S01]  /*1a490*/  POPC R7, R4 ;  /* 0x0000000400077309 */ /* 0x001e220000000000 */
[----:B--2---:R-:W0:Y:S02]  /*1a4a0*/  SHFL.IDX PT, R0, R3, R0, 0x1f ;  /* 0x00001f0003007589 */ /* 0x004e2400000e0000 */
[----:B0-----:R-:W-:-:S07]  /*1a4b0*/  IADD3 R24, R0, UR37, R7 ;  /* 0x0000002500187c10 */ /* 0x001fce000fffe007 */
.L_x_642:
[----:B------:R-:W-:Y:S05]  /*1a4c0*/  BSYNC B0 ;  /* 0x0000000000007941 */ /* 0x000fea0003800000 */
.L_x_641:
[----:B------:R-:W-:-:S04]  /*1a4d0*/  MOV R0, UR38 ;  /* 0x0000002600007c02 */ /* 0x000fc80008000f00 */
[----:B------:R-:W-:-:S13]  /*1a4e0*/  ISETP.NE.AND P0, PT, R0, 0x3, PT ;  /* 0x000000030000780c */ /* 0x000fda0003f05270 */
[----:B------:R-:W-:Y:S05]  /*1a4f0*/  @!P0 BRA `(.L_x_643) ;  /* 0x0000000000048947 */ /* 0x000fea0003800000 */
[----:B------:R-:W-:Y:S01]  /*1a500*/  BPT.TRAP 0x1 ;  /* 0x000000040000795c */ /* 0x000fe20000300000 */
.L_x_643:
[----:B------:R-:W2:Y:S04]  /*1a510*/  LDL R3, [R1] ;  /* 0x0000000001037983 */ /* 0x000ea80000100800 */
[----:B------:R-:W3:Y:S01]  /*1a520*/  LDL.LU R2, [R1+0x20] ;  /* 0x0000200001027983 */ /* 0x000ee20000300800 */
[----:B------:R-:W-:Y:S01]  /*1a530*/  IMAD R0, R28, 0x8, R16 ;  /* 0x000000081c007824 */ /* 0x000fe200078e0210 */
[----:B------:R-:W-:Y:S01]  /*1a540*/  BSSY B0, `(.L_x_644) ;  /* 0x0000005000007945 */ /* 0x000fe20003800000 */
[----:B--2---:R-:W-:-:S04]  /*1a550*/  SHF.L.U32 R3, R3, 0x1f, RZ ;  /* 0x0000001f03037819 */ /* 0x004fc800000006ff */
[----:B------:R-:W1:Y:S01]  /*1a560*/  SYNCS.PHASECHK.TRANS64.TRYWAIT P0, [R0+URZ+0x2d860], R3 ;  /* 0x02d86003000075a7 */ /* 0x000e62000800017f */
[----:B---3--:R-:W-:Y:S01]  /*1a570*/  IMAD R6, R23, -0x80, R2 ;  /* 0xffffff8017067824 */ /* 0x008fe200078e0202 */
[----:B-1----:R-:W-:Y:S06]  /*1a580*/  @!P0 BRA `(.L_x_645) ;  /* 0x0000004000fc8947 */ /* 0x002fec0003800000 */
.L_x_786:
[----:B------:R-:W-:Y:S05]  /*1a590*/  BSYNC B0 ;  /* 0x0000000000007941 */ /* 0x000fea0003800000 */
.L_x_644:
[----:B------:R-:W2:Y:S02]  /*1a5a0*/  S2R R2, SR_TID.X ;  /* 0x0000000000027919 */ /* 0x000ea40000002100 */
[----:B--2---:R-:W-:-:S04]  /*1a5b0*/  LOP3.LUT R2, R2, 0x7f, RZ, 0xc0, !PT ;  /* 0x0000007f02027812 */ /* 0x004fc800078ec0ff */
[----:B------:R-:W-:Y:S02]  /*1a5c0*/  SHF.R.U32.HI R4, RZ, 0x2, R2 ;  /* 0x00000002ff047819 */ /* 0x000fe40000011602 */
[----:B------:R-:W2:Y:S01]  /*1a5d0*/  LDL R2, [R1+0x10] ;  /* 0x0000100001027983 */ /* 0x000ea20000100800 */
[----:B------:R-:W-:Y:S02]  /*1a5e0*/  UMOV UR4, 0xffffffff ;  /* 0xffffffff00047882 */ /* 0x000fe40000000000 */
[----:B------:R-:W-:Y:S02]  /*1a5f0*/  IMAD.IADD R6, R6, 0x1, -R4 ;  /* 0x0000000106067824 */ /* 0x000fe400078e0a04 */
[----:B--2---:R-:W-:Y:S01]  /*1a600*/  IMAD R4, R28, 0x3000, R2 ;  /* 0x000030001c047824 */ /* 0x004fe200078e0202 */
[----:B------:R-:W-:Y:S06]  /*1a610*/  BRA.DIV UR4, `(.L_x_646) ;  /* 0x0000004204ec7947 */ /* 0x000fec000b800000 */
[----:B------:R-:W0:Y:S01]  /*1a620*/  S2R R2, SR_TID.X ;  /* 0x0000000000027919 */ /* 0x000e220000002100 */
[----:B------:R-:W-:Y:S01]  /*1a630*/  ULDC UR4, c[0x0][0x2f4] ;  /* 0x0000bd0000047ab9 */ /* 0x000fe20000000800 */
[----:B------:R-:W-:Y:S01]  /*1a640*/  IMAD R4, R4, 0x2, R16 ;  /* 0x0000000204047824 */ /* 0x000fe200078e0210 */
[----:B------:R-:W2:Y:S04]  /*1a650*/  SHFL.IDX PT, R14, R18, RZ, 0x1c1f ;  /* 0x001c1fff120e7589 */ /* 0x000ea800000e0000 */
[----:B-1----:R-:W1:Y:S01]  /*1a660*/  SHFL.IDX PT, R3, R22, RZ, 0x1c1f ;  /* 0x001c1fff16037589 */ /* 0x002e6200000e0000 */
[----:B0-----:R-:W-:-:S05]  /*1a670*/  IMAD.SHL.U32 R7, R2, 0x8, RZ ;  /* 0x0000000802077824 */ /* 0x001fca00078e00ff */
[----:B------:R-:W-:-:S04]  /*1a680*/  LOP3.LUT R7, R7, 0x18, RZ, 0xc0, !PT ;  /* 0x0000001807077812 */ /* 0x000fc800078ec0ff */
[C---:B------:R-:W-:Y:S02]  /*1a690*/  ISETP.GE.AND P2, PT, R7.reuse, UR4, PT ;  /* 0x0000000407007c0c */ /* 0x040fe4000bf46270 */
[C---:B------:R-:W-:Y:S02]  /*1a6a0*/  SHF.L.U32 R5, R7.reuse, 0x1, RZ ;  /* 0x0000000107057819 */ /* 0x040fe400000006ff */
[----:B------:R-:W-:Y:S02]  /*1a6b0*/  ISETP.LT.OR P4, PT, R6, 0x1, P2 ;  /* 0x000000010600780c */ /* 0x000fe40001781670 */
[----:B--2---:R-:W-:Y:S02]  /*1a6c0*/  IADD3 R2, P0, R14, R5, RZ ;  /* 0x000000050e027210 */ /* 0x004fe40007f1e0ff */
[C---:B------:R-:W-:Y:S01]  /*1a6d0*/  LOP3.LUT R8, R7.reuse, 0x20, RZ, 0xfc, !PT ;  /* 0x0000002007087812 */ /* 0x040fe200078efcff */
[----:B------:R-:W0:Y:S01]  /*1a6e0*/  SHFL.IDX PT, R14, R18, 0x1, 0x1c1f ;  /* 0x003c1f00120e7f89 */ /* 0x000e2200000e0000 */
[----:B------:R-:W-:Y:S01]  /*1a6f0*/  LOP3.LUT R7, R7, 0x40, RZ, 0xfc, !PT ;  /* 0x0000004007077812 */ /* 0x000fe200078efcff */
[----:B-1----:R-:W-:Y:S01]  /*1a700*/  IMAD.X R3, RZ, RZ, R3, P0 ;  /* 0x000000ffff037224 */ /* 0x002fe200000e0603 */
[----:B------:R-:W-:-:S02]  /*1a710*/  ISETP.GE.AND P1, PT, R8, UR4, PT ;  /* 0x0000000408007c0c */ /* 0x000fc4000bf26270 */
[----:B------:R-:W-:Y:S02]  /*1a720*/  ISETP.GE.AND P0, PT, R7, UR4, PT ;  /* 0x0000000407007c0c */ /* 0x000fe4000bf06270 */
[C---:B------:R-:W-:Y:S01]  /*1a730*/  ISETP.LT.OR P3, PT, R6.reuse, 0x1, P1 ;  /* 0x000000010600780c */ /* 0x040fe20000f61670 */
[----:B------:R-:W-:Y:S01]  /*1a740*/  LDGSTS.E.BYPASS.LTC128B.128 [R4+0x400], desc[UR42][R2.64], !P4 ;  /* 0x0040000002047fae */ /* 0x000fe2000e101d6a */
[----:B------:R-:W-:-:S11]  /*1a750*/  ISETP.LT.OR P4, PT, R6, 0x1, P0 ;  /* 0x000000010600780c */ /* 0x000fd60000781670 */
        /* <DEDUP_REMOVED lines=17> */
[----:B-1----:R-:W-:Y:S02]  /*1a870*/  IADD3.X R3, RZ, R3, RZ, P3, !PT ;  /* 0x00000003ff037210 */ /* 0x002fe40001ffe4ff */
[----:B------:R-:W-:-:S03]  /*1a880*/  ISETP.LT.OR P3, PT, R6, 0x41, P1 ;  /* 0x000000410600780c */ /* 0x000fc60000f61670 */
[----:B------:R2:W-:Y:S01]  /*1a890*/  LDGSTS.E.BYPASS.LTC128B.128 [R4+0x1400], desc[UR42][R2.64], !P4 ;  /* 0x0140000002047fae */ /* 0x0005e2000e101d6a */
[----:B------:R-:W-:-:S09]  /*1a8a0*/  ISETP.LT.OR P4, PT, R6, 0x41, P0 ;  /* 0x000000410600780c */ /* 0x000fd20000781670 */
[----:B------:R2:W-:Y:S04]  /*1a8b0*/  LDGSTS.E.BYPASS.LTC128B.128 [R4+0x3400], desc[UR42][R2.64+0x40], !P3 ;  /* 0x0340004002047fae */ /* 0x0005e8000d901d6a */
[----:B0--3--:R2:W-:Y:S02]  /*1a8c0*/  LDGSTS.E.BYPASS.LTC128B.128 [R4+0x5400], desc[UR42][R2.64+0x80], !P4 ;  /* 0x0540008002047fae */ /* 0x0095e4000e101d6a */
.L_x_796:
        /* <DEDUP_REMOVED lines=13> */
.L_x_647:
[----:B------:R-:W-:Y:S02]  /*1a9a0*/  PLOP3.LUT P1, PT, P1, P0, PT, 0xa2, 0x0 ;  /* 0x000000000000781c */ /* 0x000fe40000f21472 */
[----:B------:R-:W-:-:S08]  /*1a9b0*/  @P0 R2UR P1, UR4, R0 ;  /* 0x00000000000402ca */ /* 0x000fd00000020000 */
[----:B------:R-:W-:-:S05]  /*1a9c0*/  @P0 PLOP3.LUT P0, PT, P1, PT, PT, 0x80, 0x0 ;  /* 0x000000000000081c */ /* 0x000fca0000f0f070 */
[----:B------:R-:W-:Y:S01]  /*1a9d0*/  @!P1 SYNCS.ARRIVE.TRANS64.RED.A0T1 RZ, [UR4+0x2d850], RZ ;  /* 0x02d850ffffff99a7 */ /* 0x000fe20008200404 */
[----:B------:R-:W-:Y:S07]  /*1a9e0*/  @!P1 ARRIVES.LDGSTSBAR.64.TRANSCNT [UR4+0x2d850] ;  /* 0x02d85000ff0099b0 */ /* 0x000fee0008000a84 */
[----:B------:R-:W-:Y:S05]  /*1a9f0*/  @P0 BRA.U.ANY `(.L_x_647) ;  /* 0xfffffffd00e80947 */ /* 0x000fea000393ffff */
[----:B------:R-:W-:Y:S01]  /*1aa00*/  NOP ;  /* 0x0000000000007918 */ /* 0x000fe20000000000 */
[----:B0-----:R-:W-:-:S05]  /*1aa10*/  IMAD.U32 R2, RZ, RZ, UR38 ;  /* 0x00000026ff027e24 */ /* 0x001fca000f8e00ff */
[----:B------:R-:W-:-:S13]  /*1aa20*/  ISETP.NE.AND P2, PT, R2, 0x3, PT ;  /* 0x000000030200780c */ /* 0x000fda0003f45270 */
[----:B------:R-:W-:Y:S05]  /*1aa30*/  @!P2 BRA `(.L_x_648) ;  /* 0x000000000004a947 */ /* 0x000fea0003800000 */
[----:B------:R-:W-:Y:S01]  /*1aa40*/  BPT.TRAP 0x1 ;  /* 0x000000040000795c */ /* 0x000fe20000300000 */
.L_x_648:
[----:B------:R-:W2:Y:S01]  /*1aa50*/  LDL.LU R2, [R1] ;  /* 0x0000000001027983 */ /* 0x000ea20000300800 */
[----:B------:R-:W-:Y:S01]  /*1aa60*/  VIADD R28, R28, 0x1 ;  /* 0x000000011c1c7836 */ /* 0x000fe20000000000 */
[----:B------:R0:W-:Y:S04]  /*1aa70*/  SYNCS.ARRIVE.TRANS64.A1T0 RZ, [R0+URZ+0x2d850], RZ ;  /* 0x02d850ff00ff79a7 */ /* 0x0001e8000810003f */
[----:B------:R-:W-:-:S04]  /*1aa80*/  ISETP.NE.AND P0, PT, R28, 0x2, PT ;  /* 0x000000021c00780c */ /* 0x000fc80003f05270 */
[----:B0-----:R-:W-:Y:S02]  /*1aa90*/  SEL R0, RZ, 0x1, P0 ;  /* 0x00000001ff007807 */ /* 0x001fe40000000000 */
[----:B------:R-:W-:Y:S02]  /*1aaa0*/  SEL R28, R28, RZ, P0 ;  /* 0x000000ff1c1c7207 */ /* 0x000fe40000000000 */
[----:B--2---:R-:W-:-:S05]  /*1aab0*/  LOP3.LUT R2, R2, R0, RZ, 0x3c, !PT ;  /* 0x0000000002027212 */ /* 0x004fca00078e3cff */
[----:B------:R0:W-:Y:S02]  /*1aac0*/  STL [R1], R2 ;  /* 0x0000000201007387 */ /* 0x0001e40000100800 */
.L_x_607:
[----:B------:R-:W-:Y:S05]  /*1aad0*/  BSYNC B7 ;  /* 0x0000000000077941 */ /* 0x000fea0003800000 */
.L_x_605:
[----:B------:R-:W-:-:S13]  /*1aae0*/  LOP3.LUT P0, RZ, R19, 0x10, RZ, 0xc0, !PT ;  /* 0x0000001013ff7812 */ /* 0x000fda000780c0ff */
[----:B------:R-:W-:Y:S05]  /*1aaf0*/  @!P0 BRA `(.L_x_649) ;  /* 0x0000000000248947 */ /* 0x000fea0003800000 */
[----:B------:R-:W-:Y:S05]  /*1ab00*/  WARPSYNC.ALL ;  /* 0x0000000000007948 */ /* 0x000fea0003800000 */
[----:B------:R-:W3:Y:S08]  /*1ab10*/  S2UR UR5, SR_CgaCtaId ;  /* 0x00000000000579c3 */ /* 0x000ef00000008800 */
[----:B------:R-:W-:Y:S06]  /*1ab20*/  BAR.SYNC.DEFER_BLOCKING 0x5, 0x200 ;  /* 0x0148000000007b1d */ /* 0x000fec0000010000 */
[----:B------:R-:W-:-:S02]  /*1ab30*/  UMOV UR4, 0x400 ;  /* 0x0000040000047882 */ /* 0x000fc40000000000 */
[----:B---3--:R-:W-:-:S06]  /*1ab40*/  ULEA UR4, UR5, UR4, 0x18 ;  /* 0x0000000405047291 */ /* 0x008fcc000f8ec03f */
[----:B------:R-:W-:-:S05]  /*1ab50*/  MOV R16, UR4 ;  /* 0x0000000400107c02 */ /* 0x000fca0008000f00 */
[----:B------:R3:W4:Y:S01]  /*1ab60*/  LDS.128 R24, [R16+0x2d8d0] ;  /* 0x02d8d00010187984 */ /* 0x0007220000000c00 */
[----:B------:R-:W-:Y:S06]  /*1ab70*/  BAR.ARV 0x4, 0x200 ;  /* 0x0108000000007b1d */ /* 0x000fec0000002000 */
[----:B------:R-:W-:Y:S05]  /*1ab80*/  BRA `(.L_x_650) ;  /* 0x0000000800d07947 */ /* 0x000fea0003800000 */
.L_x_649:
[----:B------:R-:W2:Y:S01]  /*1ab90*/  S2R R0, SR_TID.X ;  /* 0x0000000000007919 */ /* 0x000ea20000002100 */
[----:B------:R-:W-:Y:S01]  /*1aba0*/  UMOV UR4, 0xffffffff ;  /* 0xffffffff00047882 */ /* 0x000fe20000000000 */
[----:B--2---:R-:W-:-:S04]  /*1abb0*/  LOP3.LUT R8, R0, 0x1f, RZ, 0xc0, !PT ;  /* 0x0000001f00087812 */ /* 0x004fc800078ec0ff */
[----:B------:R-:W-:Y:S01]  /*1abc0*/  ISETP.NE.AND P0, PT, R8, 0x1f, PT ;  /* 0x0000001f0800780c */ /* 0x000fe20003f05270 */
[----:B------:R-:W-:-:S12]  /*1abd0*/  BRA.DIV UR4, `(.L_x_651) ;  /* 0x0000004204ec7947 */ /* 0x000fd8000b800000 */
[----:B-1----:R-:W-:Y:S01]  /*1abe0*/  IMAD.IADD R9, R27, 0x1, R8 ;  /* 0x000000011b097824 */ /* 0x002fe200078e0208 */
[----:B------:R-:W-:-:S04]  /*1abf0*/  ULDC UR4, c[0x0][0xc3c] ;  /* 0x00030f0000047ab9 */ /* 0x000fc80000000800 */
[----:B------:R-:W-:-:S13]  /*1ac00*/  ISETP.GE.OR P1, PT, R9, UR4, !P0 ;  /* 0x0000000409007c0c */ /* 0x000fda000c726670 */
[----:B0-----:R-:W0:Y:S08]  /*1ac10*/  @!P1 LDC.64 R2, c[0x0][0xc80] ;  /* 0x00032000ff029b82 */ /* 0x001e300000000a00 */
        /* <DEDUP_REMOVED lines=13> */
[----:B--2---:R-:W-:Y:S01]  /*1acf0*/  @!P1 IMAD.MOV.U32 R4, RZ, RZ, R7 ;  /* 0x000000ffff049224 */ /* 0x004fe200078e0007 */
[----:B------:R-:W-:Y:S01]  /*1ad00*/  MOV R7, RZ ;  /* 0x000000ff00077202 */ /* 0x000fe20000000f00 */
        /* <DEDUP_REMOVED lines=19> */
.L_x_806:
[----:B------:R-:W-:Y:S02]  /*1ae40*/  ULDC UR4, c[0x0][0xc38] ;  /* 0x00030e0000047ab9 */ /* 0x000fe40000000800 */
[----:B------:R-:W-:-:S05]  /*1ae50*/  MOV R3, UR4 ;  /* 0x0000000400037c02 */ /* 0x000fca0008000f00 */
[----:B-1----:R-:W-:-:S04]  /*1ae60*/  IMAD R5, R14, R3, RZ ;  /* 0x000000030e057224 */ /* 0x002fc800078e02ff */
[----:B------:R-:W-:-:S05]  /*1ae70*/  IMAD.IADD R6, R6, 0x1, R5 ;  /* 0x0000000106067824 */ /* 0x000fca00078e0205 */
[----:B------:R-:W-:-:S13]  /*1ae80*/  ISETP.GT.AND P6, PT, R6, R0, PT ;  /* 0x000000000600720c */ /* 0x000fda0003fc4270 */
[----:B------:R-:W-:Y:S05]  /*1ae90*/  @P6 BRA `(.L_x_652) ;  /* 0x0000000000a46947 */ /* 0x000fea0003800000 */
.L_x_655:
        /* <DEDUP_REMOVED lines=35> */
.L_x_814:
[----:B------:R-:W-:Y:S02]  /*1b0d0*/  ULDC UR4, c[0x0][0xc38] ;  /* 0x00030e0000047ab9 */ /* 0x000fe40000000800 */
[----:B------:R-:W-:-:S04]  /*1b0e0*/  IMAD.U32 R3, RZ, RZ, UR4 ;  /* 0x00000004ff037e24 */ /* 0x000fc8000f8e00ff */
[----:B-1----:R-:W-:-:S05]  /*1b0f0*/  IMAD R5, R14, R3, RZ ;  /* 0x000000030e057224 */ /* 0x002fca00078e02ff */
[----:B------:R-:W-:-:S04]  /*1b100*/  IADD3 R6, R5, R6, RZ ;  /* 0x0000000605067210 */ /* 0x000fc80007ffe0ff */
[----:B------:R-:W-:-:S13]  /*1b110*/  ISETP.GT.AND P6, PT, R6, R0, PT ;  /* 0x000000000600720c */ /* 0x000fda0003fc4270 */
[----:B------:R-:W-:Y:S05]  /*1b120*/  @!P6 BRA `(.L_x_655) ;  /* 0xfffffffc005ce947 */ /* 0x000fea000383ffff */
.L_x_652:
        /* <DEDUP_REMOVED lines=9> */
.L_x_819:
[----:B------:R-:W-:-:S13]  /*1b1c0*/  ISETP.NE.AND P0, PT, R6, RZ, PT ;  /* 0x000000ff0600720c */ /* 0x000fda0003f05270 */
[----:B------:R-:W-:Y:S05]  /*1b1d0*/  @!P0 BRA `(.L_x_657) ;  /* 0x0000000000108947 */ /* 0x000fea0003800000 */
[----:B------:R-:W-:Y:S01]  /*1b1e0*/  UMOV UR4, 0xffffffff ;  /* 0xffffffff00047882 */ /* 0x000fe20000000000 */
[----:B------:R-:W-:Y:S02]  /*1b1f0*/  VIADD R12, R5, 0xffffffff ;  /* 0xffffffff050c7836 */ /* 0x000fe40000000000 */
[----:B------:R-:W-:Y:S05]  /*1b200*/  BRA.DIV UR4, `(.L_x_658) ;  /* 0x0000004604b07947 */ /* 0x000fea000b800000 */
[----:B------:R4:W0:Y:S02]  /*1b210*/  SHFL.IDX PT, R24, R2, R12, 0x1f ;  /* 0x00001f0c02187589 */ /* 0x00082400000e0000 */
.L_x_657:
        /* <DEDUP_REMOVED lines=11> */
[----:B0-----:R-:W-:-:S05]  /*1b2d0*/  IADD3 R11, RZ, -R3, RZ ;  /* 0x80000003ff0b7210 */ /* 0x001fca0007ffe0ff */
        /* <DEDUP_REMOVED lines=8> */
[-C--:B------:R-:W-:Y:S02]  /*1b360*/  @!P1 IADD3 R3, R3, -R8.reuse, RZ ;  /* 0x8000000803039210 */ /* 0x080fe40007ffe0ff */
[----:B------:R-:W-:Y:S02]  /*1b370*/  @!P1 IADD3 R6, R6, 0x1, RZ ;  /* 0x0000000106069810 */ /* 0x000fe40007ffe0ff */
[----:B------:R-:W-:Y:S02]  /*1b380*/  ISETP.GE.U32.AND P0, PT, R3, R8, PT ;  /* 0x000000080300720c */ /* 0x000fe40003f06070 */
[----:B------:R-:W0:Y:S01]  /*1b390*/  I2F.RP R8, R0 ;  /* 0x0000000000087306 */ /* 0x000e220000209400 */
[----:B------:R-:W-:-:S10]  /*1b3a0*/  ISETP.NE.AND P1, PT, R4, RZ, PT ;  /* 0x000000ff0400720c */ /* 0x000fd40003f25270 */
        /* <DEDUP_REMOVED lines=27> */
[----:B------:R-:W-:-:S04]  /*1b560*/  @!P1 LOP3.LUT R2, RZ, R7, RZ, 0x33, !PT ;  /* 0x00000007ff029212 */ /* 0x000fc800078e33ff */
[----:B------:R-:W-:-:S05]  /*1b570*/  IADD3 R0, -R2, RZ, RZ ;  /* 0x000000ff02007210 */ /* 0x000fca0007ffe1ff */
[C---:B------:R-:W-:Y:S02]  /*1b580*/  IMAD R6, R7.reuse, R0, R6 ;  /* 0x0000000007067224 */ /* 0x040fe400078e0206 */
[----:B------:R-:W-:-:S05]  /*1b590*/  IMAD R7, R7, 0x1000000, R2 ;  /* 0x0100000007077824 */ /* 0x000fca00078e0202 */
[----:B------:R-:W-:Y:S01]  /*1b5a0*/  LEA R26, R6, R7, 0x10 ;  /* 0x00000007061a7211 */ /* 0x000fe200078e80ff */
[----:B------:R-:W-:Y:S06]  /*1b5b0*/  BRA `(.L_x_659) ;  /* 0x00000000001c7947 */ /* 0x000fec0003800000 */
.L_x_653:
[----:B------:R-:W-:Y:S01]  /*1b5c0*/  UMOV UR4, URZ ;  /* 0x0000003f00047c82 */ /* 0x000fe20008000000 */
[----:B------:R-:W-:Y:S01]  /*1b5d0*/  UMOV UR5, URZ ;  /* 0x0000003f00057c82 */ /* 0x000fe20008000000 */
[----:B------:R-:W-:Y:S01]  /*1b5e0*/  ULDC UR6, c[0x0][0xc3c] ;  /* 0x00030f0000067ab9 */ /* 0x000fe20000000800 */
[----:B------:R-:W-:Y:S01]  /*1b5f0*/  IMAD.MOV.U32 R24, RZ, RZ, R0 ;  /* 0x000000ffff187224 */ /* 0x000fe200078e0000 */
[----:B------:R-:W-:Y:S01]  /*1b600*/  MOV R27, UR6 ;  /* 0x00000006001b7c02 */ /* 0x000fe20008000f00 */
[----:B------:R-:W-:Y:S02]  /*1b610*/  IMAD.U32 R25, RZ, RZ, UR4 ;  /* 0x00000004ff197e24 */ /* 0x000fe4000f8e00ff */
[----:B------:R-:W-:-:S07]  /*1b620*/  IMAD.U32 R26, RZ, RZ, UR5 ;  /* 0x00000005ff1a7e24 */ /* 0x000fce000f8e00ff */
.L_x_659:
        /* <DEDUP_REMOVED lines=10> */
.L_x_650:
[----:B------:R-:W-:Y:S02]  /*1b6d0*/  ULDC UR4, c[0x0][0xc3c] ;  /* 0x00030f0000047ab9 */ /* 0x000fe40000000800 */
[----:B----4-:R-:W-:-:S13]  /*1b6e0*/  ISETP.GE.AND P0, PT, R27, UR4, PT ;  /* 0x000000041b007c0c */ /* 0x010fda000bf06270 */
[----:B------:R-:W-:Y:S05]  /*1b6f0*/  @!P0 BRA `(.L_x_660) ;  /* 0xffffff9c00f08947 */ /* 0x000fea000383ffff */
[----:B------:R-:W-:Y:S05]  /*1b700*/  BSYNC B8 ;  /* 0x0000000000087941 */ /* 0x000fea0003800000 */
.L_x_557:
[----:B0-----:R-:W4:Y:S01]  /*1b710*/  LDL.LU R0, [R1+0x4c] ;  /* 0x00004c0001007983 */ /* 0x001f220000300800 */
[----:B------:R-:W-:Y:S01]  /*1b720*/  BSSY B0, `(.L_x_661) ;  /* 0x000000b000007945 */ /* 0x000fe20003800000 */
[----:B-1----:R-:W0:Y:S01]  /*1b730*/  S2R R5, SR_CgaCtaId ;  /* 0x0000000000057919 */ /* 0x002e220000008800 */
[----:B----4-:R-:W-:-:S05]  /*1b740*/  VIADD R0, R0, 0x1 ;  /* 0x0000000100007836 */ /* 0x010fca0000000000 */
        /* <DEDUP_REMOVED lines=8> */
.L_x_822:
[----:B------:R-:W-:Y:S05]  /*1b7d0*/  BSYNC B0 ;  /* 0x0000000000007941 */ /* 0x000fea0003800000 */
.L_x_661:
[----:B------:R-:W-:-:S03]  /*1b7e0*/  UMOV UR4, 0xffffffff ;  /* 0xffffffff00047882 */ /* 0x000fc60000000000 */
[----:B------:R-:W-:Y:S05]  /*1b7f0*/  BRA.DIV UR4, `(.L_x_663) ;  /* 0x0000004204707947 */ /* 0x000fea000b800000 */
[----:B0-----:R-:W0:Y:S02]  /*1b800*/  S2R R0, SR_TID.X ;  /* 0x0000000000007919 */ /* 0x001e240000002100 */
[----:B0-----:R-:W-:-:S04]  /*1b810*/  SHF.R.U32.HI R0, RZ, 0x5, R0 ;  /* 0x00000005ff007819 */ /* 0x001fc80000011600 */
[----:B------:R-:W-:-:S05]  /*1b820*/  LOP3.LUT R0, R0, 0x3, RZ, 0xc0, !PT ;  /* 0x0000000300007812 */ /* 0x000fca00078ec0ff */
[----:B------:R0:W1:Y:S02]  /*1b830*/  SHFL.IDX PT, R14, R0, RZ, 0x1f ;  /* 0x00001fff000e7589 */ /* 0x00006400000e0000 */
.L_x_825:
[----:B-1----:R-:W-:-:S13]  /*1b840*/  ISETP.NE.AND P0, PT, R14, RZ, PT ;  /* 0x000000ff0e00720c */ /* 0x002fda0003f05270 */
[----:B------:R-:W-:Y:S05]  /*1b850*/  @P0 BRA `(.L_x_396) ;  /* 0x0000000000900947 */ /* 0x000fea0003800000 */
[----:B------:R-:W-:-:S03]  /*1b860*/  UMOV UR4, 0xffffffff ;  /* 0xffffffff00047882 */ /* 0x000fc60000000000 */
[----:B------:R-:W-:Y:S05]  /*1b870*/  BRA.DIV UR4, `(.L_x_664) ;  /* 0x0000004204847947 */ /* 0x000fea000b800000 */
[----:B------:R-:W-:-:S13]  /*1b880*/  ELECT P6, URZ, PT ;  /* 0x00000000003f782f */ /* 0x000fda00038c0000 */
.L_x_828:
[----:B------:R-:W-:Y:S05]  /*1b890*/  @!P6 BRA `(.L_x_396) ;  /* 0x000000000080e947 */ /* 0x000fea0003800000 */
[----:B------:R-:W-:-:S06]  /*1b8a0*/  ULOP3.LUT UR4, UR36, 0x2, URZ, 0xfc, !UPT ;  /* 0x0000000224047892 */ /* 0x000fcc000f8efc3f */
[----:B0-----:R-:W-:-:S05]  /*1b8b0*/  IMAD.U32 R0, RZ, RZ, UR4 ;  /* 0x00000004ff007e24 */ /* 0x001fca000f8e00ff */
[----:B------:R-:W-:-:S13]  /*1b8c0*/  ISETP.NE.AND P0, PT, R0, 0x3, PT ;  /* 0x000000030000780c */ /* 0x000fda0003f05270 */
[----:B------:R-:W-:Y:S05]  /*1b8d0*/  @!P0 BRA `(.L_x_665) ;  /* 0x0000000000048947 */ /* 0x000fea0003800000 */
[----:B------:R-:W-:Y:S01]  /*1b8e0*/  BPT.TRAP 0x1 ;  /* 0x000000040000795c */ /* 0x000fe20000300000 */
.L_x_665:
[----:B------:R-:W4:Y:S01]  /*1b8f0*/  LDL R0, [R1] ;  /* 0x0000000001007983 */ /* 0x000f220000100800 */
[C---:B------:R-:W-:Y:S01]  /*1b900*/  LEA R3, R28.reuse, R5, 0x3 ;  /* 0x000000051c037211 */ /* 0x040fe200078e18ff */
[----:B------:R-:W-:-:S05]  /*1b910*/  VIADD R28, R28, 0x1 ;  /* 0x000000011c1c7836 */ /* 0x000fca0000000000 */
[----:B------:R-:W-:Y:S02]  /*1b920*/  ISETP.NE.AND P2, PT, R28, 0x2, PT ;  /* 0x000000021c00780c */ /* 0x000fe40003f45270 */
[----:B----4-:R-:W-:Y:S02]  /*1b930*/  SHF.L.U32 R2, R0, 0x1f, RZ ;  /* 0x0000001f00027819 */ /* 0x010fe400000006ff */
[----:B------:R-:W-:Y:S02]  /*1b940*/  SEL R0, RZ, 0x1, P2 ;  /* 0x00000001ff007807 */ /* 0x000fe40001000000 */
[----:B------:R-:W0:Y:S02]  /*1b950*/  SYNCS.PHASECHK.TRANS64.TRYWAIT P1, [R3+URZ+0x2d840], R2 ;  /* 0x02d84002030075a7 */ /* 0x000e24000802017f */
[----:B0-----:R-:W-:Y:S05]  /*1b960*/  @!P1 BRA `(.L_x_666) ;  /* 0x0000004000689947 */ /* 0x001fea0003800000 */
.L_x_829:
[----:B------:R-:W4:Y:S01]  /*1b970*/  LDL.LU R4, [R1] ;  /* 0x0000000001047983 */ /* 0x000f220000300800 */
[----:B------:R-:W-:Y:S02]  /*1b980*/  SEL R28, R28, RZ, P2 ;  /* 0x000000ff1c1c7207 */ /* 0x000fe40001000000 */
[----:B----4-:R-:W-:Y:S01]  /*1b990*/  LOP3.LUT R0, R4, R0, RZ, 0x3c, !PT ;  /* 0x0000000004007212 */ /* 0x010fe200078e3cff */
[----:B------:R-:W-:Y:S06]  /*1b9a0*/  @!P0 BRA `(.L_x_667) ;  /* 0x0000000000048947 */ /* 0x000fec0003800000 */
[----:B------:R-:W-:Y:S01]  /*1b9b0*/  BPT.TRAP 0x1 ;  /* 0x000000040000795c */ /* 0x000fe20000300000 */
.L_x_667:
[----:B------:R-:W-:Y:S01]  /*1b9c0*/  IMAD R5, R28, 0x8, R5 ;  /* 0x000000081c057824 */ /* 0x000fe200078e0205 */
[----:B------:R-:W-:-:S04]  /*1b9d0*/  SHF.L.U32 R0, R0, 0x1f, RZ ;  /* 0x0000001f00007819 */ /* 0x000fc800000006ff */
[----:B------:R-:W1:Y:S02]  /*1b9e0*/  SYNCS.PHASECHK.TRANS64.TRYWAIT P1, [R5+URZ+0x2d840], R0 ;  /* 0x02d84000050075a7 */ /* 0x000e64000802017f */
[----:B-1----:R-:W-:Y:S05]  /*1b9f0*/  @!P1 BRA `(.L_x_668) ;  /* 0x0000004000589947 */ /* 0x002fea0003800000 */
.L_x_830:
[----:B------:R-:W-:Y:S05]  /*1ba00*/  @!P0 BRA `(.L_x_669) ;  /* 0x0000000000048947 */ /* 0x000fea0003800000 */
[----:B------:R-:W-:Y:S01]  /*1ba10*/  BPT.TRAP 0x1 ;  /* 0x000000040000795c */ /* 0x000fe20000300000 */
.L_x_669:
[----:B------:R-:W4:Y:S02]  /*1ba20*/  SYNCS.PHASECHK.TRANS64.TRYWAIT P1, [R3+URZ+0x2d860], R2 ;  /* 0x02d86002030075a7 */ /* 0x000f24000802017f */
[----:B----4-:R-:W-:Y:S05]  /*1ba30*/  @!P1 BRA `(.L_x_670) ;  /* 0x00000040005c9947 */ /* 0x010fea0003800000 */
.L_x_831:
[----:B------:R-:W-:Y:S05]  /*1ba40*/  @!P0 BRA `(.L_x_671) ;  /* 0x0000000000048947 */ /* 0x000fea0003800000 */
[----:B------:R-:W-:Y:S01]  /*1ba50*/  BPT.TRAP 0x1 ;  /* 0x000000040000795c */ /* 0x000fe20000300000 */
.L_x_671:
[----:B------:R0:W0:Y:S02]  /*1ba60*/  SYNCS.PHASECHK.TRANS64.TRYWAIT P0, [R5+URZ+0x2d860], R0 ;  /* 0x02d86000050075a7 */ /* 0x000024000800017f */
[----:B0-----:R-:W-:Y:S05]  /*1ba70*/  @!P0 NANOSLEEP.SYNCS 0x989680 ;  /* 0x009896800000895d */ /* 0x001fea0003900000 */
[----:B------:R-:W0:Y:S02]  /*1ba80*/  @!P0 SYNCS.PHASECHK.TRANS64 P0, [R5+URZ+0x2d860], R0 ;  /* 0x02d86000050085a7 */ /* 0x000e24000800007f */
[----:B0-----:R-:W-:Y:S05]  /*1ba90*/  @!P0 BRA `(.L_x_671) ;  /* 0xfffffffc00f08947 */ /* 0x001fea000383ffff */
.L_x_396:
[----:B------:R-:W-:Y:S05]  /*1baa0*/  BSYNC B9 ;  /* 0x0000000000097941 */ /* 0x000fea0003800000 */
.L_x_393:
[----:B------:R-:W-:Y:S05]  /*1bab0*/  EXIT ;  /* 0x000000000000794d */ /* 0x000fea0003800000 */
.L_x_414:
[----:B0-----:R0:W1:Y:S02]  /*1bac0*/  SYNCS.PHASECHK.TRANS64.TRYWAIT P4, [R53+URZ+0x2d890], R80 ;  /* 0x02d89050350075a7 */ /* 0x001064000808017f */
[----:B-1----:R-:W-:Y:S05]  /*1bad0*/  @!P4 NANOSLEEP.SYNCS 0x989680 ;  /* 0x009896800000c95d */ /* 0x002fea0003900000 */
[----:B------:R-:W1:Y:S02]  /*1bae0*/  @!P4 SYNCS.PHASECHK.TRANS64 P4, [R53+URZ+0x2d890], R80 ;  /* 0x02d890503500c5a7 */ /* 0x000e64000808007f */
[----:B-1----:R-:W-:Y:S05]  /*1baf0*/  @!P4 BRA `(.L_x_414) ;  /* 0xfffffffc00f0c947 */ /* 0x002fea000383ffff */
[----:B------:R-:W-:Y:S05]  /*1bb00*/  BRA `(.L_x_672) ;  /* 0xfffffe7800887947 */ /* 0x000fea000383ffff */
.L_x_415:
[----:B------:R-:W-:Y:S01]  /*1bb10*/  BSSY B1, `(.L_x_673) ;  /* 0x0000008000017945 */ /* 0x000fe20003800000 */
[----:B------:R-:W-:Y:S01]  /*1bb20*/  IMAD.MOV.U32 R13, RZ, RZ, R57 ;  /* 0x000000ffff0d7224 */ /* 0x000fe200078e0039 */
[----:B------:R-:W-:Y:S01]  /*1bb30*/  MOV R12, RZ ;  /* 0x000000ff000c7202 */ /* 0x000fe20000000f00 */
[----:B------:R-:W-:Y:S02]  /*1bb40*/  IMAD.MOV.U32 R11, RZ, RZ, 0x1e1f ;  /* 0x00001e1fff0b7424 */ /* 0x000fe400078e00ff */
[----:B------:R-:W-:-:S07]  /*1bb50*/  IMAD.MOV.U32 R15, RZ, RZ, -0x1 ;  /* 0xffffffffff0f7424 */ /* 0x000fce00078e00ff */
[----:B0-----:R-:W-:Y:S05]  /*1bb60*/  WARPSYNC.COLLECTIVE R15, `(.L_x_674) ;  /* 0x000000000f087348 */ /* 0x001fea0003c00000 */
[----:B------:R1:W2:Y:S02]  /*1bb70*/  SHFL.IDX P6, R14, R13, R12, R11 ;  /* 0x0000000c0d0e7389 */ /* 0x0002a400000c000b */
[----:B012---:R-:W-:Y:S01]  /*1bb80*/  ENDCOLLECTIVE ;  /* 0x000000000000791b */ /* 0x007fe20003800000 */
.L_x_674:
[----:B------:R-:W-:Y:S05]  /*1bb90*/  BSYNC B1 ;  /* 0x0000000000017941 */ /* 0x000fea0003800000 */
.L_x_673:
[----:B------:R-:W-:Y:S01]  /*1bba0*/  MOV R13, R56 ;  /* 0x00000038000d7202 */ /* 0x000fe20000000f00 */
[----:B------:R-:W-:Y:S02]  /*1bbb0*/  IMAD.MOV.U32 R12, RZ, RZ, RZ ;  /* 0x000000ffff0c7224 */ /* 0x000fe400078e00ff */
[----:B------:R-:W-:Y:S02]  /*1bbc0*/  IMAD.MOV.U32 R11, RZ, RZ, 0x1e1f ;  /* 0x00001e1fff0b7424 */ /* 0x000fe400078e00ff */
[----:B------:R-:W-:Y:S02]  /*1bbd0*/  IMAD.MOV.U32 R15, RZ, RZ, -0x1 ;  /* 0xffffffffff0f7424 */ /* 0x000fe400078e00ff */
[----:B------:R-:W-:-:S07]  /*1bbe0*/  IMAD.MOV.U32 R57, RZ, RZ, R14 ;  /* 0x000000ffff397224 */ /* 0x000fce00078e000e */
[----:B------:R-:W-:Y:S05]  /*1bbf0*/  WARPSYNC.COLLECTIVE R15, `(.L_x_675) ;  /* 0x000000000f087348 */ /* 0x000fea0003c00000 */
[----:B------:R0:W1:Y:S02]  /*1bc00*/  SHFL.IDX P6, R14, R13, R12, R11 ;  /* 0x0000000c0d0e7389 */ /* 0x00006400000c000b */
[----:B01----:R-:W-:Y:S01]  /*1bc10*/  ENDCOLLECTIVE ;  /* 0x000000000000791b */ /* 0x003fe20003800000 */
.L_x_675:
[----:B------:R-:W-:Y:S01]  /*1bc20*/  MOV R56, R14 ;  /* 0x0000000e00387202 */ /* 0x000fe20000000f00 */
[----:B------:R-:W-:Y:S06]  /*1bc30*/  BRA `(.L_x_676) ;  /* 0xfffffe7800507947 */ /* 0x000fec000383ffff */
.L_x_443:
[----:B0-----:R0:W1:Y:S02]  /*1bc40*/  SYNCS.PHASECHK.TRANS64.TRYWAIT P4, [R53+URZ+0x2d890], R80 ;  /* 0x02d89050350075a7 */ /* 0x001064000808017f */
[----:B-1----:R-:W-:Y:S05]  /*1bc50*/  @!P4 NANOSLEEP.SYNCS 0x989680 ;  /* 0x009896800000c95d */ /* 0x002fea0003900000 */
[----:B------:R-:W1:Y:S02]  /*1bc60*/  @!P4 SYNCS.PHASECHK.TRANS64 P4, [R53+URZ+0x2d890], R80 ;  /* 0x02d890503500c5a7 */ /* 0x000e64000808007f */
[----:B-1----:R-:W-:Y:S05]  /*1bc70*/  @!P4 BRA `(.L_x_443) ;  /* 0xfffffffc00f0c947 */ /* 0x002fea000383ffff */
[----:B------:R-:W-:Y:S05]  /*1bc80*/  BRA `(.L_x_677) ;  /* 0xfffffe9400207947 */ /* 0x000fea000383ffff */
.L_x_444:
[----:B------:R-:W-:Y:S01]  /*1bc90*/  BSSY B1, `(.L_x_678) ;  /* 0x0000008000017945 */ /* 0x000fe20003800000 */
[----:B------:R-:W-:Y:S01]  /*1bca0*/  IMAD.MOV.U32 R13, RZ, RZ, R57 ;  /* 0x000000ffff0d7224 */ /* 0x000fe200078e0039 */
[----:B------:R-:W-:Y:S01]  /*1bcb0*/  MOV R15, 0xffffffff ;  /* 0xffffffff000f7802 */ /* 0x000fe20000000f00 */
[----:B------:R-:W-:Y:S02]  /*1bcc0*/  IMAD.MOV.U32 R12, RZ, RZ, RZ ;  /* 0x000000ffff0c7224 */ /* 0x000fe400078e00ff */
[----:B------:R-:W-:-:S07]  /*1bcd0*/  IMAD.MOV.U32 R11, RZ, RZ, 0x1e1f ;  /* 0x00001e1fff0b7424 */ /* 0x000fce00078e00ff */
[----:B0-----:R-:W-:Y:S05]  /*1bce0*/  WARPSYNC.COLLECTIVE R15, `(.L_x_679) ;  /* 0x000000000f087348 */ /* 0x001fea0003c00000 */
[----:B------:R1:W2:Y:S02]  /*1bcf0*/  SHFL.IDX P6, R14, R13, R12, R11 ;  /* 0x0000000c0d0e7389 */ /* 0x0002a400000c000b */
[----:B012---:R-:W-:Y:S01]  /*1bd00*/  ENDCOLLECTIVE ;  /* 0x000000000000791b */ /* 0x007fe20003800000 */
.L_x_679:
[----:B------:R-:W-:Y:S05]  /*1bd10*/  BSYNC B1 ;  /* 0x0000000000017941 */ /* 0x000fea0003800000 */
.L_x_678:
[----:B------:R-:W-:Y:S01]  /*1bd20*/  IMAD.MOV.U32 R13, RZ, RZ, R56 ;  /* 0x000000ffff0d7224 */ /* 0x000fe200078e0038 */
[----:B------:R-:W-:Y:S01]  /*1bd30*/  MOV R11, 0x1e1f ;  /* 0x00001e1f000b7802 */ /* 0x000fe20000000f00 */
[----:B------:R-:W-:Y:S02]  /*1bd40*/  IMAD.MOV.U32 R12, RZ, RZ, RZ ;  /* 0x000000ffff0c7224 */ /* 0x000fe400078e00ff */
[----:B------:R-:W-:Y:S02]  /*1bd50*/  IMAD.MOV.U32 R15, RZ, RZ, -0x1 ;  /* 0xffffffffff0f7424 */ /* 0x000fe400078e00ff */
[----:B------:R-:W-:-:S07]  /*1bd60*/  IMAD.MOV.U32 R85, RZ, RZ, R14 ;  /* 0x000000ffff557224 */ /* 0x000fce00078e000e */
[----:B------:R-:W-:Y:S05]  /*1bd70*/  WARPSYNC.COLLECTIVE R15, `(.L_x_680) ;  /* 0x000000000f087348 */ /* 0x000fea0003c00000 */
[----:B------:R0:W1:Y:S02]  /*1bd80*/  SHFL.IDX P6, R14, R13, R12, R11 ;  /* 0x0000000c0d0e7389 */ /* 0x00006400000c000b */
[----:B01----:R-:W-:Y:S01]  /*1bd90*/  ENDCOLLECTIVE ;  /* 0x000000000000791b */ /* 0x003fe20003800000 */
.L_x_680:
[----:B------:R-:W-:Y:S01]  /*1bda0*/  IMAD.MOV.U32 R84, RZ, RZ, R14 ;  /* 0x000000ffff547224 */ /* 0x000fe200078e000e */
[----:B------:R-:W-:Y:S06]  /*1bdb0*/  BRA `(.L_x_681) ;  /* 0xfffffe9000e87947 */ /* 0x000fec000383ffff */
.L_x_457:
[----:B0-----:R0:W1:Y:S02]  /*1bdc0*/  SYNCS.PHASECHK.TRANS64.TRYWAIT P3, [R53+URZ+0x2d890], R80 ;  /* 0x02d89050350075a7 */ /* 0x001064000806017f */
[----:B-1----:R-:W-:Y:S05]  /*1bdd0*/  @!P3 NANOSLEEP.SYNCS 0x989680 ;  /* 0x009896800000b95d */ /* 0x002fea0003900000 */
[----:B------:R-:W1:Y:S02]  /*1bde0*/  @!P3 SYNCS.PHASECHK.TRANS64 P3, [R53+URZ+0x2d890], R80 ;  /* 0x02d890503500b5a7 */ /* 0x000e64000806007f */
[----:B-1----:R-:W-:Y:S05]  /*1bdf0*/  @!P3 BRA `(.L_x_457) ;  /* 0xfffffffc00f0b947 */ /* 0x002fea000383ffff */
[----:B------:R-:W-:Y:S05]  /*1be00*/  BRA `(.L_x_682) ;  /* 0xfffffea800c47947 */ /* 0x000fea000383ffff */
.L_x_458:
[----:B------:R-:W-:Y:S01]  /*1be10*/  BSSY B1, `(.L_x_683) ;  /* 0x0000007000017945 */ /* 0x000fe20003800000 */
[----:B------:R-:W-:Y:S01]  /*1be20*/  IMAD.MOV.U32 R12, RZ, RZ, RZ ;  /* 0x000000ffff0c7224 */ /* 0x000fe200078e00ff */
[----:B------:R-:W-:Y:S01]  /*1be30*/  MOV R11, 0x1e1f ;  /* 0x00001e1f000b7802 */ /* 0x000fe20000000f00 */
[----:B------:R-:W-:-:S07]  /*1be40*/  IMAD.MOV.U32 R15, RZ, RZ, -0x1 ;  /* 0xffffffffff0f7424 */ /* 0x000fce00078e00ff */
[----:B0-----:R-:W-:Y:S05]  /*1be50*/  WARPSYNC.COLLECTIVE R15, `(.L_x_684) ;  /* 0x000000000f087348 */ /* 0x001fea0003c00000 */
[----:B------:R1:W2:Y:S02]  /*1be60*/  SHFL.IDX P6, R14, R13, R12, R11 ;  /* 0x0000000c0d0e7389 */ /* 0x0002a400000c000b */
[----:B012---:R-:W-:Y:S01]  /*1be70*/  ENDCOLLECTIVE ;  /* 0x000000000000791b */ /* 0x007fe20003800000 */
.L_x_684:
[----:B------:R-:W-:Y:S05]  /*1be80*/  BSYNC B1 ;  /* 0x0000000000017941 */ /* 0x000fea0003800000 */
.L_x_683:
[----:B------:R-:W-:Y:S01]  /*1be90*/  IMAD.MOV.U32 R13, RZ, RZ, R35 ;  /* 0x000000ffff0d7224 */ /* 0x000fe200078e0023 */
[----:B------:R-:W-:Y:S01]  /*1bea0*/  MOV R12, RZ ;  /* 0x000000ff000c7202 */ /* 0x000fe20000000f00 */
[----:B------:R-:W-:Y:S02]  /*1beb0*/  IMAD.MOV.U32 R11, RZ, RZ, 0x1e1f ;  /* 0x00001e1fff0b7424 */ /* 0x000fe400078e00ff */
[----:B------:R-:W-:Y:S02]  /*1bec0*/  IMAD.MOV.U32 R15, RZ, RZ, -0x1 ;  /* 0xffffffffff0f7424 */ /* 0x000fe400078e00ff */
[----:B------:R-:W-:-:S07]  /*1bed0*/  IMAD.MOV.U32 R34, RZ, RZ, R14 ;  /* 0x000000ffff227224 */ /* 0x000fce00078e000e */
[----:B------:R-:W-:Y:S05]  /*1bee0*/  WARPSYNC.COLLECTIVE R15, `(.L_x_685) ;  /* 0x000000000f087348 */ /* 0x000fea0003c00000 */
[----:B------:R0:W1:Y:S02]  /*1bef0*/  SHFL.IDX P6, R14, R13, R12, R11 ;  /* 0x0000000c0d0e7389 */ /* 0x00006400000c000b */
[----:B01----:R-:W-:Y:S01]  /*1bf00*/  ENDCOLLECTIVE ;  /* 0x000000000000791b */ /* 0x003fe20003800000 */
.L_x_685:
[----:B------:R-:W-:Y:S01]  /*1bf10*/  IMAD.MOV.U32 R35, RZ, RZ, R14 ;  /* 0x000000ffff237224 */ /* 0x000fe200078e000e */
[----:B------:R-:W-:Y:S06]  /*1bf20*/  BRA `(.L_x_686) ;  /* 0xfffffea800e07947 */ /* 0x000fec000383ffff */
.L_x_462:
[----:B------:R0:W0:Y:S02]  /*1bf30*/  SYNCS.PHASECHK.TRANS64.TRYWAIT P2, [R53+URZ+0x2d8b0], R80 ;  /* 0x02d8b050350075a7 */ /* 0x000024000804017f */
[----:B0-----:R-:W-:Y:S05]  /*1bf40*/  @!P2 NANOSLEEP.SYNCS 0x989680 ;  /* 0x009896800000a95d */ /* 0x001fea0003900000 */
[----:B------:R-:W0:Y:S02]  /*1bf50*/  @!P2 SYNCS.PHASECHK.TRANS64 P2, [R53+URZ+0x2d8b0], R80 ;  /* 0x02d8b0503500a5a7 */ /* 0x000e24000804007f */
[----:B0-----:R-:W-:Y:S05]  /*1bf60*/  @!P2 BRA `(.L_x_462) ;  /* 0xfffffffc00f0a947 */ /* 0x001fea000383ffff */
[----:B------:R-:W-:Y:S05]  /*1bf70*/  BRA `(.L_x_687) ;  /* 0xfffffeac00bc7947 */ /* 0x000fea000383ffff */
.L_x_470:
[----:B------:R-:W-:Y:S01]  /*1bf80*/  BSSY B0, `(.L_x_688) ;  /* 0x0000007000007945 */ /* 0x000fe20003800000 */
[----:B------:R-:W-:Y:S01]  /*1bf90*/  MOV R12, RZ ;  /* 0x000000ff000c7202 */ /* 0x000fe20000000f00 */
[----:B------:R-:W-:Y:S02]  /*1bfa0*/  IMAD.MOV.U32 R11, RZ, RZ, 0x1f ;  /* 0x0000001fff0b7424 */ /* 0x000fe400078e00ff */
[----:B------:R-:W-:-:S07]  /*1bfb0*/  IMAD.MOV.U32 R15, RZ, RZ, -0x1 ;  /* 0xffffffffff0f7424 */ /* 0x000fce00078e00ff */
[----:B-----5:R-:W-:Y:S05]  /*1bfc0*/  WARPSYNC.COLLECTIVE R15, `(.L_x_689) ;  /* 0x000000000f087348 */ /* 0x020fea0003c00000 */
[----:B------:R0:W1:Y:S02]  /*1bfd0*/  SHFL.IDX P6, R14, R13, R12, R11 ;  /* 0x0000000c0d0e7389 */ /* 0x00006400000c000b */
[----:B01---5:R-:W-:Y:S01]  /*1bfe0*/  ENDCOLLECTIVE ;  /* 0x000000000000791b */ /* 0x023fe20003800000 */
.L_x_689:
[----:B------:R-:W-:Y:S05]  /*1bff0*/  BSYNC B0 ;  /* 0x0000000000007941 */ /* 0x000fea0003800000 */
.L_x_688:
[----:B------:R0:W-:Y:S01]  /*1c000*/  STL [R1+0x7c], R14 ;  /* 0x00007c0e01007387 */ /* 0x0001e20000100800 */
[----:B------:R-:W-:Y:S05]  /*1c010*/  BRA `(.L_x_690) ;  /* 0xfffffeb800187947 */ /* 0x000fea000383ffff */
.L_x_481:
[----:B------:R-:W-:Y:S01]  /*1c020*/  BSSY B1, `(.L_x_691) ;  /* 0x0000008000017945 */ /* 0x000fe20003800000 */
[----:B------:R-:W-:Y:S01]  /*1c030*/  IMAD.MOV.U32 R13, RZ, RZ, R25 ;  /* 0x000000ffff0d7224 */ /* 0x000fe200078e0019 */
[----:B------:R-:W-:Y:S01]  /*1c040*/  MOV R12, RZ ;  /* 0x000000ff000c7202 */ /* 0x000fe20000000f00 */
[----:B------:R-:W-:Y:S02]  /*1c050*/  IMAD.MOV.U32 R11, RZ, RZ, 0x1e1f ;  /* 0x00001e1fff0b7424 */ /* 0x000fe400078e00ff */
[----:B------:R-:W-:-:S07]  /*1c060*/  IMAD.MOV.U32 R15, RZ, RZ, -0x1 ;  /* 0xffffffffff0f7424 */ /* 0x000fce00078e00ff */
[----:B0-----:R-:W-:Y:S05]  /*1c070*/  WARPSYNC.COLLECTIVE R15, `(.L_x_692) ;  /* 0x000000000f087348 */ /* 0x001fea0003c00000 */
[----:B0-----:R0:W1:Y:S02]  /*1c080*/  SHFL.IDX P6, R14, R13, R12, R11 ;  /* 0x0000000c0d0e7389 */ /* 0x00106400000c000b */
[----:B01----:R-:W-:Y:S01]  /*1c090*/  ENDCOLLECTIVE ;  /* 0x000000000000791b */ /* 0x003fe20003800000 */
.L_x_692:
[----:B------:R-:W-:Y:S05]  /*1c0a0*/  BSYNC B1 ;  /* 0x0000000000017941 */ /* 0x000fea0003800000 */
.L_x_691:
        /* <DEDUP_REMOVED lines=8> */
.L_x_693:
[----:B------:R-:W-:Y:S01]  /*1c130*/  IMAD.MOV.U32 R13, RZ, RZ, R37 ;  /* 0x000000ffff0d7224 */ /* 0x000fe200078e0025 */
[----:B------:R-:W-:-:S07]  /*1c140*/  MOV R38, R14 ;  /* 0x0000000e00267202 */ /* 0x000fce0000000f00 */
[----:B------:R-:W-:Y:S05]  /*1c150*/  WARPSYNC.COLLECTIVE R15, `(.L_x_694) ;  /* 0x000000000f087348 */ /* 0x000fea0003c00000 */
[----:B------:R0:W1:Y:S02]  /*1c160*/  SHFL.IDX P6, R14, R13, R12, R11 ;  /* 0x0000000c0d0e7389 */ /* 0x00006400000c000b */
[----:B01----:R-:W-:Y:S01]  /*1c170*/  ENDCOLLECTIVE ;  /* 0x000000000000791b */ /* 0x003fe20003800000 */
.L_x_694:
[----:B------:R-:W-:Y:S02]  /*1c180*/  IMAD.MOV.U32 R13, RZ, RZ, R39 ;  /* 0x000000ffff0d7224 */ /* 0x000fe400078e0027 */
[----:B------:R-:W-:-:S07]  /*1c190*/  IMAD.MOV.U32 R0, RZ, RZ, R14 ;  /* 0x000000ffff007224 */ /* 0x000fce00078e000e */
[----:B------:R-:W-:Y:S05]  /*1c1a0*/  WARPSYNC.COLLECTIVE R15, `(.L_x_695) ;  /* 0x000000000f087348 */ /* 0x000fea0003c00000 */
[----:B------:R0:W1:Y:S02]  /*1c1b0*/  SHFL.IDX P6, R14, R13, R12, R11 ;  /* 0x0000000c0d0e7389 */ /* 0x00006400000c000b */
[----:B01----:R-:W-:Y:S01]  /*1c1c0*/  ENDCOLLECTIVE ;  /* 0x000000000000791b */ /* 0x003fe20003800000 */
.L_x_695:
[----:B------:R-:W-:Y:S01]  /*1c1d0*/  MOV R39, R14 ;  /* 0x0000000e00277202 */ /* 0x000fe20000000f00 */
[----:B------:R-:W-:Y:S06]  /*1c1e0*/  BRA `(.L_x_696) ;  /* 0xfffffebc00207947 */ /* 0x000fec000383ffff */
.L_x_485:
[----:B0-----:R0:W1:Y:S02]  /*1c1f0*/  SYNCS.PHASECHK.TRANS64.TRYWAIT P0, [R2+URZ+0x2d800], R3 ;  /* 0x02d80003020075a7 */ /* 0x001064000800017f */
[----:B-1----:R-:W-:Y:S05]  /*1c200*/  @!P0 NANOSLEEP.SYNCS 0x989680 ;  /* 0x009896800000895d */ /* 0x002fea0003900000 */
[----:B------:R-:W1:Y:S02]  /*1c210*/  @!P0 SYNCS.PHASECHK.TRANS64 P0, [R2+URZ+0x2d800], R3 ;  /* 0x02d80003020085a7 */ /* 0x000e64000800007f */
[----:B-1----:R-:W-:Y:S05]  /*1c220*/  @!P0 BRA `(.L_x_485) ;  /* 0xfffffffc00f08947 */ /* 0x002fea000383ffff */
[----:B------:R-:W-:Y:S05]  /*1c230*/  BRA `(.L_x_697) ;  /* 0xfffffec400547947 */ /* 0x000fea000383ffff */
.L_x_497:
[----:B------:R-:W-:Y:S01]  /*1c240*/  BSSY B1, `(.L_x_698) ;  /* 0x0000008000017945 */ /* 0x000fe20003800000 */
[----:B------:R-:W-:Y:S01]  /*1c250*/  IMAD.MOV.U32 R13, RZ, RZ, R25 ;  /* 0x000000ffff0d7224 */ /* 0x000fe200078e0019 */
[----:B------:R-:W-:Y:S01]  /*1c260*/  MOV R15, 0xffffffff ;  /* 0xffffffff000f7802 */ /* 0x000fe20000000f00 */
[----:B------:R-:W-:Y:S02]  /*1c270*/  IMAD.MOV.U32 R12, RZ, RZ, RZ ;  /* 0x000000ffff0c7224 */ /* 0x000fe400078e00ff */
[----:B------:R-:W-:-:S07]  /*1c280*/  IMAD.MOV.U32 R11, RZ, RZ, 0x1e1f ;  /* 0x00001e1fff0b7424 */ /* 0x000fce00078e00ff */
[----:B0-----:R-:W-:Y:S05]  /*1c290*/  WARPSYNC.COLLECTIVE R15, `(.L_x_699) ;  /* 0x000000000f087348 */ /* 0x001fea0003c00000 */
[----:B0-----:R0:W1:Y:S02]  /*1c2a0*/  SHFL.IDX P6, R14, R13, R12, R11 ;  /* 0x0000000c0d0e7389 */ /* 0x00106400000c000b */
[----:B01----:R-:W-:Y:S01]  /*1c2b0*/  ENDCOLLECTIVE ;  /* 0x000000000000791b */ /* 0x003fe20003800000 */
.L_x_699:
[----:B------:R-:W-:Y:S05]  /*1c2c0*/  BSYNC B1 ;  /* 0x0000000000017941 */ /* 0x000fea0003800000 */
.L_x_698:
        /* <DEDUP_REMOVED lines=8> */
.L_x_700:
[----:B------:R-:W-:Y:S02]  /*1c350*/  IMAD.MOV.U32 R13, RZ, RZ, R37 ;  /* 0x000000ffff0d7224 */ /* 0x000fe400078e0025 */
[----:B------:R-:W-:-:S07]  /*1c360*/  IMAD.MOV.U32 R3, RZ, RZ, R14 ;  /* 0x000000ffff037224 */ /* 0x000fce00078e000e */
[----:B------:R-:W-:Y:S05]  /*1c370*/  WARPSYNC.COLLECTIVE R15, `(.L_x_701) ;  /* 0x000000000f087348 */ /* 0x000fea0003c00000 */
[----:B------:R0:W1:Y:S02]  /*1c380*/  SHFL.IDX P6, R14, R13, R12, R11 ;  /* 0x0000000c0d0e7389 */ /* 0x00006400000c000b */
[----:B01----:R-:W-:Y:S01]  /*1c390*/  ENDCOLLECTIVE ;  /* 0x000000000000791b */ /* 0x003fe20003800000 */
.L_x_701:
[----:B------:R-:W-:Y:S01]  /*1c3a0*/  IMAD.MOV.U32 R13, RZ, RZ, R39 ;  /* 0x000000ffff0d7224 */ /* 0x000fe200078e0027 */
[----:B------:R-:W-:-:S07]  /*1c3b0*/  MOV R37, R14 ;  /* 0x0000000e00257202 */ /* 0x000fce0000000f00 */
[----:B------:R-:W-:Y:S05]  /*1c3c0*/  WARPSYNC.COLLECTIVE R15, `(.L_x_702) ;  /* 0x000000000f087348 */ /* 0x000fea0003c00000 */
[----:B------:R0:W1:Y:S02]  /*1c3d0*/  SHFL.IDX P6, R14, R13, R12, R11 ;  /* 0x0000000c0d0e7389 */ /* 0x00006400000c000b */
[----:B01----:R-:W-:Y:S01]  /*1c3e0*/  ENDCOLLECTIVE ;  /* 0x000000000000791b */ /* 0x003fe20003800000 */
.L_x_702:
[----:B------:R-:W-:Y:S01]  /*1c3f0*/  IMAD.MOV.U32 R38, RZ, RZ, R14 ;  /* 0x000000ffff267224 */ /* 0x000fe200078e000e */
[----:B------:R-:W-:Y:S06]  /*1c400*/  BRA `(.L_x_703) ;  /* 0xfffffed400947947 */ /* 0x000fec000383ffff */
.L_x_501:
[----:B0-----:R0:W1:Y:S02]  /*1c410*/  SYNCS.PHASECHK.TRANS64.TRYWAIT P0, [R2+URZ+0x2d800], R3 ;  /* 0x02d80003020075a7 */ /* 0x001064000800017f */
[----:B-1----:R-:W-:Y:S05]  /*1c420*/  @!P0 NANOSLEEP.SYNCS 0x989680 ;  /* 0x009896800000895d */ /* 0x002fea0003900000 */
[----:B------:R-:W1:Y:S02]  /*1c430*/  @!P0 SYNCS.PHASECHK.TRANS64 P0, [R2+URZ+0x2d800], R3 ;  /* 0x02d80003020085a7 */ /* 0x000e64000800007f */
[----:B-1----:R-:W-:Y:S05]  /*1c440*/  @!P0 BRA `(.L_x_501) ;  /* 0xfffffffc00f08947 */ /* 0x002fea000383ffff */
[----:B------:R-:W-:Y:S05]  /*1c450*/  BRA `(.L_x_704) ;  /* 0xfffffedc00347947 */ /* 0x000fea000383ffff */
.L_x_509:
[----:B-1----:R1:W3:Y:S02]  /*1c460*/  SYNCS.PHASECHK.TRANS64.TRYWAIT P1, [R0+URZ+0x2d830], R5 ;  /* 0x02d83005000075a7 */ /* 0x0022e4000802017f */
[----:B---3--:R-:W-:Y:S05]  /*1c470*/  @!P1 NANOSLEEP.SYNCS 0x989680 ;  /* 0x009896800000995d */ /* 0x008fea0003900000 */
[----:B------:R-:W3:Y:S02]  /*1c480*/  @!P1 SYNCS.PHASECHK.TRANS64 P1, [R0+URZ+0x2d830], R5 ;  /* 0x02d83005000095a7 */ /* 0x000ee4000802007f */
[----:B---3--:R-:W-:Y:S05]  /*1c490*/  @!P1 BRA `(.L_x_509) ;  /* 0xfffffffc00f09947 */ /* 0x008fea000383ffff */
[----:B------:R-:W-:Y:S05]  /*1c4a0*/  BRA `(.L_x_508) ;  /* 0xfffffef000a47947 */ /* 0x000fea000383ffff */
.L_x_516:
[----:B-1----:R1:W2:Y:S02]  /*1c4b0*/  SYNCS.PHASECHK.TRANS64.TRYWAIT P2, [R9+URZ+0x2d830], R6 ;  /* 0x02d83006090075a7 */ /* 0x0022a4000804017f */
[----:B--2---:R-:W-:Y:S05]  /*1c4c0*/  @!P2 NANOSLEEP.SYNCS 0x989680 ;  /* 0x009896800000a95d */ /* 0x004fea0003900000 */
[----:B------:R-:W2:Y:S02]  /*1c4d0*/  @!P2 SYNCS.PHASECHK.TRANS64 P2, [R9+URZ+0x2d830], R6 ;  /* 0x02d830060900a5a7 */ /* 0x000ea4000804007f */
[----:B--2---:R-:W-:Y:S05]  /*1c4e0*/  @!P2 BRA `(.L_x_516) ;  /* 0xfffffffc00f0a947 */ /* 0x004fea000383ffff */
[----:B------:R-:W-:Y:S05]  /*1c4f0*/  BRA `(.L_x_515) ;  /* 0xffffff1c00ec7947 */ /* 0x000fea000383ffff */
.L_x_520:
[----:B-1----:R1:W2:Y:S02]  /*1c500*/  SYNCS.PHASECHK.TRANS64.TRYWAIT P1, [R9+URZ+0x2d850], R6 ;  /* 0x02d85006090075a7 */ /* 0x0022a4000802017f */
[----:B--2---:R-:W-:Y:S05]  /*1c510*/  @!P1 NANOSLEEP.SYNCS 0x989680 ;  /* 0x009896800000995d */ /* 0x004fea0003900000 */
[----:B------:R-:W2:Y:S02]  /*1c520*/  @!P1 SYNCS.PHASECHK.TRANS64 P1, [R9+URZ+0x2d850], R6 ;  /* 0x02d85006090095a7 */ /* 0x000ea4000802007f */
[----:B--2---:R-:W-:Y:S05]  /*1c530*/  @!P1 BRA `(.L_x_520) ;  /* 0xfffffffc00f09947 */ /* 0x004fea000383ffff */
[----:B------:R-:W-:Y:S05]  /*1c540*/  BRA `(.L_x_517) ;  /* 0xffffff2400147947 */ /* 0x000fea000383ffff */
.L_x_527:
[----:B-1----:R1:W2:Y:S02]  /*1c550*/  SYNCS.PHASECHK.TRANS64.TRYWAIT P1, [R5+URZ+0x2d850], R0 ;  /* 0x02d85000050075a7 */ /* 0x0022a4000802017f */
[----:B--2---:R-:W-:Y:S05]  /*1c560*/  @!P1 NANOSLEEP.SYNCS 0x989680 ;  /* 0x009896800000995d */ /* 0x004fea0003900000 */
[----:B------:R-:W2:Y:S02]  /*1c570*/  @!P1 SYNCS.PHASECHK.TRANS64 P1, [R5+URZ+0x2d850], R0 ;  /* 0x02d85000050095a7 */ /* 0x000ea4000802007f */
[----:B--2---:R-:W-:Y:S05]  /*1c580*/  @!P1 BRA `(.L_x_527) ;  /* 0xfffffffc00f09947 */ /* 0x004fea000383ffff */
[----:B------:R-:W-:Y:S05]  /*1c590*/  BRA `(.L_x_526) ;  /* 0xffffff4c00107947 */ /* 0x000fea000383ffff */
.L_x_533:
[----:B------:R-:W-:Y:S01]  /*1c5a0*/  IMAD.MOV.U32 R13, RZ, RZ, R9 ;  /* 0x000000ffff0d7224 */ /* 0x000fe200078e0009 */
[----:B------:R-:W-:Y:S01]  /*1c5b0*/  MOV R12, RZ ;  /* 0x000000ff000c7202 */ /* 0x000fe20000000f00 */
[----:B------:R-:W-:Y:S02]  /*1c5c0*/  IMAD.MOV.U32 R11, RZ, RZ, 0x1c1f ;  /* 0x00001c1fff0b7424 */ /* 0x000fe400078e00ff */
[----:B------:R-:W-:-:S07]  /*1c5d0*/  IMAD.MOV.U32 R15, RZ, RZ, -0x1 ;  /* 0xffffffffff0f7424 */ /* 0x000fce00078e00ff */
[----:B-----5:R-:W-:Y:S05]  /*1c5e0*/  WARPSYNC.COLLECTIVE R15, `(.L_x_705) ;  /* 0x000000000f087348 */ /* 0x020fea0003c00000 */
[----:B------:R0:W1:Y:S02]  /*1c5f0*/  SHFL.IDX P6, R14, R13, R12, R11 ;  /* 0x0000000c0d0e7389 */ /* 0x00006400000c000b */
[----:B01---5:R-:W-:Y:S01]  /*1c600*/  ENDCOLLECTIVE ;  /* 0x000000000000791b */ /* 0x023fe20003800000 */
.L_x_705:
[----:B------:R-:W-:Y:S01]  /*1c610*/  MOV R13, R0 ;  /* 0x00000000000d7202 */ /* 0x000fe20000000f00 */
[----:B------:R-:W-:-:S07]  /*1c620*/  IMAD.MOV.U32 R3, RZ, RZ, R14 ;  /* 0x000000ffff037224 */ /* 0x000fce00078e000e */
[----:B------:R-:W-:Y:S05]  /*1c630*/  WARPSYNC.COLLECTIVE R15, `(.L_x_706) ;  /* 0x000000000f087348 */ /* 0x000fea0003c00000 */
[----:B------:R0:W1:Y:S02]  /*1c640*/  SHFL.IDX P6, R14, R13, R12, R11 ;  /* 0x0000000c0d0e7389 */ /* 0x00006400000c000b */
[----:B01----:R-:W-:Y:S01]  /*1c650*/  ENDCOLLECTIVE ;  /* 0x000000000000791b */ /* 0x003fe20003800000 */
.L_x_706:
[----:B------:R-:W-:Y:S05]  /*1c660*/  BRA `(.L_x_707) ;  /* 0xffffff6400e87947 */ /* 0x000fea000383ffff */
.L_x_536:
[----:B------:R-:W-:Y:S01]  /*1c670*/  BSSY B1, `(.L_x_708) ;  /* 0x0000008000017945 */ /* 0x000fe20003800000 */
[----:B---3--:R-:W-:Y:S01]  /*1c680*/  IMAD.MOV.U32 R13, RZ, RZ, R9 ;  /* 0x000000ffff0d7224 */ /* 0x008fe200078e0009 */
[----:B------:R-:W-:Y:S01]  /*1c690*/  MOV R15, 0xffffffff ;  /* 0xffffffff000f7802 */ /* 0x000fe20000000f00 */
[----:B------:R-:W-:Y:S02]  /*1c6a0*/  IMAD.MOV.U32 R12, RZ, RZ, 0x1 ;  /* 0x00000001ff0c7424 */ /* 0x000fe400078e00ff */
[----:B------:R-:W-:-:S07]  /*1c6b0*/  IMAD.MOV.U32 R11, RZ, RZ, 0x1c1f ;  /* 0x00001c1fff0b7424 */ /* 0x000fce00078e00ff */
[----:B012--5:R-:W-:Y:S05]  /*1c6c0*/  WARPSYNC.COLLECTIVE R15, `(.L_x_709) ;  /* 0x000000000f087348 */ /* 0x027fea0003c00000 */
[----:B--2---:R2:W3:Y:S02]  /*1c6d0*/  SHFL.IDX P6, R14, R13, R12, R11 ;  /* 0x0000000c0d0e7389 */ /* 0x0044e400000c000b */
[----:B0123-5:R-:W-:Y:S01]  /*1c6e0*/  ENDCOLLECTIVE ;  /* 0x000000000000791b */ /* 0x02ffe20003800000 */
.L_x_709:
[----:B------:R-:W-:Y:S05]  /*1c6f0*/  BSYNC B1 ;  /* 0x0000000000017941 */ /* 0x000fea0003800000 */
.L_x_708:
[----:B------:R-:W-:Y:S01]  /*1c700*/  IMAD.MOV.U32 R13, RZ, RZ, R0 ;  /* 0x000000ffff0d7224 */ /* 0x000fe200078e0000 */
[----:B------:R-:W-:Y:S01]  /*1c710*/  MOV R11, 0x1c1f ;  /* 0x00001c1f000b7802 */ /* 0x000fe20000000f00 */
[----:B------:R-:W-:Y:S02]  /*1c720*/  IMAD.MOV.U32 R12, RZ, RZ, 0x1 ;  /* 0x00000001ff0c7424 */ /* 0x000fe400078e00ff */
[----:B------:R-:W-:Y:S02]  /*1c730*/  IMAD.MOV.U32 R15, RZ, RZ, -0x1 ;  /* 0xffffffffff0f7424 */ /* 0x000fe400078e00ff */
[----:B------:R-:W-:-:S07]  /*1c740*/  IMAD.MOV.U32 R3, RZ, RZ, R14 ;  /* 0x000000ffff037224 */ /* 0x000fce00078e000e */
[----:B------:R-:W-:Y:S05]  /*1c750*/  WARPSYNC.COLLECTIVE R15, `(.L_x_710) ;  /* 0x000000000f087348 */ /* 0x000fea0003c00000 */
[----:B------:R0:W1:Y:S02]  /*1c760*/  SHFL.IDX P6, R14, R13, R12, R11 ;  /* 0x0000000c0d0e7389 */ /* 0x00006400000c000b */
[----:B01----:R-:W-:Y:S01]  /*1c770*/  ENDCOLLECTIVE ;  /* 0x000000000000791b */ /* 0x003fe20003800000 */
.L_x_710:
[----:B------:R-:W-:Y:S05]  /*1c780*/  BRA `(.L_x_711) ;  /* 0xffffff6400f87947 */ /* 0x000fea000383ffff */
.L_x_538:
[----:B------:R-:W-:Y:S01]  /*1c790*/  IMAD.MOV.U32 R13, RZ, RZ, R24 ;  /* 0x000000ffff0d7224 */ /* 0x000fe200078e0018 */
[----:B------:R-:W-:Y:S01]  /*1c7a0*/  MOV R11, 0x1c1f ;  /* 0x00001c1f000b7802 */ /* 0x000fe20000000f00 */
[----:B------:R-:W-:Y:S02]  /*1c7b0*/  IMAD.MOV.U32 R12, RZ, RZ, RZ ;  /* 0x000000ffff0c7224 */ /* 0x000fe400078e00ff */
[----:B------:R-:W-:-:S07]  /*1c7c0*/  IMAD.MOV.U32 R15, RZ, RZ, -0x1 ;  /* 0xffffffffff0f7424 */ /* 0x000fce00078e00ff */
[----:B------:R-:W-:Y:S05]  /*1c7d0*/  WARPSYNC.COLLECTIVE R15, `(.L_x_712) ;  /* 0x000000000f087348 */ /* 0x000fea0003c00000 */
[----:B------:R0:W1:Y:S02]  /*1c7e0*/  SHFL.IDX P6, R14, R13, R12, R11 ;  /* 0x0000000c0d0e7389 */ /* 0x00006400000c000b */
[----:B01----:R-:W-:Y:S01]  /*1c7f0*/  ENDCOLLECTIVE ;  /* 0x000000000000791b */ /* 0x003fe20003800000 */
.L_x_712:
[----:B------:R-:W-:Y:S02]  /*1c800*/  IMAD.MOV.U32 R13, RZ, RZ, R0 ;  /* 0x000000ffff0d7224 */ /* 0x000fe400078e0000 */
[----:B------:R-:W-:-:S07]  /*1c810*/  IMAD.MOV.U32 R3, RZ, RZ, R14 ;  /* 0x000000ffff037224 */ /* 0x000fce00078e000e */
[----:B------:R-:W-:Y:S05]  /*1c820*/  WARPSYNC.COLLECTIVE R15, `(.L_x_713) ;  /* 0x000000000f087348 */ /* 0x000fea0003c00000 */
[----:B------:R0:W1:Y:S02]  /*1c830*/  SHFL.IDX P6, R14, R13, R12, R11 ;  /* 0x0000000c0d0e7389 */ /* 0x00006400000c000b */
[----:B01----:R-:W-:Y:S01]  /*1c840*/  ENDCOLLECTIVE ;  /* 0x000000000000791b */ /* 0x003fe20003800000 */
.L_x_713:
[----:B------:R-:W-:Y:S05]  /*1c850*/  BRA `(.L_x_714) ;  /* 0xffffff6800c47947 */ /* 0x000fea000383ffff */
.L_x_541:
[----:B------:R-:W-:Y:S01]  /*1c860*/  BSSY B1, `(.L_x_715) ;  /* 0x0000008000017945 */ /* 0x000fe20003800000 */
[----:B---3--:R-:W-:Y:S01]  /*1c870*/  MOV R13, R24 ;  /* 0x00000018000d7202 */ /* 0x008fe20000000f00 */
[----:B------:R-:W-:Y:S02]  /*1c880*/  IMAD.MOV.U32 R12, RZ, RZ, 0x1 ;  /* 0x00000001ff0c7424 */ /* 0x000fe400078e00ff */
[----:B------:R-:W-:Y:S02]  /*1c890*/  IMAD.MOV.U32 R11, RZ, RZ, 0x1c1f ;  /* 0x00001c1fff0b7424 */ /* 0x000fe400078e00ff */
[----:B------:R-:W-:-:S07]  /*1c8a0*/  IMAD.MOV.U32 R15, RZ, RZ, -0x1 ;  /* 0xffffffffff0f7424 */ /* 0x000fce00078e00ff */
[----:B012---:R-:W-:Y:S05]  /*1c8b0*/  WARPSYNC.COLLECTIVE R15, `(.L_x_716) ;  /* 0x000000000f087348 */ /* 0x007fea0003c00000 */
[----:B--2---:R2:W3:Y:S02]  /*1c8c0*/  SHFL.IDX P6, R14, R13, R12, R11 ;  /* 0x0000000c0d0e7389 */ /* 0x0044e400000c000b */
[----:B0123--:R-:W-:Y:S01]  /*1c8d0*/  ENDCOLLECTIVE ;  /* 0x000000000000791b */ /* 0x00ffe20003800000 */
.L_x_716:
[----:B------:R-:W-:Y:S05]  /*1c8e0*/  BSYNC B1 ;  /* 0x0000000000017941 */ /* 0x000fea0003800000 */
.L_x_715:
[----:B------:R-:W-:Y:S01]  /*1c8f0*/  IMAD.MOV.U32 R13, RZ, RZ, R0 ;  /* 0x000000ffff0d7224 */ /* 0x000fe200078e0000 */
[----:B------:R-:W-:Y:S01]  /*1c900*/  MOV R15, 0xffffffff ;  /* 0xffffffff000f7802 */ /* 0x000fe20000000f00 */
[----:B------:R-:W-:Y:S01]  /*1c910*/  IMAD.MOV.U32 R12, RZ, RZ, 0x1 ;  /* 0x00000001ff0c7424 */ /* 0x000fe200078e00ff */
[----:B------:R-:W-:Y:S01]  /*1c920*/  MOV R3, R14 ;  /* 0x0000000e00037202 */ /* 0x000fe20000000f00 */
[----:B------:R-:W-:-:S07]  /*1c930*/  IMAD.MOV.U32 R11, RZ, RZ, 0x1c1f ;  /* 0x00001c1fff0b7424 */ /* 0x000fce00078e00ff */
[----:B------:R-:W-:Y:S05]  /*1c940*/  WARPSYNC.COLLECTIVE R15, `(.L_x_717) ;  /* 0x000000000f087348 */ /* 0x000fea0003c00000 */
[----:B------:R0:W1:Y:S02]  /*1c950*/  SHFL.IDX P6, R14, R13, R12, R11 ;  /* 0x0000000c0d0e7389 */ /* 0x00006400000c000b */
[----:B01----:R-:W-:Y:S01]  /*1c960*/  ENDCOLLECTIVE ;  /* 0x000000000000791b */ /* 0x003fe20003800000 */
.L_x_717:
[----:B------:R-:W-:Y:S05]  /*1c970*/  BRA `(.L_x_718) ;  /* 0xffffff6c00c07947 */ /* 0x000fea000383ffff */
.L_x_545:
[----:B------:R-:W-:Y:S01]  /*1c980*/  IMAD.MOV.U32 R13, RZ, RZ, R4 ;  /* 0x000000ffff0d7224 */ /* 0x000fe200078e0004 */
[----:B------:R-:W-:Y:S01]  /*1c990*/  MOV R15, 0xffffffff ;  /* 0xffffffff000f7802 */ /* 0x000fe20000000f00 */
[----:B------:R-:W-:Y:S02]  /*1c9a0*/  IMAD.MOV.U32 R12, RZ, RZ, RZ ;  /* 0x000000ffff0c7224 */ /* 0x000fe400078e00ff */
[----:B------:R-:W-:-:S07]  /*1c9b0*/  IMAD.MOV.U32 R11, RZ, RZ, 0x1c1f ;  /* 0x00001c1fff0b7424 */ /* 0x000fce00078e00ff */
[----:B-1----:R-:W-:Y:S05]  /*1c9c0*/  WARPSYNC.COLLECTIVE R15, `(.L_x_719) ;  /* 0x000000000f087348 */ /* 0x002fea0003c00000 */
[----:B------:R0:W2:Y:S02]  /*1c9d0*/  SHFL.IDX P6, R14, R13, R12, R11 ;  /* 0x0000000c0d0e7389 */ /* 0x0000a400000c000b */
[----:B012---:R-:W-:Y:S01]  /*1c9e0*/  ENDCOLLECTIVE ;  /* 0x000000000000791b */ /* 0x007fe20003800000 */
.L_x_719:
[----:B------:R-:W-:Y:S02]  /*1c9f0*/  IMAD.MOV.U32 R13, RZ, RZ, R0 ;  /* 0x000000ffff0d7224 */ /* 0x000fe400078e0000 */
[----:B------:R-:W-:-:S07]  /*1ca00*/  IMAD.MOV.U32 R3, RZ, RZ, R14 ;  /* 0x000000ffff037224 */ /* 0x000fce00078e000e */
[----:B------:R-:W-:Y:S05]  /*1ca10*/  WARPSYNC.COLLECTIVE R15, `(.L_x_720) ;  /* 0x000000000f087348 */ /* 0x000fea0003c00000 */
[----:B------:R0:W1:Y:S02]  /*1ca20*/  SHFL.IDX P6, R14, R13, R12, R11 ;  /* 0x0000000c0d0e7389 */ /* 0x00006400000c000b */
[----:B01----:R-:W-:Y:S01]  /*1ca30*/  ENDCOLLECTIVE ;  /* 0x000000000000791b */ /* 0x003fe20003800000 */
.L_x_720:
[----:B------:R-:W-:Y:S05]  /*1ca40*/  BRA `(.L_x_721) ;  /* 0xffffff7800fc7947 */ /* 0x000fea000383ffff */
.L_x_548:
[----:B------:R-:W-:Y:S01]  /*1ca50*/  BSSY B1, `(.L_x_722) ;  /* 0x0000008000017945 */ /* 0x000fe20003800000 */
[----:B----4-:R-:W-:Y:S01]  /*1ca60*/  IMAD.MOV.U32 R13, RZ, RZ, R4 ;  /* 0x000000ffff0d7224 */ /* 0x010fe200078e0004 */
[----:B------:R-:W-:Y:S01]  /*1ca70*/  MOV R12, 0x1 ;  /* 0x00000001000c7802 */ /* 0x000fe20000000f00 */
[----:B------:R-:W-:Y:S02]  /*1ca80*/  IMAD.MOV.U32 R11, RZ, RZ, 0x1c1f ;  /* 0x00001c1fff0b7424 */ /* 0x000fe400078e00ff */
[----:B------:R-:W-:-:S07]  /*1ca90*/  IMAD.MOV.U32 R15, RZ, RZ, -0x1 ;  /* 0xffffffffff0f7424 */ /* 0x000fce00078e00ff */
[----:B0123--:R-:W-:Y:S05]  /*1caa0*/  WARPSYNC.COLLECTIVE R15, `(.L_x_723) ;  /* 0x000000000f087348 */ /* 0x00ffea0003c00000 */
[----:B---3--:R3:W4:Y:S02]  /*1cab0*/  SHFL.IDX P6, R14, R13, R12, R11 ;  /* 0x0000000c0d0e7389 */ /* 0x00872400000c000b */
[----:B01234-:R-:W-:Y:S01]  /*1cac0*/  ENDCOLLECTIVE ;  /* 0x000000000000791b */ /* 0x01ffe20003800000 */
.L_x_723:
[----:B------:R-:W-:Y:S05]  /*1cad0*/  BSYNC B1 ;  /* 0x0000000000017941 */ /* 0x000fea0003800000 */
.L_x_722:
[----:B------:R-:W-:Y:S01]  /*1cae0*/  MOV R13, R0 ;  /* 0x00000000000d7202 */ /* 0x000fe20000000f00 */
[----:B------:R-:W-:Y:S02]  /*1caf0*/  IMAD.MOV.U32 R12, RZ, RZ, 0x1 ;  /* 0x00000001ff0c7424 */ /* 0x000fe400078e00ff */
[----:B------:R-:W-:Y:S02]  /*1cb00*/  IMAD.MOV.U32 R11, RZ, RZ, 0x1c1f ;  /* 0x00001c1fff0b7424 */ /* 0x000fe400078e00ff */
[----:B------:R-:W-:Y:S02]  /*1cb10*/  IMAD.MOV.U32 R15, RZ, RZ, -0x1 ;  /* 0xffffffffff0f7424 */ /* 0x000fe400078e00ff */
[----:B------:R-:W-:-:S07]  /*1cb20*/  IMAD.MOV.U32 R3, RZ, RZ, R14 ;  /* 0x000000ffff037224 */ /* 0x000fce00078e000e */
[----:B------:R-:W-:Y:S05]  /*1cb30*/  WARPSYNC.COLLECTIVE R15, `(.L_x_724) ;  /* 0x000000000f087348 */ /* 0x000fea0003c00000 */
[----:B------:R0:W1:Y:S02]  /*1cb40*/  SHFL.IDX P6, R14, R13, R12, R11 ;  /* 0x0000000c0d0e7389 */ /* 0x00006400000c000b */
[----:B01----:R-:W-:Y:S01]  /*1cb50*/  ENDCOLLECTIVE ;  /* 0x000000000000791b */ /* 0x003fe20003800000 */
.L_x_724:
[----:B------:R-:W-:Y:S05]  /*1cb60*/  BRA `(.L_x_725) ;  /* 0xffffff7c00107947 */ /* 0x000fea000383ffff */
.L_x_565:
[----:B------:R-:W0:Y:S01]  /*1cb70*/  S2R R6, SR_TID.X ;  /* 0x0000000000067919 */ /* 0x000e220000002100 */
[----:B------:R-:W-:Y:S01]  /*1cb80*/  BSSY B1, `(.L_x_726) ;  /* 0x000000a000017945 */ /* 0x000fe20003800000 */
[----:B------:R-:W-:Y:S02]  /*1cb90*/  IMAD.MOV.U32 R12, RZ, RZ, RZ ;  /* 0x000000ffff0c7224 */ /* 0x000fe400078e00ff */
[----:B------:R-:W-:Y:S02]  /*1cba0*/  IMAD.MOV.U32 R11, RZ, RZ, 0x1f ;  /* 0x0000001fff0b7424 */ /* 0x000fe400078e00ff */
[----:B------:R-:W-:Y:S01]  /*1cbb0*/  IMAD.MOV.U32 R15, RZ, RZ, -0x1 ;  /* 0xffffffffff0f7424 */ /* 0x000fe200078e00ff */
[----:B0-----:R-:W-:-:S04]  /*1cbc0*/  SHF.R.U32.HI R6, RZ, 0x5, R6 ;  /* 0x00000005ff067819 */ /* 0x001fc80000011606 */
[----:B------:R-:W-:-:S04]  /*1cbd0*/  LOP3.LUT R6, R6, 0x3, RZ, 0xc0, !PT ;  /* 0x0000000306067812 */ /* 0x000fc800078ec0ff */
[----:B------:R-:W-:-:S07]  /*1cbe0*/  MOV R13, R6 ;  /* 0x00000006000d7202 */ /* 0x000fce0000000f00 */
[----:B-1----:R-:W-:Y:S05]  /*1cbf0*/  WARPSYNC.COLLECTIVE R15, `(.L_x_727) ;  /* 0x000000000f087348 */ /* 0x002fea0003c00000 */
[----:B------:R0:W2:Y:S02]  /*1cc00*/  SHFL.IDX P6, R14, R13, R12, R11 ;  /* 0x0000000c0d0e7389 */ /* 0x0000a400000c000b */
[----:B012---:R-:W-:Y:S01]  /*1cc10*/  ENDCOLLECTIVE ;  /* 0x000000000000791b */ /* 0x007fe20003800000 */
.L_x_727:
[----:B------:R-:W-:Y:S05]  /*1cc20*/  BSYNC B1 ;  /* 0x0000000000017941 */ /* 0x000fea0003800000 */
.L_x_726:
[----:B------:R-:W-:Y:S05]  /*1cc30*/  BRA `(.L_x_728) ;  /* 0xffffff9000fc7947 */ /* 0x000fea000383ffff */
.L_x_567:
[----:B------:R-:W-:Y:S01]  /*1cc40*/  BSSY B1, `(.L_x_729) ;  /* 0x0000006000017945 */ /* 0x000fe20003800000 */
[----:B------:R-:W-:-:S07]  /*1cc50*/  MOV R15, 0xffffffff ;  /* 0xffffffff000f7802 */ /* 0x000fce0000000f00 */
[----:B01----:R-:W-:Y:S05]  /*1cc60*/  WARPSYNC.COLLECTIVE R15, `(.L_x_730) ;  /* 0x000000000f0c7348 */ /* 0x003fea0003c00000 */
[----:B------:R-:W-:Y:S02]  /*1cc70*/  ELECT P6, UR62, PT ;  /* 0x00000000003e782f */ /* 0x000fe400038c0000 */
[----:B------:R-:W-:Y:S01]  /*1cc80*/  MOV R14, UR62 ;  /* 0x0000003e000e7c02 */ /* 0x000fe20008000f00 */
[----:B01----:R-:W-:Y:S10]  /*1cc90*/  ENDCOLLECTIVE ;  /* 0x000000000000791b */ /* 0x003ff40003800000 */
.L_x_730:
[----:B------:R-:W-:Y:S05]  /*1cca0*/  BSYNC B1 ;  /* 0x0000000000017941 */ /* 0x000fea0003800000 */
.L_x_729:
[----:B------:R-:W-:Y:S05]  /*1ccb0*/  BRA `(.L_x_566) ;  /* 0xffffff9000f47947 */ /* 0x000fea000383ffff */
.L_x_569:
[----:B0-----:R0:W2:Y:S02]  /*1ccc0*/  SYNCS.PHASECHK.TRANS64.TRYWAIT P0, [R16+URZ+0x2d820], R6 ;  /* 0x02d82006100075a7 */ /* 0x0010a4000800017f */
[----:B--2---:R-:W-:Y:S05]  /*1ccd0*/  @!P0 NANOSLEEP.SYNCS 0x989680 ;  /* 0x009896800000895d */ /* 0x004fea0003900000 */
[----:B------:R-:W2:Y:S02]  /*1cce0*/  @!P0 SYNCS.PHASECHK.TRANS64 P0, [R16+URZ+0x2d820], R6 ;  /* 0x02d82006100085a7 */ /* 0x000ea4000800007f */
[----:B--2---:R-:W-:Y:S05]  /*1ccf0*/  @!P0 BRA `(.L_x_569) ;  /* 0xfffffffc00f08947 */ /* 0x004fea000383ffff */
[----:B------:R-:W-:Y:S05]  /*1cd00*/  BRA `(.L_x_731) ;  /* 0xffffff9400047947 */ /* 0x000fea000383ffff */
.L_x_573:
[----:B-1----:R1:W2:Y:S02]  /*1cd10*/  SYNCS.PHASECHK.TRANS64.TRYWAIT P0, [R9+URZ+0x2d8a0], R11 ;  /* 0x02d8a00b090075a7 */ /* 0x0022a4000800017f */
[----:B--2---:R-:W-:Y:S05]  /*1cd20*/  @!P0 NANOSLEEP.SYNCS 0x989680 ;  /* 0x009896800000895d */ /* 0x004fea0003900000 */
[----:B------:R-:W2:Y:S02]  /*1cd30*/  @!P0 SYNCS.PHASECHK.TRANS64 P0, [R9+URZ+0x2d8a0], R11 ;  /* 0x02d8a00b090085a7 */ /* 0x000ea4000800007f */
[----:B--2---:R-:W-:Y:S05]  /*1cd40*/  @!P0 BRA `(.L_x_573) ;  /* 0xfffffffc00f08947 */ /* 0x004fea000383ffff */
[----:B------:R-:W-:Y:S05]  /*1cd50*/  BRA `(.L_x_732) ;  /* 0xffffff9400207947 */ /* 0x000fea000383ffff */
.L_x_580:
[----:B0-----:R0:W2:Y:S02]  /*1cd60*/  SYNCS.PHASECHK.TRANS64.TRYWAIT P0, [R9+URZ+0x2d8c0], R11 ;  /* 0x02d8c00b090075a7 */ /* 0x0010a4000800017f */
[----:B--2---:R-:W-:Y:S05]  /*1cd70*/  @!P0 NANOSLEEP.SYNCS 0x989680 ;  /* 0x009896800000895d */ /* 0x004fea0003900000 */
[----:B------:R-:W2:Y:S02]  /*1cd80*/  @!P0 SYNCS.PHASECHK.TRANS64 P0, [R9+URZ+0x2d8c0], R11 ;  /* 0x02d8c00b090085a7 */ /* 0x000ea4000800007f */
[----:B--2---:R-:W-:Y:S05]  /*1cd90*/  @!P0 BRA `(.L_x_580) ;  /* 0xfffffffc00f08947 */ /* 0x004fea000383ffff */
[----:B------:R-:W-:Y:S05]  /*1cda0*/  BRA `(.L_x_733) ;  /* 0xffffff98001c7947 */ /* 0x000fea000383ffff */
.L_x_589:
[----:B0-----:R0:W1:Y:S02]  /*1cdb0*/  SYNCS.PHASECHK.TRANS64.TRYWAIT P2, [R9+URZ+0x2d8a0], R8 ;  /* 0x02d8a008090075a7 */ /* 0x001064000804017f */
[----:B-1----:R-:W-:Y:S05]  /*1cdc0*/  @!P2 NANOSLEEP.SYNCS 0x989680 ;  /* 0x009896800000a95d */ /* 0x002fea0003900000 */
[----:B------:R-:W1:Y:S02]  /*1cdd0*/  @!P2 SYNCS.PHASECHK.TRANS64 P2, [R9+URZ+0x2d8a0], R8 ;  /* 0x02d8a0080900a5a7 */ /* 0x000e64000804007f */
[----:B-1----:R-:W-:Y:S05]  /*1cde0*/  @!P2 BRA `(.L_x_589) ;  /* 0xfffffffc00f0a947 */ /* 0x002fea000383ffff */
[----:B------:R-:W-:Y:S05]  /*1cdf0*/  BRA `(.L_x_734) ;  /* 0xffffff9c005c7947 */ /* 0x000fea000383ffff */
.L_x_596:
[----:B-1----:R1:W2:Y:S02]  /*1ce00*/  SYNCS.PHASECHK.TRANS64.TRYWAIT P2, [R9+URZ+0x2d8c0], R8 ;  /* 0x02d8c008090075a7 */ /* 0x0022a4000804017f */
[----:B--2---:R-:W-:Y:S05]  /*1ce10*/  @!P2 NANOSLEEP.SYNCS 0x989680 ;  /* 0x009896800000a95d */ /* 0x004fea0003900000 */
[----:B------:R-:W2:Y:S02]  /*1ce20*/  @!P2 SYNCS.PHASECHK.TRANS64 P2, [R9+URZ+0x2d8c0], R8 ;  /* 0x02d8c0080900a5a7 */ /* 0x000ea4000804007f */
[----:B--2---:R-:W-:Y:S05]  /*1ce30*/  @!P2 BRA `(.L_x_596) ;  /* 0xfffffffc00f0a947 */ /* 0x004fea000383ffff */
[----:B------:R-:W-:Y:S05]  /*1ce40*/  BRA `(.L_x_735) ;  /* 0xffffffa000547947 */ /* 0x000fea000383ffff */
.L_x_613:
[----:B------:R-:W0:Y:S01]  /*1ce50*/  S2R R20, SR_TID.X ;  /* 0x0000000000147919 */ /* 0x000e220000002100 */
[----:B------:R-:W-:Y:S01]  /*1ce60*/  BSSY B0, `(.L_x_736) ;  /* 0x000000a000007945 */ /* 0x000fe20003800000 */
[----:B------:R-:W-:Y:S01]  /*1ce70*/  IMAD.MOV.U32 R12, RZ, RZ, RZ ;  /* 0x000000ffff0c7224 */ /* 0x000fe200078e00ff */
[----:B------:R-:W-:Y:S02]  /*1ce80*/  MOV R15, 0xffffffff ;  /* 0xffffffff000f7802 */ /* 0x000fe40000000f00 */
[----:B0-----:R-:W-:-:S04]  /*1ce90*/  SHF.R.U32.HI R11, RZ, 0x5, R20 ;  /* 0x00000005ff0b7819 */ /* 0x001fc80000011614 */
[----:B------:R-:W-:-:S05]  /*1cea0*/  LOP3.LUT R11, R11, 0x3, RZ, 0xc0, !PT ;  /* 0x000000030b0b7812 */ /* 0x000fca00078ec0ff */
[----:B------:R-:W-:Y:S02]  /*1ceb0*/  IMAD.MOV.U32 R13, RZ, RZ, R11 ;  /* 0x000000ffff0d7224 */ /* 0x000fe400078e000b */
[----:B------:R-:W-:-:S07]  /*1cec0*/  IMAD.MOV.U32 R11, RZ, RZ, 0x1f ;  /* 0x0000001fff0b7424 */ /* 0x000fce00078e00ff */
[----:B-----5:R-:W-:Y:S05]  /*1ced0*/  WARPSYNC.COLLECTIVE R15, `(.L_x_737) ;  /* 0x000000000f087348 */ /* 0x020fea0003c00000 */
[----:B------:R0:W1:Y:S02]  /*1cee0*/  SHFL.IDX P6, R14, R13, R12, R11 ;  /* 0x0000000c0d0e7389 */ /* 0x00006400000c000b */
[----:B01---5:R-:W-:Y:S01]  /*1cef0*/  ENDCOLLECTIVE ;  /* 0x000000000000791b */ /* 0x023fe20003800000 */
.L_x_737:
[----:B------:R-:W-:Y:S05]  /*1cf00*/  BSYNC B0 ;  /* 0x0000000000007941 */ /* 0x000fea0003800000 */
.L_x_736:
[----:B------:R-:W-:Y:S05]  /*1cf10*/  BRA `(.L_x_738) ;  /* 0xffffffb000147947 */ /* 0x000fea000383ffff */
.L_x_616:
[----:B0-----:R0:W1:Y:S02]  /*1cf20*/  SYNCS.PHASECHK.TRANS64.TRYWAIT P0, [R0+URZ+0x2d840], R5 ;  /* 0x02d84005000075a7 */ /* 0x001064000800017f */
[----:B-1----:R-:W-:Y:S05]  /*1cf30*/  @!P0 NANOSLEEP.SYNCS 0x989680 ;  /* 0x009896800000895d */ /* 0x002fea0003900000 */
[----:B------:R-:W1:Y:S02]  /*1cf40*/  @!P0 SYNCS.PHASECHK.TRANS64 P0, [R0+URZ+0x2d840], R5 ;  /* 0x02d84005000085a7 */ /* 0x000e64000800007f */
[----:B-1----:R-:W-:Y:S05]  /*1cf50*/  @!P0 BRA `(.L_x_616) ;  /* 0xfffffffc00f08947 */ /* 0x002fea000383ffff */
[----:B------:R-:W-:Y:S05]  /*1cf60*/  BRA `(.L_x_739) ;  /* 0xffffffb000687947 */ /* 0x000fea000383ffff */
.L_x_617:
[----:B------:R-:W-:Y:S01]  /*1cf70*/  BSSY B0, `(.L_x_740) ;  /* 0x0000008000007945 */ /* 0x000fe20003800000 */
[----:B------:R-:W-:Y:S01]  /*1cf80*/  IMAD.MOV.U32 R13, RZ, RZ, R7 ;  /* 0x000000ffff0d7224 */ /* 0x000fe200078e0007 */
[----:B------:R-:W-:Y:S01]  /*1cf90*/  MOV R15, 0xffffffff ;  /* 0xffffffff000f7802 */ /* 0x000fe20000000f00 */
[----:B------:R-:W-:Y:S02]  /*1cfa0*/  IMAD.MOV.U32 R12, RZ, RZ, RZ ;  /* 0x000000ffff0c7224 */ /* 0x000fe400078e00ff */
[----:B------:R-:W-:-:S07]  /*1cfb0*/  IMAD.MOV.U32 R11, RZ, RZ, 0x1c1f ;  /* 0x00001c1fff0b7424 */ /* 0x000fce00078e00ff */
[----:B------:R-:W-:Y:S05]  /*1cfc0*/  WARPSYNC.COLLECTIVE R15, `(.L_x_741) ;  /* 0x000000000f087348 */ /* 0x000fea0003c00000 */
[----:B------:R0:W1:Y:S02]  /*1cfd0*/  SHFL.IDX P6, R14, R13, R12, R11 ;  /* 0x0000000c0d0e7389 */ /* 0x00006400000c000b */
[----:B01----:R-:W-:Y:S01]  /*1cfe0*/  ENDCOLLECTIVE ;  /* 0x000000000000791b */ /* 0x003fe20003800000 */
.L_x_741:
[----:B------:R-:W-:Y:S05]  /*1cff0*/  BSYNC B0 ;  /* 0x0000000000007941 */ /* 0x000fea0003800000 */
.L_x_740:
        /* <DEDUP_REMOVED lines=8> */
.L_x_742:
[----:B------:R-:W-:Y:S02]  /*1d080*/  IMAD.MOV.U32 R13, RZ, RZ, R7 ;  /* 0x000000ffff0d7224 */ /* 0x000fe400078e0007 */
[----:B------:R-:W-:Y:S02]  /*1d090*/  IMAD.MOV.U32 R12, RZ, RZ, 0x1 ;  /* 0x00000001ff0c7424 */ /* 0x000fe400078e00ff */
[----:B------:R-:W-:-:S07]  /*1d0a0*/  IMAD.MOV.U32 R4, RZ, RZ, R14 ;  /* 0x000000ffff047224 */ /* 0x000fce00078e000e */
[----:B------:R-:W-:Y:S05]  /*1d0b0*/  WARPSYNC.COLLECTIVE R15, `(.L_x_743) ;  /* 0x000000000f087348 */ /* 0x000fea0003c00000 */
[----:B------:R0:W1:Y:S02]  /*1d0c0*/  SHFL.IDX P6, R14, R13, R12, R11 ;  /* 0x0000000c0d0e7389 */ /* 0x00006400000c000b */
[----:B01----:R-:W-:Y:S01]  /*1d0d0*/  ENDCOLLECTIVE ;  /* 0x000000000000791b */ /* 0x003fe20003800000 */
.L_x_743:
[----:B------:R-:W-:-:S05]  /*1d0e0*/  @P0 LEA R5, P1, R9, R4, 0x1 ;  /* 0x0000000409050211 */ /* 0x000fca00078208ff */
[----:B------:R-:W-:Y:S01]  /*1d0f0*/  @P0 IMAD.X R4, RZ, RZ, R6, P1 ;  /* 0x000000ffff040224 */ /* 0x000fe200008e0606 */
[----:B------:R-:W-:Y:S02]  /*1d100*/  @P0 LEA R6, R8, R16, 0x1 ;  /* 0x0000001008060211 */ /* 0x000fe400078e08ff */
[----:B------:R-:W-:Y:S02]  /*1d110*/  ISETP.GE.AND P1, PT, R3, 0x21, PT ;  /* 0x000000210300780c */ /* 0x000fe40003f26270 */
[----:B------:R-:W-:Y:S02]  /*1d120*/  @P0 LOP3.LUT R5, R5, R4, RZ, 0x3c, !PT ;  /* 0x0000000405050212 */ /* 0x000fe400078e3cff */
[----:B------:R-:W-:Y:S02]  /*1d130*/  MOV R13, R2 ;  /* 0x00000002000d7202 */ /* 0x000fe40000000f00 */
        /* <DEDUP_REMOVED lines=12> */
.L_x_744:
[----:B------:R-:W-:Y:S01]  /*1d200*/  MOV R13, R7 ;  /* 0x00000007000d7202 */ /* 0x000fe20000000f00 */
[----:B------:R-:W-:Y:S02]  /*1d210*/  IMAD.MOV.U32 R12, RZ, RZ, 0x2 ;  /* 0x00000002ff0c7424 */ /* 0x000fe400078e00ff */
[----:B------:R-:W-:-:S07]  /*1d220*/  IMAD.MOV.U32 R4, RZ, RZ, R14 ;  /* 0x000000ffff047224 */ /* 0x000fce00078e000e */
[----:B------:R-:W-:Y:S05]  /*1d230*/  WARPSYNC.COLLECTIVE R15, `(.L_x_745) ;  /* 0x000000000f087348 */ /* 0x000fea0003c00000 */
[----:B------:R0:W1:Y:S02]  /*1d240*/  SHFL.IDX P6, R14, R13, R12, R11 ;  /* 0x0000000c0d0e7389 */ /* 0x00006400000c000b */
[----:B01----:R-:W-:Y:S01]  /*1d250*/  ENDCOLLECTIVE ;  /* 0x000000000000791b */ /* 0x003fe20003800000 */
.L_x_745:
[----:B------:R-:W-:-:S05]  /*1d260*/  @P1 LEA R5, P0, R9, R4, 0x1 ;  /* 0x0000000409051211 */ /* 0x000fca00078008ff */
[----:B------:R-:W-:Y:S02]  /*1d270*/  @P1 IMAD.X R4, RZ, RZ, R6, P0 ;  /* 0x000000ffff041224 */ /* 0x000fe400000e0606 */
[----:B------:R-:W-:-:S03]  /*1d280*/  @P1 IMAD R6, R8, 0x2, R16 ;  /* 0x0000000208061824 */ /* 0x000fc600078e0210 */
        /* <DEDUP_REMOVED lines=15> */
.L_x_746:
[----:B------:R-:W-:Y:S01]  /*1d380*/  IMAD.MOV.U32 R13, RZ, RZ, R7 ;  /* 0x000000ffff0d7224 */ /* 0x000fe200078e0007 */
[----:B------:R-:W-:Y:S02]  /*1d390*/  MOV R12, 0x3 ;  /* 0x00000003000c7802 */ /* 0x000fe40000000f00 */
[----:B------:R-:W-:-:S07]  /*1d3a0*/  MOV R4, R14 ;  /* 0x0000000e00047202 */ /* 0x000fce0000000f00 */
[----:B------:R-:W-:Y:S05]  /*1d3b0*/  WARPSYNC.COLLECTIVE R15, `(.L_x_747) ;  /* 0x000000000f087348 */ /* 0x000fea0003c00000 */
[----:B------:R0:W1:Y:S02]  /*1d3c0*/  SHFL.IDX P6, R14, R13, R12, R11 ;  /* 0x0000000c0d0e7389 */ /* 0x00006400000c000b */
[----:B01----:R-:W-:Y:S01]  /*1d3d0*/  ENDCOLLECTIVE ;  /* 0x000000000000791b */ /* 0x003fe20003800000 */
.L_x_747:
[----:B------:R-:W-:-:S05]  /*1d3e0*/  @P1 LEA R5, P0, R9, R4, 0x1 ;  /* 0x0000000409051211 */ /* 0x000fca00078008ff */
[----:B------:R-:W-:Y:S02]  /*1d3f0*/  @P1 IMAD.X R4, RZ, RZ, R6, P0 ;  /* 0x000000ffff041224 */ /* 0x000fe400000e0606 */
[----:B------:R-:W-:-:S03]  /*1d400*/  @P1 IMAD R6, R8, 0x2, R16 ;  /* 0x0000000208061824 */ /* 0x000fc600078e0210 */
[----:B------:R-:W-:Y:S01]  /*1d410*/  @P1 LOP3.LUT R5, R5, R4, RZ, 0x3c, !PT ;  /* 0x0000000405051212 */ /* 0x000fe200078e3cff */
[----:B------:R-:W-:-:S03]  /*1d420*/  IMAD.MOV.U32 R13, RZ, RZ, R2 ;  /* 0x000000ffff0d7224 */ /* 0x000fc600078e0002 */
[----:B------:R-:W-:-:S04]  /*1d430*/  @P1 LOP3.LUT R4, R5, R4, RZ, 0x3c, !PT ;  /* 0x0000000405041212 */ /* 0x000fc800078e3cff */
[----:B------:R-:W-:Y:S01]  /*1d440*/  @P1 LOP3.LUT R5, R5, R4, RZ, 0x3c, !PT ;  /* 0x0000000405051212 */ /* 0x000fe200078e3cff */
[----:B------:R-:W-:-:S04]  /*1d450*/  IMAD.MOV.U32 R7, RZ, RZ, R14 ;  /* 0x000000ffff077224 */ /* 0x000fc800078e000e */
[----:B------:R-:W-:Y:S01]  /*1d460*/  @!PT LDS RZ, [RZ] ;  /* 0x00000000fffff984 */ /* 0x000fe20000000800 */
[----:B------:R-:W-:Y:S01]  /*1d470*/  @!PT LDS RZ, [RZ] ;  /* 0x00000000fffff984 */ /* 0x000fe20000000800 */
[----:B------:R-:W-:Y:S01]  /*1d480*/  @!PT LDS RZ, [RZ] ;  /* 0x00000000fffff984 */ /* 0x000fe20000000800 */
[----:B------:R0:W-:Y:S03]  /*1d490*/  @P1 LDGSTS.E.BYPASS.LTC128B.128 [R6+0x16400], desc[UR42][R4.64], !P4 ;  /* 0x1640000004061fae */ /* 0x0001e6000e101d6a */
[----:B0-----:R-:W-:Y:S05]  /*1d4a0*/  WARPSYNC.COLLECTIVE R15, `(.L_x_748) ;  /* 0x000000000f087348 */ /* 0x001fea0003c00000 */
[----:B------:R1:W2:Y:S02]  /*1d4b0*/  SHFL.IDX P6, R14, R13, R12, R11 ;  /* 0x0000000c0d0e7389 */ /* 0x0002a400000c000b */
[----:B012---:R-:W-:Y:S01]  /*1d4c0*/  ENDCOLLECTIVE ;  /* 0x000000000000791b */ /* 0x007fe20003800000 */
.L_x_748:
[----:B------:R-:W-:Y:S01]  /*1d4d0*/  @!PT LDS RZ, [RZ] ;  /* 0x00000000fffff984 */ /* 0x000fe20000000800 */
[----:B------:R-:W-:Y:S01]  /*1d4e0*/  @!PT LDS RZ, [RZ] ;  /* 0x00000000fffff984 */ /* 0x000fe20000000800 */
[----:B------:R-:W-:Y:S01]  /*1d4f0*/  @!PT LDS RZ, [RZ] ;  /* 0x00000000fffff984 */ /* 0x000fe20000000800 */
[----:B------:R0:W-:Y:S04]  /*1d500*/  @P1 LDGSTS.E.BYPASS.LTC128B.128 [R6+0x18400], desc[UR42][R4.64+0x40], !P3 ;  /* 0x1840004004061fae */ /* 0x0001e8000d901d6a */
[----:B------:R0:W-:Y:S01]  /*1d510*/  @P1 LDGSTS.E.BYPASS.LTC128B.128 [R6+0x1a400], desc[UR42][R4.64+0x80], !P2 ;  /* 0x1a40008004061fae */ /* 0x0001e2000d101d6a */
[----:B------:R-:W-:Y:S01]  /*1d520*/  IMAD.MOV.U32 R2, RZ, RZ, R14 ;  /* 0x000000ffff027224 */ /* 0x000fe200078e000e */
[----:B------:R-:W-:Y:S06]  /*1d530*/  BRA `(.L_x_749) ;  /* 0xffffffb000147947 */ /* 0x000fec000383ffff */
.L_x_622:
[----:B------:R-:W-:Y:S01]  /*1d540*/  MOV R13, R4 ;  /* 0x00000004000d7202 */ /* 0x000fe20000000f00 */
[----:B------:R-:W-:Y:S02]  /*1d550*/  IMAD.MOV.U32 R12, RZ, RZ, RZ ;  /* 0x000000ffff0c7224 */ /* 0x000fe400078e00ff */
[----:B------:R-:W-:Y:S02]  /*1d560*/  IMAD.MOV.U32 R11, RZ, RZ, 0x1c1f ;  /* 0x00001c1fff0b7424 */ /* 0x000fe400078e00ff */
[----:B------:R-:W-:Y:S02]  /*1d570*/  IMAD.MOV.U32 R15, RZ, RZ, -0x1 ;  /* 0xffffffffff0f7424 */ /* 0x000fe400078e00ff */
[----:B-----5:R-:W-:Y:S02]  /*1d580*/  IMAD R0, R21, R9, RZ ;  /* 0x0000000915007224 */ /* 0x020fe400078e02ff */
[----:B------:R-:W-:-:S07]  /*1d590*/  IMAD R25, R25, 0xc0, R20 ;  /* 0x000000c019197824 */ /* 0x000fce00078e0214 */
[----:B------:R-:W-:Y:S05]  /*1d5a0*/  WARPSYNC.COLLECTIVE R15, `(.L_x_750) ;  /* 0x000000000f087348 */ /* 0x000fea0003c00000 */
[----:B------:R0:W1:Y:S02]  /*1d5b0*/  SHFL.IDX P6, R14, R13, R12, R11 ;  /* 0x0000000c0d0e7389 */ /* 0x00006400000c000b */
[----:B01----:R-:W-:Y:S01]  /*1d5c0*/  ENDCOLLECTIVE ;  /* 0x000000000000791b */ /* 0x003fe20003800000 */
.L_x_750:
[C---:B------:R-:W-:Y:S02]  /*1d5d0*/  ISETP.GE.AND P3, PT, R25.reuse, R0, PT ;  /* 0x000000001900720c */ /* 0x040fe40003f66270 */
[----:B------:R-:W-:Y:S01]  /*1d5e0*/  IADD3 R9, R25, 0x20, RZ ;  /* 0x0000002019097810 */ /* 0x000fe20007ffe0ff */
[----:B------:R-:W-:Y:S01]  /*1d5f0*/  IMAD.MOV.U32 R13, RZ, RZ, R5 ;  /* 0x000000ffff0d7224 */ /* 0x000fe200078e0005 */
[----:B------:R-:W-:-:S09]  /*1d600*/  MOV R2, R14 ;  /* 0x0000000e00027202 */ /* 0x000fd20000000f00 */
[----:B------:R-:W-:Y:S05]  /*1d610*/  WARPSYNC.COLLECTIVE R15, `(.L_x_751) ;  /* 0x000000000f087348 */ /* 0x000fea0003c00000 */
[----:B------:R0:W1:Y:S02]  /*1d620*/  SHFL.IDX P6, R14, R13, R12, R11 ;  /* 0x0000000c0d0e7389 */ /* 0x00006400000c000b */
[----:B01----:R-:W-:Y:S01]  /*1d630*/  ENDCOLLECTIVE ;  /* 0x000000000000791b */ /* 0x003fe20003800000 */
.L_x_751:
[----:B------:R-:W-:Y:S02]  /*1d640*/  IMAD.MOV.U32 R13, RZ, RZ, R4 ;  /* 0x000000ffff0d7224 */ /* 0x000fe400078e0004 */
[----:B------:R-:W-:Y:S02]  /*1d650*/  IMAD.MOV.U32 R12, RZ, RZ, 0x1 ;  /* 0x00000001ff0c7424 */ /* 0x000fe400078e00ff */
[----:B------:R-:W-:-:S07]  /*1d660*/  IMAD.MOV.U32 R3, RZ, RZ, R14 ;  /* 0x000000ffff037224 */ /* 0x000fce00078e000e */
[----:B------:R-:W-:Y:S05]  /*1d670*/  WARPSYNC.COLLECTIVE R15, `(.L_x_752) ;  /* 0x000000000f087348 */ /* 0x000fea0003c00000 */
[----:B------:R0:W1:Y:S02]  /*1d680*/  SHFL.IDX P6, R14, R13, R12, R11 ;  /* 0x0000000c0d0e7389 */ /* 0x00006400000c000b */
[----:B01----:R-:W-:Y:S01]  /*1d690*/  ENDCOLLECTIVE ;  /* 0x000000000000791b */ /* 0x003fe20003800000 */
.L_x_752:
[----:B------:R-:W-:-:S05]  /*1d6a0*/  @!P3 LEA R3, P4, R10, R3, 0x1 ;  /* 0x000000030a03b211 */ /* 0x000fca00078808ff */
[----:B------:R-:W-:-:S05]  /*1d6b0*/  @!P3 IMAD.X R2, RZ, RZ, R2, P4 ;  /* 0x000000ffff02b224 */ /* 0x000fca00020e0602 */
[-C--:B------:R-:W-:Y:S02]  /*1d6c0*/  @!P3 LOP3.LUT R3, R3, R2.reuse, RZ, 0x3c, !PT ;  /* 0x000000020303b212 */ /* 0x080fe400078e3cff */
[----:B------:R-:W-:Y:S02]  /*1d6d0*/  MOV R13, R5 ;  /* 0x00000005000d7202 */ /* 0x000fe40000000f00 */
[----:B------:R-:W-:-:S04]  /*1d6e0*/  @!P3 LOP3.LUT R2, R3, R2, RZ, 0x3c, !PT ;  /* 0x000000020302b212 */ /* 0x000fc800078e3cff */
[----:B------:R-:W-:-:S05]  /*1d6f0*/  @!P3 LOP3.LUT R3, R3, R2, RZ, 0x3c, !PT ;  /* 0x000000020303b212 */ /* 0x000fca00078e3cff */
[----:B------:R-:W-:Y:S01]  /*1d700*/  @!PT LDS RZ, [RZ] ;  /* 0x00000000fffff984 */ /* 0x000fe20000000800 */
[----:B------:R-:W-:Y:S01]  /*1d710*/  @!PT LDS RZ, [RZ] ;  /* 0x00000000fffff984 */ /* 0x000fe20000000800 */
[----:B------:R-:W-:Y:S01]  /*1d720*/  @!PT LDS RZ, [RZ] ;  /* 0x00000000fffff984 */ /* 0x000fe20000000800 */
[----:B------:R-:W-:Y:S04]  /*1d730*/  @!P3 LDGSTS.E.BYPASS.LTC128B.128 [R8+0xc400], desc[UR42][R2.64], !P0 ;  /* 0x0c4000000208bfae */ /* 0x000fe8000c101d6a */
[----:B------:R-:W-:Y:S04]  /*1d740*/  @!P3 LDGSTS.E.BYPASS.LTC128B.128 [R8+0xf400], desc[UR42][R2.64+0x40], !P1 ;  /* 0x0f4000400208bfae */ /* 0x000fe8000c901d6a */
[----:B------:R0:W-:Y:S01]  /*1d750*/  @!P3 LDGSTS.E.BYPASS.LTC128B.128 [R8+0x12400], desc[UR42][R2.64+0x80], !P2 ;  /* 0x124000800208bfae */ /* 0x0001e2000d101d6a */
[----:B------:R-:W-:Y:S01]  /*1d760*/  ISETP.GE.AND P3, PT, R9, R0, PT ;  /* 0x000000000900720c */ /* 0x000fe20003f66270 */
[----:B0-----:R-:W-:-:S12]  /*1d770*/  IMAD.MOV.U32 R2, RZ, RZ, R14 ;  /* 0x000000ffff027224 */ /* 0x001fd800078e000e */
[----:B------:R-:W-:Y:S05]  /*1d780*/  WARPSYNC.COLLECTIVE R15, `(.L_x_753) ;  /* 0x000000000f087348 */ /* 0x000fea0003c00000 */
[----:B------:R0:W1:Y:S02]  /*1d790*/  SHFL.IDX P6, R14, R13, R12, R11 ;  /* 0x0000000c0d0e7389 */ /* 0x00006400000c000b */
[----:B01----:R-:W-:Y:S01]  /*1d7a0*/  ENDCOLLECTIVE ;  /* 0x000000000000791b */ /* 0x003fe20003800000 */
.L_x_753:
[----:B------:R-:W-:Y:S01]  /*1d7b0*/  MOV R13, R4 ;  /* 0x00000004000d7202 */ /* 0x000fe20000000f00 */
[----:B------:R-:W-:Y:S02]  /*1d7c0*/  IMAD.MOV.U32 R12, RZ, RZ, 0x2 ;  /* 0x00000002ff0c7424 */ /* 0x000fe400078e00ff */
[----:B------:R-:W-:-:S07]  /*1d7d0*/  IMAD.MOV.U32 R3, RZ, RZ, R14 ;  /* 0x000000ffff037224 */ /* 0x000fce00078e000e */
[----:B------:R-:W-:Y:S05]  /*1d7e0*/  WARPSYNC.COLLECTIVE R15, `(.L_x_754) ;  /* 0x000000000f087348 */ /* 0x000fea0003c00000 */
[----:B------:R0:W1:Y:S02]  /*1d7f0*/  SHFL.IDX P6, R14, R13, R12, R11 ;  /* 0x0000000c0d0e7389 */ /* 0x00006400000c000b */
[----:B01----:R-:W-:Y:S01]  /*1d800*/  ENDCOLLECTIVE ;  /* 0x000000000000791b */ /* 0x003fe20003800000 */
.L_x_754:
[----:B------:R-:W-:-:S05]  /*1d810*/  @!P3 LEA R3, P4, R10, R3, 0x1 ;  /* 0x000000030a03b211 */ /* 0x000fca00078808ff */
[----:B------:R-:W-:-:S05]  /*1d820*/  @!P3 IMAD.X R2, RZ, RZ, R2, P4 ;  /* 0x000000ffff02b224 */ /* 0x000fca00020e0602 */
[----:B------:R-:W-:Y:S01]  /*1d830*/  @!P3 LOP3.LUT R3, R3, R2, RZ, 0x3c, !PT ;  /* 0x000000020303b212 */ /* 0x000fe200078e3cff */
[----:B------:R-:W-:-:S03]  /*1d840*/  IMAD.MOV.U32 R13, RZ, RZ, R5 ;  /* 0x000000ffff0d7224 */ /* 0x000fc600078e0005 */
[----:B------:R-:W-:-:S04]  /*1d850*/  @!P3 LOP3.LUT R2, R3, R2, RZ, 0x3c, !PT ;  /* 0x000000020302b212 */ /* 0x000fc800078e3cff */
[----:B------:R-:W-:-:S05]  /*1d860*/  @!P3 LOP3.LUT R3, R3, R2, RZ, 0x3c, !PT ;  /* 0x000000020303b212 */ /* 0x000fca00078e3cff */
[----:B------:R-:W-:Y:S01]  /*1d870*/  @!PT LDS RZ, [RZ] ;  /* 0x00000000fffff984 */ /* 0x000fe20000000800 */
[----:B------:R-:W-:Y:S01]  /*1d880*/  @!PT LDS RZ, [RZ] ;  /* 0x00000000fffff984 */ /* 0x000fe20000000800 */
[----:B------:R-:W-:Y:S01]  /*1d890*/  @!PT LDS RZ, [RZ] ;  /* 0x00000000fffff984 */ /* 0x000fe20000000800 */
[----:B------:R-:W-:Y:S04]  /*1d8a0*/  @!P3 LDGSTS.E.BYPASS.LTC128B.128 [R8+0xcc00], desc[UR42][R2.64], !P0 ;  /* 0x0cc000000208bfae */ /* 0x000fe8000c101d6a */
[----:B------:R-:W-:Y:S04]  /*1d8b0*/  @!P3 LDGSTS.E.BYPASS.LTC128B.128 [R8+0xfc00], desc[UR42][R2.64+0x40], !P1 ;  /* 0x0fc000400208bfae */ /* 0x000fe8000c901d6a */
[----:B------:R0:W-:Y:S02]  /*1d8c0*/  @!P3 LDGSTS.E.BYPASS.LTC128B.128 [R8+0x12c00], desc[UR42][R2.64+0x80], !P2 ;  /* 0x12c000800208bfae */ /* 0x0001e4000d101d6a */
[----:B0-----:R-:W-:-:S05]  /*1d8d0*/  VIADD R2, R25, 0x40 ;  /* 0x0000004019027836 */ /* 0x001fca0000000000 */
[----:B------:R-:W-:Y:S01]  /*1d8e0*/  ISETP.GE.AND P3, PT, R2, R0, PT ;  /* 0x000000000200720c */ /* 0x000fe20003f66270 */
[----:B------:R-:W-:-:S12]  /*1d8f0*/  IMAD.MOV.U32 R2, RZ, RZ, R14 ;  /* 0x000000ffff027224 */ /* 0x000fd800078e000e */
[----:B------:R-:W-:Y:S05]  /*1d900*/  WARPSYNC.COLLECTIVE R15, `(.L_x_755) ;  /* 0x000000000f087348 */ /* 0x000fea0003c00000 */
[----:B------:R0:W1:Y:S02]  /*1d910*/  SHFL.IDX P6, R14, R13, R12, R11 ;  /* 0x0000000c0d0e7389 */ /* 0x00006400000c000b */
[----:B01----:R-:W-:Y:S01]  /*1d920*/  ENDCOLLECTIVE ;  /* 0x000000000000791b */ /* 0x003fe20003800000 */
.L_x_755:
[----:B------:R-:W-:Y:S02]  /*1d930*/  IMAD.MOV.U32 R13, RZ, RZ, R4 ;  /* 0x000000ffff0d7224 */ /* 0x000fe400078e0004 */
[----:B------:R-:W-:Y:S01]  /*1d940*/  IMAD.MOV.U32 R12, RZ, RZ, 0x3 ;  /* 0x00000003ff0c7424 */ /* 0x000fe200078e00ff */
[----:B------:R-:W-:-:S07]  /*1d950*/  MOV R3, R14 ;  /* 0x0000000e00037202 */ /* 0x000fce0000000f00 */
[----:B------:R-:W-:Y:S05]  /*1d960*/  WARPSYNC.COLLECTIVE R15, `(.L_x_756) ;  /* 0x000000000f087348 */ /* 0x000fea0003c00000 */
[----:B------:R0:W1:Y:S02]  /*1d970*/  SHFL.IDX P6, R14, R13, R12, R11 ;  /* 0x0000000c0d0e7389 */ /* 0x00006400000c000b */
[----:B01----:R-:W-:Y:S01]  /*1d980*/  ENDCOLLECTIVE ;  /* 0x000000000000791b */ /* 0x003fe20003800000 */
.L_x_756:
[----:B------:R-:W-:-:S05]  /*1d990*/  @!P3 LEA R3, P4, R10, R3, 0x1 ;  /* 0x000000030a03b211 */ /* 0x000fca00078808ff */
[----:B------:R-:W-:-:S05]  /*1d9a0*/  @!P3 IMAD.X R2, RZ, RZ, R2, P4 ;  /* 0x000000ffff02b224 */ /* 0x000fca00020e0602 */
[----:B------:R-:W-:Y:S01]  /*1d9b0*/  @!P3 LOP3.LUT R3, R3, R2, RZ, 0x3c, !PT ;  /* 0x000000020303b212 */ /* 0x000fe200078e3cff */
[----:B------:R-:W-:-:S03]  /*1d9c0*/  IMAD.MOV.U32 R13, RZ, RZ, R5 ;  /* 0x000000ffff0d7224 */ /* 0x000fc600078e0005 */
[----:B------:R-:W-:-:S04]  /*1d9d0*/  @!P3 LOP3.LUT R2, R3, R2, RZ, 0x3c, !PT ;  /* 0x000000020302b212 */ /* 0x000fc800078e3cff */
[----:B------:R-:W-:Y:S02]  /*1d9e0*/  @!P3 LOP3.LUT R3, R3, R2, RZ, 0x3c, !PT ;  /* 0x000000020303b212 */ /* 0x000fe400078e3cff */
[----:B------:R-:W-:-:S03]  /*1d9f0*/  MOV R4, R14 ;  /* 0x0000000e00047202 */ /* 0x000fc60000000f00 */
[----:B------:R-:W-:Y:S01]  /*1da00*/  @!PT LDS RZ, [RZ] ;  /* 0x00000000fffff984 */ /* 0x000fe20000000800 */
[----:B------:R-:W-:Y:S01]  /*1da10*/  @!PT LDS RZ, [RZ] ;  /* 0x00000000fffff984 */ /* 0x000fe20000000800 */
[----:B------:R-:W-:Y:S01]  /*1da20*/  @!PT LDS RZ, [RZ] ;  /* 0x00000000fffff984 */ /* 0x000fe20000000800 */
[----:B------:R0:W-:Y:S04]  /*1da30*/  @!P3 LDGSTS.E.BYPASS.LTC128B.128 [R8+0xd400], desc[UR42][R2.64], !P0 ;  /* 0x0d4000000208bfae */ /* 0x0001e8000c101d6a */
[----:B0-----:R-:W-:Y:S05]  /*1da40*/  WARPSYNC.COLLECTIVE R15, `(.L_x_757) ;  /* 0x000000000f087348 */ /* 0x001fea0003c00000 */
[----:B------:R1:W2:Y:S02]  /*1da50*/  SHFL.IDX P6, R14, R13, R12, R11 ;  /* 0x0000000c0d0e7389 */ /* 0x0002a400000c000b */
[----:B012---:R-:W-:Y:S01]  /*1da60*/  ENDCOLLECTIVE ;  /* 0x000000000000791b */ /* 0x007fe20003800000 */
.L_x_757:
[----:B------:R-:W-:Y:S01]  /*1da70*/  @!PT LDS RZ, [RZ] ;  /* 0x00000000fffff984 */ /* 0x000fe20000000800 */
[----:B------:R-:W-:Y:S01]  /*1da80*/  @!PT LDS RZ, [RZ] ;  /* 0x00000000fffff984 */ /* 0x000fe20000000800 */
[----:B------:R-:W-:Y:S01]  /*1da90*/  @!PT LDS RZ, [RZ] ;  /* 0x00000000fffff984 */ /* 0x000fe20000000800 */
[----:B------:R-:W-:Y:S04]  /*1daa0*/  @!P3 LDGSTS.E.BYPASS.LTC128B.128 [R8+0x10400], desc[UR42][R2.64+0x40], !P1 ;  /* 0x104000400208bfae */ /* 0x000fe8000c901d6a */
[----:B------:R0:W-:Y:S01]  /*1dab0*/  @!P3 LDGSTS.E.BYPASS.LTC128B.128 [R8+0x13400], desc[UR42][R2.64+0x80], !P2 ;  /* 0x134000800208bfae */ /* 0x0001e2000d101d6a */
[----:B------:R-:W-:Y:S02]  /*1dac0*/  IMAD.MOV.U32 R13, RZ, RZ, R6 ;  /* 0x000000ffff0d7224 */ /* 0x000fe400078e0006 */
[----:B------:R-:W-:Y:S02]  /*1dad0*/  IMAD.MOV.U32 R12, RZ, RZ, RZ ;  /* 0x000000ffff0c7224 */ /* 0x000fe400078e00ff */
[----:B0-----:R-:W-:Y:S02]  /*1dae0*/  VIADD R2, R25, 0x60 ;  /* 0x0000006019027836 */ /* 0x001fe40000000000 */
[----:B------:R-:W-:-:S03]  /*1daf0*/  IMAD.MOV.U32 R5, RZ, RZ, R14 ;  /* 0x000000ffff057224 */ /* 0x000fc600078e000e */
[----:B------:R-:W-:-:S13]  /*1db00*/  ISETP.GE.AND P3, PT, R2, R0, PT ;  /* 0x000000000200720c */ /* 0x000fda0003f66270 */
[----:B------:R-:W-:Y:S05]  /*1db10*/  WARPSYNC.COLLECTIVE R15, `(.L_x_758) ;  /* 0x000000000f087348 */ /* 0x000fea0003c00000 */
[----:B------:R0:W1:Y:S02]  /*1db20*/  SHFL.IDX P6, R14, R13, R12, R11 ;  /* 0x0000000c0d0e7389 */ /* 0x00006400000c000b */
[----:B01----:R-:W-:Y:S01]  /*1db30*/  ENDCOLLECTIVE ;  /* 0x000000000000791b */ /* 0x003fe20003800000 */
.L_x_758:
[----:B------:R-:W-:Y:S01]  /*1db40*/  @!P3 LEA R2, P4, R10, R5, 0x1 ;  /* 0x000000050a02b211 */ /* 0x000fe200078808ff */
[----:B------:R-:W-:-:S03]  /*1db50*/  IMAD.MOV.U32 R13, RZ, RZ, R7 ;  /* 0x000000ffff0d7224 */ /* 0x000fc600078e0007 */
[----:B------:R-:W-:-:S05]  /*1db60*/  @!P3 IADD3.X R3, RZ, R4, RZ, P4, !PT ;  /* 0x00000004ff03b210 */ /* 0x000fca00027fe4ff */
[----:B------:R-:W-:Y:S01]  /*1db70*/  @!PT LDS RZ, [RZ] ;  /* 0x00000000fffff984 */ /* 0x000fe20000000800 */
[----:B------:R-:W-:Y:S01]  /*1db80*/  @!PT LDS RZ, [RZ] ;  /* 0x00000000fffff984 */ /* 0x000fe20000000800 */
[----:B------:R-:W-:Y:S01]  /*1db90*/  @!PT LDS RZ, [RZ] ;  /* 0x00000000fffff984 */ /* 0x000fe20000000800 */
[----:B------:R-:W-:Y:S04]  /*1dba0*/  @!P3 LDGSTS.E.BYPASS.LTC128B.128 [R8+0xdc00], desc[UR42][R2.64], !P0 ;  /* 0x0dc000000208bfae */ /* 0x000fe8000c101d6a */
[----:B------:R-:W-:Y:S04]  /*1dbb0*/  @!P3 LDGSTS.E.BYPASS.LTC128B.128 [R8+0x10c00], desc[UR42][R2.64+0x40], !P1 ;  /* 0x10c000400208bfae */ /* 0x000fe8000c901d6a */
[----:B------:R0:W-:Y:S02]  /*1dbc0*/  @!P3 LDGSTS.E.BYPASS.LTC128B.128 [R8+0x13c00], desc[UR42][R2.64+0x80], !P2 ;  /* 0x13c000800208bfae */ /* 0x0001e4000d101d6a */
[----:B0-----:R-:W-:-:S05]  /*1dbd0*/  VIADD R2, R25, 0x80 ;  /* 0x0000008019027836 */ /* 0x001fca0000000000 */
[----:B------:R-:W-:Y:S02]  /*1dbe0*/  ISETP.GE.AND P3, PT, R2, R0, PT ;  /* 0x000000000200720c */ /* 0x000fe40003f66270 */
[----:B------:R-:W-:-:S11]  /*1dbf0*/  MOV R2, R14 ;  /* 0x0000000e00027202 */ /* 0x000fd60000000f00 */
[----:B------:R-:W-:Y:S05]  /*1dc00*/  WARPSYNC.COLLECTIVE R15, `(.L_x_759) ;  /* 0x000000000f087348 */ /* 0x000fea0003c00000 */
[----:B------:R0:W1:Y:S02]  /*1dc10*/  SHFL.IDX P6, R14, R13, R12, R11 ;  /* 0x0000000c0d0e7389 */ /* 0x00006400000c000b */
[----:B01----:R-:W-:Y:S01]  /*1dc20*/  ENDCOLLECTIVE ;  /* 0x000000000000791b */ /* 0x003fe20003800000 */
.L_x_759:
[----:B------:R-:W-:Y:S01]  /*1dc30*/  MOV R13, R6 ;  /* 0x00000006000d7202 */ /* 0x000fe20000000f00 */
[----:B------:R-:W-:Y:S02]  /*1dc40*/  IMAD.MOV.U32 R12, RZ, RZ, 0x1 ;  /* 0x00000001ff0c7424 */ /* 0x000fe400078e00ff */
[----:B------:R-:W-:-:S07]  /*1dc50*/  IMAD.MOV.U32 R3, RZ, RZ, R14 ;  /* 0x000000ffff037224 */ /* 0x000fce00078e000e */
[----:B------:R-:W-:Y:S05]  /*1dc60*/  WARPSYNC.COLLECTIVE R15, `(.L_x_760) ;  /* 0x000000000f087348 */ /* 0x000fea0003c00000 */
[----:B------:R0:W1:Y:S02]  /*1dc70*/  SHFL.IDX P6, R14, R13, R12, R11 ;  /* 0x0000000c0d0e7389 */ /* 0x00006400000c000b */
[----:B01----:R-:W-:Y:S01]  /*1dc80*/  ENDCOLLECTIVE ;  /* 0x000000000000791b */ /* 0x003fe20003800000 */
.L_x_760:
[----:B------:R-:W-:-:S05]  /*1dc90*/  @!P3 LEA R3, P4, R10, R3, 0x1 ;  /* 0x000000030a03b211 */ /* 0x000fca00078808ff */
[----:B------:R-:W-:-:S05]  /*1dca0*/  @!P3 IMAD.X R2, RZ, RZ, R2, P4 ;  /* 0x000000ffff02b224 */ /* 0x000fca00020e0602 */
[----:B------:R-:W-:Y:S01]  /*1dcb0*/  @!P3 LOP3.LUT R3, R3, R2, RZ, 0x3c, !PT ;  /* 0x000000020303b212 */ /* 0x000fe200078e3cff */
[----:B------:R-:W-:-:S03]  /*1dcc0*/  IMAD.MOV.U32 R13, RZ, RZ, R7 ;  /* 0x000000ffff0d7224 */ /* 0x000fc600078e0007 */
[----:B------:R-:W-:-:S04]  /*1dcd0*/  @!P3 LOP3.LUT R2, R3, R2, RZ, 0x3c, !PT ;  /* 0x000000020302b212 */ /* 0x000fc800078e3cff */
[----:B------:R-:W-:Y:S01]  /*1dce0*/  @!P3 LOP3.LUT R3, R3, R2, RZ, 0x3c, !PT ;  /* 0x000000020303b212 */ /* 0x000fe200078e3cff */
[----:B------:R-:W-:-:S07]  /*1dcf0*/  IMAD.MOV.U32 R6, RZ, RZ, R14 ;  /* 0x000000ffff067224 */ /* 0x000fce00078e000e */
[----:B------:R-:W-:Y:S05]  /*1dd00*/  WARPSYNC.COLLECTIVE R15, `(.L_x_761) ;  /* 0x000000000f087348 */ /* 0x000fea0003c00000 */
[----:B------:R0:W1:Y:S02]  /*1dd10*/  SHFL.IDX P6, R14, R13, R12, R11 ;  /* 0x0000000c0d0e7389 */ /* 0x00006400000c000b */
[----:B01----:R-:W-:Y:S01]  /*1dd20*/  ENDCOLLECTIVE ;  /* 0x000000000000791b */ /* 0x003fe20003800000 */
.L_x_761:
[----:B------:R-:W-:Y:S01]  /*1dd30*/  @!PT LDS RZ, [RZ] ;  /* 0x00000000fffff984 */ /* 0x000fe20000000800 */
[----:B------:R-:W-:Y:S01]  /*1dd40*/  @!PT LDS RZ, [RZ] ;  /* 0x00000000fffff984 */ /* 0x000fe20000000800 */
[----:B------:R-:W-:Y:S01]  /*1dd50*/  @!PT LDS RZ, [RZ] ;  /* 0x00000000fffff984 */ /* 0x000fe20000000800 */
[----:B------:R-:W-:Y:S04]  /*1dd60*/  @!P3 LDGSTS.E.BYPASS.LTC128B.128 [R8+0xe400], desc[UR42][R2.64], !P0 ;  /* 0x0e4000000208bfae */ /* 0x000fe8000c101d6a */
[----:B------:R-:W-:Y:S04]  /*1dd70*/  @!P3 LDGSTS.E.BYPASS.LTC128B.128 [R8+0x11400], desc[UR42][R2.64+0x40], !P1 ;  /* 0x114000400208bfae */ /* 0x000fe8000c901d6a */
[----:B------:R0:W-:Y:S02]  /*1dd80*/  @!P3 LDGSTS.E.BYPASS.LTC128B.128 [R8+0x14400], desc[UR42][R2.64+0x80], !P2 ;  /* 0x144000800208bfae */ /* 0x0001e4000d101d6a */
[----:B0-----:R-:W-:Y:S01]  /*1dd90*/  MOV R2, R14 ;  /* 0x0000000e00027202 */ /* 0x001fe20000000f00 */
[----:B------:R-:W-:Y:S06]  /*1dda0*/  BRA `(.L_x_762) ;  /* 0xffffffb400347947 */ /* 0x000fec000383ffff */
.L_x_625:
[----:B-1----:R1:W2:Y:S02]  /*1ddb0*/  SYNCS.PHASECHK.TRANS64.TRYWAIT P0, [R16+URZ+0x2d820], R0 ;  /* 0x02d82000100075a7 */ /* 0x0022a4000800017f */
[----:B--2---:R-:W-:Y:S05]  /*1ddc0*/  @!P0 NANOSLEEP.SYNCS 0x989680 ;  /* 0x009896800000895d */ /* 0x004fea0003900000 */
[----:B------:R-:W2:Y:S02]  /*1ddd0*/  @!P0 SYNCS.PHASECHK.TRANS64 P0, [R16+URZ+0x2d820], R0 ;  /* 0x02d82000100085a7 */ /* 0x000ea4000800007f */
[----:B--2---:R-:W-:Y:S05]  /*1dde0*/  @!P0 BRA `(.L_x_625) ;  /* 0xfffffffc00f08947 */ /* 0x004fea000383ffff */
[----:B------:R-:W-:Y:S05]  /*1ddf0*/  BRA `(.L_x_763) ;  /* 0xffffffb400987947 */ /* 0x000fea000383ffff */
.L_x_630:
[----:B0-----:R0:W1:Y:S02]  /*1de00*/  SYNCS.PHASECHK.TRANS64.TRYWAIT P0, [R5+URZ+0x2d840], R0 ;  /* 0x02d84000050075a7 */ /* 0x001064000800017f */
[----:B-1----:R-:W-:Y:S05]  /*1de10*/  @!P0 NANOSLEEP.SYNCS 0x989680 ;  /* 0x009896800000895d */ /* 0x002fea0003900000 */
[----:B------:R-:W1:Y:S02]  /*1de20*/  @!P0 SYNCS.PHASECHK.TRANS64 P0, [R5+URZ+0x2d840], R0 ;  /* 0x02d84000050085a7 */ /* 0x000e64000800007f */
[----:B-1----:R-:W-:Y:S05]  /*1de30*/  @!P0 BRA `(.L_x_630) ;  /* 0xfffffffc00f08947 */ /* 0x002fea000383ffff */
[----:B------:R-:W-:Y:S05]  /*1de40*/  BRA `(.L_x_764) ;  /* 0xffffffb8008c7947 */ /* 0x000fea000383ffff */
.L_x_631:
        /* <DEDUP_REMOVED lines=8> */
.L_x_766:
[----:B------:R-:W-:Y:S05]  /*1ded0*/  BSYNC B1 ;  /* 0x0000000000017941 */ /* 0x000fea0003800000 */
.L_x_765:
[----:B------:R-:W0:Y:S01]  /*1dee0*/  S2R R21, SR_TID.X ;  /* 0x0000000000157919 */ /* 0x000e220000002100 */
[----:B------:R-:W-:Y:S01]  /*1def0*/  IMAD.MOV.U32 R13, RZ, RZ, R6 ;  /* 0x000000ffff0d7224 */ /* 0x000fe200078e0006 */
[----:B------:R-:W-:Y:S01]  /*1df00*/  MOV R11, 0x1c1f ;  /* 0x00001c1f000b7802 */ /* 0x000fe20000000f00 */
[----:B------:R-:W-:Y:S01]  /*1df10*/  IMAD.MOV.U32 R12, RZ, RZ, RZ ;  /* 0x000000ffff0c7224 */ /* 0x000fe200078e00ff */
[----:B------:R-:W-:Y:S01]  /*1df20*/  LOP3.LUT R19, R19, 0xffffffdf, RZ, 0xc0, !PT ;  /* 0xffffffdf13137812 */ /* 0x000fe200078ec0ff */
[----:B------:R-:W-:Y:S02]  /*1df30*/  IMAD.MOV.U32 R15, RZ, RZ, -0x1 ;  /* 0xffffffffff0f7424 */ /* 0x000fe400078e00ff */
[----:B------:R-:W-:Y:S01]  /*1df40*/  IMAD.MOV.U32 R3, RZ, RZ, R14 ;  /* 0x000000ffff037224 */ /* 0x000fe200078e000e */
[----:B------:R-:W-:Y:S01]  /*1df50*/  @P1 LOP3.LUT R19, R19, 0x20, RZ, 0xfc, !PT ;  /* 0x0000002013131812 */ /* 0x000fe200078efcff */
[----:B------:R-:W-:-:S07]  /*1df60*/  IMAD R4, R4, 0x2, R16 ;  /* 0x0000000204047824 */ /* 0x000fce00078e0210 */
[----:B0-----:R-:W-:Y:S05]  /*1df70*/  WARPSYNC.COLLECTIVE R15, `(.L_x_767) ;  /* 0x000000000f087348 */ /* 0x001fea0003c00000 */
[----:B------:R1:W2:Y:S02]  /*1df80*/  SHFL.IDX P6, R14, R13, R12, R11 ;  /* 0x0000000c0d0e7389 */ /* 0x0002a400000c000b */
[----:B012---:R-:W-:Y:S01]  /*1df90*/  ENDCOLLECTIVE ;  /* 0x000000000000791b */ /* 0x007fe20003800000 */
.L_x_767:
[----:B------:R-:W-:Y:S01]  /*1dfa0*/  LOP3.LUT P1, RZ, R19, 0x4, RZ, 0xc0, !PT ;  /* 0x0000000413ff7812 */ /* 0x000fe2000782c0ff */
[----:B------:R-:W-:Y:S01]  /*1dfb0*/  IMAD.MOV.U32 R13, RZ, RZ, R7 ;  /* 0x000000ffff0d7224 */ /* 0x000fe200078e0007 */
[----:B------:R-:W-:Y:S01]  /*1dfc0*/  MOV R12, 0x1 ;  /* 0x00000001000c7802 */ /* 0x000fe20000000f00 */
[----:B------:R-:W-:Y:S02]  /*1dfd0*/  IMAD.SHL.U32 R21, R21, 0x8, RZ ;  /* 0x0000000815157824 */ /* 0x000fe400078e00ff */
[----:B------:R-:W-:-:S08]  /*1dfe0*/  IMAD.MOV.U32 R2, RZ, RZ, R14 ;  /* 0x000000ffff027224 */ /* 0x000fd000078e000e */
[----:B------:R-:W-:Y:S05]  /*1dff0*/  WARPSYNC.COLLECTIVE R15, `(.L_x_768) ;  /* 0x000000000f087348 */ /* 0x000fea0003c00000 */
[----:B------:R0:W1:Y:S02]  /*1e000*/  SHFL.IDX P6, R14, R13, R12, R11 ;  /* 0x0000000c0d0e7389 */ /* 0x00006400000c000b */
[----:B01----:R-:W-:Y:S01]  /*1e010*/  ENDCOLLECTIVE ;  /* 0x000000000000791b */ /* 0x003fe20003800000 */
.L_x_768:
[----:B------:R-:W-:-:S04]  /*1e020*/  LOP3.LUT R21, R21, 0x18, RZ, 0xc0, !PT ;  /* 0x0000001815157812 */ /* 0x000fc800078ec0ff */
        /* <DEDUP_REMOVED lines=14> */
.L_x_769:
[----:B------:R-:W-:Y:S02]  /*1e110*/  IMAD.MOV.U32 R13, RZ, RZ, R7 ;  /* 0x000000ffff0d7224 */ /* 0x000fe400078e0007 */
[----:B------:R-:W-:Y:S02]  /*1e120*/  IMAD.MOV.U32 R12, RZ, RZ, 0x2 ;  /* 0x00000002ff0c7424 */ /* 0x000fe400078e00ff */
[----:B------:R-:W-:-:S07]  /*1e130*/  IMAD.MOV.U32 R2, RZ, RZ, R14 ;  /* 0x000000ffff027224 */ /* 0x000fce00078e000e */
[----:B------:R-:W-:Y:S05]  /*1e140*/  WARPSYNC.COLLECTIVE R15, `(.L_x_770) ;  /* 0x000000000f087348 */ /* 0x000fea0003c00000 */
[----:B------:R0:W1:Y:S02]  /*1e150*/  SHFL.IDX P6, R14, R13, R12, R11 ;  /* 0x0000000c0d0e7389 */ /* 0x00006400000c000b */
[----:B01----:R-:W-:Y:S01]  /*1e160*/  ENDCOLLECTIVE ;  /* 0x000000000000791b */ /* 0x003fe20003800000 */
.L_x_770:
[----:B------:R-:W-:-:S04]  /*1e170*/  IADD3 R2, P0, R2, R0, RZ ;  /* 0x0000000002027210 */ /* 0x000fc80007f1e0ff */
[----:B------:R-:W-:-:S05]  /*1e180*/  IADD3.X R3, RZ, R3, RZ, P0, !PT ;  /* 0x00000003ff037210 */ /* 0x000fca00007fe4ff */
[----:B------:R-:W-:Y:S01]  /*1e190*/  @!PT LDS RZ, [RZ] ;  /* 0x00000000fffff984 */ /* 0x000fe20000000800 */
[----:B------:R-:W-:Y:S01]  /*1e1a0*/  @!PT LDS RZ, [RZ] ;  /* 0x00000000fffff984 */ /* 0x000fe20000000800 */
[----:B------:R-:W-:Y:S01]  /*1e1b0*/  @!PT LDS RZ, [RZ] ;  /* 0x00000000fffff984 */ /* 0x000fe20000000800 */
[----:B------:R0:W-:Y:S01]  /*1e1c0*/  LDGSTS.E.BYPASS.LTC128B.128 [R4+0x15c00], desc[UR42][R2.64], !P1 ;  /* 0x15c0000002047fae */ /* 0x0001e2000c901d6a */
[----:B------:R-:W-:-:S03]  /*1e1d0*/  MOV R13, R6 ;  /* 0x00000006000d7202 */ /* 0x000fc60000000f00 */
[----:B------:R0:W-:Y:S04]  /*1e1e0*/  LDGSTS.E.BYPASS.LTC128B.128 [R4+0x17c00], desc[UR42][R2.64+0x40], !P5 ;  /* 0x17c0004002047fae */ /* 0x0001e8000e901d6a */
[----:B------:R0:W-:Y:S01]  /*1e1f0*/  LDGSTS.E.BYPASS.LTC128B.128 [R4+0x19c00], desc[UR42][R2.64+0x80], !P4 ;  /* 0x19c0008002047fae */ /* 0x0001e2000e101d6a */
[----:B------:R-:W-:-:S07]  /*1e200*/  IMAD.MOV.U32 R21, RZ, RZ, R14 ;  /* 0x000000ffff157224 */ /* 0x000fce00078e000e */
[----:B0-----:R-:W-:Y:S05]  /*1e210*/  WARPSYNC.COLLECTIVE R15, `(.L_x_771) ;  /* 0x000000000f087348 */ /* 0x001fea0003c00000 */
[----:B------:R1:W2:Y:S02]  /*1e220*/  SHFL.IDX P6, R14, R13, R12, R11 ;  /* 0x0000000c0d0e7389 */ /* 0x0002a400000c000b */
[----:B012---:R-:W-:Y:S01]  /*1e230*/  ENDCOLLECTIVE ;  /* 0x000000000000791b */ /* 0x007fe20003800000 */
.L_x_771:
[----:B------:R-:W-:Y:S01]  /*1e240*/  IMAD.MOV.U32 R13, RZ, RZ, R7 ;  /* 0x000000ffff0d7224 */ /* 0x000fe200078e0007 */
[----:B------:R-:W-:Y:S01]  /*1e250*/  MOV R12, 0x3 ;  /* 0x00000003000c7802 */ /* 0x000fe20000000f00 */
[----:B------:R-:W-:-:S07]  /*1e260*/  IMAD.MOV.U32 R2, RZ, RZ, R14 ;  /* 0x000000ffff027224 */ /* 0x000fce00078e000e */
[----:B------:R-:W-:Y:S05]  /*1e270*/  WARPSYNC.COLLECTIVE R15, `(.L_x_772) ;  /* 0x000000000f087348 */ /* 0x000fea0003c00000 */
[----:B------:R0:W1:Y:S02]  /*1e280*/  SHFL.IDX P6, R14, R13, R12, R11 ;  /* 0x0000000c0d0e7389 */ /* 0x00006400000c000b */
[----:B01----:R-:W-:Y:S01]  /*1e290*/  ENDCOLLECTIVE ;  /* 0x000000000000791b */ /* 0x003fe20003800000 */
.L_x_772:
        /* <DEDUP_REMOVED lines=14> */
.L_x_773:
[----:B------:R-:W-:Y:S01]  /*1e380*/  IMAD.MOV.U32 R2, RZ, RZ, R14 ;  /* 0x000000ffff027224 */ /* 0x000fe200078e000e */
[----:B------:R-:W-:Y:S06]  /*1e390*/  BRA `(.L_x_774) ;  /* 0xffffffb8000c7947 */ /* 0x000fec000383ffff */
.L_x_636:
[----:B-1----:R1:W2:Y:S02]  /*1e3a0*/  SYNCS.PHASECHK.TRANS64.TRYWAIT P0, [R5+URZ+0x2d860], R2 ;  /* 0x02d86002050075a7 */ /* 0x0022a4000800017f */
[----:B--2---:R-:W-:Y:S05]  /*1e3b0*/  @!P0 NANOSLEEP.SYNCS 0x989680 ;  /* 0x009896800000895d */ /* 0x004fea0003900000 */
[----:B------:R-:W2:Y:S02]  /*1e3c0*/  @!P0 SYNCS.PHASECHK.TRANS64 P0, [R5+URZ+0x2d860], R2 ;  /* 0x02d86002050085a7 */ /* 0x000ea4000800007f */
[----:B--2---:R-:W-:Y:S05]  /*1e3d0*/  @!P0 BRA `(.L_x_636) ;  /* 0xfffffffc00f08947 */ /* 0x004fea000383ffff */
[----:B------:R-:W-:Y:S05]  /*1e3e0*/  BRA `(.L_x_775) ;  /* 0xffffffb800707947 */ /* 0x000fea000383ffff */
.L_x_637:
[----:B------:R-:W-:Y:S01]  /*1e3f0*/  BSSY B1, `(.L_x_776) ;  /* 0x0000008000017945 */ /* 0x000fe20003800000 */
[----:B------:R-:W-:Y:S01]  /*1e400*/  MOV R13, R22 ;  /* 0x00000016000d7202 */ /* 0x000fe20000000f00 */
[----:B------:R-:W-:Y:S02]  /*1e410*/  IMAD.MOV.U32 R12, RZ, RZ, RZ ;  /* 0x000000ffff0c7224 */ /* 0x000fe400078e00ff */
[----:B------:R-:W-:Y:S02]  /*1e420*/  IMAD.MOV.U32 R11, RZ, RZ, 0x1c1f ;  /* 0x00001c1fff0b7424 */ /* 0x000fe400078e00ff */
[----:B------:R-:W-:-:S07]  /*1e430*/  IMAD.MOV.U32 R15, RZ, RZ, -0x1 ;  /* 0xffffffffff0f7424 */ /* 0x000fce00078e00ff */
[----:B-1----:R-:W-:Y:S05]  /*1e440*/  WARPSYNC.COLLECTIVE R15, `(.L_x_777) ;  /* 0x000000000f087348 */ /* 0x002fea0003c00000 */
[----:B------:R0:W2:Y:S02]  /*1e450*/  SHFL.IDX P6, R14, R13, R12, R11 ;  /* 0x0000000c0d0e7389 */ /* 0x0000a400000c000b */
[----:B012---:R-:W-:Y:S01]  /*1e460*/  ENDCOLLECTIVE ;  /* 0x000000000000791b */ /* 0x007fe20003800000 */
.L_x_777:
[----:B------:R-:W-:Y:S05]  /*1e470*/  BSYNC B1 ;  /* 0x0000000000017941 */ /* 0x000fea0003800000 */
.L_x_776:
[----:B------:R-:W-:Y:S01]  /*1e480*/  IMAD.MOV.U32 R13, RZ, RZ, R18 ;  /* 0x000000ffff0d7224 */ /* 0x000fe200078e0012 */
[----:B------:R-:W-:Y:S01]  /*1e490*/  MOV R15, 0xffffffff ;  /* 0xffffffff000f7802 */ /* 0x000fe20000000f00 */
[----:B------:R-:W-:Y:S01]  /*1e4a0*/  IMAD.MOV.U32 R12, RZ, RZ, RZ ;  /* 0x000000ffff0c7224 */ /* 0x000fe200078e00ff */
[----:B------:R-:W-:Y:S01]  /*1e4b0*/  MOV R3, R14 ;  /* 0x0000000e00037202 */ /* 0x000fe20000000f00 */
[----:B------:R-:W-:Y:S02]  /*1e4c0*/  IMAD.MOV.U32 R11, RZ, RZ, 0x1c1f ;  /* 0x00001c1fff0b7424 */ /* 0x000fe400078e00ff */
[----:B------:R-:W-:-:S07]  /*1e4d0*/  IMAD R4, R4, 0x2, R16 ;  /* 0x0000000204047824 */ /* 0x000fce00078e0210 */
[----:B------:R-:W-:Y:S05]  /*1e4e0*/  WARPSYNC.COLLECTIVE R15, `(.L_x_778) ;  /* 0x000000000f087348 */ /* 0x000fea0003c00000 */
[----:B------:R0:W1:Y:S02]  /*1e4f0*/  SHFL.IDX P6, R14, R13, R12, R11 ;  /* 0x0000000c0d0e7389 */ /* 0x00006400000c000b */
[----:B01----:R-:W-:Y:S01]  /*1e500*/  ENDCOLLECTIVE ;  /* 0x000000000000791b */ /* 0x003fe20003800000 */
.L_x_778:
[----:B------:R-:W-:Y:S01]  /*1e510*/  MOV R13, R22 ;  /* 0x00000016000d7202 */ /* 0x000fe20000000f00 */
[----:B------:R-:W-:Y:S02]  /*1e520*/  IMAD.MOV.U32 R12, RZ, RZ, 0x1 ;  /* 0x00000001ff0c7424 */ /* 0x000fe400078e00ff */
[----:B------:R-:W-:-:S07]  /*1e530*/  IMAD.MOV.U32 R2, RZ, RZ, R14 ;  /* 0x000000ffff027224 */ /* 0x000fce00078e000e */
[----:B------:R-:W-:Y:S05]  /*1e540*/  WARPSYNC.COLLECTIVE R15, `(.L_x_779) ;  /* 0x000000000f087348 */ /* 0x000fea0003c00000 */
[----:B------:R0:W1:Y:S02]  /*1e550*/  SHFL.IDX P6, R14, R13, R12, R11 ;  /* 0x0000000c0d0e7389 */ /* 0x00006400000c000b */
[----:B01----:R-:W-:Y:S01]  /*1e560*/  ENDCOLLECTIVE ;  /* 0x000000000000791b */ /* 0x003fe20003800000 */
.L_x_779:
        /* <DEDUP_REMOVED lines=16> */
.L_x_780:
[----:B------:R-:W-:Y:S02]  /*1e670*/  IMAD.MOV.U32 R13, RZ, RZ, R22 ;  /* 0x000000ffff0d7224 */ /* 0x000fe400078e0016 */
[----:B------:R-:W-:Y:S01]  /*1e680*/  IMAD.MOV.U32 R12, RZ, RZ, 0x2 ;  /* 0x00000002ff0c7424 */ /* 0x000fe200078e00ff */
[----:B------:R-:W-:-:S07]  /*1e690*/  MOV R2, R14 ;  /* 0x0000000e00027202 */ /* 0x000fce0000000f00 */
[----:B------:R-:W-:Y:S05]  /*1e6a0*/  WARPSYNC.COLLECTIVE R15, `(.L_x_781) ;  /* 0x000000000f087348 */ /* 0x000fea0003c00000 */
[----:B------:R0:W1:Y:S02]  /*1e6b0*/  SHFL.IDX P6, R14, R13, R12, R11 ;  /* 0x0000000c0d0e7389 */ /* 0x00006400000c000b */
[----:B01----:R-:W-:Y:S01]  /*1e6c0*/  ENDCOLLECTIVE ;  /* 0x000000000000791b */ /* 0x003fe20003800000 */
.L_x_781:
        /* <DEDUP_REMOVED lines=16> */
.L_x_782:
[----:B------:R-:W-:Y:S01]  /*1e7d0*/  MOV R13, R22 ;  /* 0x00000016000d7202 */ /* 0x000fe20000000f00 */
[----:B------:R-:W-:Y:S02]  /*1e7e0*/  IMAD.MOV.U32 R12, RZ, RZ, 0x3 ;  /* 0x00000003ff0c7424 */ /* 0x000fe400078e00ff */
[----:B------:R-:W-:-:S07]  /*1e7f0*/  IMAD.MOV.U32 R2, RZ, RZ, R14 ;  /* 0x000000ffff027224 */ /* 0x000fce00078e000e */
[----:B------:R-:W-:Y:S05]  /*1e800*/  WARPSYNC.COLLECTIVE R15, `(.L_x_783) ;  /* 0x000000000f087348 */ /* 0x000fea0003c00000 */
[----:B------:R0:W1:Y:S02]  /*1e810*/  SHFL.IDX P6, R14, R13, R12, R11 ;  /* 0x0000000c0d0e7389 */ /* 0x00006400000c000b */
[----:B01----:R-:W-:Y:S01]  /*1e820*/  ENDCOLLECTIVE ;  /* 0x000000000000791b */ /* 0x003fe20003800000 */
.L_x_783:
[----:B------:R-:W-:-:S05]  /*1e830*/  IADD3 R2, P0, R2, R0, RZ ;  /* 0x0000000002027210 */ /* 0x000fca0007f1e0ff */
[----:B------:R-:W-:Y:S01]  /*1e840*/  IMAD.X R3, RZ, RZ, R3, P0 ;  /* 0x000000ffff037224 */ /* 0x000fe200000e0603 */
        /* <DEDUP_REMOVED lines=11> */
.L_x_784:
[----:B------:R-:W-:Y:S01]  /*1e900*/  @!PT LDS RZ, [RZ] ;  /* 0x00000000fffff984 */ /* 0x000fe20000000800 */
[----:B------:R-:W-:Y:S01]  /*1e910*/  @!PT LDS RZ, [RZ] ;  /* 0x00000000fffff984 */ /* 0x000fe20000000800 */
[----:B------:R-:W-:Y:S01]  /*1e920*/  @!PT LDS RZ, [RZ] ;  /* 0x00000000fffff984 */ /* 0x000fe20000000800 */
[----:B------:R-:W-:Y:S01]  /*1e930*/  LDGSTS.E.BYPASS.LTC128B.128 [R4+0x3400], desc[UR42][R2.64+0x40], !P0 ;  /* 0x0340004002047fae */ /* 0x000fe2000c101d6a */
[----:B------:R-:W-:-:S13]  /*1e940*/  ISETP.LT.OR P0, PT, R6, 0x41, P1 ;  /* 0x000000410600780c */ /* 0x000fda0000f01670 */
[----:B------:R0:W-:Y:S02]  /*1e950*/  LDGSTS.E.BYPASS.LTC128B.128 [R4+0x5400], desc[UR42][R2.64+0x80], !P0 ;  /* 0x0540008002047fae */ /* 0x0001e4000c101d6a */
[----:B0-----:R-:W-:Y:S01]  /*1e960*/  MOV R2, R14 ;  /* 0x0000000e00027202 */ /* 0x001fe20000000f00 */
[----:B------:R-:W-:Y:S06]  /*1e970*/  BRA `(.L_x_785) ;  /* 0xffffffb400c47947 */ /* 0x000fec000383ffff */
.L_x_645:
[----:B-1----:R1:W2:Y:S02]  /*1e980*/  SYNCS.PHASECHK.TRANS64.TRYWAIT P0, [R0+URZ+0x2d860], R3 ;  /* 0x02d86003000075a7 */ /* 0x0022a4000800017f */
[----:B--2---:R-:W-:Y:S05]  /*1e990*/  @!P0 NANOSLEEP.SYNCS 0x989680 ;  /* 0x009896800000895d */ /* 0x004fea0003900000 */
[----:B------:R-:W2:Y:S02]  /*1e9a0*/  @!P0 SYNCS.PHASECHK.TRANS64 P0, [R0+URZ+0x2d860], R3 ;  /* 0x02d86003000085a7 */ /* 0x000ea4000800007f */
[----:B--2---:R-:W-:Y:S05]  /*1e9b0*/  @!P0 BRA `(.L_x_645) ;  /* 0xfffffffc00f08947 */ /* 0x004fea000383ffff */
[----:B------:R-:W-:Y:S05]  /*1e9c0*/  BRA `(.L_x_786) ;  /* 0xffffffb800f07947 */ /* 0x000fea000383ffff */
.L_x_646:
[----:B------:R-:W-:Y:S01]  /*1e9d0*/  BSSY B0, `(.L_x_787) ;  /* 0x0000008000007945 */ /* 0x000fe20003800000 */
[----:B------:R-:W-:Y:S01]  /*1e9e0*/  IMAD.MOV.U32 R13, RZ, RZ, R22 ;  /* 0x000000ffff0d7224 */ /* 0x000fe200078e0016 */
[----:B------:R-:W-:Y:S01]  /*1e9f0*/  MOV R15, 0xffffffff ;  /* 0xffffffff000f7802 */ /* 0x000fe20000000f00 */
[----:B------:R-:W-:Y:S02]  /*1ea00*/  IMAD.MOV.U32 R12, RZ, RZ, RZ ;  /* 0x000000ffff0c7224 */ /* 0x000fe400078e00ff */
[----:B------:R-:W-:-:S07]  /*1ea10*/  IMAD.MOV.U32 R11, RZ, RZ, 0x1c1f ;  /* 0x00001c1fff0b7424 */ /* 0x000fce00078e00ff */
[----:B01---5:R-:W-:Y:S05]  /*1ea20*/  WARPSYNC.COLLECTIVE R15, `(.L_x_788) ;  /* 0x000000000f087348 */ /* 0x023fea0003c00000 */
[----:B------:R2:W3:Y:S02]  /*1ea30*/  SHFL.IDX P6, R14, R13, R12, R11 ;  /* 0x0000000c0d0e7389 */ /* 0x0004e400000c000b */
[----:B0123-5:R-:W-:Y:S01]  /*1ea40*/  ENDCOLLECTIVE ;  /* 0x000000000000791b */ /* 0x02ffe20003800000 */
.L_x_788:
[----:B------:R-:W-:Y:S05]  /*1ea50*/  BSYNC B0 ;  /* 0x0000000000007941 */ /* 0x000fea0003800000 */
.L_x_787:
[----:B------:R-:W0:Y:S01]  /*1ea60*/  S2R R2, SR_TID.X ;  /* 0x0000000000027919 */ /* 0x000e220000002100 */
[----:B------:R-:W-:Y:S01]  /*1ea70*/  IMAD.MOV.U32 R13, RZ, RZ, R18 ;  /* 0x000000ffff0d7224 */ /* 0x000fe200078e0012 */
[----:B------:R-:W-:Y:S01]  /*1ea80*/  MOV R11, 0x1c1f ;  /* 0x00001c1f000b7802 */ /* 0x000fe20000000f00 */
[----:B------:R-:W-:Y:S02]  /*1ea90*/  IMAD.MOV.U32 R12, RZ, RZ, RZ ;  /* 0x000000ffff0c7224 */ /* 0x000fe400078e00ff */
[----:B------:R-:W-:Y:S02]  /*1eaa0*/  IMAD.MOV.U32 R15, RZ, RZ, -0x1 ;  /* 0xffffffffff0f7424 */ /* 0x000fe400078e00ff */
[----:B------:R-:W-:Y:S02]  /*1eab0*/  IMAD.MOV.U32 R3, RZ, RZ, R14 ;  /* 0x000000ffff037224 */ /* 0x000fe400078e000e */
[----:B------:R-:W-:-:S07]  /*1eac0*/  IMAD R4, R4, 0x2, R16 ;  /* 0x0000000204047824 */ /* 0x000fce00078e0210 */
[----:B0-----:R-:W-:Y:S05]  /*1ead0*/  WARPSYNC.COLLECTIVE R15, `(.L_x_789) ;  /* 0x000000000f087348 */ /* 0x001fea0003c00000 */
[----:B------:R1:W2:Y:S02]  /*1eae0*/  SHFL.IDX P6, R14, R13, R12, R11 ;  /* 0x0000000c0d0e7389 */ /* 0x0002a400000c000b */
[----:B012---:R-:W-:Y:S01]  /*1eaf0*/  ENDCOLLECTIVE ;  /* 0x000000000000791b */ /* 0x007fe20003800000 */
.L_x_789:
        /* <DEDUP_REMOVED lines=11> */
[----:B------:R-:W-:-:S02]  /*1ebb0*/  IADD3.X R3, RZ, R3, RZ, P0, !PT ;  /* 0x00000003ff037210 */ /* 0x000fc400007fe4ff */
[----:B------:R-:W-:Y:S02]  /*1ebc0*/  ISETP.GE.AND P1, PT, R8, UR4, PT ;  /* 0x0000000408007c0c */ /* 0x000fe4000bf26270 */
[----:B------:R-:W-:-:S13]  /*1ebd0*/  ISETP.GE.AND P0, PT, R7, UR4, PT ;  /* 0x0000000407007c0c */ /* 0x000fda000bf06270 */
[----:B------:R-:W-:Y:S05]  /*1ebe0*/  WARPSYNC.COLLECTIVE R15, `(.L_x_790) ;  /* 0x000000000f087348 */ /* 0x000fea0003c00000 */
[----:B------:R0:W1:Y:S02]  /*1ebf0*/  SHFL.IDX P6, R14, R13, R12, R11 ;  /* 0x0000000c0d0e7389 */ /* 0x00006400000c000b */
[----:B01----:R-:W-:Y:S01]  /*1ec00*/  ENDCOLLECTIVE ;  /* 0x000000000000791b */ /* 0x003fe20003800000 */
.L_x_790:
        /* <DEDUP_REMOVED lines=14> */
.L_x_791:
[----:B------:R-:W-:Y:S01]  /*1ecf0*/  IMAD.MOV.U32 R13, RZ, RZ, R22 ;  /* 0x000000ffff0d7224 */ /* 0x000fe200078e0016 */
[----:B------:R-:W-:Y:S02]  /*1ed00*/  MOV R12, 0x2 ;  /* 0x00000002000c7802 */ /* 0x000fe40000000f00 */
[----:B------:R-:W-:-:S13]  /*1ed10*/  IADD3 R2, P4, R14, R5, RZ ;  /* 0x000000050e027210 */ /* 0x000fda0007f9e0ff */
[----:B------:R-:W-:Y:S05]  /*1ed20*/  WARPSYNC.COLLECTIVE R15, `(.L_x_792) ;  /* 0x000000000f087348 */ /* 0x000fea0003c00000 */
[----:B------:R0:W1:Y:S02]  /*1ed30*/  SHFL.IDX P6, R14, R13, R12, R11 ;  /* 0x0000000c0d0e7389 */ /* 0x00006400000c000b */
[----:B01----:R-:W-:Y:S01]  /*1ed40*/  ENDCOLLECTIVE ;  /* 0x000000000000791b */ /* 0x003fe20003800000 */
.L_x_792:
        /* <DEDUP_REMOVED lines=15> */
.L_x_793:
[----:B------:R-:W-:Y:S01]  /*1ee40*/  MOV R13, R22 ;  /* 0x00000016000d7202 */ /* 0x000fe20000000f00 */
[----:B------:R-:W-:Y:S01]  /*1ee50*/  IMAD.MOV.U32 R12, RZ, RZ, 0x3 ;  /* 0x00000003ff0c7424 */ /* 0x000fe200078e00ff */
[----:B------:R-:W-:-:S13]  /*1ee60*/  IADD3 R2, P4, R14, R5, RZ ;  /* 0x000000050e027210 */ /* 0x000fda0007f9e0ff */
[----:B------:R-:W-:Y:S05]  /*1ee70*/  WARPSYNC.COLLECTIVE R15, `(.L_x_794) ;  /* 0x000000000f087348 */ /* 0x000fea0003c00000 */
[----:B------:R0:W1:Y:S02]  /*1ee80*/  SHFL.IDX P6, R14, R13, R12, R11 ;  /* 0x0000000c0d0e7389 */ /* 0x00006400000c000b */
[----:B01----:R-:W-:Y:S01]  /*1ee90*/  ENDCOLLECTIVE ;  /* 0x000000000000791b */ /* 0x003fe20003800000 */
.L_x_794:
[----:B------:R-:W-:Y:S01]  /*1eea0*/  IMAD.X R3, RZ, RZ, R3, P4 ;  /* 0x000000ffff037224 */ /* 0x000fe200020e0603 */
[----:B------:R-:W-:-:S04]  /*1eeb0*/  ISETP.LT.OR P4, PT, R6, 0x41, P1 ;  /* 0x000000410600780c */ /* 0x000fc80000f81670 */
[----:B------:R-:W-:Y:S01]  /*1eec0*/  @!PT LDS RZ, [RZ] ;  /* 0x00000000fffff984 */ /* 0x000fe20000000800 */
[----:B------:R-:W-:Y:S01]  /*1eed0*/  @!PT LDS RZ, [RZ] ;  /* 0x00000000fffff984 */ /* 0x000fe20000000800 */
[----:B------:R-:W-:Y:S01]  /*1eee0*/  @!PT LDS RZ, [RZ] ;  /* 0x00000000fffff984 */ /* 0x000fe20000000800 */
[----:B------:R0:W-:Y:S01]  /*1eef0*/  LDGSTS.E.BYPASS.LTC128B.128 [R4+0x1400], desc[UR42][R2.64], !P3 ;  /* 0x0140000002047fae */ /* 0x0001e2000d901d6a */
[----:B------:R-:W-:Y:S01]  /*1ef00*/  ISETP.LT.OR P3, PT, R6, 0x41, P0 ;  /* 0x000000410600780c */ /* 0x000fe20000761670 */
[----:B------:R-:W-:-:S07]  /*1ef10*/  IMAD.MOV.U32 R13, RZ, RZ, R18 ;  /* 0x000000ffff0d7224 */ /* 0x000fce00078e0012 */
[----:B------:R0:W-:Y:S05]  /*1ef20*/  LDGSTS.E.BYPASS.LTC128B.128 [R4+0x3400], desc[UR42][R2.64+0x40], !P4 ;  /* 0x0340004002047fae */ /* 0x0001ea000e101d6a */
[----:B------:R0:W-:Y:S01]  /*1ef30*/  LDGSTS.E.BYPASS.LTC128B.128 [R4+0x5400], desc[UR42][R2.64+0x80], !P3 ;  /* 0x0540008002047fae */ /* 0x0001e2000d901d6a */
[----:B------:R-:W-:-:S07]  /*1ef40*/  IMAD.MOV.U32 R22, RZ, RZ, R14 ;  /* 0x000000ffff167224 */ /* 0x000fce00078e000e */
[----:B0-----:R-:W-:Y:S05]  /*1ef50*/  WARPSYNC.COLLECTIVE R15, `(.L_x_795) ;  /* 0x000000000f087348 */ /* 0x001fea0003c00000 */
[----:B------:R1:W2:Y:S02]  /*1ef60*/  SHFL.IDX P6, R14, R13, R12, R11 ;  /* 0x0000000c0d0e7389 */ /* 0x0002a400000c000b */
[----:B012---:R-:W-:Y:S01]  /*1ef70*/  ENDCOLLECTIVE ;  /* 0x000000000000791b */ /* 0x007fe20003800000 */
.L_x_795:
[----:B------:R-:W-:Y:S05]  /*1ef80*/  BRA `(.L_x_796) ;  /* 0xffffffb800507947 */ /* 0x000fea000383ffff */
.L_x_651:
[----:B------:R-:W-:Y:S01]  /*1ef90*/  BSSY B0, `(.L_x_797) ;  /* 0x0000008000007945 */ /* 0x000fe20003800000 */
[----:B------:R-:W-:Y:S01]  /*1efa0*/  MOV R13, R24 ;  /* 0x00000018000d7202 */ /* 0x000fe20000000f00 */
[----:B------:R-:W-:Y:S02]  /*1efb0*/  IMAD.MOV.U32 R12, RZ, RZ, RZ ;  /* 0x000000ffff0c7224 */ /* 0x000fe400078e00ff */
[----:B------:R-:W-:Y:S02]  /*1efc0*/  IMAD.MOV.U32 R11, RZ, RZ, 0x1f ;  /* 0x0000001fff0b7424 */ /* 0x000fe400078e00ff */
[----:B------:R-:W-:-:S07]  /*1efd0*/  IMAD.MOV.U32 R15, RZ, RZ, -0x1 ;  /* 0xffffffffff0f7424 */ /* 0x000fce00078e00ff */
[----:B01---5:R-:W-:Y:S05]  /*1efe0*/  WARPSYNC.COLLECTIVE R15, `(.L_x_798) ;  /* 0x000000000f087348 */ /* 0x023fea0003c00000 */
[----:B------:R2:W3:Y:S02]  /*1eff0*/  SHFL.IDX P6, R14, R13, R12, R11 ;  /* 0x0000000c0d0e7389 */ /* 0x0004e400000c000b */
[----:B0123-5:R-:W-:Y:S01]  /*1f000*/  ENDCOLLECTIVE ;  /* 0x000000000000791b */ /* 0x02ffe20003800000 */
.L_x_798:
[----:B------:R-:W-:Y:S05]  /*1f010*/  BSYNC B0 ;  /* 0x0000000000007941 */ /* 0x000fea0003800000 */
.L_x_797:
[----:B------:R-:W-:Y:S01]  /*1f020*/  IMAD.MOV.U32 R13, RZ, RZ, R24 ;  /* 0x000000ffff0d7224 */ /* 0x000fe200078e0018 */
[----:B------:R-:W-:Y:S01]  /*1f030*/  MOV R15, 0xffffffff ;  /* 0xffffffff000f7802 */ /* 0x000fe20000000f00 */
[----:B------:R-:W-:Y:S01]  /*1f040*/  IMAD.MOV.U32 R12, RZ, RZ, 0x1 ;  /* 0x00000001ff0c7424 */ /* 0x000fe200078e00ff */
[----:B------:R-:W-:Y:S01]  /*1f050*/  MOV R0, R14 ;  /* 0x0000000e00007202 */ /* 0x000fe20000000f00 */
[----:B------:R-:W-:Y:S02]  /*1f060*/  IMAD.MOV.U32 R11, RZ, RZ, 0x1f ;  /* 0x0000001fff0b7424 */ /* 0x000fe400078e00ff */
[----:B------:R-:W-:-:S07]  /*1f070*/  IMAD.IADD R9, R27, 0x1, R8 ;  /* 0x000000011b097824 */ /* 0x000fce00078e0208 */
[----:B------:R-:W-:Y:S05]  /*1f080*/  WARPSYNC.COLLECTIVE R15, `(.L_x_799) ;  /* 0x000000000f087348 */ /* 0x000fea0003c00000 */
[----:B------:R0:W1:Y:S02]  /*1f090*/  SHFL.IDX P6, R14, R13, R12, R11 ;  /* 0x0000000c0d0e7389 */ /* 0x00006400000c000b */
[----:B01----:R-:W-:Y:S01]  /*1f0a0*/  ENDCOLLECTIVE ;  /* 0x000000000000791b */ /* 0x003fe20003800000 */
.L_x_799:
[----:B------:R-:W-:Y:S02]  /*1f0b0*/  ULDC UR4, c[0x0][0xc3c] ;  /* 0x00030f0000047ab9 */ /* 0x000fe40000000800 */
[----:B------:R-:W-:-:S13]  /*1f0c0*/  ISETP.GE.OR P1, PT, R9, UR4, !P0 ;  /* 0x0000000409007c0c */ /* 0x000fda000c726670 */
[----:B------:R-:W0:Y:S08]  /*1f0d0*/  @!P1 LDC.64 R2, c[0x0][0xc80] ;  /* 0x00032000ff029b82 */ /* 0x000e300000000a00 */
[----:B------:R-:W1:Y:S01]  /*1f0e0*/  @!P1 LDC.64 R4, c[0x0][0xc78] ;  /* 0x00031e00ff049b82 */ /* 0x000e620000000a00 */
[----:B------:R-:W-:Y:S02]  /*1f0f0*/  IMAD.MOV.U32 R11, RZ, RZ, RZ ;  /* 0x000000ffff0b7224 */ /* 0x000fe400078e00ff */
[----:B------:R-:W-:-:S02]  /*1f100*/  IMAD.MOV.U32 R6, RZ, RZ, R14 ;  /* 0x000000ffff067224 */ /* 0x000fc400078e000e */
[----:B0-----:R-:W-:-:S05]  /*1f110*/  @!P1 IMAD.WIDE R2, R9, 0x4, R2 ;  /* 0x0000000409029825 */ /* 0x001fca00078e0202 */
[----:B------:R1:W2:Y:S02]  /*1f120*/  @!P1 LDG.E R7, desc[UR42][R2.64] ;  /* 0x0000002a02079981 */ /* 0x0002a4000c1e1900 */
[----:B-1----:R-:W-:-:S05]  /*1f130*/  @!P1 IMAD.WIDE R2, R9, 0x4, R4 ;  /* 0x0000000409029825 */ /* 0x002fca00078e0204 */
[----:B------:R-:W3:Y:S01]  /*1f140*/  @!P1 LDG.E R5, desc[UR42][R2.64] ;  /* 0x0000002a02059981 */ /* 0x000ee2000c1e1900 */
[----:B------:R-:W-:Y:S01]  /*1f150*/  IMAD.MOV.U32 R4, RZ, RZ, RZ ;  /* 0x000000ffff047224 */ /* 0x000fe200078e00ff */
[C---:B------:R-:W-:Y:S02]  /*1f160*/  ISETP.GE.U32.AND P2, PT, R8.reuse, 0x2, PT ;  /* 0x000000020800780c */ /* 0x040fe40003f46070 */
[C---:B------:R-:W-:Y:S02]  /*1f170*/  ISETP.GE.U32.AND P3, PT, R8.reuse, 0x4, PT ;  /* 0x000000040800780c */ /* 0x040fe40003f66070 */
[C---:B------:R-:W-:Y:S02]  /*1f180*/  ISETP.GE.U32.AND P4, PT, R8.reuse, 0x8, PT ;  /* 0x000000080800780c */ /* 0x040fe40003f86070 */
[----:B------:R-:W-:Y:S02]  /*1f190*/  ISETP.GE.U32.AND P5, PT, R8, 0x10, PT ;  /* 0x000000100800780c */ /* 0x000fe40003fa6070 */
[----:B------:R-:W-:-:S02]  /*1f1a0*/  MOV R24, RZ ;  /* 0x000000ff00187202 */ /* 0x000fc40000000f00 */
[----:B--2---:R-:W-:Y:S01]  /*1f1b0*/  @!P1 MOV R4, R7 ;  /* 0x0000000700049202 */ /* 0x004fe20000000f00 */
[----:B------:R-:W-:Y:S02]  /*1f1c0*/  IMAD.MOV.U32 R7, RZ, RZ, RZ ;  /* 0x000000ffff077224 */ /* 0x000fe400078e00ff */
[----:B---3--:R-:W-:Y:S01]  /*1f1d0*/  @!P1 IMAD.MOV.U32 R7, RZ, RZ, R5 ;  /* 0x000000ffff079224 */ /* 0x008fe200078e0005 */
[----:B------:R-:W-:-:S03]  /*1f1e0*/  ISETP.NE.AND P1, PT, R8, RZ, PT ;  /* 0x000000ff0800720c */ /* 0x000fc60003f25270 */
[----:B------:R-:W-:-:S10]  /*1f1f0*/  IMAD R13, R7, R4, RZ ;  /* 0x00000004070d7224 */ /* 0x000fd400078e02ff */
[----:B------:R-:W-:Y:S05]  /*1f200*/  WARPSYNC.COLLECTIVE R15, `(.L_x_800) ;  /* 0x000000000f087348 */ /* 0x000fea0003c00000 */
[----:B------:R0:W1:Y:S02]  /*1f210*/  SHFL.UP P6, R14, R13, R12, R11 ;  /* 0x0400000c0d0e7389 */ /* 0x00006400000c000b */
[----:B01----:R-:W-:Y:S01]  /*1f220*/  ENDCOLLECTIVE ;  /* 0x000000000000791b */ /* 0x003fe20003800000 */
.L_x_800:
[----:B------:R-:W-:Y:S01]  /*1f230*/  IMAD.MOV.U32 R12, RZ, RZ, 0x2 ;  /* 0x00000002ff0c7424 */ /* 0x000fe200078e00ff */
[----:B------:R-:W-:-:S04]  /*1f240*/  SEL R14, R14, RZ, P1 ;  /* 0x000000ff0e0e7207 */ /* 0x000fc80000800000 */
[----:B------:R-:W-:-:S05]  /*1f250*/  IADD3 R5, R13, R14, RZ ;  /* 0x0000000e0d057210 */ /* 0x000fca0007ffe0ff */
[----:B------:R-:W-:-:S07]  /*1f260*/  IMAD.MOV.U32 R13, RZ, RZ, R5 ;  /* 0x000000ffff0d7224 */ /* 0x000fce00078e0005 */
[----:B------:R-:W-:Y:S05]  /*1f270*/  WARPSYNC.COLLECTIVE R15, `(.L_x_801) ;  /* 0x000000000f087348 */ /* 0x000fea0003c00000 */
[----:B------:R0:W1:Y:S02]  /*1f280*/  SHFL.UP P6, R14, R13, R12, R11 ;  /* 0x0400000c0d0e7389 */ /* 0x00006400000c000b */
[----:B01----:R-:W-:Y:S01]  /*1f290*/  ENDCOLLECTIVE ;  /* 0x000000000000791b */ /* 0x003fe20003800000 */
.L_x_801:
[----:B------:R-:W-:Y:S01]  /*1f2a0*/  IMAD.MOV.U32 R12, RZ, RZ, 0x4 ;  /* 0x00000004ff0c7424 */ /* 0x000fe200078e00ff */
[----:B------:R-:W-:-:S05]  /*1f2b0*/  SEL R2, R14, RZ, P2 ;  /* 0x000000ff0e027207 */ /* 0x000fca0001000000 */
[----:B------:R-:W-:-:S05]  /*1f2c0*/  IMAD.IADD R2, R5, 0x1, R2 ;  /* 0x0000000105027824 */ /* 0x000fca00078e0202 */
[----:B------:R-:W-:-:S07]  /*1f2d0*/  MOV R13, R2 ;  /* 0x00000002000d7202 */ /* 0x000fce0000000f00 */
[----:B------:R-:W-:Y:S05]  /*1f2e0*/  WARPSYNC.COLLECTIVE R15, `(.L_x_802) ;  /* 0x000000000f087348 */ /* 0x000fea0003c00000 */
[----:B------:R0:W1:Y:S02]  /*1f2f0*/  SHFL.UP P6, R14, R13, R12, R11 ;  /* 0x0400000c0d0e7389 */ /* 0x00006400000c000b */
[----:B01----:R-:W-:Y:S01]  /*1f300*/  ENDCOLLECTIVE ;  /* 0x000000000000791b */ /* 0x003fe20003800000 */
.L_x_802:
[----:B------:R-:W-:Y:S02]  /*1f310*/  MOV R12, 0x8 ;  /* 0x00000008000c7802 */ /* 0x000fe40000000f00 */
[----:B------:R-:W-:-:S05]  /*1f320*/  SEL R3, R14, RZ, P3 ;  /* 0x000000ff0e037207 */ /* 0x000fca0001800000 */
[----:B------:R-:W-:-:S04]  /*1f330*/  IMAD.IADD R3, R2, 0x1, R3 ;  /* 0x0000000102037824 */ /* 0x000fc800078e0203 */
[----:B------:R-:W-:-:S07]  /*1f340*/  IMAD.MOV.U32 R13, RZ, RZ, R3 ;  /* 0x000000ffff0d7224 */ /* 0x000fce00078e0003 */
[----:B------:R-:W-:Y:S05]  /*1f350*/  WARPSYNC.COLLECTIVE R15, `(.L_x_803) ;  /* 0x000000000f087348 */ /* 0x000fea0003c00000 */
[----:B------:R0:W1:Y:S02]  /*1f360*/  SHFL.UP P6, R14, R13, R12, R11 ;  /* 0x0400000c0d0e7389 */ /* 0x00006400000c000b */
[----:B01----:R-:W-:Y:S01]  /*1f370*/  ENDCOLLECTIVE ;  /* 0x000000000000791b */ /* 0x003fe20003800000 */
.L_x_803:
[----:B------:R-:W-:Y:S01]  /*1f380*/  IMAD.MOV.U32 R12, RZ, RZ, 0x10 ;  /* 0x00000010ff0c7424 */ /* 0x000fe200078e00ff */
[----:B------:R-:W-:-:S05]  /*1f390*/  SEL R14, R14, RZ, P4 ;  /* 0x000000ff0e0e7207 */ /* 0x000fca0002000000 */
[----:B------:R-:W-:-:S04]  /*1f3a0*/  IMAD.IADD R5, R3, 0x1, R14 ;  /* 0x0000000103057824 */ /* 0x000fc800078e020e */
[----:B------:R-:W-:-:S07]  /*1f3b0*/  IMAD.MOV.U32 R13, RZ, RZ, R5 ;  /* 0x000000ffff0d7224 */ /* 0x000fce00078e0005 */
[----:B------:R-:W-:Y:S05]  /*1f3c0*/  WARPSYNC.COLLECTIVE R15, `(.L_x_804) ;  /* 0x000000000f087348 */ /* 0x000fea0003c00000 */
[----:B------:R0:W1:Y:S02]  /*1f3d0*/  SHFL.UP P6, R14, R13, R12, R11 ;  /* 0x0400000c0d0e7389 */ /* 0x00006400000c000b */
[----:B01----:R-:W-:Y:S01]  /*1f3e0*/  ENDCOLLECTIVE ;  /* 0x000000000000791b */ /* 0x003fe20003800000 */
.L_x_804:
[----:B------:R-:W-:Y:S02]  /*1f3f0*/  IMAD.MOV.U32 R12, RZ, RZ, 0x1f ;  /* 0x0000001fff0c7424 */ /* 0x000fe400078e00ff */
[----:B------:R-:W-:Y:S01]  /*1f400*/  IMAD.MOV.U32 R11, RZ, RZ, 0x1f ;  /* 0x0000001fff0b7424 */ /* 0x000fe200078e00ff */
[----:B------:R-:W-:-:S04]  /*1f410*/  SEL R2, R14, RZ, P5 ;  /* 0x000000ff0e027207 */ /* 0x000fc80002800000 */
[----:B------:R-:W-:-:S05]  /*1f420*/  IADD3 R2, R5, R2, RZ ;  /* 0x0000000205027210 */ /* 0x000fca0007ffe0ff */
[----:B------:R-:W-:-:S07]  /*1f430*/  IMAD.MOV.U32 R13, RZ, RZ, R2 ;  /* 0x000000ffff0d7224 */ /* 0x000fce00078e0002 */
[----:B------:R-:W-:Y:S05]  /*1f440*/  WARPSYNC.COLLECTIVE R15, `(.L_x_805) ;  /* 0x000000000f087348 */ /* 0x000fea0003c00000 */
[----:B------:R0:W1:Y:S02]  /*1f450*/  SHFL.IDX P6, R14, R13, R12, R11 ;  /* 0x0000000c0d0e7389 */ /* 0x00006400000c000b */
[----:B01----:R-:W-:Y:S01]  /*1f460*/  ENDCOLLECTIVE ;  /* 0x000000000000791b */ /* 0x003fe20003800000 */
.L_x_805:
[----:B------:R-:W-:Y:S05]  /*1f470*/  BRA `(.L_x_806) ;  /* 0xffffffb800707947 */ /* 0x000fea000383ffff */
.L_x_654:
[----:B------:R-:W-:Y:S01]  /*1f480*/  BSSY B0, `(.L_x_807) ;  /* 0x0000007000007945 */ /* 0x000fe20003800000 */
[----:B------:R-:W-:Y:S02]  /*1f490*/  IMAD.MOV.U32 R12, RZ, RZ, 0x1 ;  /* 0x00000001ff0c7424 */ /* 0x000fe400078e00ff */
[----:B------:R-:W-:Y:S02]  /*1f4a0*/  IMAD.MOV.U32 R11, RZ, RZ, RZ ;  /* 0x000000ffff0b7224 */ /* 0x000fe400078e00ff */
[----:B------:R-:W-:-:S07]  /*1f4b0*/  IMAD.MOV.U32 R15, RZ, RZ, -0x1 ;  /* 0xffffffffff0f7424 */ /* 0x000fce00078e00ff */
[----:B-----5:R-:W-:Y:S05]  /*1f4c0*/  WARPSYNC.COLLECTIVE R15, `(.L_x_808) ;  /* 0x000000000f087348 */ /* 0x020fea0003c00000 */
[----:B------:R0:W1:Y:S02]  /*1f4d0*/  SHFL.UP P6, R14, R13, R12, R11 ;  /* 0x0400000c0d0e7389 */ /* 0x00006400000c000b */
[----:B01---5:R-:W-:Y:S01]  /*1f4e0*/  ENDCOLLECTIVE ;  /* 0x000000000000791b */ /* 0x023fe20003800000 */
.L_x_808:
[----:B------:R-:W-:Y:S05]  /*1f4f0*/  BSYNC B0 ;  /* 0x0000000000007941 */ /* 0x000fea0003800000 */
.L_x_807:
[----:B------:R-:W-:Y:S01]  /*1f500*/  SEL R14, R14, RZ, P1 ;  /* 0x000000ff0e0e7207 */ /* 0x000fe20000800000 */
[----:B------:R-:W-:Y:S02]  /*1f510*/  IMAD.MOV.U32 R12, RZ, RZ, 0x2 ;  /* 0x00000002ff0c7424 */ /* 0x000fe400078e00ff */
[----:B------:R-:W-:Y:S01]  /*1f520*/  IMAD.MOV.U32 R11, RZ, RZ, RZ ;  /* 0x000000ffff0b7224 */ /* 0x000fe200078e00ff */
[----:B------:R-:W-:Y:S01]  /*1f530*/  IADD3 R13, R13, R14, RZ ;  /* 0x0000000e0d0d7210 */ /* 0x000fe20007ffe0ff */
[----:B------:R-:W-:-:S07]  /*1f540*/  IMAD.MOV.U32 R15, RZ, RZ, -0x1 ;  /* 0xffffffffff0f7424 */ /* 0x000fce00078e00ff */
[----:B------:R-:W-:Y:S05]  /*1f550*/  WARPSYNC.COLLECTIVE R15, `(.L_x_809) ;  /* 0x000000000f087348 */ /* 0x000fea0003c00000 */
[----:B------:R0:W1:Y:S02]  /*1f560*/  SHFL.UP P6, R14, R13, R12, R11 ;  /* 0x0400000c0d0e7389 */ /* 0x00006400000c000b */
[----:B01----:R-:W-:Y:S01]  /*1f570*/  ENDCOLLECTIVE ;  /* 0x000000000000791b */ /* 0x003fe20003800000 */
.L_x_809:
[----:B------:R-:W-:Y:S01]  /*1f580*/  IMAD.MOV.U32 R12, RZ, RZ, 0x4 ;  /* 0x00000004ff0c7424 */ /* 0x000fe200078e00ff */
[----:B------:R-:W-:-:S04]  /*1f590*/  SEL R14, R14, RZ, P2 ;  /* 0x000000ff0e0e7207 */ /* 0x000fc80001000000 */
[----:B------:R-:W-:-:S05]  /*1f5a0*/  IADD3 R3, R13, R14, RZ ;  /* 0x0000000e0d037210 */ /* 0x000fca0007ffe0ff */
[----:B------:R-:W-:-:S07]  /*1f5b0*/  IMAD.MOV.U32 R13, RZ, RZ, R3 ;  /* 0x000000ffff0d7224 */ /* 0x000fce00078e0003 */
[----:B------:R-:W-:Y:S05]  /*1f5c0*/  WARPSYNC.COLLECTIVE R15, `(.L_x_810) ;  /* 0x000000000f087348 */ /* 0x000fea0003c00000 */
[----:B------:R0:W1:Y:S02]  /*1f5d0*/  SHFL.UP P6, R14, R13, R12, R11 ;  /* 0x0400000c0d0e7389 */ /* 0x00006400000c000b */
[----:B01----:R-:W-:Y:S01]  /*1f5e0*/  ENDCOLLECTIVE ;  /* 0x000000000000791b */ /* 0x003fe20003800000 */
.L_x_810:
[----:B------:R-:W-:Y:S01]  /*1f5f0*/  IMAD.MOV.U32 R12, RZ, RZ, 0x8 ;  /* 0x00000008ff0c7424 */ /* 0x000fe200078e00ff */
[----:B------:R-:W-:-:S05]  /*1f600*/  SEL R14, R14, RZ, P3 ;  /* 0x000000ff0e0e7207 */ /* 0x000fca0001800000 */
[----:B------:R-:W-:-:S05]  /*1f610*/  IMAD.IADD R5, R3, 0x1, R14 ;  /* 0x0000000103057824 */ /* 0x000fca00078e020e */
[----:B------:R-:W-:-:S07]  /*1f620*/  MOV R13, R5 ;  /* 0x00000005000d7202 */ /* 0x000fce0000000f00 */
[----:B------:R-:W-:Y:S05]  /*1f630*/  WARPSYNC.COLLECTIVE R15, `(.L_x_811) ;  /* 0x000000000f087348 */ /* 0x000fea0003c00000 */
[----:B------:R0:W1:Y:S02]  /*1f640*/  SHFL.UP P6, R14, R13, R12, R11 ;  /* 0x0400000c0d0e7389 */ /* 0x00006400000c000b */
[----:B01----:R-:W-:Y:S01]  /*1f650*/  ENDCOLLECTIVE ;  /* 0x000000000000791b */ /* 0x003fe20003800000 */
.L_x_811:
[----:B------:R-:W-:Y:S02]  /*1f660*/  MOV R12, 0x10 ;  /* 0x00000010000c7802 */ /* 0x000fe40000000f00 */
[----:B------:R-:W-:-:S05]  /*1f670*/  SEL R8, R14, RZ, P4 ;  /* 0x000000ff0e087207 */ /* 0x000fca0002000000 */
[----:B------:R-:W-:-:S04]  /*1f680*/  IMAD.IADD R8, R5, 0x1, R8 ;  /* 0x0000000105087824 */ /* 0x000fc800078e0208 */
[----:B------:R-:W-:-:S07]  /*1f690*/  IMAD.MOV.U32 R13, RZ, RZ, R8 ;  /* 0x000000ffff0d7224 */ /* 0x000fce00078e0008 */
[----:B------:R-:W-:Y:S05]  /*1f6a0*/  WARPSYNC.COLLECTIVE R15, `(.L_x_812) ;  /* 0x000000000f087348 */ /* 0x000fea0003c00000 */
[----:B------:R0:W1:Y:S02]  /*1f6b0*/  SHFL.UP P6, R14, R13, R12, R11 ;  /* 0x0400000c0d0e7389 */ /* 0x00006400000c000b */
[----:B01----:R-:W-:Y:S01]  /*1f6c0*/  ENDCOLLECTIVE ;  /* 0x000000000000791b */ /* 0x003fe20003800000 */
.L_x_812:
[----:B------:R-:W-:Y:S01]  /*1f6d0*/  IMAD.MOV.U32 R12, RZ, RZ, 0x1f ;  /* 0x0000001fff0c7424 */ /* 0x000fe200078e00ff */
[----:B------:R-:W-:Y:S02]  /*1f6e0*/  MOV R11, 0x1f ;  /* 0x0000001f000b7802 */ /* 0x000fe40000000f00 */
[----:B------:R-:W-:-:S05]  /*1f6f0*/  SEL R3, R14, RZ, P5 ;  /* 0x000000ff0e037207 */ /* 0x000fca0002800000 */
[----:B------:R-:W-:-:S04]  /*1f700*/  IMAD.IADD R2, R8, 0x1, R3 ;  /* 0x0000000108027824 */ /* 0x000fc800078e0203 */
[----:B------:R-:W-:-:S07]  /*1f710*/  IMAD.MOV.U32 R13, RZ, RZ, R2 ;  /* 0x000000ffff0d7224 */ /* 0x000fce00078e0002 */
[----:B------:R-:W-:Y:S05]  /*1f720*/  WARPSYNC.COLLECTIVE R15, `(.L_x_813) ;  /* 0x000000000f087348 */ /* 0x000fea0003c00000 */
[----:B------:R0:W1:Y:S02]  /*1f730*/  SHFL.IDX P6, R14, R13, R12, R11 ;  /* 0x0000000c0d0e7389 */ /* 0x00006400000c000b */
[----:B01----:R-:W-:Y:S01]  /*1f740*/  ENDCOLLECTIVE ;  /* 0x000000000000791b */ /* 0x003fe20003800000 */
.L_x_813:
[----:B------:R-:W-:Y:S05]  /*1f750*/  BRA `(.L_x_814) ;  /* 0xffffffb8005c7947 */ /* 0x000fea000383ffff */
.L_x_656:
[----:B------:R-:W-:Y:S01]  /*1f760*/  BSSY B0, `(.L_x_815) ;  /* 0x0000006000007945 */ /* 0x000fe20003800000 */
[----:B------:R-:W-:Y:S01]  /*1f770*/  PLOP3.LUT P6, PT, P6, PT, PT, 0x8, 0x0 ;  /* 0x000000000000781c */ /* 0x000fe200037ce170 */
[----:B------:R-:W-:-:S12]  /*1f780*/  IMAD.MOV.U32 R15, RZ, RZ, -0x1 ;  /* 0xffffffffff0f7424 */ /* 0x000fd800078e00ff */
[----:B0----5:R-:W-:Y:S05]  /*1f790*/  WARPSYNC.COLLECTIVE R15, `(.L_x_816) ;  /* 0x000000000f087348 */ /* 0x021fea0003c00000 */
[----:B------:R-:W-:Y:S01]  /*1f7a0*/  VOTE.ANY R14, PT, P6 ;  /* 0x00000000000e7806 */ /* 0x000fe200030e0100 */
[----:B0----5:R-:W-:Y:S06]  /*1f7b0*/  ENDCOLLECTIVE ;  /* 0x000000000000791b */ /* 0x021fec0003800000 */
.L_x_816:
[----:B------:R-:W-:Y:S05]  /*1f7c0*/  BSYNC B0 ;  /* 0x0000000000007941 */ /* 0x000fea0003800000 */
.L_x_815:
[----:B------:R-:W-:Y:S02]  /*1f7d0*/  IMAD.MOV.U32 R6, RZ, RZ, R14 ;  /* 0x000000ffff067224 */ /* 0x000fe400078e000e */
[----:B------:R-:W-:Y:S02]  /*1f7e0*/  IMAD.MOV.U32 R13, RZ, RZ, R4 ;  /* 0x000000ffff0d7224 */ /* 0x000fe400078e0004 */
[----:B------:R-:W0:Y:S01]  /*1f7f0*/  POPC R5, R6 ;  /* 0x0000000600057309 */ /* 0x000e220000000000 */
[----:B------:R-:W-:Y:S02]  /*1f800*/  IMAD.MOV.U32 R11, RZ, RZ, 0x1f ;  /* 0x0000001fff0b7424 */ /* 0x000fe400078e00ff */
[----:B------:R-:W-:Y:S01]  /*1f810*/  IMAD.MOV.U32 R15, RZ, RZ, -0x1 ;  /* 0xffffffffff0f7424 */ /* 0x000fe200078e00ff */
[----:B0-----:R-:W-:-:S07]  /*1f820*/  MOV R12, R5 ;  /* 0x00000005000c7202 */ /* 0x001fce0000000f00 */
[----:B------:R-:W-:Y:S05]  /*1f830*/  WARPSYNC.COLLECTIVE R15, `(.L_x_817) ;  /* 0x000000000f087348 */ /* 0x000fea0003c00000 */
[----:B------:R0:W1:Y:S02]  /*1f840*/  SHFL.IDX P6, R14, R13, R12, R11 ;  /* 0x0000000c0d0e7389 */ /* 0x00006400000c000b */
[----:B01----:R-:W-:Y:S01]  /*1f850*/  ENDCOLLECTIVE ;  /* 0x000000000000791b */ /* 0x003fe20003800000 */
.L_x_817:
[----:B------:R-:W-:Y:S01]  /*1f860*/  MOV R13, R7 ;  /* 0x00000007000d7202 */ /* 0x000fe20000000f00 */
[----:B------:R-:W-:-:S07]  /*1f870*/  IMAD.MOV.U32 R4, RZ, RZ, R14 ;  /* 0x000000ffff047224 */ /* 0x000fce00078e000e */
[----:B------:R-:W-:Y:S05]  /*1f880*/  WARPSYNC.COLLECTIVE R15, `(.L_x_818) ;  /* 0x000000000f087348 */ /* 0x000fea0003c00000 */
[----:B------:R0:W1:Y:S02]  /*1f890*/  SHFL.IDX P6, R14, R13, R12, R11 ;  /* 0x0000000c0d0e7389 */ /* 0x00006400000c000b */
[----:B01----:R-:W-:Y:S01]  /*1f8a0*/  ENDCOLLECTIVE ;  /* 0x000000000000791b */ /* 0x003fe20003800000 */
.L_x_818:
[----:B------:R-:W-:Y:S01]  /*1f8b0*/  IMAD.MOV.U32 R7, RZ, RZ, R14 ;  /* 0x000000ffff077224 */ /* 0x000fe200078e000e */
[----:B------:R-:W-:Y:S06]  /*1f8c0*/  BRA `(.L_x_819) ;  /* 0xffffffb8003c7947 */ /* 0x000fec000383ffff */
.L_x_658:
[----:B------:R-:W-:Y:S01]  /*1f8d0*/  BSSY B0, `(.L_x_820) ;  /* 0x0000007000007945 */ /* 0x000fe20003800000 */
[----:B------:R-:W-:Y:S01]  /*1f8e0*/  IMAD.MOV.U32 R13, RZ, RZ, R2 ;  /* 0x000000ffff0d7224 */ /* 0x000fe200078e0002 */
[----:B------:R-:W-:Y:S01]  /*1f8f0*/  MOV R15, 0xffffffff ;  /* 0xffffffff000f7802 */ /* 0x000fe20000000f00 */
[----:B------:R-:W-:-:S07]  /*1f900*/  IMAD.MOV.U32 R11, RZ, RZ, 0x1f ;  /* 0x0000001fff0b7424 */ /* 0x000fce00078e00ff */
[----:B0123-5:R-:W-:Y:S05]  /*1f910*/  WARPSYNC.COLLECTIVE R15, `(.L_x_821) ;  /* 0x000000000f087348 */ /* 0x02ffea0003c00000 */
[----:B------:R4:W0:Y:S02]  /*1f920*/  SHFL.IDX P6, R14, R13, R12, R11 ;  /* 0x0000000c0d0e7389 */ /* 0x00082400000c000b */
[----:B012345:R-:W-:Y:S01]  /*1f930*/  ENDCOLLECTIVE ;  /* 0x000000000000791b */ /* 0x03ffe20003800000 */
.L_x_821:
[----:B------:R-:W-:Y:S05]  /*1f940*/  BSYNC B0 ;  /* 0x0000000000007941 */ /* 0x000fea0003800000 */
.L_x_820:
[----:B------:R-:W-:Y:S01]  /*1f950*/  IMAD.MOV.U32 R24, RZ, RZ, R14 ;  /* 0x000000ffff187224 */ /* 0x000fe200078e000e */
[----:B------:R-:W-:Y:S06]  /*1f960*/  BRA `(.L_x_657) ;  /* 0xffffffb8002c7947 */ /* 0x000fec000383ffff */
.L_x_662:
[----:B0-----:R0:W1:Y:S02]  /*1f970*/  SYNCS.PHASECHK.TRANS64.TRYWAIT P0, [R5+URZ+0x2d820], R0 ;  /* 0x02d82000050075a7 */ /* 0x001064000800017f */
[----:B-1----:R-:W-:Y:S05]  /*1f980*/  @!P0 NANOSLEEP.SYNCS 0x989680 ;  /* 0x009896800000895d */ /* 0x002fea0003900000 */
[----:B------:R-:W1:Y:S02]  /*1f990*/  @!P0 SYNCS.PHASECHK.TRANS64 P0, [R5+URZ+0x2d820], R0 ;  /* 0x02d82000050085a7 */ /* 0x000e64000800007f */
[----:B-1----:R-:W-:Y:S05]  /*1f9a0*/  @!P0 BRA `(.L_x_662) ;  /* 0xfffffffc00f08947 */ /* 0x002fea000383ffff */
[----:B------:R-:W-:Y:S05]  /*1f9b0*/  BRA `(.L_x_822) ;  /* 0xffffffbc00847947 */ /* 0x000fea000383ffff */
.L_x_663:
[----:B------:R-:W1:Y:S01]  /*1f9c0*/  S2R R2, SR_TID.X ;  /* 0x0000000000027919 */ /* 0x000e620000002100 */
[----:B------:R-:W-:Y:S01]  /*1f9d0*/  BSSY B0, `(.L_x_823) ;  /* 0x000000a000007945 */ /* 0x000fe20003800000 */
[----:B------:R-:W-:Y:S01]  /*1f9e0*/  IMAD.MOV.U32 R12, RZ, RZ, RZ ;  /* 0x000000ffff0c7224 */ /* 0x000fe200078e00ff */
[----:B------:R-:W-:Y:S01]  /*1f9f0*/  MOV R11, 0x1f ;  /* 0x0000001f000b7802 */ /* 0x000fe20000000f00 */
[----:B------:R-:W-:Y:S01]  /*1fa00*/  IMAD.MOV.U32 R15, RZ, RZ, -0x1 ;  /* 0xffffffffff0f7424 */ /* 0x000fe200078e00ff */
[----:B-1----:R-:W-:-:S04]  /*1fa10*/  SHF.R.U32.HI R2, RZ, 0x5, R2 ;  /* 0x00000005ff027819 */ /* 0x002fc80000011602 */
[----:B------:R-:W-:-:S05]  /*1fa20*/  LOP3.LUT R2, R2, 0x3, RZ, 0xc0, !PT ;  /* 0x0000000302027812 */ /* 0x000fca00078ec0ff */
[----:B------:R-:W-:-:S07]  /*1fa30*/  IMAD.MOV.U32 R13, RZ, RZ, R2 ;  /* 0x000000ffff0d7224 */ /* 0x000fce00078e0002 */
[----:B0-23-5:R-:W-:Y:S05]  /*1fa40*/  WARPSYNC.COLLECTIVE R15, `(.L_x_824) ;  /* 0x000000000f087348 */ /* 0x02dfea0003c00000 */
[----:B------:R1:W4:Y:S02]  /*1fa50*/  SHFL.IDX P6, R14, R13, R12, R11 ;  /* 0x0000000c0d0e7389 */ /* 0x00032400000c000b */
[----:B012345:R-:W-:Y:S01]  /*1fa60*/  ENDCOLLECTIVE ;  /* 0x000000000000791b */ /* 0x03ffe20003800000 */
.L_x_824:
[----:B------:R-:W-:Y:S05]  /*1fa70*/  BSYNC B0 ;  /* 0x0000000000007941 */ /* 0x000fea0003800000 */
.L_x_823:
[----:B------:R-:W-:Y:S05]  /*1fa80*/  BRA `(.L_x_825) ;  /* 0xffffffbc006c7947 */ /* 0x000fea000383ffff */
.L_x_664:
[----:B------:R-:W-:Y:S01]  /*1fa90*/  BSSY B0, `(.L_x_826) ;  /* 0x0000006000007945 */ /* 0x000fe20003800000 */
[----:B------:R-:W-:-:S07]  /*1faa0*/  IMAD.MOV.U32 R15, RZ, RZ, -0x1 ;  /* 0xffffffffff0f7424 */ /* 0x000fce00078e00ff */
[----:B0-23-5:R-:W-:Y:S05]  /*1fab0*/  WARPSYNC.COLLECTIVE R15, `(.L_x_827) ;  /* 0x000000000f0c7348 */ /* 0x02dfea0003c00000 */
[----:B------:R-:W-:Y:S02]  /*1fac0*/  ELECT P6, UR62, PT ;  /* 0x00000000003e782f */ /* 0x000fe400038c0000 */
[----:B------:R-:W-:Y:S01]  /*1fad0*/  MOV R14, UR62 ;  /* 0x0000003e000e7c02 */ /* 0x000fe20008000f00 */
[----:B0-23-5:R-:W-:Y:S10]  /*1fae0*/  ENDCOLLECTIVE ;  /* 0x000000000000791b */ /* 0x02dff40003800000 */
.L_x_827:
[----:B------:R-:W-:Y:S05]  /*1faf0*/  BSYNC B0 ;  /* 0x0000000000007941 */ /* 0x000fea0003800000 */
.L_x_826:
[----:B------:R-:W-:Y:S05]  /*1fb00*/  BRA `(.L_x_828) ;  /* 0xffffffbc00607947 */ /* 0x000fea000383ffff */
.L_x_666:
[----:B0-----:R0:W1:Y:S02]  /*1fb10*/  SYNCS.PHASECHK.TRANS64.TRYWAIT P1, [R3+URZ+0x2d840], R2 ;  /* 0x02d84002030075a7 */ /* 0x001064000802017f */
[----:B-1----:R-:W-:Y:S05]  /*1fb20*/  @!P1 NANOSLEEP.SYNCS 0x989680 ;  /* 0x009896800000995d */ /* 0x002fea0003900000 */
[----:B------:R-:W1:Y:S02]  /*1fb30*/  @!P1 SYNCS.PHASECHK.TRANS64 P1, [R3+URZ+0x2d840], R2 ;  /* 0x02d84002030095a7 */ /* 0x000e64000802007f */
[----:B-1----:R-:W-:Y:S05]  /*1fb40*/  @!P1 BRA `(.L_x_666) ;  /* 0xfffffffc00f09947 */ /* 0x002fea000383ffff */
[----:B------:R-:W-:Y:S05]  /*1fb50*/  BRA `(.L_x_829) ;  /* 0xffffffbc00847947 */ /* 0x000fea000383ffff */
.L_x_668:
[----:B-1----:R1:W4:Y:S02]  /*1fb60*/  SYNCS.PHASECHK.TRANS64.TRYWAIT P1, [R5+URZ+0x2d840], R0 ;  /* 0x02d84000050075a7 */ /* 0x002324000802017f */
[----:B----4-:R-:W-:Y:S05]  /*1fb70*/  @!P1 NANOSLEEP.SYNCS 0x989680 ;  /* 0x009896800000995d */ /* 0x010fea0003900000 */
[----:B------:R-:W4:Y:S02]  /*1fb80*/  @!P1 SYNCS.PHASECHK.TRANS64 P1, [R5+URZ+0x2d840], R0 ;  /* 0x02d84000050095a7 */ /* 0x000f24000802007f */
[----:B----4-:R-:W-:Y:S05]  /*1fb90*/  @!P1 BRA `(.L_x_668) ;  /* 0xfffffffc00f09947 */ /* 0x010fea000383ffff */
[----:B------:R-:W-:Y:S05]  /*1fba0*/  BRA `(.L_x_830) ;  /* 0xffffffbc00947947 */ /* 0x000fea000383ffff */
.L_x_670:
[----:B----4-:R4:W0:Y:S02]  /*1fbb0*/  SYNCS.PHASECHK.TRANS64.TRYWAIT P1, [R3+URZ+0x2d860], R2 ;  /* 0x02d86002030075a7 */ /* 0x010824000802017f */
[----:B0-----:R-:W-:Y:S05]  /*1fbc0*/  @!P1 NANOSLEEP.SYNCS 0x989680 ;  /* 0x009896800000995d */ /* 0x001fea0003900000 */
[----:B------:R-:W0:Y:S02]  /*1fbd0*/  @!P1 SYNCS.PHASECHK.TRANS64 P1, [R3+URZ+0x2d860], R2 ;  /* 0x02d86002030095a7 */ /* 0x000e24000802007f */
[----:B0-----:R-:W-:Y:S05]  /*1fbe0*/  @!P1 BRA `(.L_x_670) ;  /* 0xfffffffc00f09947 */ /* 0x001fea000383ffff */
[----:B------:R-:W-:Y:S05]  /*1fbf0*/  BRA `(.L_x_831) ;  /* 0xffffffbc00907947 */ /* 0x000fea000383ffff */
.L_x_832:
        /* <DEDUP_REMOVED lines=16> */
.L_x_2782:


//--------------------- .text._ZN7cutlass13device_kernelIN5flash11enable_sm90INS1_16FlashAttnFwdSm90INS1_25CollectiveMainloopFwdSm90ILi2EN4cute5tupleIJNS5_1CILi1EEES8_S8_EEENS6_IJNS7_ILi192EEENS7_ILi128EEENS7_ILi96EEEEEELi96ENS_6half_tEfNS_4arch4Sm90ELb0ELb1ELb1ELb0ELb1ELb0ELb0ELb0ELb1ELb1ELb1ELb0EEENS1_21CollectiveEpilogueFwdINS6_IJSA_SC_SB_EEES9_SE_SG_Li384ELb0ELb1ELb1ELb0EEENS1_19SingleTileSchedulerILb0ELb1ELb1ELi192EEEEEEEEEvNT_6ParamsE --------------------------
	.section	.text._ZN7cutlass13device_kernelIN5flash11enable_sm90INS1_16FlashAttnFwdSm90INS1_25CollectiveMainloopFwdSm90ILi2EN4cute5tupleIJNS5_1CILi1EEES8_S8_EEENS6_IJNS7_ILi192EEENS7_ILi128EEENS7_ILi96EEEEEELi96ENS_6half_tEfNS_4arch4Sm90ELb0ELb1ELb1ELb0ELb1ELb0ELb0ELb0ELb1ELb1ELb1ELb0EEENS1_21CollectiveEpilogueFwdINS6_IJSA_SC_SB_EEES9_SE_SG_Li384ELb0ELb1ELb1ELb0EEENS1_19SingleTileSchedulerILb0ELb1ELb1ELi192EEEEEEEEEvNT_6ParamsE,"ax",@progbits
	.align	128
.text._ZN7cutlass13device_kernelIN5flash11enable_sm90INS1_16FlashAttnFwdSm90INS1_25CollectiveMainloopFwdSm90ILi2EN4cute5tupleIJNS5_1CILi1EEES8_S8_EEENS6_IJNS7_ILi192EEENS7_ILi128EEENS7_ILi96EEEEEELi96ENS_6half_tEfNS_4arch4Sm90ELb0ELb1ELb1ELb0ELb1ELb0ELb0ELb0ELb1ELb1ELb1ELb0EEENS1_21CollectiveEpilogueFwdINS6_IJSA_SC_SB_EEES9_SE_SG_Li384ELb0ELb1ELb1ELb0EEENS1_19SingleTileSchedulerILb0ELb1ELb1ELi192EEEEEEEEEvNT_6ParamsE:
        .type           _ZN7cutlass13device_kernelIN5flash11enable_sm90INS1_16FlashAttnFwdSm90INS1_25CollectiveMainloopFwdSm90ILi2EN4cute5tupleIJNS5_1CILi1EEES8_S8_EEENS6_IJNS7_ILi192EEENS7_ILi128EEENS7_ILi96EEEEEELi96ENS_6half_tEfNS_4arch4Sm90ELb0ELb1ELb1ELb0ELb1ELb0ELb0ELb0ELb1ELb1ELb1ELb0EEENS1_21CollectiveEpilogueFwdINS6_IJSA_SC_SB_EEES9_SE_SG_Li384ELb0ELb1ELb1ELb0EEENS1_19SingleTileSchedulerILb0ELb1ELb1ELi192EEEEEEEEEvNT_6ParamsE,@function
        .size           _ZN7cutlass13device_kernelIN5flash11enable_sm90INS1_16FlashAttnFwdSm90INS1_25CollectiveMainloopFwdSm90ILi2EN4cute5tupleIJNS5_1CILi1EEES8_S8_EEENS6_IJNS7_ILi192EEENS7_ILi128EEENS7_ILi96EEEEEELi96ENS_6half_tEfNS_4arch4Sm90ELb0ELb1ELb1ELb0ELb1ELb0ELb0ELb0ELb1ELb1ELb1ELb0EEENS1_21CollectiveEpilogueFwdINS6_IJSA_SC_SB_EEES9_SE_SG_Li384ELb0ELb1ELb1ELb0EEENS1_19SingleTileSchedulerILb0ELb1ELb1ELi192EEEEEEEEEvNT_6ParamsE,(.L_x_2783 - _ZN7cutlass13device_kernelIN5flash11enable_sm90INS1_16FlashAttnFwdSm90INS1_25CollectiveMainloopFwdSm90ILi2EN4cute5tupleIJNS5_1CILi1EEES8_S8_EEENS6_IJNS7_ILi192EEENS7_ILi128EEENS7_ILi96EEEEEELi96ENS_6half_tEfNS_4arch4Sm90ELb0ELb1ELb1ELb0ELb1ELb0ELb0ELb0ELb1ELb1ELb1ELb0EEENS1_21CollectiveEpilogueFwdINS6_IJSA_SC_SB_EEES9_SE_SG_Li384ELb0ELb1ELb1ELb0EEENS1_19SingleTileSchedulerILb0ELb1ELb1ELi192EEEEEEEEEvNT_6ParamsE)
        .other          _ZN7cutlass13device_kernelIN5flash11enable_sm90INS1_16FlashAttnFwdSm90INS1_25CollectiveMainloopFwdSm90ILi2EN4cute5tupleIJNS5_1CILi1EEES8_S8_EEENS6_IJNS7_ILi192EEENS7_ILi128EEENS7_ILi96EEEEEELi96ENS_6half_tEfNS_4arch4Sm90ELb0ELb1ELb1ELb0ELb1ELb0ELb0ELb0ELb1ELb1ELb1ELb0EEENS1_21CollectiveEpilogueFwdINS6_IJSA_SC_SB_EEES9_SE_SG_Li384ELb0ELb1ELb1ELb0EEENS1_19SingleTileSchedulerILb0ELb1ELb1ELi192EEEEEEEEEvNT_6ParamsE,@"STO_CUDA_ENTRY STV_DEFAULT"
_ZN7cutlass13device_kernelIN5flash11enable_sm90INS1_16FlashAttnFwdSm90INS1_25CollectiveMainloopFwdSm90ILi2EN4cute5tupleIJNS5_1CILi1EEES8_S8_EEENS6_IJNS7_ILi192EEENS7_ILi128EEENS7_ILi96EEEEEELi96ENS_6half_tEfNS_4arch4Sm90ELb0ELb1ELb1ELb0ELb1ELb0ELb0ELb0ELb1ELb1ELb1ELb0EEENS1_21CollectiveEpilogueFwdINS6_IJSA_SC_SB_EEES9_SE_SG_Li384ELb0ELb1ELb1ELb0EEENS1_19SingleTileSchedulerILb0ELb1ELb1ELi192EEEEEEEEEvNT_6ParamsE:
        /* <DEDUP_REMOVED lines=9> */
[----:B------:R-:W1:Y:S01]  /*0090*/  SHFL.IDX PT, R3, R3, RZ, 0x1f ;  /* 0x00001fff03037589 */ /* 0x000e6200000e0000 */
        /* <DEDUP_REMOVED lines=35> */
.L_x_833:
        /* <DEDUP_REMOVED lines=22> */
.L_x_834:
        /* <DEDUP_REMOVED lines=18> */
.L_x_835:
        /* <DEDUP_REMOVED lines=22> */
.L_x_836:
[----:B------:R-:W5:Y:S01]  /*06b0*/  SHFL.IDX PT, R2, R0, RZ, 0x1f ;  /* 0x00001fff00027589 */ /* 0x000f6200000e0000 */
[----:B------:R-:W-:Y:S01]  /*06c0*/  R2UR UR9, R3 ;  /* 0x00000000030972ca */ /* 0x000fe200000e0000 */
        /* <DEDUP_REMOVED lines=21> */
.L_x_837:
[----:B------:R-:W-:Y:S01]  /*0820*/  UISETP.NE.AND UP0, UPT, UR9, URZ, UPT ;  /* 0x0000003f0900728c */ /* 0x000fe2000bf05270 */
[----:B------:R-:W-:Y:S01]  /*0830*/  NOP ;  /* 0x0000000000007918 */ /* 0x000fe20000000000 */
[----:B0-----:R-:W-:Y:S01]  /*0840*/  UMOV UR4, 0x1 ;  /* 0x0000000100047882 */ /* 0x001fe20000000000 */
[----:B------:R-:W-:Y:S01]  /*0850*/  ULDC.64 UR36, c[0x0][0x208] ;  /* 0x0000820000247ab9 */ /* 0x000fe20000000a00 */
[----:B------:R-:W-:Y:S01]  /*0860*/  USEL UR4, UR4, 0x2, !UP0 ;  /* 0x0000000204047887 */ /* 0x000fe2000c000000 */
[----:B------:R-:W-:Y:S01]  /*0870*/  BSSY B6, `(.L_x_838) ;  /* 0x000150c000067945 */ /* 0x000fe20003800000 */
[----:B-1234-:R-:W-:Y:S01]  /*0880*/  BAR.SYNC.DEFER_BLOCKING 0x0 ;  /* 0x0000000000007b1d */ /* 0x01efe20000010000 */
[----:B------:R-:W-:-:S03]  /*0890*/  PLOP3.LUT P0, PT, PT, PT, UP0, 0x80, 0x0 ;  /* 0x000000000000781c */ /* 0x000fc60003f0f008 */
[----:B------:R-:W-:-:S05]  /*08a0*/  IMAD.U32 R2, RZ, RZ, UR4 ;  /* 0x00000004ff027e24 */ /* 0x000fca000f8e00ff */
[----:B------:R0:W-:Y:S05]  /*08b0*/  STL [R1+0xc], R2 ;  /* 0x00000c0201007387 */ /* 0x0001ea0000100800 */
[----:B------:R-:W-:Y:S05]  /*08c0*/  @!P0 BRA `(.L_x_839) ;  /* 0x00000110007c8947 */ /* 0x000fea0003800000 */
.L_x_840:
[----:B------:R-:W-:-:S08]  /*08d0*/  NOP ;  /* 0x0000000000007918 */ /* 0x000fd00000000000 */
[----:B------:R-:W1:Y:S02]  /*08e0*/  USETMAXREG.TRY_ALLOC.CTAPOOL UP0, 0xa0 ;  /* 0x000000a0000079c8 */ /* 0x000e640008000600 */
[----:B-1----:R-:W-:-:S13]  /*08f0*/  PLOP3.LUT P0, PT, PT, PT, UP0, 0x80, 0x0 ;  /* 0x000000000000781c */ /* 0x002fda0003f0f008 */
[----:B------:R-:W-:Y:S05]  /*0900*/  @!P0 BRA `(.L_x_840) ;  /* 0xfffffffc00f08947 */ /* 0x000fea000383ffff */
[----:B------:R-:W1:Y:S01]  /*0910*/  S2R R3, SR_TID.X ;  /* 0x0000000000037919 */ /* 0x000e620000002100 */
[----:B------:R-:W2:Y:S01]  /*0920*/  S2UR UR6, SR_CTAID.Y ;  /* 0x00000000000679c3 */ /* 0x000ea20000002600 */
[----:B------:R-:W-:Y:S02]  /*0930*/  ULDC UR7, c[0x0][0xc50] ;  /* 0x0003140000077ab9 */ /* 0x000fe40000000800 */
[----:B------:R-:W-:-:S05]  /*0940*/  UISETP.NE.AND UP0, UPT, UR7, 0x1, UPT ;  /* 0x000000010700788c */ /* 0x000fca000bf05270 */
[----:B------:R-:W3:Y:S06]  /*0950*/  S2UR UR8, SR_CTAID.Z ;  /* 0x00000000000879c3 */ /* 0x000eec0000002700 */
[----:B------:R-:W-:Y:S01]  /*0960*/  @UP0 ULDC UR4, c[0x0][0xc54] ;  /* 0x0003150000040ab9 */ /* 0x000fe20000000800 */
[----:B------:R-:W-:Y:S01]  /*0970*/  @UP0 ULDC UR9, c[0x0][0xc58] ;  /* 0x0003160000090ab9 */ /* 0x000fe20000000800 */
[----:B--2---:R-:W-:Y:S02]  /*0980*/  UIMAD.WIDE.U32 UR4, UR6, UR4, URZ ;  /* 0x00000004060472a5 */ /* 0x004fe4000f8e003f */
[----:B------:R-:W-:-:S02]  /*0990*/  UMOV UR10, UR6 ;  /* 0x00000006000a7c82 */ /* 0x000fc40008000000 */
[----:B------:R-:W-:Y:S01]  /*09a0*/  @UP0 USHF.R.U32.HI UR10, URZ, UR9, UR5 ;  /* 0x000000093f0a0299 */ /* 0x000fe20008011605 */
[----:B-1----:R-:W-:-:S03]  /*09b0*/  LOP3.LUT R0, R3, 0xffffff80, RZ, 0xc0, !PT ;  /* 0xffffff8003007812 */ /* 0x002fc600078ec0ff */
[----:B------:R-:W-:Y:S01]  /*09c0*/  UIADD3 UR4, -UR10, URZ, URZ ;  /* 0x0000003f0a047290 */ /* 0x000fe2000fffe13f */
[----:B------:R-:W-:Y:S06]  /*09d0*/  BAR.ARV 0x8, 0x200 ;  /* 0x0208000000007b1d */ /* 0x000fec0000002000 */
[----:B------:R-:W-:Y:S01]  /*09e0*/  ISETP.NE.AND P0, PT, R0, 0x80, PT ;  /* 0x000000800000780c */ /* 0x000fe20003f05270 */
[----:B------:R-:W-:Y:S01]  /*09f0*/  IMAD.U32 R0, RZ, RZ, UR10 ;  /* 0x0000000aff007e24 */ /* 0x000fe2000f8e00ff */
[----:B------:R-:W-:-:S04]  /*0a00*/  UIMAD UR6, UR7, UR4, UR6 ;  /* 0x00000004070672a4 */ /* 0x000fc8000f8e0206 */
[----:B------:R1:W-:Y:S07]  /*0a10*/  STL [R1+0x4], R0 ;  /* 0x0000040001007387 */ /* 0x0003ee0000100800 */
[----:B------:R-:W-:Y:S06]  /*0a20*/  @!P0 BAR.ARV 0x9, 0x100 ;  /* 0x0244000000008b1d */ /* 0x000fec0000002000 */
[----:B---3--:R-:W-:-:S13]  /*0a30*/  ISETP.LE.AND P0, PT, RZ, UR8, PT ;  /* 0x00000008ff007c0c */ /* 0x008fda000bf03270 */
[----:B-1----:R-:W-:Y:S05]  /*0a40*/  @!P0 BRA `(.L_x_841) ;  /* 0x0000014c00b88947 */ /* 0x002fea0003800000 */
[----:B------:R-:W1:Y:S01]  /*0a50*/  LDC.64 R6, c[0x0][0x418] ;  /* 0x00010600ff067b82 */ /* 0x000e620000000a00 */
[----:B------:R-:W-:Y:S01]  /*0a60*/  ULDC UR4, c[0x0][0x448] ;  /* 0x0001120000047ab9 */ /* 0x000fe20000000800 */
[----:B------:R-:W-:Y:S01]  /*0a70*/  VIADD R16, R3, 0xffffff80 ;  /* 0xffffff8003107836 */ /* 0x000fe20000000000 */
[----:B------:R-:W-:-:S04]  /*0a80*/  UISETP.NE.AND UP0, UPT, UR4, 0x1, UPT ;  /* 0x000000010400788c */ /* 0x000fc8000bf05270 */
[----:B------:R-:W-:Y:S01]  /*0a90*/  UP2UR UR4, UPR, URZ, 0x1 ;  /* 0x000000013f047883 */ /* 0x000fe20008000000 */
[----:B0-----:R-:W0:Y:S05]  /*0aa0*/  LDC R2, c[0x0][0x288] ;  /* 0x0000a200ff027b82 */ /* 0x001e2a0000000800 */
[----:B------:R-:W-:Y:S01]  /*0ab0*/  IMAD.U32 R142, RZ, RZ, UR4 ;  /* 0x00000004ff8e7e24 */ /* 0x000fe2000f8e00ff */
[----:B------:R-:W-:Y:S01]  /*0ac0*/  @UP0 ULDC UR9, c[0x0][0x44c] ;  /* 0x0001130000090ab9 */ /* 0x000fe20000000800 */
[----:B------:R-:W-:Y:S01]  /*0ad0*/  @UP0 ULDC UR11, c[0x0][0x450] ;  /* 0x00011400000b0ab9 */ /* 0x000fe20000000800 */
[----:B------:R-:W2:Y:S01]  /*0ae0*/  LDC R17, c[0x0][0x424] ;  /* 0x00010900ff117b82 */ /* 0x000ea20000000800 */
[----:B------:R-:W-:-:S07]  /*0af0*/  ULDC.64 UR4, c[0x0][0x9e0] ;  /* 0x0002780000047ab9 */ /* 0x000fce0000000a00 */
[----:B------:R-:W3:Y:S01]  /*0b00*/  S2UR UR40, SR_CTAID.X ;  /* 0x00000000002879c3 */ /* 0x000ee20000002500 */
[----:B-1----:R-:W-:-:S04]  /*0b10*/  ISETP.NE.U32.AND P0, PT, R6, RZ, PT ;  /* 0x000000ff0600720c */ /* 0x002fc80003f05070 */
[----:B------:R-:W-:-:S03]  /*0b20*/  ISETP.NE.AND.EX P0, PT, R7, RZ, PT, P0 ;  /* 0x000000ff0700720c */ /* 0x000fc60003f05300 */
[----:B------:R-:W1:Y:S01]  /*0b30*/  LDC R4, c[0x0][0x2f0] ;  /* 0x0000bc00ff047b82 */ /* 0x000e620000000800 */
[----:B0-----:R-:W-:Y:S02]  /*0b40*/  IADD3 R0, -R2, 0x1, RZ ;  /* 0x0000000102007810 */ /* 0x001fe40007ffe1ff */
[----:B--2---:R-:W-:Y:S01]  /*0b50*/  SEL R17, R17, 0x1, P0 ;  /* 0x0000000111117807 */ /* 0x004fe20000000000 */
[----:B---3--:R-:W-:-:S04]  /*0b60*/  UIMAD UR40, UR40, 0xc0, URZ ;  /* 0x000000c0282878a4 */ /* 0x008fc8000f8e023f */
[----:B------:R-:W-:Y:S02]  /*0b70*/  @UP0 UIADD3 UR8, UR40, 0xbf, URZ ;  /* 0x000000bf28080890 */ /* 0x000fe4000fffe03f */
[----:B------:R-:W-:Y:S01]  /*0b80*/  UIADD3 UR7, UR40, 0xbf, URZ ;  /* 0x000000bf28077890 */ /* 0x000fe2000fffe03f */
[----:B-1----:R-:W-:Y:S01]  /*0b90*/  IMAD R0, R17, R4, R0 ;  /* 0x0000000411007224 */ /* 0x002fe200078e0200 */
[----:B------:R-:W-:-:S04]  /*0ba0*/  UIMAD.WIDE.U32 UR8, UR8, UR9, URZ ;  /* 0x00000009080872a5 */ /* 0x000fc8000f8e003f */
[----:B------:R-:W-:Y:S01]  /*0bb0*/  R2UR UR10, R0 ;  /* 0x00000000000a72ca */ /* 0x000fe200000e0000 */
[----:B------:R-:W-:Y:S02]  /*0bc0*/  @UP0 USHF.R.U32.HI UR7, URZ, UR11, UR9 ;  /* 0x0000000b3f070299 */ /* 0x000fe40008011609 */
[----:B------:R-:W-:-:S04]  /*0bd0*/  UISETP.GE.AND UP0, UPT, UR5, 0x1, UPT ;  /* 0x000000010500788c */ /* 0x000fc8000bf06270 */
[----:B------:R-:W-:Y:S02]  /*0be0*/  UP2UR UR60, UPR, URZ, 0x1 ;  /* 0x000000013f3c7883 */ /* 0x000fe40008000000 */
[----:B------:R-:W-:-:S04]  /*0bf0*/  PLOP3.LUT P0, PT, PT, PT, UP0, 0x40, 0x0 ;  /* 0x000000000000781c */ /* 0x000fc80003f0e808 */
[----:B------:R-:W-:-:S04]  /*0c00*/  UIADD3 UR7, UR10, UR7, URZ ;  /* 0x000000070a077290 */ /* 0x000fc8000fffe03f */
[----:B------:R-:W-:-:S06]  /*0c10*/  UIADD3 UR4, UR7, UR4, URZ ;  /* 0x0000000407047290 */ /* 0x000fcc000fffe03f */
[----:B------:R-:W-:Y:S01]  /*0c20*/  IMAD.U32 R0, RZ, RZ, UR4 ;  /* 0x00000004ff007e24 */ /* 0x000fe2000f8e00ff */
[----:B------:R-:W-:Y:S06]  /*0c30*/  @P0 BRA `(.L_x_842) ;  /* 0x0000000000400947 */ /* 0x000fec0003800000 */
[----:B------:R-:W-:Y:S01]  /*0c40*/  ISETP.LT.AND P0, PT, RZ, UR7, PT ;  /* 0x00000007ff007c0c */ /* 0x000fe2000bf01270 */
[----:B------:R-:W-:-:S12]  /*0c50*/  UIADD3 UR4, UR7, -0x1, URZ ;  /* 0xffffffff07047890 */ /* 0x000fd8000fffe03f */
[----:B------:R-:W-:Y:S05]  /*0c60*/  @P0 BRA `(.L_x_843) ;  /* 0x00000000001c0947 */ /* 0x000fea0003800000 */
[----:B------:R-:W-:Y:S02]  /*0c70*/  UISETP.NE.AND UP0, UPT, UR5, 0x1, UPT ;  /* 0x000000010500788c */ /* 0x000fe4000bf05270 */
[----:B------:R-:W-:-:S09]  /*0c80*/  UIADD3 UR4, -UR7, URZ, URZ ;  /* 0x0000003f07047290 */ /* 0x000fd2000fffe13f */
[----:B------:R-:W-:Y:S02]  /*0c90*/  @UP0 ULDC.64 UR10, c[0x0][0x9e8] ;  /* 0x00027a00000a0ab9 */ /* 0x000fe40000000a00 */
[----:B------:R-:W-:-:S04]  /*0ca0*/  UIMAD.WIDE.U32 UR8, UR4, UR10, URZ ;  /* 0x0000000a040872a5 */ /* 0x000fc8000f8e003f */
[----:B------:R-:W-:-:S04]  /*0cb0*/  @UP0 USHF.R.U32.HI UR4, URZ, UR11, UR9 ;  /* 0x0000000b3f040299 */ /* 0x000fc80008011609 */
[----:B------:R-:W-:Y:S01]  /*0cc0*/  ULOP3.LUT UR4, URZ, UR4, URZ, 0x33, !UPT ;  /* 0x000000043f047292 */ /* 0x000fe2000f8e333f */
[----:B------:R-:W-:Y:S11]  /*0cd0*/  BRA `(.L_x_844) ;  /* 0x0000000000107947 */ /* 0x000ff60003800000 */
.L_x_843:
[----:B------:R-:W-:-:S11]  /*0ce0*/  UISETP.NE.AND UP0, UPT, UR5, 0x1, UPT ;  /* 0x000000010500788c */ /* 0x000fd6000bf05270 */
[----:B------:R-:W-:Y:S02]  /*0cf0*/  @UP0 ULDC.64 UR10, c[0x0][0x9e8] ;  /* 0x00027a00000a0ab9 */ /* 0x000fe40000000a00 */
[----:B------:R-:W-:-:S04]  /*0d00*/  UIMAD.WIDE.U32 UR8, UR4, UR10, URZ ;  /* 0x0000000a040872a5 */ /* 0x000fc8000f8e003f */
[----:B------:R-:W-:-:S12]  /*0d10*/  @UP0 USHF.R.U32.HI UR4, URZ, UR11, UR9 ;  /* 0x0000000b3f040299 */ /* 0x000fd80008011609 */
.L_x_844:
[----:B------:R-:W-:-:S06]  /*0d20*/  UIMAD UR4, UR4, UR5, UR5 ;  /* 0x00000005040472a4 */ /* 0x000fcc000f8e0205 */
[----:B------:R-:W-:-:S07]  /*0d30*/  VIMNMX R0, R0, UR4, PT ;  /* 0x0000000400007c48 */ /* 0x000fce000bfe0100 */
.L_x_842:
[----:B------:R-:W-:Y:S01]  /*0d40*/  R2UR UR4, R142 ;  /* 0x000000008e0472ca */ /* 0x000fe200000e0000 */
[CC--:B------:R-:W-:Y:S02]  /*0d50*/  IMAD R19, R17.reuse, R4.reuse, -R2 ;  /* 0x0000000411137224 */ /* 0x0c0fe400078e0a02 */
[----:B------:R-:W-:Y:S02]  /*0d60*/  VIADD R2, R0, 0x7f ;  /* 0x0000007f00027836 */ /* 0x000fe40000000000 */
[----:B------:R-:W-:Y:S01]  /*0d70*/  IMAD R0, R17, R4, 0x7f ;  /* 0x0000007f11007424 */ /* 0x000fe200078e0204 */
[----:B------:R-:W-:Y:S02]  /*0d80*/  R2UR UR7, R19 ;  /* 0x00000000130772ca */ /* 0x000fe400000e0000 */
[----:B------:R-:W-:Y:S02]  /*0d90*/  SHF.R.S32.HI R5, RZ, 0x1f, R2 ;  /* 0x0000001fff057819 */ /* 0x000fe40000011402 */
[----:B------:R-:W-:-:S02]  /*0da0*/  SHF.R.S32.HI R3, RZ, 0x1f, R0 ;  /* 0x0000001fff037819 */ /* 0x000fc40000011400 */
[----:B------:R-:W-:Y:S01]  /*0db0*/  LEA.HI R5, R5, R2, RZ, 0x7 ;  /* 0x0000000205057211 */ /* 0x000fe200078f38ff */
[----:B------:R-:W-:Y:S01]  /*0dc0*/  UISETP.NE.AND UP0, UPT, UR4, URZ, UPT ;  /* 0x0000003f0400728c */ /* 0x000fe2000bf05270 */
[----:B------:R-:W-:Y:S02]  /*0dd0*/  LEA.HI R3, R3, R0, RZ, 0x7 ;  /* 0x0000000003037211 */ /* 0x000fe400078f38ff */
[----:B------:R-:W-:Y:S01]  /*0de0*/  UMOV UR4, UR40 ;  /* 0x0000002800047c82 */ /* 0x000fe20008000000 */
[----:B------:R-:W-:Y:S02]  /*0df0*/  SHF.R.S32.HI R0, RZ, 0x7, R5 ;  /* 0x00000007ff007819 */ /* 0x000fe40000011405 */
[----:B------:R-:W-:-:S04]  /*0e00*/  SHF.R.S32.HI R3, RZ, 0x7, R3 ;  /* 0x00000007ff037819 */ /* 0x000fc80000011403 */
[----:B------:R-:W-:Y:S01]  /*0e10*/  VIMNMX R18, R3, R0, PT ;  /* 0x0000000003127248 */ /* 0x000fe20003fe0100 */
[----:B------:R-:W-:Y:S01]  /*0e20*/  @UP0 ULDC UR8, c[0x0][0x44c] ;  /* 0x0001130000080ab9 */ /* 0x000fe20000000800 */
[----:B------:R-:W-:Y:S01]  /*0e30*/  @UP0 ULDC UR10, c[0x0][0x450] ;  /* 0x00011400000a0ab9 */ /* 0x000fe20000000800 */
[----:B------:R-:W-:-:S04]  /*0e40*/  UIMAD.WIDE.U32 UR8, UR40, UR8, URZ ;  /* 0x00000008280872a5 */ /* 0x000fc8000f8e003f */
[----:B------:R-:W-:Y:S02]  /*0e50*/  @UP0 USHF.R.U32.HI UR4, URZ, UR10, UR9 ;  /* 0x0000000a3f040299 */ /* 0x000fe40008011609 */
[----:B------:R-:W-:Y:S02]  /*0e60*/  UISETP.GE.AND UP0, UPT, UR5, 0x1, UPT ;  /* 0x000000010500788c */ /* 0x000fe4000bf06270 */
[----:B------:R-:W-:-:S03]  /*0e70*/  UIADD3 UR4, UR7, UR4, URZ ;  /* 0x0000000407047290 */ /* 0x000fc6000fffe03f */
[----:B------:R-:W-:Y:S01]  /*0e80*/  ULDC UR7, c[0x0][0x9dc] ;  /* 0x0002770000077ab9 */ /* 0x000fe20000000800 */
[----:B------:R-:W-:Y:S01]  /*0e90*/  PLOP3.LUT P0, PT, PT, PT, UP0, 0x40, 0x0 ;  /* 0x000000000000781c */ /* 0x000fe20003f0e808 */
[----:B------:R-:W-:-:S12]  /*0ea0*/  UIADD3 UR7, UR4, -UR7, URZ ;  /* 0x8000000704077290 */ /* 0x000fd8000fffe03f */
[----:B------:R-:W-:Y:S05]  /*0eb0*/  @P0 BRA `(.L_x_845) ;  /* 0x0000000000440947 */ /* 0x000fea0003800000 */
[----:B------:R-:W-:-:S06]  /*0ec0*/  UISETP.GT.AND UP0, UPT, UR4, -0x1, UPT ;  /* 0xffffffff0400788c */ /* 0x000fcc000bf04270 */
[----:B------:R-:W-:-:S13]  /*0ed0*/  PLOP3.LUT P0, PT, PT, PT, UP0, 0x80, 0x0 ;  /* 0x000000000000781c */ /* 0x000fda0003f0f008 */
[----:B------:R-:W-:Y:S05]  /*0ee0*/  @P0 BRA `(.L_x_846) ;  /* 0x00000000001c0947 */ /* 0x000fea0003800000 */
[----:B------:R-:W-:Y:S02]  /*0ef0*/  UISETP.NE.AND UP0, UPT, UR5, 0x1, UPT ;  /* 0x000000010500788c */ /* 0x000fe4000bf05270 */
[----:B------:R-:W-:-:S09]  /*0f00*/  ULOP3.LUT UR4, URZ, UR4, URZ, 0x33, !UPT ;  /* 0x000000043f047292 */ /* 0x000fd2000f8e333f */
[----:B------:R-:W-:Y:S02]  /*0f10*/  @UP0 ULDC.64 UR10, c[0x0][0x9e8] ;  /* 0x00027a00000a0ab9 */ /* 0x000fe40000000a00 */
[----:B------:R-:W-:-:S04]  /*0f20*/  UIMAD.WIDE.U32 UR8, UR4, UR10, URZ ;  /* 0x0000000a040872a5 */ /* 0x000fc8000f8e003f */
[----:B------:R-:W-:-:S04]  /*0f30*/  @UP0 USHF.R.U32.HI UR4, URZ, UR11, UR9 ;  /* 0x0000000b3f040299 */ /* 0x000fc80008011609 */
[----:B------:R-:W-:Y:S01]  /*0f40*/  ULOP3.LUT UR4, URZ, UR4, URZ, 0x33, !UPT ;  /* 0x000000043f047292 */ /* 0x000fe2000f8e333f */
[----:B------:R-:W-:Y:S11]  /*0f50*/  BRA `(.L_x_847) ;  /* 0x0000000000107947 */ /* 0x000ff60003800000 */
.L_x_846:
[----:B------:R-:W-:-:S11]  /*0f60*/  UISETP.NE.AND UP0, UPT, UR5, 0x1, UPT ;  /* 0x000000010500788c */ /* 0x000fd6000bf05270 */
[----:B------:R-:W-:Y:S02]  /*0f70*/  @UP0 ULDC.64 UR10, c[0x0][0x9e8] ;  /* 0x00027a00000a0ab9 */ /* 0x000fe40000000a00 */
[----:B------:R-:W-:-:S04]  /*0f80*/  UIMAD.WIDE.U32 UR8, UR4, UR10, URZ ;  /* 0x0000000a040872a5 */ /* 0x000fc8000f8e003f */
[----:B------:R-:W-:-:S12]  /*0f90*/  @UP0 USHF.R.U32.HI UR4, URZ, UR11, UR9 ;  /* 0x0000000b3f040299 */ /* 0x000fd80008011609 */
.L_x_847:
[----:B------:R-:W-:-:S04]  /*0fa0*/  UIMAD UR4, UR4, UR5, URZ ;  /* 0x00000005040472a4 */ /* 0x000fc8000f8e023f */
[----:B------:R-:W-:-:S04]  /*0fb0*/  UISETP.LT.AND UP0, UPT, UR7, UR4, UPT ;  /* 0x000000040700728c */ /* 0x000fc8000bf01270 */
[----:B------:R-:W-:-:S12]  /*0fc0*/  USEL UR7, UR7, UR4, !UP0 ;  /* 0x0000000407077287 */ /* 0x000fd8000c000000 */
.L_x_845:
[----:B------:R-:W-:Y:S02]  /*0fd0*/  USHF.R.S32.HI UR4, URZ, 0x1f, UR7 ;  /* 0x0000001f3f047899 */ /* 0x000fe40008011407 */
[----:B------:R-:W-:Y:S02]  /*0fe0*/  USHF.R.U32.HI UR11, URZ, 0x10, UR6 ;  /* 0x000000103f0b7899 */ /* 0x000fe40008011606 */
[----:B------:R-:W-:Y:S02]  /*0ff0*/  ULEA.HI UR4, UR4, UR7, URZ, 0x7 ;  /* 0x0000000704047291 */ /* 0x000fe4000f8f383f */
[----:B------:R-:W-:Y:S02]  /*1000*/  ULOP3.LUT UR7, UR6, 0xffff, URZ, 0xc0, !UPT ;  /* 0x0000ffff06077892 */ /* 0x000fe4000f8ec03f */
[----:B------:R-:W-:-:S04]  /*1010*/  USHF.R.S32.HI UR4, URZ, 0x7, UR4 ;  /* 0x000000073f047899 */ /* 0x000fc80008011404 */
[----:B------:R-:W-:-:S04]  /*1020*/  UISETP.LT.AND UP0, UPT, URZ, UR4, UPT ;  /* 0x000000043f00728c */ /* 0x000fc8000bf01270 */
[----:B------:R-:W-:Y:S02]  /*1030*/  USEL UR10, URZ, UR4, !UP0 ;  /* 0x000000043f0a7287 */ /* 0x000fe4000c000000 */
[----:B------:R-:W-:Y:S01]  /*1040*/  UISETP.NE.AND UP0, UPT, UR11, URZ, UPT ;  /* 0x0000003f0b00728c */ /* 0x000fe2000bf05270 */
[----:B------:R-:W-:-:S03]  /*1050*/  UMOV UR4, URZ ;  /* 0x0000003f00047c82 */ /* 0x000fc60008000000 */
[----:B------:R-:W-:-:S07]  /*1060*/  ISETP.GT.AND P0, PT, R18, UR10, PT ;  /* 0x0000000a12007c0c */ /* 0x000fce000bf04270 */
[----:B------:R-:W-:-:S06]  /*1070*/  @!UP0 ULDC UR11, c[0x0][0x9f0] ;  /* 0x00027c00000b8ab9 */ /* 0x000fcc0000000800 */
[----:B------:R-:W-:Y:S05]  /*1080*/  @!P0 BRA `(.L_x_848) ;  /* 0x00000000008c8947 */ /* 0x000fea0003800000 */
[----:B------:R-:W-:Y:S01]  /*1090*/  IMAD.U32 R5, RZ, RZ, UR11 ;  /* 0x0000000bff057e24 */ /* 0x000fe2000f8e00ff */
[----:B------:R-:W-:-:S04]  /*10a0*/  UMOV UR4, URZ ;  /* 0x0000003f00047c82 */ /* 0x000fc80008000000 */
[----:B------:R-:W-:-:S04]  /*10b0*/  IABS R0, R5 ;  /* 0x0000000500007213 */ /* 0x000fc80000000000 */
[----:B------:R-:W-:Y:S02]  /*10c0*/  R2UR UR12, R0 ;  /* 0x00000000000c72ca */ /* 0x000fe400000e0000 */
[----:B------:R-:W-:Y:S02]  /*10d0*/  IADD3 R0, R5, -0x1, R18 ;  /* 0xffffffff05007810 */ /* 0x000fe40007ffe012 */
[----:B------:R-:W-:Y:S02]  /*10e0*/  IABS R5, R5 ;  /* 0x0000000500057213 */ /* 0x000fe40000000000 */
[----:B------:R-:W-:-:S03]  /*10f0*/  R2UR UR6, R0 ;  /* 0x00000000000672ca */ /* 0x000fc600000e0000 */
[----:B------:R-:W-:-:S04]  /*1100*/  IMAD.MOV R5, RZ, RZ, -R5 ;  /* 0x000000ffff057224 */ /* 0x000fc800078e0a05 */
[----:B------:R-:W0:Y:S06]  /*1110*/  I2F.RP R2, UR12 ;  /* 0x0000000c00027d06 */ /* 0x000e2c0008209400 */
[----:B------:R-:W-:-:S06]  /*1120*/  UIADD3 UR6, -UR10, UR6, URZ ;  /* 0x000000060a067290 */ /* 0x000fcc000fffe13f */
[----:B------:R-:W-:Y:S01]  /*1130*/  IMAD.U32 R0, RZ, RZ, UR6 ;  /* 0x00000006ff007e24 */ /* 0x000fe2000f8e00ff */
[----:B------:R-:W-:Y:S01]  /*1140*/  ULOP3.LUT UR6, UR6, UR11, URZ, 0x3c, !UPT ;  /* 0x0000000b06067292 */ /* 0x000fe2000f8e3c3f */
[----:B0-----:R-:W0:Y:S03]  /*1150*/  MUFU.RCP R2, R2 ;  /* 0x0000000200027308 */ /* 0x001e260000001000 */
[----:B------:R-:W-:-:S04]  /*1160*/  IABS R0, R0 ;  /* 0x0000000000007213 */ /* 0x000fc80000000000 */
[----:B------:R-:W-:Y:S01]  /*1170*/  R2UR UR9, R0 ;  /* 0x00000000000972ca */ /* 0x000fe200000e0000 */
[----:B------:R-:W-:Y:S02]  /*1180*/  IMAD.MOV.U32 R0, RZ, RZ, R5 ;  /* 0x000000ffff007224 */ /* 0x000fe400078e0005 */
[----:B0-----:R-:W-:-:S06]  /*1190*/  VIADD R3, R2, 0xffffffe ;  /* 0x0ffffffe02037836 */ /* 0x001fcc0000000000 */
        /* <DEDUP_REMOVED lines=14> */
[----:B------:R-:W-:-:S05]  /*1280*/  UISETP.NE.AND UP1, UPT, UR11, URZ, UPT ;  /* 0x0000003f0b00728c */ /* 0x000fca000bf25270 */
[----:B------:R-:W-:Y:S02]  /*1290*/  UMOV UR4, UR5 ;  /* 0x0000000500047c82 */ /* 0x000fe40008000000 */
[----:B------:R-:W-:-:S04]  /*12a0*/  @!UP0 UIADD3 UR4, -UR4, URZ, URZ ;  /* 0x0000003f04048290 */ /* 0x000fc8000fffe13f */
[----:B------:R-:W-:-:S12]  /*12b0*/  @!UP1 ULOP3.LUT UR4, URZ, UR11, URZ, 0x33, !UPT ;  /* 0x0000000b3f049292 */ /* 0x000fd8000f8e333f */
.L_x_848:
[----:B------:R-:W-:Y:S02]  /*12c0*/  UIMAD UR5, UR7, UR4, UR10 ;  /* 0x00000004070572a4 */ /* 0x000fe4000f8e020a */
[----:B------:R-:W-:Y:S01]  /*12d0*/  IMAD.U32 R3, RZ, RZ, UR4 ;  /* 0x00000004ff037e24 */ /* 0x000fe2000f8e00ff */
[----:B------:R-:W-:Y:S01]  /*12e0*/  PLOP3.LUT P0, PT, PT, PT, PT, 0x80, 0x0 ;  /* 0x000000000000781c */ /* 0x000fe20003f0f070 */
[----:B------:R-:W-:Y:S01]  /*12f0*/  IMAD.MOV.U32 R2, RZ, RZ, RZ ;  /* 0x000000ffff027224 */ /* 0x000fe200078e00ff */
[----:B------:R-:W-:Y:S01]  /*1300*/  CS2R R134, SRZ ;  /* 0x0000000000867805 */ /* 0x000fe2000001ff00 */
[----:B------:R-:W-:Y:S01]  /*1310*/  IMAD.MOV.U32 R0, RZ, RZ, RZ ;  /* 0x000000ffff007224 */ /* 0x000fe200078e00ff */
[----:B------:R-:W-:Y:S01]  /*1320*/  VIADDMNMX R18, R3, UR5, R18, PT ;  /* 0x0000000503127c46 */ /* 0x000fe2000b800112 */
[----:B------:R-:W-:Y:S01]  /*1330*/  IMAD.U32 R145, RZ, RZ, UR5 ;  /* 0x00000005ff917e24 */ /* 0x000fe2000f8e00ff */
[----:B------:R-:W-:Y:S02]  /*1340*/  CS2R R132, SRZ ;  /* 0x0000000000847805 */ /* 0x000fe4000001ff00 */
[----:B------:R-:W-:-:S02]  /*1350*/  CS2R R130, SRZ ;  /* 0x0000000000827805 */ /* 0x000fc4000001ff00 */
[----:B------:R-:W-:Y:S02]  /*1360*/  ISETP.GT.AND P1, PT, R18, UR5, PT ;  /* 0x0000000512007c0c */ /* 0x000fe4000bf24270 */
        /* <DEDUP_REMOVED lines=26> */
[----:B------:R-:W-:-:S05]  /*1510*/  SHF.R.S32.HI R22, RZ, 0x7, R88 ;  /* 0x00000007ff167819 */ /* 0x000fca0000011458 */
[----:B------:R-:W1:Y:S01]  /*1520*/  SHFL.IDX PT, R0, R22, RZ, 0x1f ;  /* 0x00001fff16007589 */ /* 0x000e6200000e0000 */
[----:B0-----:R-:W-:-:S04]  /*1530*/  ULEA UR38, UR6, UR38, 0x18 ;  /* 0x0000002606267291 */ /* 0x001fc8000f8ec03f */
[----:B------:R-:W-:-:S04]  /*1540*/  UIADD3 UR6, UR38, 0x21800, URZ ;  /* 0x0002180026067890 */ /* 0x000fc8000fffe03f */
[----:B------:R-:W-:Y:S01]  /*1550*/  ULOP3.LUT UP0, URZ, UR6, 0x3ff, URZ, 0xc0, !UPT ;  /* 0x000003ff063f7892 */ /* 0x000fe2000f80c03f */
[----:B-1----:R-:W-:-:S05]  /*1560*/  R2UR UR7, R0 ;  /* 0x00000000000772ca */ /* 0x002fca00000e0000 */
[----:B------:R-:W-:-:S08]  /*1570*/  PLOP3.LUT P0, PT, PT, PT, UP0, 0x80, 0x0 ;  /* 0x000000000000781c */ /* 0x000fd00003f0f008 */
[----:B------:R-:W-:Y:S02]  /*1580*/  UIMAD.WIDE UR4, UR7, 0x55555556, URZ ;  /* 0x55555556070478a5 */ /* 0x000fe4000f8e023f */
[----:B------:R-:W-:Y:S02]  /*1590*/  IMAD.U32 R140, RZ, RZ, UR7 ;  /* 0x00000007ff8c7e24 */ /* 0x000fe4000f8e00ff */
[----:B------:R-:W-:-:S04]  /*15a0*/  ULEA.HI UR5, UR5, UR5, URZ, 0x1 ;  /* 0x0000000505057291 */ /* 0x000fc8000f8f083f */
[----:B------:R-:W-:-:S04]  /*15b0*/  UIMAD UR5, UR5, -0x3, UR7 ;  /* 0xfffffffd050578a4 */ /* 0x000fc8000f8e0207 */
[----:B------:R-:W-:Y:S02]  /*15c0*/  ULEA UR4, UR5, UR38, 0xc ;  /* 0x0000002605047291 */ /* 0x000fe4000f8e603f */
[----:B------:R-:W-:Y:S02]  /*15d0*/  ULEA UR5, UR5, UR6, 0xd ;  /* 0x0000000605057291 */ /* 0x000fe4000f8e683f */
[----:B------:R-:W-:Y:S02]  /*15e0*/  UIADD3 UR4, UR4, 0xc400, URZ ;  /* 0x0000c40004047890 */ /* 0x000fe4000fffe03f */
[----:B------:R-:W-:Y:S02]  /*15f0*/  USHF.R.U32.HI UR5, URZ, 0x4, UR5 ;  /* 0x000000043f057899 */ /* 0x000fe40008011605 */
[----:B------:R-:W-:Y:S02]  /*1600*/  USHF.R.U32.HI UR4, URZ, 0x4, UR4 ;  /* 0x000000043f047899 */ /* 0x000fe40008011604 */
[----:B------:R-:W-:-:S02]  /*1610*/  ULOP3.LUT UR5, UR5, 0x3fff, URZ, 0xc0, !UPT ;  /* 0x00003fff05057892 */ /* 0x000fc4000f8ec03f */
[----:B------:R-:W-:-:S04]  /*1620*/  ULOP3.LUT UR39, UR4, 0x3fff, URZ, 0xc0, !UPT ;  /* 0x00003fff04277892 */ /* 0x000fc8000f8ec03f */
[----:B------:R-:W-:Y:S01]  /*1630*/  IMAD.U32 R144, RZ, RZ, UR5 ;  /* 0x00000005ff907e24 */ /* 0x000fe2000f8e00ff */
[----:B------:R-:W-:Y:S07]  /*1640*/  @!P0 BRA `(.L_x_850) ;  /* 0x0000000000408947 */ /* 0x000fee0003800000 */
[----:B------:R-:W-:Y:S01]  /*1650*/  MOV R0, 0x0 ;  /* 0x0000000000007802 */ /* 0x000fe20000000f00 */
[----:B------:R-:W-:Y:S01]  /*1660*/  ULDC.64 UR4, c[0x4][0x88] ;  /* 0x0100220000047ab9 */ /* 0x000fe20000000a00 */
[----:B------:R-:W-:Y:S01]  /*1670*/  ULDC.64 UR6, c[0x4][0x28] ;  /* 0x01000a0000067ab9 */ /* 0x000fe20000000a00 */
[----:B------:R-:W-:Y:S01]  /*1680*/  IMAD.U32 R4, RZ, RZ, UR4 ;  /* 0x00000004ff047e24 */ /* 0x000fe2000f8e00ff */
[----:B------:R0:W1:Y:S01]  /*1690*/  LDC.64 R2, c[0x4][R0] ;  /* 0x0100000000027b82 */ /* 0x0000620000000a00 */
[----:B------:R-:W-:Y:S01]  /*16a0*/  IMAD.U32 R5, RZ, RZ, UR5 ;  /* 0x00000005ff057e24 */ /* 0x000fe2000f8e00ff */
[----:B------:R-:W-:Y:S01]  /*16b0*/  ULDC.64 UR4, c[0x4][0x90] ;  /* 0x0100240000047ab9 */ /* 0x000fe20000000a00 */
        /* <DEDUP_REMOVED lines=9> */
.L_x_850:
        /* <DEDUP_REMOVED lines=8> */
.L_x_984:
[----:B------:R-:W2:Y:S02]  /*17d0*/  LDL R0, [R1+0xc] ;  /* 0x00000c0001007983 */ /* 0x000ea40000100800 */
[----:B--2---:R-:W-:Y:S02]  /*17e0*/  R2UR UR4, R0 ;  /* 0x00000000000472ca */ /* 0x004fe400000e0000 */
[----:B------:R-:W-:-:S05]  /*17f0*/  LOP3.LUT R0, R2, 0xfffffff8, RZ, 0xc0, !PT ;  /* 0xfffffff802007812 */ /* 0x000fca00078ec0ff */
[----:B0-----:R-:W-:-:S05]  /*1800*/  IMAD.IADD R5, R3, 0x1, -R0 ;  /* 0x0000000103057824 */ /* 0x001fca00078e0a00 */
[----:B------:R-:W-:Y:S01]  /*1810*/  LOP3.LUT P1, RZ, R5, 0x4, RZ, 0xc0, !PT ;  /* 0x0000000405ff7812 */ /* 0x000fe2000782c0ff */
[----:B------:R-:W-:-:S06]  /*1820*/  ULOP3.LUT UR4, UR4, 0x1, URZ, 0xfc, !UPT ;  /* 0x0000000104047892 */ /* 0x000fcc000f8efc3f */
[----:B------:R-:W-:-:S05]  /*1830*/  IMAD.U32 R7, RZ, RZ, UR4 ;  /* 0x00000004ff077e24 */ /* 0x000fca000f8e00ff */
[----:B------:R-:W-:Y:S01]  /*1840*/  ISETP.NE.AND P0, PT, R7, 0x3, PT ;  /* 0x000000030700780c */ /* 0x000fe20003f05270 */
[----:B------:R-:W-:-:S05]  /*1850*/  IMAD.MOV.U32 R7, RZ, RZ, 0x20 ;  /* 0x00000020ff077424 */ /* 0x000fca00078e00ff */
[----:B------:R-:W-:-:S07]  /*1860*/  SEL R7, R7, 0xffffffe0, !P1 ;  /* 0xffffffe007077807 */ /* 0x000fce0004800000 */
[----:B------:R-:W-:Y:S05]  /*1870*/  @!P0 BRA `(.L_x_852) ;  /* 0x0000000000048947 */ /* 0x000fea0003800000 */
[----:B------:R-:W-:Y:S01]  /*1880*/  BPT.TRAP 0x1 ;  /* 0x000000040000795c */ /* 0x000fe20000300000 */
.L_x_852:
[----:B------:R0:W1:Y:S01]  /*1890*/  SYNCS.PHASECHK.TRANS64.TRYWAIT P1, [UR38+0x2d830], R6 ;  /* 0x02d83006ff0075a7 */ /* 0x0000620008020166 */
[----:B------:R-:W-:Y:S05]  /*18a0*/  @!P0 BRA `(.L_x_853) ;  /* 0x0000000000048947 */ /* 0x000fea0003800000 */
[----:B------:R-:W-:Y:S01]  /*18b0*/  BPT.TRAP 0x1 ;  /* 0x000000040000795c */ /* 0x000fe20000300000 */
.L_x_853:
[----:B------:R-:W-:-:S05]  /*18c0*/  IMAD.U32 R8, RZ, RZ, UR39 ;  /* 0x00000027ff087e24 */ /* 0x000fca000f8e00ff */
[----:B------:R-:W-:Y:S01]  /*18d0*/  LOP3.LUT R8, R8, 0x10000, RZ, 0xfc, !PT ;  /* 0x0001000008087812 */ /* 0x000fe200078efcff */
[----:B-1----:R-:W-:Y:S06]  /*18e0*/  @P1 BRA `(.L_x_854) ;  /* 0x0000000000081947 */ /* 0x002fec0003800000 */
[----:B------:R-:W1:Y:S02]  /*18f0*/  SYNCS.PHASECHK.TRANS64.TRYWAIT P1, [UR38+0x2d830], R6 ;  /* 0x02d83006ff0075a7 */ /* 0x000e640008020166 */
[----:B-1----:R-:W-:Y:S05]  /*1900*/  @!P1 BRA `(.L_x_855) ;  /* 0x0000014000289947 */ /* 0x002fea0003800000 */
.L_x_854:
[----:B------:R-:W-:Y:S05]  /*1910*/  WARPSYNC.ALL ;  /* 0x0000000000007948 */ /* 0x000fea0003800000 */
[----:B------:R-:W-:Y:S01]  /*1920*/  IMAD.MOV.U32 R9, RZ, RZ, -0x7fffffe0 ;  /* 0x80000020ff097424 */ /* 0x000fe200078e00ff */
[----:B------:R-:W-:Y:S01]  /*1930*/  UIADD3 UR4, UR38, 0x15400, URZ ;  /* 0x0001540026047890 */ /* 0x000fe2000fffe03f */
[C---:B------:R-:W-:Y:S01]  /*1940*/  R2UR UR8, R8.reuse ;  /* 0x00000000080872ca */ /* 0x040fe200000e0000 */
[----:B------:R-:W-:Y:S02]  /*1950*/  WARPGROUP.ARRIVE ;  /* 0x00000000000079c5 */ /* 0x000fe40000000000 */
[----:B------:R-:W-:Y:S01]  /*1960*/  R2UR UR9, R9 ;  /* 0x00000000090972ca */ /* 0x000fe200000e0000 */
[----:B------:R-:W-:Y:S01]  /*1970*/  USHF.R.U32.HI UR4, URZ, 0x4, UR4 ;  /* 0x000000043f047899 */ /* 0x000fe20008011604 */
[----:B------:R-:W-:Y:S01]  /*1980*/  R2UR UR24, R8 ;  /* 0x00000000081872ca */ /* 0x000fe200000e0000 */
[----:B------:R-:W-:Y:S01]  /*1990*/  UMOV UR11, 0x80000020 ;  /* 0x80000020000b7882 */ /* 0x000fe20000000000 */
[----:B------:R-:W-:Y:S01]  /*19a0*/  UMOV UR13, 0x80000020 ;  /* 0x80000020000d7882 */ /* 0x000fe20000000000 */
[----:B------:R-:W-:Y:S01]  /*19b0*/  ULOP3.LUT UR4, UR4, 0x3fff, URZ, 0xc0, !UPT ;  /* 0x00003fff04047892 */ /* 0x000fe2000f8ec03f */
[----:B------:R-:W-:Y:S01]  /*19c0*/  UMOV UR15, 0x80000020 ;  /* 0x80000020000f7882 */ /* 0x000fe20000000000 */
[----:B------:R-:W-:-:S02]  /*19d0*/  UMOV UR17, 0x80000020 ;  /* 0x8000002000117882 */ /* 0x000fc40000000000 */
[----:B------:R-:W-:Y:S01]  /*19e0*/  ULOP3.LUT UR39, UR4, 0x10000, URZ, 0xfc, !UPT ;  /* 0x0001000004277892 */ /* 0x000fe2000f8efc3f */
[----:B------:R-:W-:Y:S01]  /*19f0*/  UMOV UR19, 0x80000020 ;  /* 0x8000002000137882 */ /* 0x000fe20000000000 */
[----:B------:R-:W-:Y:S02]  /*1a00*/  UMOV UR21, 0x80000020 ;  /* 0x8000002000157882 */ /* 0x000fe40000000000 */
[----:B------:R-:W-:Y:S02]  /*1a10*/  UIADD3 UR14, UR39, 0x200, URZ ;  /* 0x00000200270e7890 */ /* 0x000fe4000fffe03f */
[----:B------:R-:W-:Y:S01]  /*1a20*/  UIADD3 UR12, UR24, 0x300, URZ ;  /* 0x00000300180c7890 */ /* 0x000fe2000fffe03f */
[----:B------:R-:W-:Y:S01]  /*1a30*/  UMOV UR10, UR39 ;  /* 0x00000027000a7c82 */ /* 0x000fe20008000000 */
[----:B------:R-:W-:Y:S01]  /*1a40*/  UIADD3 UR16, UR24, 0x302, URZ ;  /* 0x0000030218107890 */ /* 0x000fe2000fffe03f */
[----:B------:R-:W-:Y:S01]  /*1a50*/  HGMMA.64x128x16.F32 R24, gdesc[UR8], RZ, !UPT, gsb0 ;  /* 0x01e00000081879f0 */ /* 0x000fe2000c0008ff */
[----:B------:R-:W-:-:S02]  /*1a60*/  UIADD3 UR8, UR24, 0x2, URZ ;  /* 0x0000000218087890 */ /* 0x000fc4000fffe03f */
[----:B------:R-:W-:Y:S01]  /*1a70*/  UIADD3 UR10, UR39, 0x2, URZ ;  /* 0x00000002270a7890 */ /* 0x000fe2000fffe03f */
[----:B------:R-:W-:Y:S01]  /*1a80*/  UMOV UR9, 0x80000020 ;  /* 0x8000002000097882 */ /* 0x000fe20000000000 */
[----:B------:R-:W-:Y:S01]  /*1a90*/  UMOV UR11, 0x80000020 ;  /* 0x80000020000b7882 */ /* 0x000fe20000000000 */
[----:B------:R-:W-:Y:S02]  /*1aa0*/  UIADD3 UR18, UR39, 0x202, URZ ;  /* 0x0000020227127890 */ /* 0x000fe4000fffe03f */
[----:B------:R-:W-:Y:S02]  /*1ab0*/  UIADD3 UR20, UR24, 0x600, URZ ;  /* 0x0000060018147890 */ /* 0x000fe4000fffe03f */
[----:B------:R-:W-:Y:S01]  /*1ac0*/  UIADD3 UR6, UR39, 0x400, URZ ;  /* 0x0000040027067890 */ /* 0x000fe2000fffe03f */
[----:B------:R-:W-:Y:S01]  /*1ad0*/  UMOV UR5, UR21 ;  /* 0x0000001500057c82 */ /* 0x000fe20008000000 */
[----:B------:R-:W-:Y:S01]  /*1ae0*/  UMOV UR7, 0x80000020 ;  /* 0x8000002000077882 */ /* 0x000fe20000000000 */
[----:B------:R-:W-:-:S02]  /*1af0*/  UIADD3 UR24, UR24, 0x602, URZ ;  /* 0x0000060218187890 */ /* 0x000fc4000fffe03f */
[----:B------:R-:W-:Y:S01]  /*1b00*/  UMOV UR4, UR20 ;  /* 0x0000001400047c82 */ /* 0x000fe20008000000 */
        /* <DEDUP_REMOVED lines=12> */
[----:B------:R-:W-:Y:S01]  /*1bd0*/  HGMMA.64x128x16.F32 R24, gdesc[UR4], R24, gsb0 ;  /* 0x01e00000041879f0 */ /* 0x000fe20008000818 */
[----:B------:R-:W-:Y:S01]  /*1be0*/  UIADD3 UR6, UR39, 0x402, URZ ;  /* 0x0000040227067890 */ /* 0x000fe2000fffe03f */
[----:B------:R-:W-:Y:S01]  /*1bf0*/  UMOV UR4, UR24 ;  /* 0x0000001800047c82 */ /* 0x000fe20008000000 */
[----:B------:R-:W-:Y:S01]  /*1c00*/  UMOV UR5, UR25 ;  /* 0x0000001900057c82 */ /* 0x000fe20008000000 */
[----:B------:R-:W-:Y:S01]  /*1c10*/  UMOV UR7, 0x80000020 ;  /* 0x8000002000077882 */ /* 0x000fe20000000000 */
[----:B------:R-:W-:Y:S02]  /*1c20*/  WARPGROUP.DEPBAR.LE gsb0, 0x0 ;  /* 0x00008000000079c5 */ /* 0x000fe40000010000 */
[----:B------:R-:W-:-:S06]  /*1c30*/  WARPGROUP.ARRIVE ;  /* 0x00000000000079c5 */ /* 0x000fcc0000000000 */
[----:B------:R-:W-:Y:S03]  /*1c40*/  HGMMA.64x128x16.F32 R24, gdesc[UR4], R24, gsb0 ;  /* 0x01e00000041879f0 */ /* 0x000fe60008000818 */
[----:B------:R-:W-:Y:S02]  /*1c50*/  WARPGROUP.DEPBAR.LE gsb0, 0x0 ;  /* 0x00008000000079c5 */ /* 0x000fe40000010000 */
[----:B------:R-:W-:Y:S05]  /*1c60*/  @!P0 BRA `(.L_x_856) ;  /* 0x0000000000048947 */ /* 0x000fea0003800000 */
[----:B------:R-:W-:Y:S01]  /*1c70*/  BPT.TRAP 0x1 ;  /* 0x000000040000795c */ /* 0x000fe20000300000 */
.L_x_856:
[----:B------:R-:W-:Y:S01]  /*1c80*/  R2UR UR4, R142 ;  /* 0x000000008e0472ca */ /* 0x000fe200000e0000 */
[----:B------:R-:W2:Y:S01]  /*1c90*/  S2UR UR6, SR_CgaCtaId ;  /* 0x00000000000679c3 */ /* 0x000ea20000008800 */
[----:B------:R-:W-:Y:S01]  /*1ca0*/  SHF.R.S32.HI R4, RZ, 0x4, R4 ;  /* 0x00000004ff047819 */ /* 0x000fe20000011404 */
[----:B------:R-:W-:Y:S01]  /*1cb0*/  IMAD.SHL.U32 R2, R2, 0x40, RZ ;  /* 0x0000004002027824 */ /* 0x000fe200078e00ff */
[C---:B------:R-:W-:Y:S01]  /*1cc0*/  LOP3.LUT P1, RZ, R5.reuse, 0x2, RZ, 0xc0, !PT ;  /* 0x0000000205ff7812 */ /* 0x040fe2000782c0ff */
[----:B------:R-:W-:Y:S01]  /*1cd0*/  IMAD.SHL.U32 R5, R5, 0x40, RZ ;  /* 0x0000004005057824 */ /* 0x000fe200078e00ff */
[----:B------:R-:W-:Y:S01]  /*1ce0*/  UISETP.NE.AND UP0, UPT, UR60, URZ, UPT ;  /* 0x0000003f3c00728c */ /* 0x000fe2000bf05270 */
[----:B------:R-:W-:Y:S01]  /*1cf0*/  IMAD.SHL.U32 R4, R4, 0x8, RZ ;  /* 0x0000000804047824 */ /* 0x000fe200078e00ff */
[----:B------:R-:W-:Y:S02]  /*1d00*/  ULDC UR35, c[0x0][0x2f0] ;  /* 0x0000bc0000237ab9 */ /* 0x000fe40000000800 */
[----:B------:R-:W-:-:S03]  /*1d10*/  LOP3.LUT R5, R5, 0x1c0, RZ, 0xc0, !PT ;  /* 0x000001c005057812 */ /* 0x000fc600078ec0ff */
[----:B------:R-:W-:Y:S01]  /*1d20*/  UISETP.NE.AND UP1, UPT, UR4, URZ, UPT ;  /* 0x0000003f0400728c */ /* 0x000fe2000bf25270 */
[----:B------:R-:W-:Y:S02]  /*1d30*/  LOP3.LUT R4, R5, 0x8, R4, 0xf8, !PT ;  /* 0x0000000805047812 */ /* 0x000fe400078ef804 */
[----:B------:R-:W-:Y:S01]  /*1d40*/  ULDC UR4, c[0x0][0x9d8] ;  /* 0x0002760000047ab9 */ /* 0x000fe20000000800 */
[----:B------:R-:W-:Y:S01]  /*1d50*/  SHF.R.U32.HI R5, RZ, 0x3, R5 ;  /* 0x00000003ff057819 */ /* 0x000fe20000011605 */
[----:B------:R-:W-:Y:S01]  /*1d60*/  FMUL.FTZ R97, R41, UR4 ;  /* 0x0000000429617c20 */ /* 0x000fe20008410000 */
[----:B------:R-:W-:Y:S01]  /*1d70*/  LOP3.LUT R41, R88, 0xffffff80, RZ, 0xc0, !PT ;  /* 0xffffff8058297812 */ /* 0x000fe200078ec0ff */
[----:B------:R-:W-:Y:S01]  /*1d80*/  FMUL.FTZ R90, R28, UR4 ;  /* 0x000000041c5a7c20 */ /* 0x000fe20008410000 */
[----:B------:R-:W-:Y:S01]  /*1d90*/  FMUL.FTZ R28, R54, UR4 ;  /* 0x00000004361c7c20 */ /* 0x000fe20008410000 */
[----:B------:R-:W-:Y:S01]  /*1da0*/  FMUL.FTZ R54, R64, UR4 ;  /* 0x0000000440367c20 */ /* 0x000fe20008410000 */
[----:B------:R-:W-:Y:S01]  /*1db0*/  FMUL.FTZ R21, R43, UR4 ;  /* 0x000000042b157c20 */ /* 0x000fe20008410000 */
[----:B------:R-:W-:-:S02]  /*1dc0*/  IMAD.IADD R64, R16, 0x1, -R41 ;  /* 0x0000000110407824 */ /* 0x000fc400078e0a29 */
[----:B------:R-:W-:Y:S01]  /*1dd0*/  FMUL.FTZ R91, R29, UR4 ;  /* 0x000000041d5b7c20 */ /* 0x000fe20008410000 */
[----:B------:R-:W-:Y:S01]  /*1de0*/  FMUL.FTZ R20, R42, UR4 ;  /* 0x000000042a147c20 */ /* 0x000fe20008410000 */
[----:B------:R-:W-:Y:S01]  /*1df0*/  FMUL.FTZ R98, R44, UR4 ;  /* 0x000000042c627c20 */ /* 0x000fe20008410000 */
[----:B------:R-:W-:Y:S01]  /*1e00*/  FMUL.FTZ R29, R55, UR4 ;  /* 0x00000004371d7c20 */ /* 0x000fe20008410000 */
[----:B------:R-:W-:Y:S01]  /*1e10*/  SHF.R.S32.HI R43, RZ, 0x1f, R64 ;  /* 0x0000001fff2b7819 */ /* 0x000fe20000011440 */
[----:B------:R-:W-:Y:S01]  /*1e20*/  IMAD.HI R42, R22, 0x55555556, RZ ;  /* 0x55555556162a7827 */ /* 0x000fe200078e02ff */
[----:B------:R-:W-:-:S03]  /*1e30*/  LEA.HI R44, R23, R16, RZ, 0x2 ;  /* 0x00000010172c7211 */ /* 0x000fc600078f10ff */
[----:B------:R-:W-:Y:S01]  /*1e40*/  FMUL.FTZ R55, R65, UR4 ;  /* 0x0000000441377c20 */ /* 0x000fe20008410000 */
[----:B------:R-:W-:Y:S01]  /*1e50*/  FMUL.FTZ R12, R34, UR4 ;  /* 0x00000004220c7c20 */ /* 0x000fe20008410000 */
[----:B------:R-:W-:Y:S01]  /*1e60*/  LEA.HI R65, R43, R64, RZ, 0x2 ;  /* 0x000000402b417211 */ /* 0x000fe200078f10ff */
[----:B------:R-:W-:Y:S01]  /*1e70*/  FMUL.FTZ R93, R33, UR4 ;  /* 0x00000004215d7c20 */ /* 0x000fe20008410000 */
[----:B------:R-:W-:Y:S01]  /*1e80*/  FMUL.FTZ R34, R67, UR4 ;  /* 0x0000000443227c20 */ /* 0x000fe20008410000 */
[----:B------:R-:W-:Y:S01]  /*1e90*/  FMUL.FTZ R33, R63, UR4 ;  /* 0x000000043f217c20 */ /* 0x000fe20008410000 */
[----:B------:R-:W-:Y:S01]  /*1ea0*/  LOP3.LUT R67, R44, 0xfffffffc, RZ, 0xc0, !PT ;  /* 0xfffffffc2c437812 */ /* 0x000fe200078ec0ff */
[----:B------:R-:W-:Y:S01]  /*1eb0*/  FMUL.FTZ R99, R45, UR4 ;  /* 0x000000042d637c20 */ /* 0x000fe20008410000 */
[----:B------:R-:W-:Y:S01]  /*1ec0*/  LEA.HI R63, R42, R42, RZ, 0x1 ;  /* 0x0000002a2a3f7211 */ /* 0x000fe200078f08ff */
[----:B------:R-:W-:Y:S01]  /*1ed0*/  @UP1 ULDC UR5, c[0x0][0x44c] ;  /* 0x0001130000051ab9 */ /* 0x000fe20000000800 */
[----:B------:R-:W-:Y:S01]  /*1ee0*/  LEA.HI R43, R43, R64, RZ, 0x5 ;  /* 0x000000402b2b7211 */ /* 0x000fe200078f28ff */
[----:B------:R-:W-:Y:S01]  /*1ef0*/  IMAD.IADD R67, R16, 0x1, -R67 ;  /* 0x0000000110437824 */ /* 0x000fe200078e0a43 */
[--C-:B------:R-:W-:Y:S01]  /*1f00*/  SHF.R.S32.HI R42, RZ, 0x2, R65.reuse ;  /* 0x00000002ff2a7819 */ /* 0x100fe20000011441 */
[----:B------:R-:W-:Y:S01]  /*1f10*/  IMAD R22, R63, -0x3, R22 ;  /* 0xfffffffd3f167824 */ /* 0x000fe200078e0216 */
[----:B------:R-:W-:Y:S01]  /*1f20*/  SHF.R.S32.HI R45, RZ, 0x1f, R65 ;  /* 0x0000001fff2d7819 */ /* 0x000fe20000011441 */
[----:B-1----:R-:W-:Y:S01]  /*1f30*/  FMUL.FTZ R3, R27, UR4 ;  /* 0x000000041b037c20 */ /* 0x002fe20008410000 */
[----:B------:R-:W-:Y:S01]  /*1f40*/  SHF.R.S32.HI R43, RZ, 0x5, R43 ;  /* 0x00000005ff2b7819 */ /* 0x000fe2000001142b */
[----:B------:R-:W-:Y:S01]  /*1f50*/  FMUL.FTZ R27, R51, UR4 ;  /* 0x00000004331b7c20 */ /* 0x000fe20008410000 */
[-C--:B------:R-:W-:Y:S01]  /*1f60*/  LEA.HI R45, R45, R42.reuse, RZ, 0x3 ;  /* 0x0000002a2d2d7211 */ /* 0x080fe200078f18ff */
[----:B0-----:R-:W-:Y:S01]  /*1f70*/  FMUL.FTZ R6, R24, UR4 ;  /* 0x0000000418067c20 */ /* 0x001fe20008410000 */
[----:B------:R-:W-:Y:S01]  /*1f80*/  LEA.HI R44, R67, R67, RZ, 0x1 ;  /* 0x00000043432c7211 */ /* 0x000fe200078f08ff */
[----:B------:R-:W-:Y:S01]  /*1f90*/  FMUL.FTZ R89, R25, UR4 ;  /* 0x0000000419597c20 */ /* 0x000fe20008410000 */
[----:B------:R-:W-:Y:S01]  /*1fa0*/  LEA R43, R43, UR40, 0x4 ;  /* 0x000000282b2b7c11 */ /* 0x000fe2000f8e20ff */
[----:B------:R-:W-:Y:S01]  /*1fb0*/  FMUL.FTZ R51, R57, UR4 ;  /* 0x0000000439337c20 */ /* 0x000fe20008410000 */
[----:B------:R-:W-:Y:S01]  /*1fc0*/  LOP3.LUT R45, R45, 0xfffffff8, RZ, 0xc0, !PT ;  /* 0xfffffff82d2d7812 */ /* 0x000fe200078ec0ff */
[----:B------:R-:W-:Y:S01]  /*1fd0*/  FMUL.FTZ R24, R46, UR4 ;  /* 0x000000042e187c20 */ /* 0x000fe20008410000 */
[----:B------:R-:W-:Y:S01]  /*1fe0*/  LOP3.LUT R44, R44, 0x1ffffffe, RZ, 0xc0, !PT ;  /* 0x1ffffffe2c2c7812 */ /* 0x000fe200078ec0ff */
[----:B------:R-:W-:Y:S01]  /*1ff0*/  FMUL.FTZ R25, R47, UR4 ;  /* 0x000000042f197c20 */ /* 0x000fe20008410000 */
[----:B------:R-:W-:Y:S01]  /*2000*/  IADD3 R43, R43, R42, -R45 ;  /* 0x0000002a2b2b7210 */ /* 0x000fe20007ffe82d */
[----:B------:R-:W-:Y:S01]  /*2010*/  FMUL.FTZ R57, R69, UR4 ;  /* 0x0000000445397c20 */ /* 0x000fe20008410000 */
[----:B------:R-:W-:Y:S01]  /*2020*/  PLOP3.LUT P2, PT, PT, PT, UP1, 0x80, 0x0 ;  /* 0x000000000000781c */ /* 0x000fe20003f4f018 */
[----:B------:R-:W-:Y:S01]  /*2030*/  IMAD.IADD R137, R67, 0x1, -R44 ;  /* 0x0000000143897824 */ /* 0x000fe200078e0a2c */
[----:B------:R-:W-:Y:S01]  /*2040*/  PLOP3.LUT P3, PT, PT, PT, UP1, 0x80, 0x0 ;  /* 0x000000000000781c */ /* 0x000fe20003f6f018 */
[----:B------:R-:W-:Y:S01]  /*2050*/  IMAD R22, R22, 0x40, R43 ;  /* 0x0000004016167824 */ /* 0x000fe200078e022b */
[----:B------:R-:W-:Y:S01]  /*2060*/  LEA.HI R16, R23, R16, RZ, 0x5 ;  /* 0x0000001017107211 */ /* 0x000fe200078f28ff */
[----:B------:R-:W-:Y:S01]  /*2070*/  FMUL.FTZ R0, R26, UR4 ;  /* 0x000000041a007c20 */ /* 0x000fe20008410000 */
[----:B------:R-:W-:Y:S01]  /*2080*/  LOP3.LUT R4, R4, R5, RZ, 0x3c, !PT ;  /* 0x0000000504047212 */ /* 0x000fe200078e3cff */
[----:B------:R-:W-:-:S02]  /*2090*/  IMAD R137, R137, 0x8, R22 ;  /* 0x0000000889897824 */ /* 0x000fc400078e0216 */
[----:B------:R-:W-:Y:S01]  /*20a0*/  FMUL.FTZ R46, R48, UR4 ;  /* 0x00000004302e7c20 */ /* 0x000fe20008410000 */
[----:B------:R-:W-:Y:S01]  /*20b0*/  FMUL.FTZ R47, R49, UR4 ;  /* 0x00000004312f7c20 */ /* 0x000fe20008410000 */
[----:B------:R-:W-:Y:S02]  /*20c0*/  IMAD.SHL.U32 R16, R16, 0x20, RZ ;  /* 0x0000002010107824 */ /* 0x000fe400078e00ff */
[----:B------:R-:W-:Y:S01]  /*20d0*/  FMUL.FTZ R10, R30, UR4 ;  /* 0x000000041e0a7c20 */ /* 0x000fe20008410000 */
[----:B------:R-:W-:Y:S02]  /*20e0*/  IMAD.MOV.U32 R69, RZ, RZ, R137 ;  /* 0x000000ffff457224 */ /* 0x000fe400078e0089 */
[----:B------:R-:W-:Y:S01]  /*20f0*/  FMUL.FTZ R11, R31, UR4 ;  /* 0x000000041f0b7c20 */ /* 0x000fe20008410000 */
[----:B------:R-:W-:Y:S01]  /*2100*/  @P2 IMAD.HI.U32 R5, R137, UR5, RZ ;  /* 0x0000000589052c27 */ /* 0x000fe2000f8e00ff */
[----:B------:R-:W-:-:S03]  /*2110*/  @UP1 ULDC UR5, c[0x0][0x450] ;  /* 0x0001140000051ab9 */ /* 0x000fc60000000800 */
[----:B------:R-:W-:Y:S01]  /*2120*/  FMUL.FTZ R92, R32, UR4 ;  /* 0x00000004205c7c20 */ /* 0x000fe20008410000 */
[----:B------:R-:W-:Y:S01]  /*2130*/  FMUL.FTZ R26, R50, UR4 ;  /* 0x00000004321a7c20 */ /* 0x000fe20008410000 */
[----:B------:R-:W-:Y:S01]  /*2140*/  FMUL.FTZ R48, R52, UR4 ;  /* 0x0000000434307c20 */ /* 0x000fe20008410000 */
[----:B------:R-:W-:Y:S01]  /*2150*/  FMUL.FTZ R49, R53, UR4 ;  /* 0x0000000435317c20 */ /* 0x000fe20008410000 */
[----:B------:R-:W-:Y:S01]  /*2160*/  IMAD.MOV.U32 R23, RZ, RZ, -0x80 ;  /* 0xffffff80ff177424 */ /* 0x000fe200078e00ff */
[----:B------:R-:W-:Y:S01]  /*2170*/  @P3 SHF.R.U32.HI R69, RZ, UR5, R5 ;  /* 0x00000005ff453c19 */ /* 0x000fe20008011605 */
[----:B------:R-:W-:Y:S01]  /*2180*/  FMUL.FTZ R13, R35, UR4 ;  /* 0x00000004230d7c20 */ /* 0x000fe20008410000 */
        /* <DEDUP_REMOVED lines=31> */
[----:B------:R-:W-:Y:S01]  /*2380*/  UIADD3 UR4, UR38, 0x2d840, URZ ;  /* 0x0002d84026047890 */ /* 0x000fe2000fffe03f */
[----:B------:R-:W-:Y:S01]  /*2390*/  LOP3.LUT R65, R65, 0x7ffffffc, RZ, 0xc0, !PT ;  /* 0x7ffffffc41417812 */ /* 0x000fe200078ec0ff */
[----:B------:R-:W-:Y:S01]  /*23a0*/  IMAD R74, R18, R23, 0x80 ;  /* 0x00000080124a7424 */ /* 0x000fe200078e0217 */
[----:B------:R-:W-:Y:S01]  /*23b0*/  LOP3.LUT R5, R16, 0xfffffc00, RZ, 0xc0, !PT ;  /* 0xfffffc0010057812 */ /* 0x000fe200078ec0ff */
[----:B--2---:R-:W-:Y:S01]  /*23c0*/  UPRMT UR4, UR6, 0x654, UR4 ;  /* 0x0000065406047896 */ /* 0x004fe20008000004 */
[----:B------:R-:W0:Y:S01]  /*23d0*/  SHFL.IDX PT, R16, R69, RZ, 0x1c1f ;  /* 0x001c1fff45107589 */ /* 0x000e2200000e0000 */
[----:B------:R-:W-:Y:S01]  /*23e0*/  LOP3.LUT R22, R2, 0xfffffe00, RZ, 0xc0, !PT ;  /* 0xfffffe0002167812 */ /* 0x000fe200078ec0ff */
[----:B------:R-:W-:Y:S01]  /*23f0*/  IMAD.IADD R2, R64, 0x1, -R65 ;  /* 0x0000000140027824 */ /* 0x000fe200078e0a41 */
[----:B------:R-:W-:Y:S01]  /*2400*/  ULDC UR5, c[0x0][0x288] ;  /* 0x0000a20000057ab9 */ /* 0x000fe20000000800 */
[----:B------:R-:W-:Y:S01]  /*2410*/  VIADD R23, R74, 0x1 ;  /* 0x000000014a177836 */ /* 0x000fe20000000000 */
[----:B------:R-:W-:Y:S01]  /*2420*/  IADD3 R22, R4, R22, R5 ;  /* 0x0000001604167210 */ /* 0x000fe20007ffe005 */
[----:B------:R-:W-:Y:S01]  /*2430*/  IMAD.U32 R75, RZ, RZ, UR5 ;  /* 0x00000005ff4b7e24 */ /* 0x000fe2000f8e00ff */
[----:B------:R-:W-:Y:S01]  /*2440*/  PLOP3.LUT P2, PT, PT, PT, UP0, 0x40, 0x0 ;  /* 0x000000000000781c */ /* 0x000fe20003f4e808 */
[----:B------:R-:W-:Y:S01]  /*2450*/  IMAD R4, R2, -0x2, R23 ;  /* 0xfffffffe02047824 */ /* 0x000fe200078e0217 */
[----:B------:R-:W-:Y:S01]  /*2460*/  SYNCS.ARRIVE.TRANS64.RED.A1T0 RZ, [UR4], RZ ;  /* 0x000000ffffff79a7 */ /* 0x000fe20008100404 */
[----:B------:R-:W1:Y:S01]  /*2470*/  MUFU.TANH R6, R6 ;  /* 0x0000000600067308 */ /* 0x000e620000002400 */
[----:B------:R-:W-:Y:S01]  /*2480*/  ULDC UR4, c[0x0][0x9dc] ;  /* 0x0002770000047ab9 */ /* 0x000fe20000000800 */
[C---:B------:R-:W-:Y:S01]  /*2490*/  IMAD R4, R17.reuse, UR35, R4 ;  /* 0x0000002311047c24 */ /* 0x040fe2000f8e0204 */
[----:B------:R-:W-:Y:S01]  /*24a0*/  ULOP3.LUT UR7, URZ, UR4, URZ, 0x33, !UPT ;  /* 0x000000043f077292 */ /* 0x000fe2000f8e333f */
[----:B------:R-:W-:Y:S01]  /*24b0*/  IMAD R5, R17, UR35, R74 ;  /* 0x0000002311057c24 */ /* 0x000fe2000f8e024a */
[----:B------:R-:W-:Y:S01]  /*24c0*/  ULDC UR6, c[0x0][0x9e0] ;  /* 0x0002780000067ab9 */ /* 0x000fe20000000800 */
[----:B------:R-:W-:Y:S01]  /*24d0*/  IMAD.IADD R4, R4, 0x1, -R75 ;  /* 0x0000000104047824 */ /* 0x000fe200078e0a4b */
[----:B------:R-:W-:Y:S01]  /*24e0*/  LEA R72, R18, 0xffffff80, 0x7 ;  /* 0xffffff8012487811 */ /* 0x000fe200078e38ff */
[----:B------:R-:W2:Y:S01]  /*24f0*/  MUFU.TANH R89, R89 ;  /* 0x0000005900597308 */ /* 0x000ea20000002400 */
[----:B------:R-:W-:-:S02]  /*2500*/  IMAD.MOV.U32 R23, RZ, RZ, 0x10 ;  /* 0x00000010ff177424 */ /* 0x000fc400078e00ff */
[----:B------:R-:W-:Y:S02]  /*2510*/  IMAD R71, R2, -0x2, R5 ;  /* 0xfffffffe02477824 */ /* 0x000fe400078e0205 */
[C---:B------:R-:W-:Y:S01]  /*2520*/  VIADD R76, R4.reuse, UR6 ;  /* 0x00000006044c7c36 */ /* 0x040fe20008000000 */
[----:B------:R-:W-:Y:S01]  /*2530*/  SEL R23, R23, 0xfffffff0, !P1 ;  /* 0xfffffff017177807 */ /* 0x000fe20004800000 */
[----:B------:R-:W-:Y:S01]  /*2540*/  VIADD R73, R4, UR7 ;  /* 0x0000000704497c36 */ /* 0x000fe20008000000 */
[----:B------:R-:W3:Y:S01]  /*2550*/  MUFU.TANH R0, R0 ;  /* 0x0000000000007308 */ /* 0x000ee20000002400 */
[----:B------:R-:W-:Y:S01]  /*2560*/  IMAD.U32 R143, RZ, RZ, UR7 ;  /* 0x00000007ff8f7e24 */ /* 0x000fe2000f8e00ff */
[----:B0-----:R-:W-:Y:S01]  /*2570*/  VIADDMNMX R67, R16, R76, R71, PT ;  /* 0x0000004c10437246 */ /* 0x001fe20003800147 */
[----:B------:R-:W-:-:S05]  /*2580*/  IMAD.IADD R70, R73, 0x1, R16 ;  /* 0x0000000149467824 */ /* 0x000fca00078e0210 */
[----:B------:R-:W0:Y:S08]  /*2590*/  MUFU.TANH R3, R3 ;  /* 0x0000000300037308 */ /* 0x000e300000002400 */
[----:B------:R-:W4:Y:S08]  /*25a0*/  MUFU.TANH R90, R90 ;  /* 0x0000005a005a7308 */ /* 0x000f300000002400 */
[----:B------:R-:W0:Y:S08]  /*25b0*/  MUFU.TANH R91, R91 ;  /* 0x0000005b005b7308 */ /* 0x000e300000002400 */
        /* <DEDUP_REMOVED lines=57> */
[----:B------:R-:W0:Y:S01]  /*2950*/  MUFU.TANH R44, R44 ;  /* 0x0000002c002c7308 */ /* 0x000e220000002400 */
[----:B-1234-:R-:W-:Y:S05]  /*2960*/  @P2 BRA `(.L_x_857) ;  /* 0x0000000000642947 */ /* 0x01efea0003800000 */
[----:B------:R-:W-:Y:S01]  /*2970*/  IMAD R4, R17, UR35, R16 ;  /* 0x0000002311047c24 */ /* 0x000fe2000f8e0210 */
[----:B------:R-:W-:Y:S03]  /*2980*/  BSSY B0, `(.L_x_858) ;  /* 0x0000013000007945 */ /* 0x000fe60003800000 */
[----:B------:R-:W-:-:S05]  /*2990*/  IMAD.IADD R65, R4, 0x1, -R75 ;  /* 0x0000000104417824 */ /* 0x000fca00078e0a4b */
[----:B------:R-:W-:-:S13]  /*29a0*/  ISETP.GT.AND P1, PT, R65, -0x1, PT ;  /* 0xffffffff4100780c */ /* 0x000fda0003f24270 */
[----:B------:R-:W-:Y:S05]  /*29b0*/  @P1 BRA `(.L_x_859) ;  /* 0x0000000000241947 */ /* 0x000fea0003800000 */
[----:B------:R-:W-:Y:S01]  /*29c0*/  ULDC UR4, c[0x0][0x9e4] ;  /* 0x0002790000047ab9 */ /* 0x000fe20000000800 */
[----:B------:R-:W-:Y:S01]  /*29d0*/  LOP3.LUT R65, RZ, R65, RZ, 0x33, !PT ;  /* 0x00000041ff417212 */ /* 0x000fe200078e33ff */
[----:B------:R-:W-:-:S05]  /*29e0*/  IMAD.U32 R16, RZ, RZ, UR4 ;  /* 0x00000004ff107e24 */ /* 0x000fca000f8e00ff */
[----:B------:R-:W-:-:S13]  /*29f0*/  ISETP.NE.AND P1, PT, R16, 0x1, PT ;  /* 0x000000011000780c */ /* 0x000fda0003f25270 */
[----:B------:R-:W1:Y:S02]  /*2a00*/  @P1 LDC.64 R4, c[0x0][0x9e8] ;  /* 0x00027a00ff041b82 */ /* 0x000e640000000a00 */
[----:B-1----:R-:W-:-:S05]  /*2a10*/  @P1 IMAD.HI.U32 R4, R65, R4, RZ ;  /* 0x0000000441041227 */ /* 0x002fca00078e00ff */
[----:B------:R-:W-:-:S04]  /*2a20*/  @P1 SHF.R.U32.HI R65, RZ, R5, R4 ;  /* 0x00000005ff411219 */ /* 0x000fc80000011604 */
[----:B------:R-:W-:Y:S01]  /*2a30*/  LOP3.LUT R65, RZ, R65, RZ, 0x33, !PT ;  /* 0x00000041ff417212 */ /* 0x000fe200078e33ff */
[----:B------:R-:W-:Y:S06]  /*2a40*/  BRA `(.L_x_860) ;  /* 0x0000000000187947 */ /* 0x000fec0003800000 */
.L_x_859:
[----:B------:R-:W-:Y:S02]  /*2a50*/  ULDC UR4, c[0x0][0x9e4] ;  /* 0x0002790000047ab9 */ /* 0x000fe40000000800 */
[----:B------:R-:W-:-:S05]  /*2a60*/  IMAD.U32 R16, RZ, RZ, UR4 ;  /* 0x00000004ff107e24 */ /* 0x000fca000f8e00ff */
[----:B------:R-:W-:-:S13]  /*2a70*/  ISETP.NE.AND P1, PT, R16, 0x1, PT ;  /* 0x000000011000780c */ /* 0x000fda0003f25270 */
[----:B------:R-:W1:Y:S02]  /*2a80*/  @P1 LDC.64 R4, c[0x0][0x9e8] ;  /* 0x00027a00ff041b82 */ /* 0x000e640000000a00 */
[----:B-1----:R-:W-:-:S05]  /*2a90*/  @P1 IMAD.HI.U32 R4, R65, R4, RZ ;  /* 0x0000000441041227 */ /* 0x002fca00078e00ff */
[----:B------:R-:W-:-:S07]  /*2aa0*/  @P1 SHF.R.U32.HI R65, RZ, R5, R4 ;  /* 0x00000005ff411219 */ /* 0x000fce0000011604 */
.L_x_860:
[----:B------:R-:W-:Y:S05]  /*2ab0*/  BSYNC B0 ;  /* 0x0000000000007941 */ /* 0x000fea0003800000 */
.L_x_858:
[----:B------:R-:W-:-:S04]  /*2ac0*/  IMAD R65, R65, R16, -R72 ;  /* 0x0000001041417224 */ /* 0x000fc800078e0a48 */
[----:B------:R-:W-:-:S05]  /*2ad0*/  IMAD R65, R2, -0x2, R65 ;  /* 0xfffffffe02417824 */ /* 0x000fca00078e0241 */
[----:B------:R-:W-:Y:S02]  /*2ae0*/  VIADDMNMX R67, R65, R16, R67, PT ;  /* 0x0000001041437246 */ /* 0x000fe40003800143 */
[----:B------:R-:W-:-:S07]  /*2af0*/  VIMNMX R70, R70, R65, !PT ;  /* 0x0000004146467248 */ /* 0x000fce0007fe0100 */
.L_x_857:
[C---:B------:R-:W-:Y:S01]  /*2b00*/  ISETP.GE.AND P6, PT, R74.reuse, 0xa, PT ;  /* 0x0000000a4a00780c */ /* 0x040fe20003fc6270 */
[----:B------:R-:W1:Y:S01]  /*2b10*/  SHFL.IDX PT, R4, R69, 0x1, 0x1c1f ;  /* 0x003c1f0045047f89 */ /* 0x000e6200000e0000 */
[C---:B------:R-:W-:Y:S01]  /*2b20*/  ISETP.GE.AND P1, PT, R74.reuse, 0x2, PT ;  /* 0x000000024a00780c */ /* 0x040fe20003f26270 */
[----:B------:R-:W-:Y:S01]  /*2b30*/  UISETP.NE.AND UP0, UPT, UR60, URZ, UPT ;  /* 0x0000003f3c00728c */ /* 0x000fe2000bf05270 */
[C---:B------:R-:W-:Y:S02]  /*2b40*/  ISETP.GE.AND P2, PT, R74.reuse, 0x9, PT ;  /* 0x000000094a00780c */ /* 0x040fe40003f46270 */
[----:B------:R-:W-:Y:S02]  /*2b50*/  ISETP.GE.AND P5, PT, R74, 0x11, PT ;  /* 0x000000114a00780c */ /* 0x000fe40003fa6270 */
[----:B------:R-:W-:Y:S02]  /*2b60*/  LOP3.LUT R16, R16, 0xfffffffb, RZ, 0xc0, !PT ;  /* 0xfffffffb10107812 */ /* 0x000fe400078ec0ff */
[----:B------:R-:W-:-:S02]  /*2b70*/  ISETP.GT.AND P4, PT, R70, 0x1, !P1 ;  /* 0x000000014600780c */ /* 0x000fc40004f84270 */
[----:B------:R-:W-:Y:S02]  /*2b80*/  ISETP.GT.AND P3, PT, R70, 0x8, !P2 ;  /* 0x000000084600780c */ /* 0x000fe40005764270 */
[----:B------:R-:W-:Y:S02]  /*2b90*/  @P6 LOP3.LUT R16, R16, 0x4, RZ, 0xfc, !PT ;  /* 0x0000000410106812 */ /* 0x000fe400078efcff */
[C---:B------:R-:W-:Y:S02]  /*2ba0*/  ISETP.LT.OR P4, PT, R67.reuse, 0x2, P4 ;  /* 0x000000024300780c */ /* 0x040fe40002781670 */
[----:B------:R-:W-:Y:S02]  /*2bb0*/  ISETP.LT.OR P3, PT, R67, 0x9, P3 ;  /* 0x000000094300780c */ /* 0x000fe40001f61670 */
[----:B------:R-:W-:Y:S02]  /*2bc0*/  LOP3.LUT R16, R16, 0xfffffff7, RZ, 0xc0, !PT ;  /* 0xfffffff710107812 */ /* 0x000fe400078ec0ff */
[----:B------:R-:W-:-:S02]  /*2bd0*/  FSEL R89, R89, -INF , !P4 ;  /* 0xff80000059597808 */ /* 0x000fc40006000000 */
[----:B------:R-:W-:Y:S02]  /*2be0*/  FSEL R90, R90, -INF , !P3 ;  /* 0xff8000005a5a7808 */ /* 0x000fe40005800000 */
[----:B------:R-:W-:Y:S02]  /*2bf0*/  ISETP.GT.AND P4, PT, R70, 0x9, !P6 ;  /* 0x000000094600780c */ /* 0x000fe40007784270 */
[----:B------:R-:W-:Y:S02]  /*2c00*/  @P5 LOP3.LUT R16, R16, 0x8, RZ, 0xfc, !PT ;  /* 0x0000000810105812 */ /* 0x000fe400078efcff */
[----:B------:R-:W-:Y:S02]  /*2c10*/  ISETP.GT.AND P3, PT, R70, 0x10, !P5 ;  /* 0x000000104600780c */ /* 0x000fe40006f64270 */
[----:B------:R-:W-:Y:S02]  /*2c20*/  ISETP.GE.AND P5, PT, R74, 0x12, PT ;  /* 0x000000124a00780c */ /* 0x000fe40003fa6270 */
[----:B------:R-:W-:-:S02]  /*2c30*/  ISETP.LT.OR P4, PT, R67, 0xa, P4 ;  /* 0x0000000a4300780c */ /* 0x000fc40002781670 */
[----:B------:R-:W-:Y:S02]  /*2c40*/  ISETP.LT.OR P3, PT, R67, 0x11, P3 ;  /* 0x000000114300780c */ /* 0x000fe40001f61670 */
[----:B0-----:R-:W-:Y:S02]  /*2c50*/  FSEL R91, R91, -INF , !P4 ;  /* 0xff8000005b5b7808 */ /* 0x001fe40006000000 */
[----:B------:R-:W-:Y:S02]  /*2c60*/  ISETP.GE.AND P4, PT, R74, 0x19, PT ;  /* 0x000000194a00780c */ /* 0x000fe40003f86270 */
[----:B------:R-:W-:Y:S02]  /*2c70*/  LOP3.LUT R16, R16, 0xffffffef, RZ, 0xc0, !PT ;  /* 0xffffffef10107812 */ /* 0x000fe400078ec0ff */
[----:B------:R-:W-:Y:S02]  /*2c80*/  FSEL R92, R92, -INF , !P3 ;  /* 0xff8000005c5c7808 */ /* 0x000fe40005800000 */
[----:B------:R-:W-:-:S02]  /*2c90*/  ISETP.GT.AND P3, PT, R70, 0x11, !P5 ;  /* 0x000000114600780c */ /* 0x000fc40006f64270 */
[----:B------:R-:W-:Y:S02]  /*2ca0*/  @P5 LOP3.LUT R16, R16, 0x10, RZ, 0xfc, !PT ;  /* 0x0000001010105812 */ /* 0x000fe400078efcff */
[----:B------:R-:W-:Y:S02]  /*2cb0*/  ISETP.LT.OR P3, PT, R67, 0x12, P3 ;  /* 0x000000124300780c */ /* 0x000fe40001f61670 */
[----:B------:R-:W-:Y:S02]  /*2cc0*/  LOP3.LUT R16, R16, 0xfdffffff, RZ, 0xc0, !PT ;  /* 0xfdffffff10107812 */ /* 0x000fe400078ec0ff */
[----:B------:R-:W-:Y:S02]  /*2cd0*/  FSEL R93, R93, -INF , !P3 ;  /* 0xff8000005d5d7808 */ /* 0x000fe40005800000 */
[----:B------:R-:W-:Y:S02]  /*2ce0*/  @P4 LOP3.LUT R16, R16, 0x2000000, RZ, 0xfc, !PT ;  /* 0x0200000010104812 */ /* 0x000fe400078efcff */
[----:B------:R-:W-:-:S02]  /*2cf0*/  ISETP.GT.AND P3, PT, R70, 0x18, !P4 ;  /* 0x000000184600780c */ /* 0x000fc40006764270 */
[----:B------:R-:W-:Y:S02]  /*2d00*/  ISETP.GE.AND P4, PT, R74, 0x1a, PT ;  /* 0x0000001a4a00780c */ /* 0x000fe40003f86270 */
[----:B------:R-:W-:Y:S02]  /*2d10*/  ISETP.LT.OR P3, PT, R67, 0x19, P3 ;  /* 0x000000194300780c */ /* 0x000fe40001f61670 */
[----:B------:R-:W-:Y:S02]  /*2d20*/  LOP3.LUT R16, R16, 0xfeffffff, RZ, 0xc0, !PT ;  /* 0xfeffffff10107812 */ /* 0x000fe400078ec0ff */
[----:B------:R-:W-:Y:S02]  /*2d30*/  FSEL R94, R94, -INF , !P3 ;  /* 0xff8000005e5e7808 */ /* 0x000fe40005800000 */
[----:B------:R-:W-:-:S04]  /*2d40*/  ISETP.GT.AND P3, PT, R70, 0x19, !P4 ;  /* 0x000000194600780c */ /* 0x000fc80006764270 */
[----:B------:R-:W-:Y:S02]  /*2d50*/  ISETP.LT.OR P3, PT, R67, 0x1a, P3 ;  /* 0x0000001a4300780c */ /* 0x000fe40001f61670 */
[----:B------:R-:W-:Y:S02]  /*2d60*/  @P4 LOP3.LUT R16, R16, 0x1000000, RZ, 0xfc, !PT ;  /* 0x0100000010104812 */ /* 0x000fe400078efcff */
[----:B------:R-:W-:Y:S02]  /*2d70*/  ISETP.GE.AND P4, PT, R74, 0x21, PT ;  /* 0x000000214a00780c */ /* 0x000fe40003f86270 */
[----:B------:R-:W-:Y:S02]  /*2d80*/  LOP3.LUT R16, R16, 0xff7fffff, RZ, 0xc0, !PT ;  /* 0xff7fffff10107812 */ /* 0x000fe400078ec0ff */
[----:B------:R-:W-:Y:S02]  /*2d90*/  FSEL R95, R95, -INF , !P3 ;  /* 0xff8000005f5f7808 */ /* 0x000fe40005800000 */
[----:B------:R-:W-:-:S04]  /*2da0*/  ISETP.GT.AND P3, PT, R70, 0x20, !P4 ;  /* 0x000000204600780c */ /* 0x000fc80006764270 */
[----:B------:R-:W-:-:S03]  /*2db0*/  ISETP.LT.OR P3, PT, R67, 0x21, P3 ;  /* 0x000000214300780c */ /* 0x000fc60001f61670 */
        /* <DEDUP_REMOVED lines=104> */
[----:B------:R-:W-:Y:S02]  /*3440*/  FSEL R59, R59, -INF , !P3 ;  /* 0xff8000003b3b7808 */ /* 0x000fe40005800000 */
[----:B------:R-:W-:Y:S02]  /*3450*/  LOP3.LUT R16, R16, 0xfbffffff, RZ, 0xc0, !PT ;  /* 0xfbffffff10107812 */ /* 0x000fe400078ec0ff */
[----:B------:R-:W-:-:S04]  /*3460*/  ISETP.GT.AND P3, PT, R70, 0x68, !P4 ;  /* 0x000000684600780c */ /* 0x000fc80006764270 */
[----:B------:R-:W-:-:S03]  /*3470*/  ISETP.LT.OR P3, PT, R67, 0x69, P3 ;  /* 0x000000694300780c */ /* 0x000fc60001f61670 */
[----:B------:R-:W-:Y:S02]  /*3480*/  @P4 LOP3.LUT R16, R16, 0x4000000, RZ, 0xfc, !PT ;  /* 0x0400000010104812 */ /* 0x000fe400078efcff */
[----:B------:R-:W-:Y:S02]  /*3490*/  ISETP.GE.AND P4, PT, R74, 0x6a, PT ;  /* 0x0000006a4a00780c */ /* 0x000fe40003f86270 */
[----:B------:R-:W-:Y:S02]  /*34a0*/  FSEL R60, R60, -INF , !P3 ;  /* 0xff8000003c3c7808 */ /* 0x000fe40005800000 */
[----:B------:R-:W-:Y:S02]  /*34b0*/  ISETP.GT.AND P3, PT, R70, 0x69, !P4 ;  /* 0x000000694600780c */ /* 0x000fe40006764270 */
[----:B------:R-:W-:Y:S02]  /*34c0*/  LOP3.LUT R16, R16, 0xffffffdf, RZ, 0xc0, !PT ;  /* 0xffffffdf10107812 */ /* 0x000fe400078ec0ff */
[----:B------:R-:W-:-:S04]  /*34d0*/  ISETP.LT.OR P3, PT, R67, 0x6a, P3 ;  /* 0x0000006a4300780c */ /* 0x000fc80001f61670 */
[----:B------:R-:W-:Y:S02]  /*34e0*/  FSEL R61, R61, -INF , !P3 ;  /* 0xff8000003d3d7808 */ /* 0x000fe40005800000 */
[----:B------:R-:W-:Y:S02]  /*34f0*/  ISETP.GE.AND P3, PT, R74, 0x71, PT ;  /* 0x000000714a00780c */ /* 0x000fe40003f66270 */
[----:B------:R-:W-:Y:S02]  /*3500*/  @P4 LOP3.LUT R16, R16, 0x20, RZ, 0xfc, !PT ;  /* 0x0000002010104812 */ /* 0x000fe400078efcff */
[----:B------:R-:W-:Y:S02]  /*3510*/  ISETP.GT.AND P4, PT, R70, 0x70, !P3 ;  /* 0x000000704600780c */ /* 0x000fe40005f84270 */
[----:B------:R-:W-:Y:S02]  /*3520*/  LOP3.LUT R16, R16, 0xfffffffd, RZ, 0xc0, !PT ;  /* 0xfffffffd10107812 */ /* 0x000fe400078ec0ff */
[----:B------:R-:W-:-:S04]  /*3530*/  ISETP.LT.OR P4, PT, R67, 0x71, P4 ;  /* 0x000000714300780c */ /* 0x000fc80002781670 */
[----:B------:R-:W-:Y:S02]  /*3540*/  FSEL R62, R62, -INF , !P4 ;  /* 0xff8000003e3e7808 */ /* 0x000fe40006000000 */
[----:B------:R-:W-:-:S04]  /*3550*/  ISETP.GE.AND P4, PT, R74, 0x72, PT ;  /* 0x000000724a00780c */ /* 0x000fc80003f86270 */
[----:B------:R-:W-:-:S04]  /*3560*/  ISETP.GT.AND P5, PT, R70, 0x71, !P4 ;  /* 0x000000714600780c */ /* 0x000fc800067a4270 */
[----:B------:R-:W-:-:S04]  /*3570*/  ISETP.LT.OR P5, PT, R67, 0x72, P5 ;  /* 0x000000724300780c */ /* 0x000fc80002fa1670 */
[----:B------:R-:W-:Y:S02]  /*3580*/  FSEL R48, R63, -INF , !P5 ;  /* 0xff8000003f307808 */ /* 0x000fe40006800000 */
[----:B------:R-:W-:Y:S02]  /*3590*/  ISETP.GE.AND P5, PT, R74, 0x79, PT ;  /* 0x000000794a00780c */ /* 0x000fe40003fa6270 */
[----:B-1----:R-:W-:Y:S02]  /*35a0*/  VIADDMNMX R63, R4, R76, R71, PT ;  /* 0x0000004c043f7246 */ /* 0x002fe40003800147 */
[----:B------:R-:W-:-:S04]  /*35b0*/  ISETP.GT.AND P6, PT, R70, 0x78, !P5 ;  /* 0x000000784600780c */ /* 0x000fc80006fc4270 */
[----:B------:R-:W-:-:S04]  /*35c0*/  ISETP.LT.OR P6, PT, R67, 0x79, P6 ;  /* 0x000000794300780c */ /* 0x000fc800037c1670 */
[----:B------:R-:W-:Y:S02]  /*35d0*/  FSEL R46, R84, -INF , !P6 ;  /* 0xff800000542e7808 */ /* 0x000fe40007000000 */
[----:B------:R-:W-:-:S13]  /*35e0*/  ISETP.GE.AND P6, PT, R74, 0x1, PT ;  /* 0x000000014a00780c */ /* 0x000fda0003fc6270 */
[----:B------:R-:W-:Y:S02]  /*35f0*/  @P6 LOP3.LUT R16, R16, 0x2, RZ, 0xfc, !PT ;  /* 0x0000000210106812 */ /* 0x000fe400078efcff */
[----:B------:R-:W-:Y:S02]  /*3600*/  ISETP.GT.AND P6, PT, R70, RZ, !P6 ;  /* 0x000000ff4600720c */ /* 0x000fe400077c4270 */
[----:B------:R-:W-:Y:S02]  /*3610*/  LOP3.LUT R16, R16, 0xfffffffe, RZ, 0xc0, !PT ;  /* 0xfffffffe10107812 */ /* 0x000fe400078ec0ff */
[----:B------:R-:W-:-:S04]  /*3620*/  ISETP.LT.OR P6, PT, R67, 0x1, P6 ;  /* 0x000000014300780c */ /* 0x000fc800037c1670 */
[----:B------:R-:W-:Y:S02]  /*3630*/  FSEL R68, R6, -INF , !P6 ;  /* 0xff80000006447808 */ /* 0x000fe40007000000 */
[----:B------:R-:W-:-:S13]  /*3640*/  ISETP.GE.AND P6, PT, R74, 0x7a, PT ;  /* 0x0000007a4a00780c */ /* 0x000fda0003fc6270 */
[----:B------:R-:W-:Y:S02]  /*3650*/  @P6 LOP3.LUT R16, R16, 0x1, RZ, 0xfc, !PT ;  /* 0x0000000110106812 */ /* 0x000fe400078efcff */
[----:B------:R-:W-:-:S04]  /*3660*/  ISETP.GT.AND P6, PT, R70, 0x79, !P6 ;  /* 0x000000794600780c */ /* 0x000fc800077c4270 */
[----:B------:R-:W-:Y:S01]  /*3670*/  ISETP.LT.OR P6, PT, R67, 0x7a, P6 ;  /* 0x0000007a4300780c */ /* 0x000fe200037c1670 */
[----:B------:R-:W-:-:S03]  /*3680*/  IMAD.IADD R67, R73, 0x1, R4 ;  /* 0x0000000149437824 */ /* 0x000fc600078e0204 */
[----:B------:R-:W-:Y:S02]  /*3690*/  FSEL R6, R85, -INF , !P6 ;  /* 0xff80000055067808 */ /* 0x000fe40007000000 */
[----:B------:R-:W-:-:S13]  /*36a0*/  PLOP3.LUT P6, PT, PT, PT, UP0, 0x40, 0x0 ;  /* 0x000000000000781c */ /* 0x000fda0003fce808 */
[----:B------:R-:W-:Y:S05]  /*36b0*/  @P6 BRA `(.L_x_861) ;  /* 0x0000000000646947 */ /* 0x000fea0003800000 */
        /* <DEDUP_REMOVED lines=9> */
[----:B------:R-:W0:Y:S02]  /*3750*/  @P6 LDC.64 R4, c[0x0][0x9e8] ;  /* 0x00027a00ff046b82 */ /* 0x000e240000000a00 */
[----:B0-----:R-:W-:-:S05]  /*3760*/  @P6 IMAD.HI.U32 R4, R69, R4, RZ ;  /* 0x0000000445046227 */ /* 0x001fca00078e00ff */
[----:B------:R-:W-:-:S04]  /*3770*/  @P6 SHF.R.U32.HI R69, RZ, R5, R4 ;  /* 0x00000005ff456219 */ /* 0x000fc80000011604 */
[----:B------:R-:W-:Y:S01]  /*3780*/  LOP3.LUT R69, RZ, R69, RZ, 0x33, !PT ;  /* 0x00000045ff457212 */ /* 0x000fe200078e33ff */
[----:B------:R-:W-:Y:S06]  /*3790*/  BRA `(.L_x_864) ;  /* 0x0000000000187947 */ /* 0x000fec0003800000 */
.L_x_863:
[----:B------:R-:W-:Y:S02]  /*37a0*/  ULDC UR4, c[0x0][0x9e4] ;  /* 0x0002790000047ab9 */ /* 0x000fe40000000800 */
[----:B------:R-:W-:-:S05]  /*37b0*/  IMAD.U32 R56, RZ, RZ, UR4 ;  /* 0x00000004ff387e24 */ /* 0x000fca000f8e00ff */
[----:B------:R-:W-:-:S13]  /*37c0*/  ISETP.NE.AND P6, PT, R56, 0x1, PT ;  /* 0x000000013800780c */ /* 0x000fda0003fc5270 */
[----:B------:R-:W0:Y:S02]  /*37d0*/  @P6 LDC.64 R4, c[0x0][0x9e8] ;  /* 0x00027a00ff046b82 */ /* 0x000e240000000a00 */
[----:B0-----:R-:W-:-:S05]  /*37e0*/  @P6 IMAD.HI.U32 R4, R69, R4, RZ ;  /* 0x0000000445046227 */ /* 0x001fca00078e00ff */
[----:B------:R-:W-:-:S07]  /*37f0*/  @P6 SHF.R.U32.HI R69, RZ, R5, R4 ;  /* 0x00000005ff456219 */ /* 0x000fce0000011604 */
.L_x_864:
[----:B------:R-:W-:Y:S05]  /*3800*/  BSYNC B0 ;  /* 0x0000000000007941 */ /* 0x000fea0003800000 */
.L_x_862:
[----:B------:R-:W-:-:S04]  /*3810*/  IMAD R69, R69, R56, -R72 ;  /* 0x0000003845457224 */ /* 0x000fc800078e0a48 */
[----:B------:R-:W-:-:S05]  /*3820*/  IMAD R4, R2, -0x2, R69 ;  /* 0xfffffffe02047824 */ /* 0x000fca00078e0245 */
[----:B------:R-:W-:Y:S02]  /*3830*/  VIADDMNMX R63, R4, R56, R63, PT ;  /* 0x00000038043f7246 */ /* 0x000fe4000380013f */
[----:B------:R-:W-:-:S07]  /*3840*/  VIMNMX R67, R67, R4, !PT ;  /* 0x0000000443437248 */ /* 0x000fce0007fe0100 */
.L_x_861:
[----:B------:R-:W-:Y:S01]  /*3850*/  ISETP.GT.AND P1, PT, R67, 0x1, !P1 ;  /* 0x000000014300780c */ /* 0x000fe20004f24270 */
[----:B------:R-:W-:Y:S01]  /*3860*/  ULDC UR11, c[0x0][0x988] ;  /* 0x00026200000b7ab9 */ /* 0x000fe20000000800 */
[----:B------:R-:W-:Y:S01]  /*3870*/  LOP3.LUT P6, RZ, R16, 0x4, RZ, 0xc0, !PT ;  /* 0x0000000410ff7812 */ /* 0x000fe200078cc0ff */
[----:B------:R-:W-:Y:S01]  /*3880*/  UISETP.NE.AND UP0, UPT, UR60, URZ, UPT ;  /* 0x0000003f3c00728c */ /* 0x000fe2000bf05270 */
[----:B------:R-:W-:Y:S02]  /*3890*/  ISETP.LT.OR P1, PT, R63, 0x2, P1 ;  /* 0x000000023f00780c */ /* 0x000fe40000f21670 */
[----:B------:R-:W-:Y:S02]  /*38a0*/  FMNMX.FTZ R5, R68, R89, !PT ;  /* 0x0000005944057209 */ /* 0x000fe40007810000 */
[----:B------:R-:W-:Y:S02]  /*38b0*/  FSEL R3, R3, -INF , !P1 ;  /* 0xff80000003037808 */ /* 0x000fe40004800000 */
[----:B------:R-:W-:-:S02]  /*38c0*/  ISETP.GT.AND P1, PT, R67, 0x9, !P6 ;  /* 0x000000094300780c */ /* 0x000fc40007724270 */
[----:B------:R-:W-:Y:S02]  /*38d0*/  FMNMX.FTZ R4, R90, R5, !PT ;  /* 0x000000055a047209 */ /* 0x000fe40007810000 */
[----:B------:R-:W-:Y:S02]  /*38e0*/  ISETP.LT.OR P1, PT, R63, 0xa, P1 ;  /* 0x0000000a3f00780c */ /* 0x000fe40000f21670 */
[----:B------:R-:W-:Y:S02]  /*38f0*/  FMNMX.FTZ R5, R91, R4, !PT ;  /* 0x000000045b057209 */ /* 0x000fe40007810000 */
[----:B------:R-:W-:Y:S02]  /*3900*/  FSEL R11, R11, -INF , !P1 ;  /* 0xff8000000b0b7808 */ /* 0x000fe40004800000 */
[----:B------:R-:W-:Y:S02]  /*3910*/  LOP3.LUT P1, RZ, R16, 0x8, RZ, 0xc0, !PT ;  /* 0x0000000810ff7812 */ /* 0x000fe4000782c0ff */
[----:B------:R-:W-:-:S02]  /*3920*/  FMNMX.FTZ R4, R92, R5, !PT ;  /* 0x000000055c047209 */ /* 0x000fc40007810000 */
[----:B------:R-:W-:Y:S02]  /*3930*/  ISETP.GT.AND P1, PT, R67, 0x10, !P1 ;  /* 0x000000104300780c */ /* 0x000fe40004f24270 */
[----:B------:R-:W-:Y:S02]  /*3940*/  FMNMX.FTZ R5, R93, R4, !PT ;  /* 0x000000045d057209 */ /* 0x000fe40007810000 */
[----:B------:R-:W-:Y:S02]  /*3950*/  ISETP.LT.OR P1, PT, R63, 0x11, P1 ;  /* 0x000000113f00780c */ /* 0x000fe40000f21670 */
[----:B------:R-:W-:Y:S02]  /*3960*/  ISETP.GT.AND P2, PT, R67, 0x8, !P2 ;  /* 0x000000084300780c */ /* 0x000fe40005744270 */
[----:B------:R-:W-:Y:S02]  /*3970*/  FSEL R12, R12, -INF , !P1 ;  /* 0xff8000000c0c7808 */ /* 0x000fe40004800000 */
[----:B------:R-:W-:-:S02]  /*3980*/  LOP3.LUT P1, RZ, R16, 0x10, RZ, 0xc0, !PT ;  /* 0x0000001010ff7812 */ /* 0x000fc4000782c0ff */
[----:B------:R-:W-:Y:S02]  /*3990*/  FMNMX.FTZ R4, R94, R5, !PT ;  /* 0x000000055e047209 */ /* 0x000fe40007810000 */
[----:B------:R-:W-:Y:S02]  /*39a0*/  ISETP.GT.AND P1, PT, R67, 0x11, !P1 ;  /* 0x000000114300780c */ /* 0x000fe40004f24270 */
[C---:B------:R-:W-:Y:S02]  /*39b0*/  ISETP.LT.OR P2, PT, R63.reuse, 0x9, P2 ;  /* 0x000000093f00780c */ /* 0x040fe40001741670 */
[----:B------:R-:W-:Y:S02]  /*39c0*/  ISETP.LT.OR P1, PT, R63, 0x12, P1 ;  /* 0x000000123f00780c */ /* 0x000fe40000f21670 */
[----:B------:R-:W-:Y:S02]  /*39d0*/  FMNMX.FTZ R5, R95, R4, !PT ;  /* 0x000000045f057209 */ /* 0x000fe40007810000 */
[----:B------:R-:W-:-:S02]  /*39e0*/  FSEL R13, R13, -INF , !P1 ;  /* 0xff8000000d0d7808 */ /* 0x000fc40004800000 */
[----:B------:R-:W-:Y:S02]  /*39f0*/  LOP3.LUT P1, RZ, R16, 0x2000000, RZ, 0xc0, !PT ;  /* 0x0200000010ff7812 */ /* 0x000fe4000782c0ff */
[----:B------:R-:W-:Y:S02]  /*3a00*/  FSEL R10, R10, -INF , !P2 ;  /* 0xff8000000a0a7808 */ /* 0x000fe40005000000 */
[----:B------:R-:W-:Y:S02]  /*3a10*/  ISETP.GT.AND P1, PT, R67, 0x18, !P1 ;  /* 0x000000184300780c */ /* 0x000fe40004f24270 */
[----:B------:R-:W-:Y:S02]  /*3a20*/  LOP3.LUT P2, RZ, R16, 0x40000, RZ, 0xc0, !PT ;  /* 0x0004000010ff7812 */ /* 0x000fe4000784c0ff */
[----:B------:R-:W-:Y:S02]  /*3a30*/  ISETP.LT.OR P1, PT, R63, 0x19, P1 ;  /* 0x000000193f00780c */ /* 0x000fe40000f21670 */
[----:B------:R-:W-:-:S02]  /*3a40*/  FMNMX.FTZ R4, R96, R5, !PT ;  /* 0x0000000560047209 */ /* 0x000fc40007810000 */
[----:B------:R-:W-:Y:S02]  /*3a50*/  FSEL R14, R14, -INF , !P1 ;  /* 0xff8000000e0e7808 */ /* 0x000fe40004800000 */
[C---:B------:R-:W-:Y:S02]  /*3a60*/  LOP3.LUT P1, RZ, R16.reuse, 0x1000000, RZ, 0xc0, !PT ;  /* 0x0100000010ff7812 */ /* 0x040fe4000782c0ff */
[----:B------:R-:W-:Y:S02]  /*3a70*/  FMNMX.FTZ R5, R97, R4, !PT ;  /* 0x0000000461057209 */ /* 0x000fe40007810000 */
[----:B------:R-:W-:Y:S02]  /*3a80*/  ISETP.GT.AND P1, PT, R67, 0x19, !P1 ;  /* 0x000000194300780c */ /* 0x000fe40004f24270 */
[----:B------:R-:W-:Y:S02]  /*3a90*/  LOP3.LUT P6, RZ, R16, 0x20000, RZ, 0xc0, !PT ;  /* 0x0002000010ff7812 */ /* 0x000fe400078cc0ff */
[----:B------:R-:W-:-:S02]  /*3aa0*/  ISETP.LT.OR P1, PT, R63, 0x1a, P1 ;  /* 0x0000001a3f00780c */ /* 0x000fc40000f21670 */
[----:B------:R-:W-:Y:S02]  /*3ab0*/  FMNMX.FTZ R4, R98, R5, !PT ;  /* 0x0000000562047209 */ /* 0x000fe40007810000 */
[----:B------:R-:W-:Y:S02]  /*3ac0*/  FSEL R15, R15, -INF , !P1 ;  /* 0xff8000000f0f7808 */ /* 0x000fe40004800000 */
[----:B------:R-:W-:Y:S02]  /*3ad0*/  LOP3.LUT P1, RZ, R16, 0x800000, RZ, 0xc0, !PT ;  /* 0x0080000010ff7812 */ /* 0x000fe4000782c0ff */
[----:B------:R-:W-:Y:S02]  /*3ae0*/  FMNMX.FTZ R5, R99, R4, !PT ;  /* 0x0000000463057209 */ /* 0x000fe40007810000 */
[----:B------:R-:W-:Y:S02]  /*3af0*/  ISETP.GT.AND P1, PT, R67, 0x20, !P1 ;  /* 0x000000204300780c */ /* 0x000fe40004f24270 */
[----:B------:R-:W-:-:S02]  /*3b00*/  FMNMX.FTZ R4, R64, R5, !PT ;  /* 0x0000000540047209 */ /* 0x000fc40007810000 */
[----:B------:R-:W-:Y:S02]  /*3b10*/  ISETP.LT.OR P1, PT, R63, 0x21, P1 ;  /* 0x000000213f00780c */ /* 0x000fe40000f21670 */
[----:B------:R-:W-:Y:S02]  /*3b20*/  FMNMX.FTZ R5, R65, R4, !PT ;  /* 0x0000000441057209 */ /* 0x000fe40007810000 */
[----:B------:R-:W-:Y:S02]  /*3b30*/  FSEL R20, R20, -INF , !P1 ;  /* 0xff80000014147808 */ /* 0x000fe40004800000 */
[----:B------:R-:W-:Y:S02]  /*3b40*/  LOP3.LUT P1, RZ, R16, 0x400000, RZ, 0xc0, !PT ;  /* 0x0040000010ff7812 */ /* 0x000fe4000782c0ff */
[----:B------:R-:W-:Y:S02]  /*3b50*/  FMNMX.FTZ R4, R66, R5, !PT ;  /* 0x0000000542047209 */ /* 0x000fe40007810000 */
        /* <DEDUP_REMOVED lines=10> */
[----:B------:R-:W-:Y:S02]  /*3c00*/  FMNMX.FTZ R5, R53, R4, !PT ;  /* 0x0000000435057209 */ /* 0x000fe40007810000 */
[----:B------:R-:W-:Y:S02]  /*3c10*/  FSEL R24, R24, -INF , !P1 ;  /* 0xff80000018187808 */ /* 0x000fe40004800000 */
[----:B------:R-:W-:-:S02]  /*3c20*/  LOP3.LUT P1, RZ, R16, 0x100000, RZ, 0xc0, !PT ;  /* 0x0010000010ff7812 */ /* 0x000fc4000782c0ff */
[----:B------:R-:W-:Y:S02]  /*3c30*/  FMNMX.FTZ R4, R54, R5, !PT ;  /* 0x0000000536047209 */ /* 0x000fe40007810000 */
[----:B------:R-:W-:Y:S02]  /*3c40*/  ISETP.GT.AND P1, PT, R67, 0x29, !P1 ;  /* 0x000000294300780c */ /* 0x000fe40004f24270 */
[----:B------:R-:W-:Y:S02]  /*3c50*/  FMNMX.FTZ R4, R55, R4, !PT ;  /* 0x0000000437047209 */ /* 0x000fe40007810000 */
[----:B------:R-:W-:Y:S02]  /*3c60*/  ISETP.LT.OR P1, PT, R63, 0x2a, P1 ;  /* 0x0000002a3f00780c */ /* 0x000fe40000f21670 */
[----:B------:R-:W-:Y:S02]  /*3c70*/  FMNMX.FTZ R4, R47, R4, !PT ;  /* 0x000000042f047209 */ /* 0x000fe40007810000 */
[----:B------:R-:W-:-:S02]  /*3c80*/  FSEL R25, R25, -INF , !P1 ;  /* 0xff80000019197808 */ /* 0x000fc40004800000 */
[----:B------:R-:W-:Y:S02]  /*3c90*/  LOP3.LUT P1, RZ, R16, 0x80000, RZ, 0xc0, !PT ;  /* 0x0008000010ff7812 */ /* 0x000fe4000782c0ff */
[----:B------:R-:W-:Y:S02]  /*3ca0*/  FMNMX.FTZ R5, R57, R4, !PT ;  /* 0x0000000439057209 */ /* 0x000fe40007810000 */
[----:B------:R-:W-:Y:S02]  /*3cb0*/  ISETP.GT.AND P1, PT, R67, 0x30, !P1 ;  /* 0x000000304300780c */ /* 0x000fe40004f24270 */
[----:B------:R-:W-:Y:S02]  /*3cc0*/  FMNMX.FTZ R4, R58, R5, !PT ;  /* 0x000000053a047209 */ /* 0x000fe40007810000 */
[----:B------:R-:W-:Y:S02]  /*3cd0*/  ISETP.LT.OR P1, PT, R63, 0x31, P1 ;  /* 0x000000313f00780c */ /* 0x000fe40000f21670 */
[----:B------:R-:W-:-:S02]  /*3ce0*/  FMNMX.FTZ R5, R59, R4, !PT ;  /* 0x000000043b057209 */ /* 0x000fc40007810000 */
[----:B------:R-:W-:Y:S02]  /*3cf0*/  FSEL R26, R26, -INF , !P1 ;  /* 0xff8000001a1a7808 */ /* 0x000fe40004800000 */
[----:B------:R-:W-:Y:S02]  /*3d00*/  ISETP.GT.AND P1, PT, R67, 0x31, !P2 ;  /* 0x000000314300780c */ /* 0x000fe40005724270 */
[----:B------:R-:W-:Y:S02]  /*3d10*/  FMNMX.FTZ R4, R60, R5, !PT ;  /* 0x000000053c047209 */ /* 0x000fe40007810000 */
[----:B------:R-:W-:Y:S02]  /*3d20*/  ISETP.LT.OR P1, PT, R63, 0x32, P1 ;  /* 0x000000323f00780c */ /* 0x000fe40000f21670 */
[----:B------:R-:W-:Y:S02]  /*3d30*/  FMNMX.FTZ R5, R61, R4, !PT ;  /* 0x000000043d057209 */ /* 0x000fe40007810000 */
[----:B------:R-:W-:-:S02]  /*3d40*/  FSEL R27, R27, -INF , !P1 ;  /* 0xff8000001b1b7808 */ /* 0x000fc40004800000 */
        /* <DEDUP_REMOVED lines=10> */
[----:B------:R-:W-:Y:S01]  /*3df0*/  LOP3.LUT P2, RZ, R16, 0x80, RZ, 0xc0, !PT ;  /* 0x0000008010ff7812 */ /* 0x000fe2000784c0ff */
[----:B------:R-:W0:Y:S01]  /*3e00*/  SHFL.BFLY PT, R4, R5, 0x2, 0x1f ;  /* 0x0c401f0005047f89 */ /* 0x000e2200000e0000 */
[----:B------:R-:W-:-:S02]  /*3e10*/  FSEL R29, R29, -INF , !P1 ;  /* 0xff8000001d1d7808 */ /* 0x000fc40004800000 */
[C---:B------:R-:W-:Y:S02]  /*3e20*/  LOP3.LUT P1, RZ, R16.reuse, 0x8000, RZ, 0xc0, !PT ;  /* 0x0000800010ff7812 */ /* 0x040fe4000782c0ff */
[----:B------:R-:W-:Y:S02]  /*3e30*/  LOP3.LUT P6, RZ, R16, 0x40, RZ, 0xc0, !PT ;  /* 0x0000004010ff7812 */ /* 0x000fe400078cc0ff */
[C---:B------:R-:W-:Y:S02]  /*3e40*/  ISETP.GT.AND P1, PT, R67.reuse, 0x40, !P1 ;  /* 0x000000404300780c */ /* 0x040fe40004f24270 */
[----:B------:R-:W-:Y:S02]  /*3e50*/  ISETP.GT.AND P3, PT, R67, 0x70, !P3 ;  /* 0x000000704300780c */ /* 0x000fe40005f64270 */
[----:B------:R-:W-:Y:S02]  /*3e60*/  ISETP.LT.OR P1, PT, R63, 0x41, P1 ;  /* 0x000000413f00780c */ /* 0x000fe40000f21670 */
[----:B------:R-:W-:-:S02]  /*3e70*/  ISETP.GT.AND P4, PT, R67, 0x71, !P4 ;  /* 0x000000714300780c */ /* 0x000fc40006784270 */
[----:B------:R-:W-:Y:S02]  /*3e80*/  FSEL R30, R30, -INF , !P1 ;  /* 0xff8000001e1e7808 */ /* 0x000fe40004800000 */
[----:B------:R-:W-:Y:S02]  /*3e90*/  LOP3.LUT P1, RZ, R16, 0x4000, RZ, 0xc0, !PT ;  /* 0x0000400010ff7812 */ /* 0x000fe4000782c0ff */
[C---:B------:R-:W-:Y:S02]  /*3ea0*/  ISETP.GT.AND P5, PT, R67.reuse, 0x78, !P5 ;  /* 0x000000784300780c */ /* 0x040fe40006fa4270 */
[----:B------:R-:W-:Y:S02]  /*3eb0*/  ISETP.GT.AND P1, PT, R67, 0x41, !P1 ;  /* 0x000000414300780c */ /* 0x000fe40004f24270 */
[C---:B------:R-:W-:Y:S02]  /*3ec0*/  ISETP.LT.OR P3, PT, R63.reuse, 0x71, P3 ;  /* 0x000000713f00780c */ /* 0x040fe40001f61670 */
[----:B------:R-:W-:-:S02]  /*3ed0*/  ISETP.LT.OR P1, PT, R63, 0x42, P1 ;  /* 0x000000423f00780c */ /* 0x000fc40000f21670 */
[----:B0-----:R-:W-:Y:S02]  /*3ee0*/  FMNMX.FTZ R4, R5, R4, !PT ;  /* 0x0000000405047209 */ /* 0x001fe40007810000 */
[----:B------:R-:W-:Y:S02]  /*3ef0*/  FSEL R31, R31, -INF , !P1 ;  /* 0xff8000001f1f7808 */ /* 0x000fe40004800000 */
[----:B------:R-:W-:Y:S01]  /*3f00*/  LOP3.LUT P1, RZ, R16, 0x2000, RZ, 0xc0, !PT ;  /* 0x0000200010ff7812 */ /* 0x000fe2000782c0ff */
[----:B------:R-:W0:Y:S01]  /*3f10*/  SHFL.BFLY PT, R69, R4, 0x1, 0x1f ;  /* 0x0c201f0004457f89 */ /* 0x000e2200000e0000 */
[----:B------:R-:W-:Y:S02]  /*3f20*/  ISETP.LT.OR P4, PT, R63, 0x72, P4 ;  /* 0x000000723f00780c */ /* 0x000fe40002781670 */
[----:B------:R-:W-:Y:S02]  /*3f30*/  ISETP.GT.AND P1, PT, R67, 0x48, !P1 ;  /* 0x000000484300780c */ /* 0x000fe40004f24270 */
[----:B------:R-:W-:-:S02]  /*3f40*/  FSEL R78, R43, -INF , !P4 ;  /* 0xff8000002b4e7808 */ /* 0x000fc40006000000 */
[C---:B------:R-:W-:Y:S02]  /*3f50*/  ISETP.LT.OR P1, PT, R63.reuse, 0x49, P1 ;  /* 0x000000493f00780c */ /* 0x040fe40000f21670 */
[----:B------:R-:W-:Y:S02]  /*3f60*/  ISETP.LT.OR P5, PT, R63, 0x79, P5 ;  /* 0x000000793f00780c */ /* 0x000fe40002fa1670 */
[----:B------:R-:W-:Y:S02]  /*3f70*/  FSEL R32, R32, -INF , !P1 ;  /* 0xff80000020207808 */ /* 0x000fe40004800000 */
[----:B------:R-:W-:Y:S02]  /*3f80*/  LOP3.LUT P1, RZ, R16, 0x1000, RZ, 0xc0, !PT ;  /* 0x0000100010ff7812 */ /* 0x000fe4000782c0ff */
[----:B------:R-:W-:Y:S02]  /*3f90*/  R2UR UR7, R19 ;  /* 0x00000000130772ca */ /* 0x000fe400000e0000 */
[----:B------:R-:W-:-:S02]  /*3fa0*/  ISETP.GT.AND P1, PT, R67, 0x49, !P1 ;  /* 0x000000494300780c */ /* 0x000fc40004f24270 */
[----:B------:R-:W-:Y:S02]  /*3fb0*/  R2UR UR4, R142 ;  /* 0x000000008e0472ca */ /* 0x000fe400000e0000 */
[----:B------:R-:W-:Y:S02]  /*3fc0*/  ISETP.LT.OR P1, PT, R63, 0x4a, P1 ;  /* 0x0000004a3f00780c */ /* 0x000fe40000f21670 */
[----:B0-----:R-:W-:Y:S02]  /*3fd0*/  FMNMX.FTZ R56, R4, R69, !PT ;  /* 0x0000004504387209 */ /* 0x001fe40007810000 */
[----:B------:R-:W-:Y:S02]  /*3fe0*/  FSEL R33, R33, -INF , !P1 ;  /* 0xff80000021217808 */ /* 0x000fe40004800000 */
[----:B------:R-:W-:Y:S01]  /*3ff0*/  LOP3.LUT P1, RZ, R16, 0x800, RZ, 0xc0, !PT ;  /* 0x0000080010ff7812 */ /* 0x000fe2000782c0ff */
[----:B------:R-:W-:-:S03]  /*4000*/  FMUL.FTZ R79, R56, UR11 ;  /* 0x0000000b384f7c20 */ /* 0x000fc60008410000 */
[----:B------:R-:W-:Y:S01]  /*4010*/  ISETP.GT.AND P1, PT, R67, 0x50, !P1 ;  /* 0x000000504300780c */ /* 0x000fe20004f24270 */
[----:B------:R-:W-:-:S03]  /*4020*/  UISETP.NE.AND UP1, UPT, UR4, URZ, UPT ;  /* 0x0000003f0400728c */ /* 0x000fc6000bf25270 */
[----:B------:R-:W-:-:S04]  /*4030*/  ISETP.LT.OR P1, PT, R63, 0x51, P1 ;  /* 0x000000513f00780c */ /* 0x000fc80000f21670 */
[----:B------:R-:W-:Y:S02]  /*4040*/  FSEL R35, R35, -INF , !P1 ;  /* 0xff80000023237808 */ /* 0x000fe40004800000 */
[----:B------:R-:W-:Y:S02]  /*4050*/  LOP3.LUT P1, RZ, R16, 0x400, RZ, 0xc0, !PT ;  /* 0x0000040010ff7812 */ /* 0x000fe4000782c0ff */
[----:B------:R-:W-:Y:S01]  /*4060*/  @UP1 ULDC UR4, c[0x0][0x44c] ;  /* 0x0001130000041ab9 */ /* 0x000fe20000000800 */
[----:B------:R-:W-:Y:S01]  /*4070*/  @UP1 ULDC UR10, c[0x0][0x450] ;  /* 0x00011400000a1ab9 */ /* 0x000fe20000000800 */
[----:B------:R-:W-:Y:S01]  /*4080*/  ISETP.GT.AND P1, PT, R67, 0x51, !P1 ;  /* 0x000000514300780c */ /* 0x000fe20004f24270 */
[----:B------:R-:W-:-:S03]  /*4090*/  UIMAD.WIDE.U32 UR4, UR40, UR4, URZ ;  /* 0x00000004280472a5 */ /* 0x000fc6000f8e003f */
[----:B------:R-:W-:Y:S01]  /*40a0*/  ISETP.LT.OR P1, PT, R63, 0x52, P1 ;  /* 0x000000523f00780c */ /* 0x000fe20000f21670 */
[----:B------:R-:W-:-:S03]  /*40b0*/  @UP1 USHF.R.U32.HI UR40, URZ, UR10, UR5 ;  /* 0x0000000a3f281299 */ /* 0x000fc60008011605 */
[----:B------:R-:W-:Y:S01]  /*40c0*/  FSEL R34, R34, -INF , !P1 ;  /* 0xff80000022227808 */ /* 0x000fe20004800000 */
[----:B------:R-:W-:Y:S01]  /*40d0*/  UIADD3 UR40, UR7, UR40, URZ ;  /* 0x0000002807287290 */ /* 0x000fe2000fffe03f */
[----:B------:R-:W-:-:S03]  /*40e0*/  LOP3.LUT P1, RZ, R16, 0x200, RZ, 0xc0, !PT ;  /* 0x0000020010ff7812 */ /* 0x000fc6000782c0ff */
[----:B------:R-:W-:Y:S01]  /*40f0*/  UIADD3 UR6, UR40, UR6, URZ ;  /* 0x0000000628067290 */ /* 0x000fe2000fffe03f */
[----:B------:R-:W-:-:S04]  /*4100*/  ISETP.GT.AND P1, PT, R67, 0x58, !P1 ;  /* 0x000000584300780c */ /* 0x000fc80004f24270 */
[----:B------:R-:W-:-:S04]  /*4110*/  ISETP.LT.OR P1, PT, R63, 0x59, P1 ;  /* 0x000000593f00780c */ /* 0x000fc80000f21670 */
[----:B------:R-:W-:Y:S02]  /*4120*/  FSEL R37, R37, -INF , !P1 ;  /* 0xff80000025257808 */ /* 0x000fe40004800000 */
[----:B------:R-:W-:-:S04]  /*4130*/  LOP3.LUT P1, RZ, R16, 0x100, RZ, 0xc0, !PT ;  /* 0x0000010010ff7812 */ /* 0x000fc8000782c0ff */
[----:B------:R-:W-:-:S04]  /*4140*/  ISETP.GT.AND P1, PT, R67, 0x59, !P1 ;  /* 0x000000594300780c */ /* 0x000fc80004f24270 */
[----:B------:R-:W-:-:S04]  /*4150*/  ISETP.LT.OR P1, PT, R63, 0x5a, P1 ;  /* 0x0000005a3f00780c */ /* 0x000fc80000f21670 */
[----:B------:R-:W-:Y:S02]  /*4160*/  FSEL R36, R36, -INF , !P1 ;  /* 0xff80000024247808 */ /* 0x000fe40004800000 */
[----:B------:R-:W-:Y:S02]  /*4170*/  ISETP.GT.AND P1, PT, R67, 0x60, !P2 ;  /* 0x000000604300780c */ /* 0x000fe40005724270 */
[----:B------:R-:W-:Y:S02]  /*4180*/  LOP3.LUT P2, RZ, R16, 0x20, RZ, 0xc0, !PT ;  /* 0x0000002010ff7812 */ /* 0x000fe4000784c0ff */
[----:B------:R-:W-:Y:S02]  /*4190*/  ISETP.LT.OR P1, PT, R63, 0x61, P1 ;  /* 0x000000613f00780c */ /* 0x000fe40000f21670 */
[----:B------:R-:W-:Y:S02]  /*41a0*/  ISETP.GT.AND P2, PT, R67, 0x69, !P2 ;  /* 0x000000694300780c */ /* 0x000fe40005744270 */
[----:B------:R-:W-:-:S02]  /*41b0*/  FSEL R39, R39, -INF , !P1 ;  /* 0xff80000027277808 */ /* 0x000fc40004800000 */
[----:B------:R-:W-:Y:S02]  /*41c0*/  ISETP.GT.AND P1, PT, R67, 0x61, !P6 ;  /* 0x000000614300780c */ /* 0x000fe40007724270 */
[----:B------:R-:W-:Y:S02]  /*41d0*/  LOP3.LUT P6, RZ, R16, 0x2, RZ, 0xc0, !PT ;  /* 0x0000000210ff7812 */ /* 0x000fe400078cc0ff */
[C---:B------:R-:W-:Y:S02]  /*41e0*/  ISETP.LT.OR P1, PT, R63.reuse, 0x62, P1 ;  /* 0x000000623f00780c */ /* 0x040fe40000f21670 */
[----:B------:R-:W-:Y:S02]  /*41f0*/  ISETP.LT.OR P2, PT, R63, 0x6a, P2 ;  /* 0x0000006a3f00780c */ /* 0x000fe40001741670 */
[----:B------:R-:W-:Y:S02]  /*4200*/  FSEL R38, R38, -INF , !P1 ;  /* 0xff80000026267808 */ /* 0x000fe40004800000 */
[----:B------:R-:W-:-:S04]  /*4210*/  FSETP.NEU.FTZ.AND P1, PT, R56, -INF , PT ;  /* 0xff8000003800780b */ /* 0x000fc80003f3d000 */
[----:B------:R-:W-:Y:S02]  /*4220*/  FSEL R79, R79, RZ, P1 ;  /* 0x000000ff4f4f7208 */ /* 0x000fe40000800000 */
[----:B------:R-:W-:Y:S02]  /*4230*/  ISETP.GT.AND P1, PT, R67, RZ, !P6 ;  /* 0x000000ff4300720c */ /* 0x000fe40007724270 */
[----:B------:R-:W-:Y:S01]  /*4240*/  LOP3.LUT P6, RZ, R16, 0x1, RZ, 0xc0, !PT ;  /* 0x0000000110ff7812 */ /* 0x000fe200078cc0ff */
[--C-:B------:R-:W-:Y:S01]  /*4250*/  FFMA.FTZ R82, R50, UR11, -R79.reuse ;  /* 0x0000000b32527c23 */ /* 0x100fe2000801084f */
[----:B------:R-:W-:Y:S01]  /*4260*/  ISETP.LT.OR P1, PT, R63, 0x1, P1 ;  /* 0x000000013f00780c */ /* 0x000fe20000f21670 */
[--C-:B------:R-:W-:Y:S01]  /*4270*/  FFMA.FTZ R52, R52, UR11, -R79.reuse ;  /* 0x0000000b34347c23 */ /* 0x100fe2000801084f */
[----:B------:R-:W-:Y:S01]  /*4280*/  ISETP.GT.AND P6, PT, R67, 0x79, !P6 ;  /* 0x000000794300780c */ /* 0x000fe200077c4270 */
[--C-:B------:R-:W-:Y:S01]  /*4290*/  FFMA.FTZ R69, R89, UR11, -R79.reuse ;  /* 0x0000000b59457c23 */ /* 0x100fe2000801084f */
[----:B------:R-:W-:Y:S01]  /*42a0*/  FSEL R74, R0, -INF , !P1 ;  /* 0xff800000004a7808 */ /* 0x000fe20004800000 */
[--C-:B------:R-:W-:Y:S01]  /*42b0*/  FFMA.FTZ R0, R68, UR11, -R79.reuse ;  /* 0x0000000b44007c23 */ /* 0x100fe2000801084f */
[----:B------:R-:W-:Y:S01]  /*42c0*/  LOP3.LUT P1, RZ, R16, 0x4000000, RZ, 0xc0, !PT ;  /* 0x0400000010ff7812 */ /* 0x000fe2000782c0ff */
[--C-:B------:R-:W-:Y:S01]  /*42d0*/  FFMA.FTZ R16, R90, UR11, -R79.reuse ;  /* 0x0000000b5a107c23 */ /* 0x100fe2000801084f */
[----:B------:R-:W-:Y:S01]  /*42e0*/  FMNMX.FTZ R5, R74, R3, !PT ;  /* 0x000000034a057209 */ /* 0x000fe20007810000 */
[----:B------:R-:W-:Y:S01]  /*42f0*/  MUFU.EX2 R69, R69 ;  /* 0x0000004500457308 */ /* 0x000fe20000000800 */
[----:B------:R-:W-:Y:S01]  /*4300*/  ISETP.GT.AND P1, PT, R67, 0x68, !P1 ;  /* 0x000000684300780c */ /* 0x000fe20004f24270 */
[--C-:B------:R-:W-:Y:S01]  /*4310*/  FFMA.FTZ R71, R91, UR11, -R79.reuse ;  /* 0x0000000b5b477c23 */ /* 0x100fe2000801084f */
[----:B------:R-:W-:Y:S01]  /*4320*/  FMNMX.FTZ R68, R10, R5, !PT ;  /* 0x000000050a447209 */ /* 0x000fe20007810000 */
[--C-:B------:R-:W-:Y:S01]  /*4330*/  FFMA.FTZ R4, R92, UR11, -R79.reuse ;  /* 0x0000000b5c047c23 */ /* 0x100fe2000801084f */
[----:B------:R-:W-:Y:S01]  /*4340*/  ISETP.LT.OR P1, PT, R63, 0x69, P1 ;  /* 0x000000693f00780c */ /* 0x000fe20000f21670 */
[--C-:B------:R-:W-:Y:S01]  /*4350*/  FFMA.FTZ R93, R93, UR11, -R79.reuse ;  /* 0x0000000b5d5d7c23 */ /* 0x100fe2000801084f */
[----:B------:R-:W-:Y:S01]  /*4360*/  FMNMX.FTZ R5, R11, R68, !PT ;  /* 0x000000440b057209 */ /* 0x000fe20007810000 */
[----:B------:R-:W0:Y:S01]  /*4370*/  MUFU.EX2 R0, R0 ;  /* 0x0000000000007308 */ /* 0x000e220000000800 */
[----:B------:R-:W-:Y:S01]  /*4380*/  FSEL R67, R40, -INF , !P1 ;  /* 0xff80000028437808 */ /* 0x000fe20004800000 */
[--C-:B------:R-:W-:Y:S01]  /*4390*/  FFMA.FTZ R95, R95, UR11, -R79.reuse ;  /* 0x0000000b5f5f7c23 */ /* 0x100fe2000801084f */
[----:B------:R-:W-:Y:S01]  /*43a0*/  FMNMX.FTZ R68, R12, R5, !PT ;  /* 0x000000050c447209 */ /* 0x000fe20007810000 */
[--C-:B------:R-:W-:Y:S01]  /*43b0*/  FFMA.FTZ R97, R97, UR11, -R79.reuse ;  /* 0x0000000b61617c23 */ /* 0x100fe2000801084f */
[----:B------:R-:W-:Y:S01]  /*43c0*/  FSEL R50, R42, -INF , !P3 ;  /* 0xff8000002a327808 */ /* 0x000fe20005800000 */
[--C-:B------:R-:W-:Y:S01]  /*43d0*/  FFMA.FTZ R99, R99, UR11, -R79.reuse ;  /* 0x0000000b63637c23 */ /* 0x100fe2000801084f */
[----:B------:R-:W-:Y:S01]  /*43e0*/  FMNMX.FTZ R73, R13, R68, !PT ;  /* 0x000000440d497209 */ /* 0x000fe20007810000 */
[----:B------:R-:W1:Y:S01]  /*43f0*/  MUFU.EX2 R16, R16 ;  /* 0x0000001000107308 */ /* 0x000e620000000800 */
[----:B------:R-:W-:Y:S01]  /*4400*/  ISETP.LT.OR P6, PT, R63, 0x7a, P6 ;  /* 0x0000007a3f00780c */ /* 0x000fe200037c1670 */
[--C-:B------:R-:W-:Y:S01]  /*4410*/  FFMA.FTZ R68, R94, UR11, -R79.reuse ;  /* 0x0000000b5e447c23 */ /* 0x100fe2000801084f */
[----:B------:R-:W-:Y:S01]  /*4420*/  FMNMX.FTZ R70, R14, R73, !PT ;  /* 0x000000490e467209 */ /* 0x000fe20007810000 */
[--C-:B------:R-:W-:Y:S01]  /*4430*/  FFMA.FTZ R64, R64, UR11, -R79.reuse ;  /* 0x0000000b40407c23 */ /* 0x100fe2000801084f */
[----:B------:R-:W-:Y:S01]  /*4440*/  FSEL R63, R45, -INF , !P5 ;  /* 0xff8000002d3f7808 */ /* 0x000fe20006800000 */
[--C-:B------:R-:W-:Y:S01]  /*4450*/  FFMA.FTZ R45, R55, UR11, -R79.reuse ;  /* 0x0000000b372d7c23 */ /* 0x100fe2000801084f */
[----:B------:R-:W-:Y:S01]  /*4460*/  FMNMX.FTZ R73, R15, R70, !PT ;  /* 0x000000460f497209 */ /* 0x000fe20007810000 */
[----:B------:R-:W2:Y:S01]  /*4470*/  MUFU.EX2 R71, R71 ;  /* 0x0000004700477308 */ /* 0x000ea20000000800 */
[----:B------:R-:W-:Y:S01]  /*4480*/  FSEL R80, R44, -INF , !P6 ;  /* 0xff8000002c507808 */ /* 0x000fe20007000000 */
[--C-:B------:R-:W-:Y:S01]  /*4490*/  FFMA.FTZ R44, R54, UR11, -R79.reuse ;  /* 0x0000000b362c7c23 */ /* 0x100fe2000801084f */
[----:B------:R-:W-:Y:S01]  /*44a0*/  FMNMX.FTZ R70, R20, R73, !PT ;  /* 0x0000004914467209 */ /* 0x000fe20007810000 */
[--C-:B------:R-:W-:Y:S01]  /*44b0*/  FFMA.FTZ R54, R61, UR11, -R79.reuse ;  /* 0x0000000b3d367c23 */ /* 0x100fe2000801084f */
[--C-:B------:R-:W-:Y:S01]  /*44c0*/  FFMA.FTZ R55, R58, UR11, -R79.reuse ;  /* 0x0000000b3a377c23 */ /* 0x100fe2000801084f */
[--C-:B------:R-:W-:Y:S01]  /*44d0*/  FFMA.FTZ R58, R59, UR11, -R79.reuse ;  /* 0x0000000b3b3a7c23 */ /* 0x100fe2000801084f */
[----:B------:R-:W-:Y:S01]  /*44e0*/  FMNMX.FTZ R77, R21, R70, !PT ;  /* 0x00000046154d7209 */ /* 0x000fe20007810000 */
[----:B------:R-:W3:Y:S01]  /*44f0*/  MUFU.EX2 R4, R4 ;  /* 0x0000000400047308 */ /* 0x000ee20000000800 */
        /* <DEDUP_REMOVED lines=11> */
[----:B------:R-:W4:Y:S03]  /*45b0*/  MUFU.EX2 R5, R93 ;  /* 0x0000005d00057308 */ /* 0x000f260000000800 */
[----:B------:R-:W-:Y:S01]  /*45c0*/  FMNMX.FTZ R81, R27, R72, !PT ;  /* 0x000000481b517209 */ /* 0x000fe20007810000 */
[----:B------:R-:W-:-:S03]  /*45d0*/  FFMA.FTZ R72, R98, UR11, -R79 ;  /* 0x0000000b62487c23 */ /* 0x000fc6000801084f */
        /* <DEDUP_REMOVED lines=16> */
[----:B------:R-:W-:Y:S01]  /*46e0*/  MUFU.EX2 R81, R99 ;  /* 0x0000006300517308 */ /* 0x000fe20000000800 */
[----:B------:R-:W-:Y:S02]  /*46f0*/  FSEL R76, R41, -INF , !P2 ;  /* 0xff800000294c7808 */ /* 0x000fe40005000000 */
[----:B------:R-:W-:Y:S01]  /*4700*/  FMNMX.FTZ R40, R38, R83, !PT ;  /* 0x0000005326287209 */ /* 0x000fe20007810000 */
[----:B------:R-:W-:-:S03]  /*4710*/  FFMA.FTZ R83, R51, UR11, -R79 ;  /* 0x0000000b33537c23 */ /* 0x000fc6000801084f */
[----:B------:R-:W-:Y:S01]  /*4720*/  FMNMX.FTZ R41, R67, R40, !PT ;  /* 0x0000002843297209 */ /* 0x000fe20007810000 */
[----:B------:R-:W-:Y:S03]  /*4730*/  MUFU.EX2 R64, R64 ;  /* 0x0000004000407308 */ /* 0x000fe60000000800 */
[----:B------:R-:W-:-:S04]  /*4740*/  FMNMX.FTZ R41, R76, R41, !PT ;  /* 0x000000294c297209 */ /* 0x000fc80007810000 */
[----:B------:R-:W-:Y:S01]  /*4750*/  FMNMX.FTZ R43, R50, R41, !PT ;  /* 0x00000029322b7209 */ /* 0x000fe20007810000 */
[----:B------:R5:W-:Y:S03]  /*4760*/  MUFU.EX2 R40, R82 ;  /* 0x0000005200287308 */ /* 0x000be60000000800 */
[----:B------:R-:W-:-:S04]  /*4770*/  FMNMX.FTZ R42, R78, R43, !PT ;  /* 0x0000002b4e2a7209 */ /* 0x000fc80007810000 */
[----:B------:R-:W-:Y:S01]  /*4780*/  FMNMX.FTZ R43, R63, R42, !PT ;  /* 0x0000002a3f2b7209 */ /* 0x000fe20007810000 */
[----:B------:R-:W-:Y:S03]  /*4790*/  MUFU.EX2 R41, R83 ;  /* 0x0000005300297308 */ /* 0x000fe60000000800 */
[----:B------:R-:W-:Y:S01]  /*47a0*/  FMNMX.FTZ R51, R80, R43, !PT ;  /* 0x0000002b50337209 */ /* 0x000fe20007810000 */
[--C-:B------:R-:W-:Y:S01]  /*47b0*/  FFMA.FTZ R43, R53, UR11, -R79.reuse ;  /* 0x0000000b352b7c23 */ /* 0x100fe2000801084f */
[----:B------:R-:W-:-:S03]  /*47c0*/  FFMA.FTZ R53, R62, UR11, -R79 ;  /* 0x0000000b3e357c23 */ /* 0x000fc6000801084f */
[----:B-----5:R-:W5:Y:S01]  /*47d0*/  SHFL.BFLY PT, R82, R51, 0x2, 0x1f ;  /* 0x0c401f0033527f89 */ /* 0x020f6200000e0000 */
[----:B------:R0:W-:Y:S08]  /*47e0*/  MUFU.EX2 R42, R52 ;  /* 0x00000034002a7308 */ /* 0x0001f00000000800 */
[----:B------:R-:W-:Y:S01]  /*47f0*/  MUFU.EX2 R65, R65 ;  /* 0x0000004100417308 */ /* 0x000fe20000000800 */
[----:B0-----:R-:W-:-:S07]  /*4800*/  FFMA.FTZ R52, R57, UR11, -R79 ;  /* 0x0000000b39347c23 */ /* 0x001fce000801084f */
[----:B------:R-:W-:Y:S01]  /*4810*/  MUFU.EX2 R66, R66 ;  /* 0x0000004200427308 */ /* 0x000fe20000000800 */
[----:B-----5:R-:W-:Y:S01]  /*4820*/  FMNMX.FTZ R82, R51, R82, !PT ;  /* 0x0000005233527209 */ /* 0x020fe20007810000 */
[----:B------:R-:W-:-:S06]  /*4830*/  FFMA.FTZ R51, R60, UR11, -R79 ;  /* 0x0000000b3c337c23 */ /* 0x000fcc000801084f */
[----:B------:R-:W-:Y:S01]  /*4840*/  MUFU.EX2 R49, R49 ;  /* 0x0000003100317308 */ /* 0x000fe20000000800 */
[----:B------:R-:W0:Y:S07]  /*4850*/  SHFL.BFLY PT, R57, R82, 0x1, 0x1f ;  /* 0x0c201f0052397f89 */ /* 0x000e2e00000e0000 */
[----:B------:R-:W-:Y:S08]  /*4860*/  MUFU.EX2 R43, R43 ;  /* 0x0000002b002b7308 */ /* 0x000ff00000000800 */
[----:B------:R-:W-:Y:S08]  /*4870*/  MUFU.EX2 R44, R44 ;  /* 0x0000002c002c7308 */ /* 0x000ff00000000800 */
[----:B------:R-:W-:Y:S01]  /*4880*/  MUFU.EX2 R45, R45 ;  /* 0x0000002d002d7308 */ /* 0x000fe20000000800 */
[----:B0-----:R-:W-:-:S04]  /*4890*/  FMNMX.FTZ R57, R82, R57, !PT ;  /* 0x0000003952397209 */ /* 0x001fc80007810000 */
[C---:B------:R-:W-:Y:S01]  /*48a0*/  FSETP.NEU.FTZ.AND P1, PT, R57.reuse, -INF , PT ;  /* 0xff8000003900780b */ /* 0x040fe20003f3d000 */
[----:B------:R-:W-:Y:S02]  /*48b0*/  FMUL.FTZ R61, R57, UR11 ;  /* 0x0000000b393d7c20 */ /* 0x000fe40008410000 */
[----:B------:R-:W-:Y:S03]  /*48c0*/  MUFU.EX2 R47, R47 ;  /* 0x0000002f002f7308 */ /* 0x000fe60000000800 */
[----:B------:R-:W-:Y:S02]  /*48d0*/  FSEL R61, R61, RZ, P1 ;  /* 0x000000ff3d3d7208 */ /* 0x000fe40000800000 */
[----:B------:R-:W-:-:S03]  /*48e0*/  PLOP3.LUT P1, PT, PT, PT, UP0, 0x40, 0x0 ;  /* 0x000000000000781c */ /* 0x000fc60003f2e808 */
[----:B------:R-:W-:Y:S01]  /*48f0*/  MUFU.EX2 R52, R52 ;  /* 0x0000003400347308 */ /* 0x000fe20000000800 */
[--C-:B------:R-:W-:Y:S01]  /*4900*/  FFMA.FTZ R74, R74, UR11, -R61.reuse ;  /* 0x0000000b4a4a7c23 */ /* 0x100fe2000801083d */
[--C-:B------:R-:W-:Y:S01]  /*4910*/  FFMA.FTZ R60, R3, UR11, -R61.reuse ;  /* 0x0000000b033c7c23 */ /* 0x100fe2000801083d */
[--C-:B------:R-:W-:Y:S01]  /*4920*/  FFMA.FTZ R62, R10, UR11, -R61.reuse ;  /* 0x0000000b0a3e7c23 */ /* 0x100fe2000801083d */
[--C-:B------:R-:W-:Y:S01]  /*4930*/  FFMA.FTZ R79, R11, UR11, -R61.reuse ;  /* 0x0000000b0b4f7c23 */ /* 0x100fe2000801083d */
[----:B------:R-:W-:Y:S01]  /*4940*/  FFMA.FTZ R6, R13, UR11, -R61 ;  /* 0x0000000b0d067c23 */ /* 0x000fe2000801083d */
[----:B------:R-:W-:Y:S01]  /*4950*/  FADD.FTZ R13, R0, R69 ;  /* 0x00000045000d7221 */ /* 0x000fe20000010000 */
[--C-:B------:R-:W-:Y:S01]  /*4960*/  FFMA.FTZ R3, R12, UR11, -R61.reuse ;  /* 0x0000000b0c037c23 */ /* 0x100fe2000801083d */
[----:B------:R0:W-:Y:S01]  /*4970*/  MUFU.EX2 R84, R74 ;  /* 0x0000004a00547308 */ /* 0x0001e20000000800 */
[----:B------:R-:W-:Y:S01]  /*4980*/  FFMA.FTZ R10, R14, UR11, -R61 ;  /* 0x0000000b0e0a7c23 */ /* 0x000fe2000801083d */
[----:B-1----:R-:W-:Y:S01]  /*4990*/  FADD.FTZ R14, R16, R13 ;  /* 0x0000000d100e7221 */ /* 0x002fe20000010000 */
[--C-:B------:R-:W-:Y:S01]  /*49a0*/  FFMA.FTZ R11, R15, UR11, -R61.reuse ;  /* 0x0000000b0f0b7c23 */ /* 0x100fe2000801083d */
[----:B------:R-:W-:Y:S01]  /*49b0*/  F2FP.F16.F32.PACK_AB R12, R69, R0 ;  /* 0x00000000450c723e */ /* 0x000fe200000000ff */
[--C-:B------:R-:W-:Y:S01]  /*49c0*/  FFMA.FTZ R83, R25, UR11, -R61.reuse ;  /* 0x0000000b19537c23 */ /* 0x100fe2000801083d */
[----:B--2---:R-:W-:Y:S01]  /*49d0*/  FADD.FTZ R15, R71, R14 ;  /* 0x0000000e470f7221 */ /* 0x004fe20000010000 */
[--C-:B------:R-:W-:Y:S01]  /*49e0*/  FFMA.FTZ R20, R20, UR11, -R61.reuse ;  /* 0x0000000b14147c23 */ /* 0x100fe2000801083d */
[----:B------:R1:W2:Y:S01]  /*49f0*/  MUFU.EX2 R89, R60 ;  /* 0x0000003c00597308 */ /* 0x0002a20000000800 */
[----:B0-----:R-:W-:Y:S01]  /*4a00*/  FFMA.FTZ R74, R26, UR11, -R61 ;  /* 0x0000000b1a4a7c23 */ /* 0x001fe2000801083d */
[----:B---3--:R-:W-:Y:S01]  /*4a10*/  FADD.FTZ R26, R4, R15 ;  /* 0x0000000f041a7221 */ /* 0x008fe20000010000 */
[--C-:B------:R-:W-:Y:S01]  /*4a20*/  FFMA.FTZ R85, R27, UR11, -R61.reuse ;  /* 0x0000000b1b557c23 */ /* 0x100fe2000801083d */
[--C-:B------:R-:W-:Y:S01]  /*4a30*/  FFMA.FTZ R82, R28, UR11, -R61.reuse ;  /* 0x0000000b1c527c23 */ /* 0x100fe2000801083d */
[----:B------:R-:W-:Y:S01]  /*4a40*/  F2FP.F16.F32.PACK_AB R14, R71, R16 ;  /* 0x00000010470e723e */ /* 0x000fe200000000ff */
[----:B----4-:R-:W-:Y:S01]  /*4a50*/  FADD.FTZ R25, R5, R26 ;  /* 0x0000001a05197221 */ /* 0x010fe20000010000 */
[--C-:B------:R-:W-:Y:S01]  /*4a60*/  FFMA.FTZ R87, R29, UR11, -R61.reuse ;  /* 0x0000000b1d577c23 */ /* 0x100fe2000801083d */
[----:B------:R0:W3:Y:S01]  /*4a70*/  MUFU.EX2 R86, R62 ;  /* 0x0000003e00567308 */ /* 0x0000e20000000800 */
[--C-:B-1----:R-:W-:Y:S01]  /*4a80*/  FFMA.FTZ R60, R31, UR11, -R61.reuse ;  /* 0x0000000b1f3c7c23 */ /* 0x102fe2000801083d */
[--C-:B------:R-:W-:Y:S01]  /*4a90*/  FFMA.FTZ R32, R32, UR11, -R61.reuse ;  /* 0x0000000b20207c23 */ /* 0x100fe2000801083d */
[--C-:B------:R-:W-:Y:S01]  /*4aa0*/  FFMA.FTZ R33, R33, UR11, -R61.reuse ;  /* 0x0000000b21217c23 */ /* 0x100fe2000801083d */
[--C-:B------:R-:W-:Y:S01]  /*4ab0*/  FFMA.FTZ R34, R34, UR11, -R61.reuse ;  /* 0x0000000b22227c23 */ /* 0x100fe2000801083d */
[--C-:B------:R-:W-:Y:S01]  /*4ac0*/  FFMA.FTZ R37, R37, UR11, -R61.reuse ;  /* 0x0000000b25257c23 */ /* 0x100fe2000801083d */
[--C-:B------:R-:W-:Y:S01]  /*4ad0*/  FFMA.FTZ R36, R36, UR11, -R61.reuse ;  /* 0x0000000b24247c23 */ /* 0x100fe2000801083d */
[----:B------:R-:W-:Y:S01]  /*4ae0*/  FFMA.FTZ R39, R39, UR11, -R61 ;  /* 0x0000000b27277c23 */ /* 0x000fe2000801083d */
[----:B------:R1:W4:Y:S01]  /*4af0*/  MUFU.EX2 R91, R79 ;  /* 0x0000004f005b7308 */ /* 0x0003220000000800 */
[----:B--2---:R-:W-:Y:S01]  /*4b00*/  FADD.FTZ R13, R84, R89 ;  /* 0x00000059540d7221 */ /* 0x004fe20000010000 */
[--C-:B0-----:R-:W-:Y:S01]  /*4b10*/  FFMA.FTZ R62, R24, UR11, -R61.reuse ;  /* 0x0000000b183e7c23 */ /* 0x101fe2000801083d */
[--C-:B------:R-:W-:Y:S01]  /*4b20*/  FFMA.FTZ R38, R38, UR11, -R61.reuse ;  /* 0x0000000b26267c23 */ /* 0x100fe2000801083d */
[--C-:B------:R-:W-:Y:S01]  /*4b30*/  FFMA.FTZ R67, R67, UR11, -R61.reuse ;  /* 0x0000000b43437c23 */ /* 0x100fe2000801083d */
[--C-:B------:R-:W-:Y:S01]  /*4b40*/  FFMA.FTZ R76, R76, UR11, -R61.reuse ;  /* 0x0000000b4c4c7c23 */ /* 0x100fe2000801083d */
[--C-:B------:R-:W-:Y:S01]  /*4b50*/  FFMA.FTZ R50, R50, UR11, -R61.reuse ;  /* 0x0000000b32327c23 */ /* 0x100fe2000801083d */
[----:B------:R-:W-:Y:S01]  /*4b60*/  FFMA.FTZ R63, R63, UR11, -R61 ;  /* 0x0000000b3f3f7c23 */ /* 0x000fe2000801083d */
[----:B------:R-:W0:Y:S01]  /*4b70*/  MUFU.EX2 R3, R3 ;  /* 0x0000000300037308 */ /* 0x000e220000000800 */
[----:B---3--:R-:W-:Y:S01]  /*4b80*/  FADD.FTZ R0, R86, R13 ;  /* 0x0000000d56007221 */ /* 0x008fe20000010000 */
[--C-:B-1----:R-:W-:Y:S01]  /*4b90*/  FFMA.FTZ R79, R21, UR11, -R61.reuse ;  /* 0x0000000b154f7c23 */ /* 0x102fe2000801083d */
[----:B------:R-:W-:Y:S01]  /*4ba0*/  F2FP.F16.F32.PACK_AB R13, R89, R84 ;  /* 0x00000054590d723e */ /* 0x000fe200000000ff */
[--C-:B------:R-:W-:Y:S01]  /*4bb0*/  FFMA.FTZ R21, R30, UR11, -R61.reuse ;  /* 0x0000000b1e157c23 */ /* 0x100fe2000801083d */
[----:B------:R-:W-:Y:S01]  /*4bc0*/  FFMA.FTZ R78, R78, UR11, -R61 ;  /* 0x0000000b4e4e7c23 */ /* 0x000fe2000801083d */
[----:B------:R-:W-:-:S02]  /*4bd0*/  F2FP.F16.F32.PACK_AB R26, R73, R68 ;  /* 0x00000044491a723e */ /* 0x000fc400000000ff */
[----:B------:R-:W1:Y:S01]  /*4be0*/  MUFU.EX2 R6, R6 ;  /* 0x0000000600067308 */ /* 0x000e620000000800 */
[C---:B----4-:R-:W-:Y:S01]  /*4bf0*/  FADD.FTZ R24, R91.reuse, R0 ;  /* 0x000000005b187221 */ /* 0x050fe20000010000 */
[----:B------:R-:W-:Y:S01]  /*4c00*/  LEA R0, R22, UR38, 0x1 ;  /* 0x0000002616007c11 */ /* 0x000fe2000f8e08ff */
[----:B------:R-:W-:Y:S01]  /*4c10*/  FADD.FTZ R22, R68, R25 ;  /* 0x0000001944167221 */ /* 0x000fe20000010000 */
[----:B------:R-:W-:Y:S02]  /*4c20*/  F2FP.F16.F32.PACK_AB R15, R91, R86 ;  /* 0x000000565b0f723e */ /* 0x000fe400000000ff */
[----:B------:R-:W-:Y:S01]  /*4c30*/  F2FP.F16.F32.PACK_AB R30, R81, R72 ;  /* 0x00000048511e723e */ /* 0x000fe200000000ff */
        /* <DEDUP_REMOVED lines=12> */
[----:B------:R-:W-:Y:S01]  /*4d00*/  F2FP.F16.F32.PACK_AB R24, R5, R4 ;  /* 0x000000040518723e */ /* 0x000fe200000000ff */
[----:B------:R-:W-:Y:S01]  /*4d10*/  FADD.FTZ R28, R64, R27 ;  /* 0x0000001b401c7221 */ /* 0x000fe20000010000 */
[----:B0-----:R-:W-:-:S04]  /*4d20*/  F2FP.F16.F32.PACK_AB R12, R65, R64 ;  /* 0x00000040410c723e */ /* 0x001fc800000000ff */
[----:B------:R-:W0:Y:S01]  /*4d30*/  MUFU.EX2 R79, R79 ;  /* 0x0000004f004f7308 */ /* 0x000e220000000800 */
[C---:B---3--:R-:W-:Y:S01]  /*4d40*/  FADD.FTZ R25, R11.reuse, R22 ;  /* 0x000000160b197221 */ /* 0x048fe20000010000 */
[----:B------:R-:W-:-:S06]  /*4d50*/  F2FP.F16.F32.PACK_AB R27, R11, R10 ;  /* 0x0000000a0b1b723e */ /* 0x000fcc00000000ff */
[----:B------:R-:W2:Y:S01]  /*4d60*/  MUFU.EX2 R62, R62 ;  /* 0x0000003e003e7308 */ /* 0x000ea20000000800 */
[----:B-1----:R-:W-:Y:S01]  /*4d70*/  FADD.FTZ R22, R20, R25 ;  /* 0x0000001914167221 */ /* 0x002fe20000010000 */
[----:B------:R-:W-:Y:S01]  /*4d80*/  FADD.FTZ R25, R65, R28 ;  /* 0x0000001c41197221 */ /* 0x000fe20000010000 */
[----:B------:R-:W-:-:S03]  /*4d90*/  F2FP.F16.F32.PACK_AB R28, R77, R70 ;  /* 0x000000464d1c723e */ /* 0x000fc600000000ff */
[----:B------:R-:W-:Y:S01]  /*4da0*/  FADD.FTZ R14, R66, R25 ;  /* 0x00000019420e7221 */ /* 0x000fe20000010000 */
[----:B------:R-:W-:Y:S01]  /*4db0*/  F2FP.F16.F32.PACK_AB R25, R6, R3 ;  /* 0x000000030619723e */ /* 0x000fe200000000ff */
[----:B------:R-:W1:Y:S01]  /*4dc0*/  MUFU.EX2 R83, R83 ;  /* 0x0000005300537308 */ /* 0x000e620000000800 */
[----:B0-----:R-:W-:Y:S01]  /*4dd0*/  FADD.FTZ R5, R79, R22 ;  /* 0x000000164f057221 */ /* 0x001fe20000010000 */
[C---:B------:R-:W-:Y:S01]  /*4de0*/  FADD.FTZ R13, R49.reuse, R14 ;  /* 0x0000000e310d7221 */ /* 0x040fe20000010000 */
[----:B------:R-:W-:Y:S01]  /*4df0*/  F2FP.F16.F32.PACK_AB R14, R49, R66 ;  /* 0x00000042310e723e */ /* 0x000fe200000000ff */
[----:B------:R-:W-:Y:S01]  /*4e00*/  IMAD R49, R7, 0x2, R0 ;  /* 0x0000000207317824 */ /* 0x000fe200078e0200 */
[----:B------:R-:W-:Y:S01]  /*4e10*/  F2FP.F16.F32.PACK_AB R29, R79, R20 ;  /* 0x000000144f1d723e */ /* 0x000fe200000000ff */
[----:B------:R-:W-:Y:S01]  /*4e20*/  FADD.FTZ R6, R40, R13 ;  /* 0x0000000d28067221 */ /* 0x000fe20000010000 */
[----:B------:R-:W-:Y:S01]  /*4e30*/  F2FP.F16.F32.PACK_AB R20, R41, R40 ;  /* 0x000000282914723e */ /* 0x000fe200000000ff */
[----:B------:R-:W0:Y:S01]  /*4e40*/  MUFU.EX2 R74, R74 ;  /* 0x0000004a004a7308 */ /* 0x000e220000000800 */
[----:B--2---:R-:W-:Y:S01]  /*4e50*/  FADD.FTZ R4, R62, R5 ;  /* 0x000000053e047221 */ /* 0x004fe20000010000 */
[----:B------:R-:W-:-:S06]  /*4e60*/  F2FP.F16.F32.PACK_AB R22, R43, R42 ;  /* 0x0000002a2b16723e */ /* 0x000fcc00000000ff */
[----:B------:R-:W2:Y:S01]  /*4e70*/  MUFU.EX2 R85, R85 ;  /* 0x0000005500557308 */ /* 0x000ea20000000800 */
[C---:B-1----:R-:W-:Y:S01]  /*4e80*/  FADD.FTZ R5, R83.reuse, R4 ;  /* 0x0000000453057221 */ /* 0x042fe20000010000 */
[----:B------:R-:W-:-:S06]  /*4e90*/  F2FP.F16.F32.PACK_AB R31, R83, R62 ;  /* 0x0000003e531f723e */ /* 0x000fcc00000000ff */
[----:B------:R-:W1:Y:S01]  /*4ea0*/  MUFU.EX2 R82, R82 ;  /* 0x0000005200527308 */ /* 0x000e620000000800 */
[----:B0-----:R-:W-:-:S07]  /*4eb0*/  FADD.FTZ R4, R74, R5 ;  /* 0x000000054a047221 */ /* 0x001fce0000010000 */
[----:B------:R-:W0:Y:S01]  /*4ec0*/  MUFU.EX2 R87, R87 ;  /* 0x0000005700577308 */ /* 0x000e220000000800 */
[C---:B--2---:R-:W-:Y:S01]  /*4ed0*/  FADD.FTZ R3, R85.reuse, R4 ;  /* 0x0000000455037221 */ /* 0x044fe20000010000 */
[----:B------:R-:W-:-:S06]  /*4ee0*/  F2FP.F16.F32.PACK_AB R13, R85, R74 ;  /* 0x0000004a550d723e */ /* 0x000fcc00000000ff */
[----:B------:R-:W2:Y:S01]  /*4ef0*/  MUFU.EX2 R21, R21 ;  /* 0x0000001500157308 */ /* 0x000ea20000000800 */
[----:B-1----:R-:W-:Y:S01]  /*4f00*/  FADD.FTZ R4, R82, R3 ;  /* 0x0000000352047221 */ /* 0x002fe20000010000 */
[----:B------:R-:W-:-:S04]  /*4f10*/  FADD.FTZ R3, R41, R6 ;  /* 0x0000000629037221 */ /* 0x000fc80000010000 */
[----:B------:R-:W-:Y:S02]  /*4f20*/  FADD.FTZ R10, R42, R3 ;  /* 0x000000032a0a7221 */ /* 0x000fe40000010000 */
[----:B------:R-:W1:Y:S01]  /*4f30*/  MUFU.EX2 R60, R60 ;  /* 0x0000003c003c7308 */ /* 0x000e620000000800 */
[----:B0-----:R-:W-:Y:S01]  /*4f40*/  FADD.FTZ R4, R87, R4 ;  /* 0x0000000457047221 */ /* 0x001fe20000010000 */
[----:B------:R-:W-:Y:S01]  /*4f50*/  FADD.FTZ R11, R43, R10 ;  /* 0x0000000a2b0b7221 */ /* 0x000fe20000010000 */
[----:B------:R-:W-:-:S03]  /*4f60*/  F2FP.F16.F32.PACK_AB R15, R87, R82 ;  /* 0x00000052570f723e */ /* 0x000fc600000000ff */
[----:B------:R-:W-:Y:S02]  /*4f70*/  FADD.FTZ R10, R44, R11 ;  /* 0x0000000b2c0a7221 */ /* 0x000fe40000010000 */
[----:B------:R0:W3:Y:S01]  /*4f80*/  MUFU.EX2 R19, R32 ;  /* 0x0000002000137308 */ /* 0x0000e20000000800 */
[----:B--2---:R-:W-:Y:S01]  /*4f90*/  FADD.FTZ R3, R21, R4 ;  /* 0x0000000415037221 */ /* 0x004fe20000010000 */
[----:B------:R-:W-:-:S04]  /*4fa0*/  FADD.FTZ R10, R45, R10 ;  /* 0x0000000a2d0a7221 */ /* 0x000fc80000010000 */
[----:B------:R-:W-:Y:S02]  /*4fb0*/  FADD.FTZ R11, R47, R10 ;  /* 0x0000000a2f0b7221 */ /* 0x000fe40000010000 */
[----:B------:R-:W2:Y:S01]  /*4fc0*/  MUFU.EX2 R16, R33 ;  /* 0x0000002100107308 */ /* 0x000ea20000000800 */
[----:B0-----:R-:W-:Y:S01]  /*4fd0*/  FFMA.FTZ R32, R35, UR11, -R61 ;  /* 0x0000000b23207c23 */ /* 0x001fe2000801083d */
[----:B-1----:R-:W-:Y:S01]  /*4fe0*/  FADD.FTZ R4, R60, R3 ;  /* 0x000000033c047221 */ /* 0x002fe20000010000 */
[----:B------:R-:W-:Y:S01]  /*4ff0*/  FADD.FTZ R10, R52, R11 ;  /* 0x0000000b340a7221 */ /* 0x000fe20000010000 */
[----:B------:R-:W-:Y:S01]  /*5000*/  FFMA.FTZ R61, R80, UR11, -R61 ;  /* 0x0000000b503d7c23 */ /* 0x000fe2000801083d */
[----:B------:R-:W-:Y:S01]  /*5010*/  IMAD R35, R23, 0x2, R0 ;  /* 0x0000000217237824 */ /* 0x000fe200078e0200 */
[----:B------:R-:W-:Y:S02]  /*5020*/  F2FP.F16.F32.PACK_AB R21, R60, R21 ;  /* 0x000000153c15723e */ /* 0x000fe400000000ff */
[----:B------:R-:W-:Y:S01]  /*5030*/  MUFU.EX2 R55, R55 ;  /* 0x0000003700377308 */ /* 0x000fe20000000800 */
[----:B---3--:R-:W-:Y:S01]  /*5040*/  FADD.FTZ R3, R19, R4 ;  /* 0x0000000413037221 */ /* 0x008fe20000010000 */
[----:B------:R0:W-:Y:S04]  /*5050*/  STSM.16.M88.4 [R35+0x21800], R24 ;  /* 0x0218001823007844 */ /* 0x0001e80000000200 */
[----:B------:R1:W-:Y:S02]  /*5060*/  STSM.16.M88.4 [R49+0x21800], R28 ;  /* 0x0218001c31007844 */ /* 0x0003e40000000200 */
[----:B------:R-:W3:Y:S01]  /*5070*/  MUFU.EX2 R32, R32 ;  /* 0x0000002000207308 */ /* 0x000ee20000000800 */
[----:B--2---:R-:W-:-:S07]  /*5080*/  FADD.FTZ R3, R16, R3 ;  /* 0x0000000310037221 */ /* 0x004fce0000010000 */
[----:B------:R2:W4:Y:S01]  /*5090*/  MUFU.EX2 R33, R34 ;  /* 0x0000002200217308 */ /* 0x0005220000000800 */
[----:B0-----:R-:W-:Y:S02]  /*50a0*/  F2FP.F16.F32.PACK_AB R24, R45, R44 ;  /* 0x0000002c2d18723e */ /* 0x001fe400000000ff */
[----:B------:R-:W-:-:S05]  /*50b0*/  F2FP.F16.F32.PACK_AB R26, R52, R47 ;  /* 0x0000002f341a723e */ /* 0x000fca00000000ff */
[----:B------:R-:W1:Y:S01]  /*50c0*/  MUFU.EX2 R58, R58 ;  /* 0x0000003a003a7308 */ /* 0x000e620000000800 */
[----:B--2---:R-:W-:Y:S02]  /*50d0*/  VIADD R34, R0, 0x21800 ;  /* 0x0002180000227836 */ /* 0x004fe40000000000 */
[----:B---3--:R-:W-:Y:S02]  /*50e0*/  FADD.FTZ R4, R32, R3 ;  /* 0x0000000320047221 */ /* 0x008fe40000010000 */
[----:B------:R-:W-:Y:S02]  /*50f0*/  IMAD R6, R23, 0x2, R34 ;  /* 0x0000000217067824 */ /* 0x000fe400078e0222 */
[----:B------:R-:W-:Y:S01]  /*5100*/  FADD.FTZ R23, R55, R10 ;  /* 0x0000000a37177221 */ /* 0x000fe20000010000 */
[----:B------:R-:W0:Y:S01]  /*5110*/  MUFU.EX2 R37, R37 ;  /* 0x0000002500257308 */ /* 0x000e220000000800 */
[----:B------:R-:W-:Y:S02]  /*5120*/  IMAD R5, R7, 0x2, R6 ;  /* 0x0000000207057824 */ /* 0x000fe400078e0206 */
[C---:B----4-:R-:W-:Y:S01]  /*5130*/  FADD.FTZ R4, R33.reuse, R4 ;  /* 0x0000000421047221 */ /* 0x050fe20000010000 */
[----:B------:R-:W-:Y:S01]  /*5140*/  F2FP.F16.F32.PACK_AB R25, R33, R32 ;  /* 0x000000202119723e */ /* 0x000fe200000000ff */
[----:B------:R-:W-:Y:S01]  /*5150*/  IMAD R7, R7, 0x2, R34 ;  /* 0x0000000207077824 */ /* 0x000fe200078e0222 */
[----:B------:R2:W-:Y:S02]  /*5160*/  STSM.16.M88.4 [R5], R12 ;  /* 0x0000000c05007844 */ /* 0x0005e40000000200 */
[----:B------:R-:W-:Y:S01]  /*5170*/  MUFU.EX2 R51, R51 ;  /* 0x0000003300337308 */ /* 0x000fe20000000800 */
[----:B-1----:R-:W-:Y:S01]  /*5180*/  FADD.FTZ R28, R58, R23 ;  /* 0x000000173a1c7221 */ /* 0x002fe20000010000 */
[----:B------:R-:W-:-:S05]  /*5190*/  F2FP.F16.F32.PACK_AB R23, R16, R19 ;  /* 0x000000131017723e */ /* 0x000fca00000000ff */
[----:B------:R1:W-:Y:S01]  /*51a0*/  STSM.16.M88.4 [R0+0x27800], R20 ;  /* 0x0278001400007844 */ /* 0x0003e20000000200 */
[----:B------:R-:W3:Y:S01]  /*51b0*/  MUFU.EX2 R54, R54 ;  /* 0x0000003600367308 */ /* 0x000ee20000000800 */
[----:B0-----:R-:W-:Y:S01]  /*51c0*/  FADD.FTZ R11, R37, R4 ;  /* 0x00000004250b7221 */ /* 0x001fe20000010000 */
[----:B--2---:R-:W-:-:S06]  /*51d0*/  F2FP.F16.F32.PACK_AB R12, R58, R55 ;  /* 0x000000373a0c723e */ /* 0x004fcc00000000ff */
[----:B------:R-:W0:Y:S08]  /*51e0*/  MUFU.EX2 R36, R36 ;  /* 0x0000002400247308 */ /* 0x000e300000000800 */
[----:B------:R-:W2:Y:S01]  /*51f0*/  MUFU.EX2 R39, R39 ;  /* 0x0000002700277308 */ /* 0x000ea20000000800 */
[----:B---3--:R-:W-:Y:S01]  /*5200*/  F2FP.F16.F32.PACK_AB R14, R54, R51 ;  /* 0x00000033360e723e */ /* 0x008fe200000000ff */
[----:B------:R-:W-:-:S04]  /*5210*/  FADD.FTZ R51, R51, R28 ;  /* 0x0000001c33337221 */ /* 0x000fc80000010000 */
[----:B------:R-:W-:Y:S02]  /*5220*/  FADD.FTZ R54, R54, R51 ;  /* 0x0000003336367221 */ /* 0x000fe40000010000 */
[----:B------:R-:W3:Y:S01]  /*5230*/  MUFU.EX2 R38, R38 ;  /* 0x0000002600267308 */ /* 0x000ee20000000800 */
[C---:B0-----:R-:W-:Y:S01]  /*5240*/  F2FP.F16.F32.PACK_AB R27, R36.reuse, R37 ;  /* 0x00000025241b723e */ /* 0x041fe200000000ff */
[----:B------:R-:W-:-:S04]  /*5250*/  FADD.FTZ R4, R36, R11 ;  /* 0x0000000b24047221 */ /* 0x000fc80000010000 */
[----:B------:R1:W-:Y:S02]  /*5260*/  STSM.16.M88.4 [R35+0x27800], R24 ;  /* 0x0278001823007844 */ /* 0x0003e40000000200 */
[----:B------:R-:W-:Y:S01]  /*5270*/  MUFU.EX2 R67, R67 ;  /* 0x0000004300437308 */ /* 0x000fe20000000800 */
[----:B--2---:R-:W-:-:S07]  /*5280*/  FADD.FTZ R11, R39, R4 ;  /* 0x00000004270b7221 */ /* 0x004fce0000010000 */
[----:B------:R-:W0:Y:S01]  /*5290*/  MUFU.EX2 R76, R76 ;  /* 0x0000004c004c7308 */ /* 0x000e220000000800 */
[C---:B---3--:R-:W-:Y:S01]  /*52a0*/  F2FP.F16.F32.PACK_AB R13, R38.reuse, R39 ;  /* 0x00000027260d723e */ /* 0x048fe200000000ff */
[----:B------:R-:W-:-:S06]  /*52b0*/  FADD.FTZ R4, R38, R11 ;  /* 0x0000000b26047221 */ /* 0x000fcc0000010000 */
[----:B------:R-:W-:Y:S08]  /*52c0*/  MUFU.EX2 R53, R53 ;  /* 0x0000003500357308 */ /* 0x000ff00000000800 */
[----:B------:R-:W2:Y:S01]  /*52d0*/  MUFU.EX2 R48, R48 ;  /* 0x0000003000307308 */ /* 0x000ea20000000800 */
[----:B0-----:R-:W-:Y:S01]  /*52e0*/  F2FP.F16.F32.PACK_AB R15, R76, R67 ;  /* 0x000000434c0f723e */ /* 0x001fe200000000ff */
[----:B------:R-:W-:-:S04]  /*52f0*/  FADD.FTZ R67, R67, R4 ;  /* 0x0000000443437221 */ /* 0x000fc80000010000 */
[----:B------:R1:W-:Y:S01]  /*5300*/  STSM.16.M88.4 [R49+0x27800], R12 ;  /* 0x0278000c31007844 */ /* 0x0003e20000000200 */
[----:B------:R-:W-:Y:S01]  /*5310*/  FADD.FTZ R67, R76, R67 ;  /* 0x000000434c437221 */ /* 0x000fe20000010000 */
[----:B------:R-:W0:Y:S08]  /*5320*/  MUFU.EX2 R46, R46 ;  /* 0x0000002e002e7308 */ /* 0x000e300000000800 */
[----:B------:R-:W3:Y:S01]  /*5330*/  MUFU.EX2 R59, R59 ;  /* 0x0000003b003b7308 */ /* 0x000ee20000000800 */
[----:B--2---:R-:W-:Y:S01]  /*5340*/  F2FP.F16.F32.PACK_AB R28, R48, R53 ;  /* 0x00000035301c723e */ /* 0x004fe200000000ff */
[----:B------:R-:W-:-:S04]  /*5350*/  FADD.FTZ R53, R53, R54 ;  /* 0x0000003635357221 */ /* 0x000fc80000010000 */
[----:B------:R-:W-:Y:S02]  /*5360*/  FADD.FTZ R53, R48, R53 ;  /* 0x0000003530357221 */ /* 0x000fe40000010000 */
[----:B------:R-:W-:Y:S02]  /*5370*/  MUFU.EX2 R50, R50 ;  /* 0x0000003200327308 */ /* 0x000fe40000000800 */
[----:B0-----:R-:W-:-:S06]  /*5380*/  FADD.FTZ R4, R46, R53 ;  /* 0x000000352e047221 */ /* 0x001fcc0000010000 */
[----:B------:R-:W0:Y:S01]  /*5390*/  MUFU.EX2 R3, R78 ;  /* 0x0000004e00037308 */ /* 0x000e220000000800 */
[C---:B---3--:R-:W-:Y:S01]  /*53a0*/  F2FP.F16.F32.PACK_AB R30, R59.reuse, R46 ;  /* 0x0000002e3b1e723e */ /* 0x048fe200000000ff */
[----:B------:R-:W-:-:S06]  /*53b0*/  FADD.FTZ R4, R59, R4 ;  /* 0x000000043b047221 */ /* 0x000fcc0000010000 */
[----:B------:R-:W2:Y:S08]  /*53c0*/  MUFU.EX2 R63, R63 ;  /* 0x0000003f003f7308 */ /* 0x000eb00000000800 */
[----:B------:R-:W3:Y:S01]  /*53d0*/  MUFU.EX2 R10, R61 ;  /* 0x0000003d000a7308 */ /* 0x000ee20000000800 */
[----:B0-----:R-:W-:Y:S01]  /*53e0*/  F2FP.F16.F32.PACK_AB R29, R3, R50 ;  /* 0x00000032031d723e */ /* 0x001fe200000000ff */
[----:B------:R-:W-:-:S04]  /*53f0*/  FADD.FTZ R50, R50, R67 ;  /* 0x0000004332327221 */ /* 0x000fc80000010000 */
[----:B------:R-:W-:-:S04]  /*5400*/  FADD.FTZ R50, R3, R50 ;  /* 0x0000003203327221 */ /* 0x000fc80000010000 */
[----:B--2---:R-:W-:Y:S01]  /*5410*/  FADD.FTZ R3, R63, R50 ;  /* 0x000000323f037221 */ /* 0x004fe20000010000 */
[----:B---3--:R-:W-:-:S03]  /*5420*/  F2FP.F16.F32.PACK_AB R31, R10, R63 ;  /* 0x0000003f0a1f723e */ /* 0x008fc600000000ff */
[----:B------:R-:W-:Y:S01]  /*5430*/  FADD.FTZ R3, R10, R3 ;  /* 0x000000030a037221 */ /* 0x000fe20000010000 */
[----:B------:R-:W-:Y:S01]  /*5440*/  VIADD R10, R18, 0xfffffffe ;  /* 0xfffffffe120a7836 */ /* 0x000fe20000000000 */
[----:B------:R1:W-:Y:S01]  /*5450*/  STSM.16.M88.4 [R5+0x6000], R28 ;  /* 0x0060001c05007844 */ /* 0x0003e20000000200 */
[----:B------:R0:W-:Y:S06]  /*5460*/  MEMBAR.ALL.CTA ;  /* 0x0000000000007992 */ /* 0x0001ec0000008000 */
[----:B0-----:R-:W0:Y:S02]  /*5470*/  FENCE.VIEW.ASYNC.S ;  /* 0x00000000000073c6 */ /* 0x001e240000000000 */
[----:B0-----:R-:W-:Y:S01]  /*5480*/  NOP ;  /* 0x0000000000007918 */ /* 0x001fe20000000000 */
[----:B------:R-:W-:Y:S05]  /*5490*/  @P1 BRA `(.L_x_865) ;  /* 0x00000000004c1947 */ /* 0x000fea0003800000 */
[----:B------:R-:W-:Y:S01]  /*54a0*/  ISETP.LT.AND P1, PT, RZ, UR40, PT ;  /* 0x00000028ff007c0c */ /* 0x000fe2000bf21270 */
[----:B------:R-:W-:-:S12]  /*54b0*/  UIADD3 UR7, UR40, -0x1, URZ ;  /* 0xffffffff28077890 */ /* 0x000fd8000fffe03f */
[----:B------:R-:W-:Y:S05]  /*54c0*/  @P1 BRA `(.L_x_866) ;  /* 0x0000000000201947 */ /* 0x000fea0003800000 */
[----:B------:R-:W-:Y:S01]  /*54d0*/  ULDC UR10, c[0x0][0x9e4] ;  /* 0x00027900000a7ab9 */ /* 0x000fe20000000800 */
[----:B------:R-:W-:Y:S02]  /*54e0*/  UIADD3 UR7, -UR40, URZ, URZ ;  /* 0x0000003f28077290 */ /* 0x000fe4000fffe13f */
[----:B------:R-:W-:-:S11]  /*54f0*/  UISETP.NE.AND UP0, UPT, UR10, 0x1, UPT ;  /* 0x000000010a00788c */ /* 0x000fd6000bf05270 */
[----:B------:R-:W-:Y:S02]  /*5500*/  @UP0 ULDC.64 UR14, c[0x0][0x9e8] ;  /* 0x00027a00000e0ab9 */ /* 0x000fe40000000a00 */
[----:B------:R-:W-:-:S04]  /*5510*/  UIMAD.WIDE.U32 UR4, UR7, UR14, URZ ;  /* 0x0000000e070472a5 */ /* 0x000fc8000f8e003f */
[----:B------:R-:W-:-:S04]  /*5520*/  @UP0 USHF.R.U32.HI UR7, URZ, UR15, UR5 ;  /* 0x0000000f3f070299 */ /* 0x000fc80008011605 */
[----:B------:R-:W-:Y:S01]  /*5530*/  ULOP3.LUT UR7, URZ, UR7, URZ, 0x33, !UPT ;  /* 0x000000073f077292 */ /* 0x000fe2000f8e333f */
[----:B------:R-:W-:Y:S11]  /*5540*/  BRA `(.L_x_867) ;  /* 0x0000000000147947 */ /* 0x000ff60003800000 */
.L_x_866:
[----:B------:R-:W-:Y:S02]  /*5550*/  ULDC UR10, c[0x0][0x9e4] ;  /* 0x00027900000a7ab9 */ /* 0x000fe40000000800 */
[----:B------:R-:W-:-:S11]  /*5560*/  UISETP.NE.AND UP0, UPT, UR10, 0x1, UPT ;  /* 0x000000010a00788c */ /* 0x000fd6000bf05270 */
[----:B------:R-:W-:Y:S02]  /*5570*/  @UP0 ULDC.64 UR14, c[0x0][0x9e8] ;  /* 0x00027a00000e0ab9 */ /* 0x000fe40000000a00 */
[----:B------:R-:W-:-:S04]  /*5580*/  UIMAD.WIDE.U32 UR4, UR7, UR14, URZ ;  /* 0x0000000e070472a5 */ /* 0x000fc8000f8e003f */
[----:B------:R-:W-:-:S12]  /*5590*/  @UP0 USHF.R.U32.HI UR7, URZ, UR15, UR5 ;  /* 0x0000000f3f070299 */ /* 0x000fd80008011605 */
.L_x_867:
[----:B------:R-:W-:-:S04]  /*55a0*/  UIMAD UR7, UR7, UR10, UR10 ;  /* 0x0000000a070772a4 */ /* 0x000fc8000f8e020a */
[----:B------:R-:W-:-:S04]  /*55b0*/  UISETP.LT.AND UP0, UPT, UR6, UR7, UPT ;  /* 0x000000070600728c */ /* 0x000fc8000bf01270 */
[----:B------:R-:W-:-:S12]  /*55c0*/  USEL UR6, UR6, UR7, UP0 ;  /* 0x0000000706067287 */ /* 0x000fd80008000000 */
.L_x_865:
[----:B------:R-:W-:Y:S01]  /*55d0*/  R2UR UR5, R145 ;  /* 0x00000000910572ca */ /* 0x000fe200000e0000 */
[----:B------:R-:W-:Y:S01]  /*55e0*/  USHF.R.S32.HI UR4, URZ, 0x1f, UR6 ;  /* 0x0000001f3f047899 */ /* 0x000fe20008011406 */
[----:B------:R-:W-:Y:S02]  /*55f0*/  CS2R R134, SRZ ;  /* 0x0000000000867805 */ /* 0x000fe4000001ff00 */
[----:B------:R-:W-:Y:S02]  /*5600*/  CS2R R132, SRZ ;  /* 0x0000000000847805 */ /* 0x000fe4000001ff00 */
[----:B------:R-:W-:Y:S01]  /*5610*/  CS2R R130, SRZ ;  /* 0x0000000000827805 */ /* 0x000fe2000001ff00 */
[----:B------:R-:W-:Y:S01]  /*5620*/  ULEA.HI UR4, UR4, UR6, URZ, 0x7 ;  /* 0x0000000604047291 */ /* 0x000fe2000f8f383f */
[----:B------:R-:W-:Y:S02]  /*5630*/  CS2R R128, SRZ ;  /* 0x0000000000807805 */ /* 0x000fe4000001ff00 */
[----:B------:R-:W-:-:S02]  /*5640*/  CS2R R126, SRZ ;  /* 0x00000000007e7805 */ /* 0x000fc4000001ff00 */
[----:B------:R-:W-:Y:S01]  /*5650*/  CS2R R124, SRZ ;  /* 0x00000000007c7805 */ /* 0x000fe2000001ff00 */
[----:B------:R-:W-:Y:S01]  /*5660*/  USHF.R.S32.HI UR4, URZ, 0x7, UR4 ;  /* 0x000000073f047899 */ /* 0x000fe20008011404 */
[----:B------:R-:W-:Y:S02]  /*5670*/  CS2R R122, SRZ ;  /* 0x00000000007a7805 */ /* 0x000fe4000001ff00 */
[----:B------:R-:W-:Y:S02]  /*5680*/  CS2R R120, SRZ ;  /* 0x0000000000787805 */ /* 0x000fe4000001ff00 */
[----:B------:R-:W-:Y:S01]  /*5690*/  CS2R R118, SRZ ;  /* 0x0000000000767805 */ /* 0x000fe2000001ff00 */
[----:B------:R-:W-:Y:S01]  /*56a0*/  UISETP.LT.AND UP0, UPT, UR5, UR4, UPT ;  /* 0x000000040500728c */ /* 0x000fe2000bf01270 */
[----:B------:R-:W-:Y:S02]  /*56b0*/  CS2R R116, SRZ ;  /* 0x0000000000747805 */ /* 0x000fe4000001ff00 */
[----:B------:R-:W-:-:S02]  /*56c0*/  CS2R R114, SRZ ;  /* 0x0000000000727805 */ /* 0x000fc4000001ff00 */
[----:B------:R-:W-:Y:S01]  /*56d0*/  CS2R R112, SRZ ;  /* 0x0000000000707805 */ /* 0x000fe2000001ff00 */
[----:B------:R-:W-:Y:S01]  /*56e0*/  USEL UR32, UR5, UR4, !UP0 ;  /* 0x0000000405207287 */ /* 0x000fe2000c000000 */
[----:B------:R-:W-:Y:S02]  /*56f0*/  CS2R R110, SRZ ;  /* 0x00000000006e7805 */ /* 0x000fe4000001ff00 */
[----:B------:R-:W-:Y:S01]  /*5700*/  CS2R R108, SRZ ;  /* 0x00000000006c7805 */ /* 0x000fe2000001ff00 */
[----:B------:R-:W-:Y:S01]  /*5710*/  UMOV UR4, URZ ;  /* 0x0000003f00047c82 */ /* 0x000fe20008000000 */
[----:B------:R-:W-:Y:S01]  /*5720*/  UMOV UR5, URZ ;  /* 0x0000003f00057c82 */ /* 0x000fe20008000000 */
[----:B------:R-:W-:Y:S02]  /*5730*/  CS2R R106, SRZ ;  /* 0x00000000006a7805 */ /* 0x000fe4000001ff00 */
[----:B------:R-:W-:Y:S02]  /*5740*/  ISETP.GE.AND P1, PT, R10, UR32, PT ;  /* 0x000000200a007c0c */ /* 0x000fe4000bf26270 */
        /* <DEDUP_REMOVED lines=8> */
[----:B------:R-:W-:Y:S01]  /*57d0*/  CS2R R88, SRZ ;  /* 0x0000000000587805 */ /* 0x000fe2000001ff00 */
[----:B------:R-:W-:Y:S06]  /*57e0*/  @!P1 BRA `(.L_x_868) ;  /* 0x0000003800b89947 */ /* 0x000fec0003800000 */
[----:B-1----:R-:W-:Y:S01]  /*57f0*/  IMAD.MOV.U32 R12, RZ, RZ, R57 ;  /* 0x000000ffff0c7224 */ /* 0x002fe200078e0039 */
[----:B------:R-:W-:Y:S01]  /*5800*/  UMOV UR41, URZ ;  /* 0x0000003f00297c82 */ /* 0x000fe20008000000 */
[----:B------:R-:W-:Y:S01]  /*5810*/  IMAD.MOV.U32 R11, RZ, RZ, R56 ;  /* 0x000000ffff0b7224 */ /* 0x000fe200078e0038 */
[----:B------:R-:W-:Y:S01]  /*5820*/  UMOV UR6, URZ ;  /* 0x0000003f00067c82 */ /* 0x000fe20008000000 */
[----:B------:R-:W-:Y:S01]  /*5830*/  IMAD.MOV.U32 R135, RZ, RZ, RZ ;  /* 0x000000ffff877224 */ /* 0x000fe200078e00ff */
[----:B------:R-:W-:Y:S01]  /*5840*/  ULDC UR33, c[0x0][0x9e4] ;  /* 0x0002790000217ab9 */ /* 0x000fe20000000800 */
[----:B------:R-:W-:Y:S01]  /*5850*/  ULDC UR35, c[0x0][0x2f0] ;  /* 0x0000bc0000237ab9 */ /* 0x000fe20000000800 */
[----:B------:R-:W-:Y:S01]  /*5860*/  ULDC UR7, c[0x0][0x9d8] ;  /* 0x0002760000077ab9 */ /* 0x000fe20000000800 */
[----:B------:R-:W-:Y:S01]  /*5870*/  ULDC UR34, c[0x0][0x988] ;  /* 0x0002620000227ab9 */ /* 0x000fe20000000800 */
[----:B------:R-:W-:-:S05]  /*5880*/  ULDC UR40, c[0x0][0x9e0] ;  /* 0x0002780000287ab9 */ /* 0x000fca0000000800 */
.L_x_887:
[----:B------:R-:W-:Y:S01]  /*5890*/  R2UR UR4, R140 ;  /* 0x000000008c0472ca */ /* 0x000fe200000e0000 */
[----:B------:R-:W-:-:S04]  /*58a0*/  UISETP.NE.AND UP0, UPT, UR6, 0x1, UPT ;  /* 0x000000010600788c */ /* 0x000fc8000bf05270 */
[----:B------:R-:W-:-:S04]  /*58b0*/  USEL UR5, URZ, 0x1, UP0 ;  /* 0x000000013f057887 */ /* 0x000fc80008000000 */
[----:B------:R-:W-:-:S04]  /*58c0*/  ULOP3.LUT UR5, UR41, UR5, URZ, 0x3c, !UPT ;  /* 0x0000000529057292 */ /* 0x000fc8000f8e3c3f */
[----:B------:R-:W-:-:S13]  /*58d0*/  ISETP.NE.AND P2, PT, RZ, UR4, PT ;  /* 0x00000004ff007c0c */ /* 0x000fda000bf45270 */
[----:B------:R-:W-:Y:S05]  /*58e0*/  @P2 BRA `(.L_x_869) ;  /* 0x0000000000382947 */ /* 0x000fea0003800000 */
[----:B------:R-:W-:Y:S05]  /*58f0*/  @!P0 BRA `(.L_x_870) ;  /* 0x0000000000048947 */ /* 0x000fea0003800000 */
[----:B------:R-:W-:Y:S01]  /*5900*/  BPT.TRAP 0x1 ;  /* 0x000000040000795c */ /* 0x000fe20000300000 */
.L_x_870:
        /* <DEDUP_REMOVED lines=9> */
.L_x_871:
[----:B-1----:R-:W-:Y:S05]  /*59a0*/  @P1 BRA `(.L_x_869) ;  /* 0x0000000000081947 */ /* 0x002fea0003800000 */
[----:B------:R-:W1:Y:S02]  /*59b0*/  SYNCS.PHASECHK.TRANS64.TRYWAIT P1, [UR4+0x2d830], R13 ;  /* 0x02d8300dff0075a7 */ /* 0x000e640008020144 */
[----:B-1----:R-:W-:Y:S05]  /*59c0*/  @!P1 BRA `(.L_x_872) ;  /* 0x0000010000109947 */ /* 0x002fea0003800000 */
.L_x_869:
[----:B-1----:R-:W1:Y:S01]  /*59d0*/  S2R R14, SR_TID.X ;  /* 0x00000000000e7919 */ /* 0x002e620000002100 */
[----:B------:R-:W-:Y:S01]  /*59e0*/  UIADD3 UR4, UR6, 0x1, URZ ;  /* 0x0000000106047890 */ /* 0x000fe2000fffe03f */
[----:B------:R-:W-:Y:S01]  /*59f0*/  R2UR UR28, R8 ;  /* 0x00000000081c72ca */ /* 0x000fe200000e0000 */
[----:B------:R-:W-:Y:S01]  /*5a00*/  UMOV UR31, 0x80000020 ;  /* 0x80000020001f7882 */ /* 0x000fe20000000000 */
[----:B------:R-:W-:Y:S01]  /*5a10*/  R2UR UR29, R9 ;  /* 0x00000000091d72ca */ /* 0x000fe200000e0000 */
[----:B------:R-:W-:Y:S01]  /*5a20*/  UISETP.NE.AND UP0, UPT, UR4, 0x2, UPT ;  /* 0x000000020400788c */ /* 0x000fe2000bf05270 */
[----:B------:R-:W-:Y:S01]  /*5a30*/  UMOV UR11, 0x80000020 ;  /* 0x80000020000b7882 */ /* 0x000fe20000000000 */
[----:B------:R-:W-:Y:S02]  /*5a40*/  UMOV UR15, 0x80000020 ;  /* 0x80000020000f7882 */ /* 0x000fe40000000000 */
[----:B------:R-:W-:Y:S01]  /*5a50*/  USEL UR4, UR4, URZ, UP0 ;  /* 0x0000003f04047287 */ /* 0x000fe20008000000 */
[----:B------:R-:W-:Y:S01]  /*5a60*/  UMOV UR19, 0x80000020 ;  /* 0x8000002000137882 */ /* 0x000fe20000000000 */
[----:B------:R-:W-:-:S02]  /*5a70*/  UMOV UR23, 0x80000020 ;  /* 0x8000002000177882 */ /* 0x000fc40000000000 */
[----:B------:R-:W-:Y:S01]  /*5a80*/  UIMAD UR30, UR4, 0x600, UR39 ;  /* 0x00000600041e78a4 */ /* 0x000fe2000f8e0227 */
[----:B------:R-:W-:-:S03]  /*5a90*/  UMOV UR27, 0x80000020 ;  /* 0x80000020001b7882 */ /* 0x000fc60000000000 */
[----:B------:R-:W-:Y:S02]  /*5aa0*/  UIADD3 UR10, UR30, 0x2, URZ ;  /* 0x000000021e0a7890 */ /* 0x000fe4000fffe03f */
[----:B------:R-:W-:Y:S02]  /*5ab0*/  UIADD3 UR14, UR30, 0x200, URZ ;  /* 0x000002001e0e7890 */ /* 0x000fe4000fffe03f */
[----:B------:R-:W-:Y:S02]  /*5ac0*/  UIADD3 UR18, UR30, 0x202, URZ ;  /* 0x000002021e127890 */ /* 0x000fe4000fffe03f */
[----:B------:R-:W-:Y:S02]  /*5ad0*/  UIADD3 UR22, UR30, 0x400, URZ ;  /* 0x000004001e167890 */ /* 0x000fe4000fffe03f */
        /* <DEDUP_REMOVED lines=25> */
.L_x_874:
[----:B------:R-:W-:Y:S01]  /*5c70*/  ULEA UR10, UR6, UR38, 0x3 ;  /* 0x00000026060a7291 */ /* 0x000fe2000f8e183f */
[----:B------:R-:W-:-:S05]  /*5c80*/  IMAD.U32 R13, RZ, RZ, UR41 ;  /* 0x00000029ff0d7e24 */ /* 0x000fca000f8e00ff */
[----:B------:R-:W-:-:S04]  /*5c90*/  SHF.L.U32 R13, R13, 0x1f, RZ ;  /* 0x0000001f0d0d7819 */ /* 0x000fc800000006ff */
[----:B------:R0:W1:Y:S01]  /*5ca0*/  SYNCS.PHASECHK.TRANS64.TRYWAIT P1, [UR10+0x2d850], R13 ;  /* 0x02d8500dff0075a7 */ /* 0x000062000802014a */
[----:B------:R-:W-:Y:S05]  /*5cb0*/  @!P0 BRA `(.L_x_875) ;  /* 0x0000000000048947 */ /* 0x000fea0003800000 */
[----:B------:R-:W-:Y:S01]  /*5cc0*/  BPT.TRAP 0x1 ;  /* 0x000000040000795c */ /* 0x000fe20000300000 */
.L_x_875:
[----:B-1----:R-:W-:Y:S05]  /*5cd0*/  @P1 BRA `(.L_x_873) ;  /* 0x0000000000081947 */ /* 0x002fea0003800000 */
[----:B------:R-:W1:Y:S02]  /*5ce0*/  SYNCS.PHASECHK.TRANS64.TRYWAIT P1, [UR10+0x2d850], R13 ;  /* 0x02d8500dff0075a7 */ /* 0x000e64000802014a */
[----:B-1----:R-:W-:Y:S05]  /*5cf0*/  @!P1 BRA `(.L_x_876) ;  /* 0x000000fc005c9947 */ /* 0x002fea0003800000 */
.L_x_873:
[----:B------:R-:W-:Y:S01]  /*5d00*/  UIADD3 UR10, UR38, 0x400, URZ ;  /* 0x00000400260a7890 */ /* 0x000fe2000fffe03f */
[----:B------:R-:W-:Y:S01]  /*5d10*/  R2UR UR14, R144 ;  /* 0x00000000900e72ca */ /* 0x000fe200000e0000 */
[----:B------:R-:W-:Y:S01]  /*5d20*/  WARPGROUP.ARRIVE ;  /* 0x00000000000079c5 */ /* 0x000fe20000000000 */
[----:B------:R-:W-:Y:S01]  /*5d30*/  UMOV UR29, 0x40000040 ;  /* 0x40000040001d7882 */ /* 0x000fe20000000000 */
[----:B------:R-:W-:-:S04]  /*5d40*/  USHF.R.U32.HI UR10, URZ, 0x4, UR10 ;  /* 0x000000043f0a7899 */ /* 0x000fc8000801160a */
[----:B------:R-:W1:Y:S01]  /*5d50*/  S2R R15, SR_TID.X ;  /* 0x00000000000f7919 */ /* 0x000e620000002100 */
[----:B------:R-:W-:Y:S01]  /*5d60*/  UMOV UR31, 0x80000020 ;  /* 0x80000020001f7882 */ /* 0x000fe20000000000 */
[----:B------:R-:W-:-:S04]  /*5d70*/  ULOP3.LUT UR10, UR10, 0x3fff, URZ, 0xc0, !UPT ;  /* 0x00003fff0a0a7892 */ /* 0x000fc8000f8ec03f */
[----:B------:R-:W-:Y:S02]  /*5d80*/  ULOP3.LUT UR11, UR10, 0x2000000, URZ, 0xfc, !UPT ;  /* 0x020000000a0b7892 */ /* 0x000fe4000f8efc3f */
[----:B------:R-:W-:Y:S02]  /*5d90*/  ULOP3.LUT UR10, UR14, 0x10000, URZ, 0xfc, !UPT ;  /* 0x000100000e0a7892 */ /* 0x000fe4000f8efc3f */
[----:B------:R-:W-:-:S05]  /*5da0*/  UIMAD UR11, UR6, 0x600, UR11 ;  /* 0x00000600060b78a4 */ /* 0x000fca000f8e020b */
[----:B------:R-:W-:Y:S02]  /*5db0*/  UMOV UR28, UR10 ;  /* 0x0000000a001c7c82 */ /* 0x000fe40008000000 */
[----:B------:R-:W-:Y:S02]  /*5dc0*/  UMOV UR30, UR11 ;  /* 0x0000000b001e7c82 */ /* 0x000fe40008000000 */
[----:B------:R-:W-:Y:S01]  /*5dd0*/  HGMMA.64x96x16.F32 R88, gdesc[UR28].tnspB, R88, gsb0 ;  /* 0x416000001c5879f0 */ /* 0x000fe20008000858 */
[----:B------:R-:W-:Y:S02]  /*5de0*/  UIADD3 UR28, UR10, 0x2, URZ ;  /* 0x000000020a1c7890 */ /* 0x000fe4000fffe03f */
[----:B------:R-:W-:Y:S01]  /*5df0*/  UIADD3 UR30, UR11, 0x40, URZ ;  /* 0x000000400b1e7890 */ /* 0x000fe2000fffe03f */
[----:B------:R-:W-:Y:S01]  /*5e00*/  UMOV UR29, 0x40000040 ;  /* 0x40000040001d7882 */ /* 0x000fe20000000000 */
[----:B------:R-:W-:Y:S01]  /*5e10*/  UMOV UR31, 0x80000020 ;  /* 0x80000020001f7882 */ /* 0x000fe20000000000 */
[----:B-1----:R-:W-:-:S02]  /*5e20*/  SHF.R.U32.HI R14, RZ, 0x7, R15 ;  /* 0x00000007ff0e7819 */ /* 0x002fc4000001160f */
        /* <DEDUP_REMOVED lines=52> */
.L_x_877:
[----:B------:R-:W-:Y:S01]  /*6170*/  R2UR UR10, R142 ;  /* 0x000000008e0a72ca */ /* 0x000fe200000e0000 */
[----:B------:R-:W-:Y:S01]  /*6180*/  FMUL.FTZ R22, R33, UR7 ;  /* 0x0000000721167c20 */ /* 0x000fe20008410000 */
[----:B------:R-:W-:Y:S01]  /*6190*/  FMUL.FTZ R23, R34, UR7 ;  /* 0x0000000722177c20 */ /* 0x000fe20008410000 */
[----:B------:R-:W-:Y:S01]  /*61a0*/  FMUL.FTZ R33, R44, UR7 ;  /* 0x000000072c217c20 */ /* 0x000fe20008410000 */
[----:B------:R-:W-:Y:S01]  /*61b0*/  FMUL.FTZ R34, R45, UR7 ;  /* 0x000000072d227c20 */ /* 0x000fe20008410000 */
[----:B------:R-:W1:Y:S01]  /*61c0*/  S2UR UR15, SR_CgaCtaId ;  /* 0x00000000000f79c3 */ /* 0x000e620000008800 */
[----:B------:R-:W-:Y:S01]  /*61d0*/  FMUL.FTZ R44, R55, UR7 ;  /* 0x00000007372c7c20 */ /* 0x000fe20008410000 */
[----:B------:R-:W-:Y:S01]  /*61e0*/  FMUL.FTZ R45, R56, UR7 ;  /* 0x00000007382d7c20 */ /* 0x000fe20008410000 */
[----:B------:R-:W-:Y:S01]  /*61f0*/  FMUL.FTZ R55, R66, UR7 ;  /* 0x0000000742377c20 */ /* 0x000fe20008410000 */
[----:B------:R-:W-:Y:S01]  /*6200*/  FMUL.FTZ R66, R75, UR7 ;  /* 0x000000074b427c20 */ /* 0x000fe20008410000 */
[----:B------:R-:W-:Y:S01]  /*6210*/  FMUL.FTZ R136, R26, UR7 ;  /* 0x000000071a887c20 */ /* 0x000fe20008410000 */
[----:B------:R-:W-:Y:S01]  /*6220*/  FMUL.FTZ R26, R37, UR7 ;  /* 0x00000007251a7c20 */ /* 0x000fe20008410000 */
[----:B------:R-:W-:Y:S01]  /*6230*/  FMUL.FTZ R37, R48, UR7 ;  /* 0x0000000730257c20 */ /* 0x000fe20008410000 */
[----:B------:R-:W-:Y:S01]  /*6240*/  UISETP.NE.AND UP1, UPT, UR10, URZ, UPT ;  /* 0x0000003f0a00728c */ /* 0x000fe2000bf25270 */
[----:B------:R-:W2:Y:S01]  /*6250*/  LDC R75, c[0x0][0x288] ;  /* 0x0000a200ff4b7b82 */ /* 0x000ea20000000800 */
[----:B------:R-:W-:-:S02]  /*6260*/  IMAD.MOV.U32 R138, RZ, RZ, R137 ;  /* 0x000000ffff8a7224 */ /* 0x000fc400078e0089 */
[----:B------:R-:W-:Y:S01]  /*6270*/  FMUL.FTZ R48, R59, UR7 ;  /* 0x000000073b307c20 */ /* 0x000fe20008410000 */
[----:B------:R-:W-:Y:S01]  /*6280*/  FMUL.FTZ R59, R68, UR7 ;  /* 0x00000007443b7c20 */ /* 0x000fe20008410000 */
[----:B------:R-:W-:Y:S01]  /*6290*/  FMUL.FTZ R68, R77, UR7 ;  /* 0x000000074d447c20 */ /* 0x000fe20008410000 */
[----:B------:R-:W-:Y:S01]  /*62a0*/  PLOP3.LUT P1, PT, PT, PT, UP1, 0x80, 0x0 ;  /* 0x000000000000781c */ /* 0x000fe20003f2f018 */
[----:B------:R-:W-:Y:S01]  /*62b0*/  IMAD.SHL.U32 R77, R10, 0x80, RZ ;  /* 0x000000800a4d7824 */ /* 0x000fe200078e00ff */
[----:B------:R-:W-:Y:S01]  /*62c0*/  PLOP3.LUT P2, PT, PT, PT, UP1, 0x80, 0x0 ;  /* 0x000000000000781c */ /* 0x000fe20003f4f018 */
[----:B0-----:R-:W-:Y:S01]  /*62d0*/  FMUL.FTZ R13, R24, UR7 ;  /* 0x00000007180d7c20 */ /* 0x001fe20008410000 */
[----:B------:R-:W-:Y:S01]  /*62e0*/  FMUL.FTZ R14, R25, UR7 ;  /* 0x00000007190e7c20 */ /* 0x000fe20008410000 */
[----:B------:R-:W-:Y:S01]  /*62f0*/  @UP1 ULDC UR11, c[0x0][0x44c] ;  /* 0x00011300000b1ab9 */ /* 0x000fe20000000800 */
[----:B------:R-:W-:Y:S01]  /*6300*/  FMUL.FTZ R15, R27, UR7 ;  /* 0x000000071b0f7c20 */ /* 0x000fe20008410000 */
[----:B------:R-:W-:Y:S01]  /*6310*/  FMUL.FTZ R16, R28, UR7 ;  /* 0x000000071c107c20 */ /* 0x000fe20008410000 */
[----:B------:R-:W-:Y:S01]  /*6320*/  FMUL.FTZ R18, R29, UR7 ;  /* 0x000000071d127c20 */ /* 0x000fe20008410000 */
[----:B------:R-:W-:Y:S01]  /*6330*/  FMUL.FTZ R24, R35, UR7 ;  /* 0x0000000723187c20 */ /* 0x000fe20008410000 */
[----:B------:R-:W-:Y:S01]  /*6340*/  FMUL.FTZ R19, R30, UR7 ;  /* 0x000000071e137c20 */ /* 0x000fe20008410000 */
[----:B------:R-:W-:Y:S01]  /*6350*/  FMUL.FTZ R20, R31, UR7 ;  /* 0x000000071f147c20 */ /* 0x000fe20008410000 */
[----:B------:R-:W-:Y:S01]  /*6360*/  FMUL.FTZ R21, R32, UR7 ;  /* 0x0000000720157c20 */ /* 0x000fe20008410000 */
[----:B------:R-:W-:Y:S01]  /*6370*/  @P1 IMAD.HI.U32 R56, R137, UR11, RZ ;  /* 0x0000000b89381c27 */ /* 0x000fe2000f8e00ff */
[----:B------:R-:W-:-:S03]  /*6380*/  @UP1 ULDC UR11, c[0x0][0x450] ;  /* 0x00011400000b1ab9 */ /* 0x000fc60000000800 */
[----:B------:R-:W-:Y:S01]  /*6390*/  FMUL.FTZ R25, R36, UR7 ;  /* 0x0000000724197c20 */ /* 0x000fe20008410000 */
[----:B------:R-:W-:Y:S01]  /*63a0*/  FMUL.FTZ R27, R38, UR7 ;  /* 0x00000007261b7c20 */ /* 0x000fe20008410000 */
[----:B------:R-:W-:Y:S01]  /*63b0*/  FMUL.FTZ R28, R39, UR7 ;  /* 0x00000007271c7c20 */ /* 0x000fe20008410000 */
[----:B------:R-:W-:Y:S01]  /*63c0*/  @P2 SHF.R.U32.HI R138, RZ, UR11, R56 ;  /* 0x0000000bff8a2c19 */ /* 0x000fe20008011638 */
[----:B------:R-:W-:Y:S01]  /*63d0*/  FMUL.FTZ R29, R40, UR7 ;  /* 0x00000007281d7c20 */ /* 0x000fe20008410000 */
[----:B------:R-:W-:Y:S01]  /*63e0*/  FMUL.FTZ R35, R46, UR7 ;  /* 0x000000072e237c20 */ /* 0x000fe20008410000 */
[----:B------:R-:W-:Y:S01]  /*63f0*/  FMUL.FTZ R30, R41, UR7 ;  /* 0x00000007291e7c20 */ /* 0x000fe20008410000 */
[----:B------:R-:W-:Y:S01]  /*6400*/  FMUL.FTZ R31, R42, UR7 ;  /* 0x000000072a1f7c20 */ /* 0x000fe20008410000 */
[----:B------:R-:W0:Y:S01]  /*6410*/  SHFL.IDX PT, R146, R138, RZ, 0x1c1f ;  /* 0x001c1fff8a927589 */ /* 0x000e2200000e0000 */
[----:B------:R-:W-:Y:S01]  /*6420*/  FMUL.FTZ R32, R43, UR7 ;  /* 0x000000072b207c20 */ /* 0x000fe20008410000 */
[----:B------:R-:W-:Y:S01]  /*6430*/  FMUL.FTZ R36, R47, UR7 ;  /* 0x000000072f247c20 */ /* 0x000fe20008410000 */
[----:B------:R-:W-:Y:S01]  /*6440*/  FMUL.FTZ R38, R49, UR7 ;  /* 0x0000000731267c20 */ /* 0x000fe20008410000 */
[----:B------:R-:W-:Y:S01]  /*6450*/  FMUL.FTZ R39, R50, UR7 ;  /* 0x0000000732277c20 */ /* 0x000fe20008410000 */
[----:B------:R-:W-:Y:S01]  /*6460*/  FMUL.FTZ R40, R51, UR7 ;  /* 0x0000000733287c20 */ /* 0x000fe20008410000 */
[----:B------:R-:W-:Y:S01]  /*6470*/  FMUL.FTZ R46, R57, UR7 ;  /* 0x00000007392e7c20 */ /* 0x000fe20008410000 */
[----:B------:R-:W-:Y:S01]  /*6480*/  UISETP.NE.AND UP0, UPT, UR60, URZ, UPT ;  /* 0x0000003f3c00728c */ /* 0x000fe2000bf05270 */
[----:B------:R-:W-:Y:S01]  /*6490*/  FMUL.FTZ R41, R52, UR7 ;  /* 0x0000000734297c20 */ /* 0x000fe20008410000 */
[----:B------:R-:W-:Y:S01]  /*64a0*/  FMUL.FTZ R42, R53, UR7 ;  /* 0x00000007352a7c20 */ /* 0x000fe20008410000 */
[----:B------:R-:W-:Y:S01]  /*64b0*/  FMUL.FTZ R43, R54, UR7 ;  /* 0x00000007362b7c20 */ /* 0x000fe20008410000 */
[----:B------:R-:W-:Y:S01]  /*64c0*/  FMUL.FTZ R47, R58, UR7 ;  /* 0x000000073a2f7c20 */ /* 0x000fe20008410000 */
[----:B------:R-:W-:Y:S01]  /*64d0*/  FMUL.FTZ R49, R60, UR7 ;  /* 0x000000073c317c20 */ /* 0x000fe20008410000 */
[----:B------:R-:W-:Y:S01]  /*64e0*/  FMUL.FTZ R50, R61, UR7 ;  /* 0x000000073d327c20 */ /* 0x000fe20008410000 */
[----:B------:R-:W-:Y:S01]  /*64f0*/  FMUL.FTZ R51, R62, UR7 ;  /* 0x000000073e337c20 */ /* 0x000fe20008410000 */
[----:B------:R-:W-:Y:S01]  /*6500*/  IADD3 R57, -R77, 0x1, RZ ;  /* 0x000000014d397810 */ /* 0x000fe20007ffe1ff */
[----:B------:R-:W-:Y:S01]  /*6510*/  FMUL.FTZ R52, R63, UR7 ;  /* 0x000000073f347c20 */ /* 0x000fe20008410000 */
[----:B------:R-:W-:Y:S01]  /*6520*/  FMUL.FTZ R53, R64, UR7 ;  /* 0x0000000740357c20 */ /* 0x000fe20008410000 */
[----:B------:R-:W-:Y:S01]  /*6530*/  FMUL.FTZ R54, R65, UR7 ;  /* 0x0000000741367c20 */ /* 0x000fe20008410000 */
[----:B------:R-:W-:Y:S01]  /*6540*/  FMUL.FTZ R58, R67, UR7 ;  /* 0x00000007433a7c20 */ /* 0x000fe20008410000 */
[----:B------:R-:W-:Y:S01]  /*6550*/  FMUL.FTZ R60, R69, UR7 ;  /* 0x00000007453c7c20 */ /* 0x000fe20008410000 */
[----:B------:R-:W-:Y:S01]  /*6560*/  FMUL.FTZ R61, R70, UR7 ;  /* 0x00000007463d7c20 */ /* 0x000fe20008410000 */
[----:B------:R-:W-:Y:S01]  /*6570*/  FMUL.FTZ R62, R71, UR7 ;  /* 0x00000007473e7c20 */ /* 0x000fe20008410000 */
[----:B------:R-:W-:Y:S01]  /*6580*/  ULEA UR10, UR4, UR38, 0x3 ;  /* 0x00000026040a7291 */ /* 0x000fe2000f8e183f */
        /* <DEDUP_REMOVED lines=14> */
[----:B------:R-:W-:Y:S01]  /*6670*/  R2UR UR14, R143 ;  /* 0x000000008f0e72ca */ /* 0x000fe200000e0000 */
[----:B------:R-:W-:Y:S01]  /*6680*/  UIADD3 UR10, UR10, 0x2d840, URZ ;  /* 0x0002d8400a0a7890 */ /* 0x000fe2000fffe03f */
[----:B------:R-:W-:Y:S01]  /*6690*/  IMAD R56, R2, -0x2, R57 ;  /* 0xfffffffe02387824 */ /* 0x000fe200078e0239 */
[----:B------:R-:W-:Y:S01]  /*66a0*/  PLOP3.LUT P1, PT, PT, PT, UP0, 0x40, 0x0 ;  /* 0x000000000000781c */ /* 0x000fe20003f2e808 */
[----:B------:R-:W3:Y:S01]  /*66b0*/  MUFU.TANH R13, R13 ;  /* 0x0000000d000d7308 */ /* 0x000ee20000002400 */
[----:B-1----:R-:W-:Y:S01]  /*66c0*/  UPRMT UR10, UR15, 0x654, UR10 ;  /* 0x000006540f0a7896 */ /* 0x002fe2000800000a */
[----:B------:R-:W-:-:S04]  /*66d0*/  IMAD R56, R17, UR35, R56 ;  /* 0x0000002311387c24 */ /* 0x000fc8000f8e0238 */
[----:B--2---:R-:W-:Y:S02]  /*66e0*/  IMAD.IADD R56, R56, 0x1, -R75 ;  /* 0x0000000138387824 */ /* 0x004fe400078e0a4b */
[----:B------:R-:W1:Y:S02]  /*66f0*/  MUFU.TANH R14, R14 ;  /* 0x0000000e000e7308 */ /* 0x000e640000002400 */
[C---:B------:R-:W-:Y:S01]  /*6700*/  VIADD R84, R56.reuse, UR40 ;  /* 0x0000002838547c36 */ /* 0x040fe20008000000 */
[----:B------:R-:W-:Y:S01]  /*6710*/  SYNCS.ARRIVE.TRANS64.RED.A1T0 RZ, [UR10], RZ ;  /* 0x000000ffffff79a7 */ /* 0x000fe2000810040a */
[----:B------:R-:W-:Y:S02]  /*6720*/  VIADD R83, R56, UR14 ;  /* 0x0000000e38537c36 */ /* 0x000fe40008000000 */
[----:B0-----:R-:W-:Y:S02]  /*6730*/  IMAD.IADD R82, R84, 0x1, R146 ;  /* 0x0000000154527824 */ /* 0x001fe400078e0292 */
[----:B------:R-:W0:Y:S01]  /*6740*/  MUFU.TANH R136, R136 ;  /* 0x0000008800887308 */ /* 0x000e220000002400 */
[----:B------:R-:W-:-:S07]  /*6750*/  IMAD.IADD R81, R146, 0x1, R83 ;  /* 0x0000000192517824 */ /* 0x000fce00078e0253 */
[----:B------:R-:W2:Y:S08]  /*6760*/  MUFU.TANH R15, R15 ;  /* 0x0000000f000f7308 */ /* 0x000eb00000002400 */
        /* <DEDUP_REMOVED lines=66> */
[----:B------:R-:W-:Y:S01]  /*6b90*/  IMAD.U32 R86, RZ, RZ, UR33 ;  /* 0x00000021ff567e24 */ /* 0x000fe2000f8e00ff */
[----:B------:R-:W-:-:S04]  /*6ba0*/  LOP3.LUT R85, RZ, R85, RZ, 0x33, !PT ;  /* 0x00000055ff557212 */ /* 0x000fc800078e33ff */
[----:B------:R-:W-:-:S13]  /*6bb0*/  ISETP.NE.AND P1, PT, R86, 0x1, PT ;  /* 0x000000015600780c */ /* 0x000fda0003f25270 */
[----:B------:R-:W1:Y:S02]  /*6bc0*/  @P1 LDC.64 R56, c[0x0][0x9e8] ;  /* 0x00027a00ff381b82 */ /* 0x000e640000000a00 */
[----:B-1----:R-:W-:-:S05]  /*6bd0*/  @P1 IMAD.HI.U32 R56, R85, R56, RZ ;  /* 0x0000003855381227 */ /* 0x002fca00078e00ff */
[----:B------:R-:W-:-:S04]  /*6be0*/  @P1 SHF.R.U32.HI R85, RZ, R57, R56 ;  /* 0x00000039ff551219 */ /* 0x000fc80000011638 */
[----:B------:R-:W-:Y:S01]  /*6bf0*/  LOP3.LUT R85, RZ, R85, RZ, 0x33, !PT ;  /* 0x00000055ff557212 */ /* 0x000fe200078e33ff */
[----:B------:R-:W-:Y:S06]  /*6c00*/  BRA `(.L_x_881) ;  /* 0x0000000000147947 */ /* 0x000fec0003800000 */
.L_x_880:
[----:B------:R-:W-:-:S05]  /*6c10*/  IMAD.U32 R86, RZ, RZ, UR33 ;  /* 0x00000021ff567e24 */ /* 0x000fca000f8e00ff */
[----:B------:R-:W-:-:S13]  /*6c20*/  ISETP.NE.AND P1, PT, R86, 0x1, PT ;  /* 0x000000015600780c */ /* 0x000fda0003f25270 */
[----:B------:R-:W1:Y:S02]  /*6c30*/  @P1 LDC.64 R56, c[0x0][0x9e8] ;  /* 0x00027a00ff381b82 */ /* 0x000e640000000a00 */
[----:B-1----:R-:W-:-:S05]  /*6c40*/  @P1 IMAD.HI.U32 R56, R85, R56, RZ ;  /* 0x0000003855381227 */ /* 0x002fca00078e00ff */
[----:B------:R-:W-:-:S07]  /*6c50*/  @P1 SHF.R.U32.HI R85, RZ, R57, R56 ;  /* 0x00000039ff551219 */ /* 0x000fce0000011638 */
.L_x_881:
[----:B------:R-:W-:Y:S05]  /*6c60*/  BSYNC B0 ;  /* 0x0000000000007941 */ /* 0x000fea0003800000 */
.L_x_879:
[----:B------:R-:W-:-:S04]  /*6c70*/  IMAD R85, R85, R86, -R77 ;  /* 0x0000005655557224 */ /* 0x000fc800078e0a4d */
[----:B------:R-:W-:-:S05]  /*6c80*/  IMAD R85, R2, -0x2, R85 ;  /* 0xfffffffe02557824 */ /* 0x000fca00078e0255 */
[----:B------:R-:W-:Y:S02]  /*6c90*/  VIADDMNMX R82, R85, R86, R82, PT ;  /* 0x0000005655527246 */ /* 0x000fe40003800152 */
[----:B------:R-:W-:-:S07]  /*6ca0*/  VIMNMX R81, R81, R85, !PT ;  /* 0x0000005551517248 */ /* 0x000fce0007fe0100 */
.L_x_878:
[----:B------:R-:W-:Y:S01]  /*6cb0*/  ISETP.GT.AND P1, PT, R10, -0x1, PT ;  /* 0xffffffff0a00780c */ /* 0x000fe20003f24270 */
[----:B------:R-:W1:Y:S01]  /*6cc0*/  SHFL.IDX PT, R56, R138, 0x1, 0x1c1f ;  /* 0x003c1f008a387f89 */ /* 0x000e6200000e0000 */
[----:B------:R-:W-:Y:S02]  /*6cd0*/  UISETP.NE.AND UP0, UPT, UR60, URZ, UPT ;  /* 0x0000003f3c00728c */ /* 0x000fe4000bf05270 */
[C---:B------:R-:W-:Y:S02]  /*6ce0*/  ISETP.GT.AND P3, PT, R81.reuse, 0x8, P1 ;  /* 0x000000085100780c */ /* 0x040fe40000f64270 */
[C---:B------:R-:W-:Y:S02]  /*6cf0*/  ISETP.GT.AND P6, PT, R81.reuse, RZ, P1 ;  /* 0x000000ff5100720c */ /* 0x040fe40000fc4270 */
[----:B------:R-:W-:Y:S02]  /*6d00*/  ISETP.LT.OR P3, PT, R82, 0x9, P3 ;  /* 0x000000095200780c */ /* 0x000fe40001f61670 */
[----:B------:R-:W-:-:S02]  /*6d10*/  ISETP.GT.AND P2, PT, R81, 0x1, P1 ;  /* 0x000000015100780c */ /* 0x000fc40000f44270 */
[----:B------:R-:W-:Y:S02]  /*6d20*/  FSEL R16, R16, -INF , !P3 ;  /* 0xff80000010107808 */ /* 0x000fe40005800000 */
[----:B------:R-:W-:Y:S02]  /*6d30*/  ISETP.GT.AND P3, PT, R81, 0x19, P1 ;  /* 0x000000195100780c */ /* 0x000fe40000f64270 */
[C---:B------:R-:W-:Y:S02]  /*6d40*/  ISETP.LT.OR P6, PT, R82.reuse, 0x1, P6 ;  /* 0x000000015200780c */ /* 0x040fe400037c1670 */
[C---:B------:R-:W-:Y:S02]  /*6d50*/  ISETP.LT.OR P2, PT, R82.reuse, 0x2, P2 ;  /* 0x000000025200780c */ /* 0x040fe40001741670 */
[----:B------:R-:W-:Y:S02]  /*6d60*/  ISETP.LT.OR P3, PT, R82, 0x1a, P3 ;  /* 0x0000001a5200780c */ /* 0x000fe40001f61670 */
[----:B------:R-:W-:-:S02]  /*6d70*/  FSEL R13, R13, -INF , !P6 ;  /* 0xff8000000d0d7808 */ /* 0x000fc40007000000 */
[----:B------:R-:W-:Y:S01]  /*6d80*/  FSEL R14, R14, -INF , !P2 ;  /* 0xff8000000e0e7808 */ /* 0x000fe20005000000 */
[--C-:B-1----:R-:W-:Y:S01]  /*6d90*/  IMAD.IADD R84, R84, 0x1, R56.reuse ;  /* 0x0000000154547824 */ /* 0x102fe200078e0238 */
[----:B------:R-:W-:Y:S01]  /*6da0*/  ISETP.GT.AND P5, PT, R81, 0x9, P1 ;  /* 0x000000095100780c */ /* 0x000fe20000fa4270 */
[----:B------:R-:W-:Y:S01]  /*6db0*/  IMAD.IADD R83, R83, 0x1, R56 ;  /* 0x0000000153537824 */ /* 0x000fe200078e0238 */
[C---:B------:R-:W-:Y:S02]  /*6dc0*/  ISETP.GT.AND P4, PT, R81.reuse, 0x10, P1 ;  /* 0x000000105100780c */ /* 0x040fe40000f84270 */
[C---:B------:R-:W-:Y:S02]  /*6dd0*/  ISETP.GT.AND P6, PT, R81.reuse, 0x11, P1 ;  /* 0x000000115100780c */ /* 0x040fe40000fc4270 */
[----:B------:R-:W-:Y:S02]  /*6de0*/  ISETP.GT.AND P2, PT, R81, 0x18, P1 ;  /* 0x000000185100780c */ /* 0x000fe40000f44270 */
[----:B0-----:R-:W-:-:S02]  /*6df0*/  FSEL R26, R26, -INF , !P3 ;  /* 0xff8000001a1a7808 */ /* 0x001fc40005800000 */
[----:B------:R-:W-:Y:S02]  /*6e00*/  ISETP.GT.AND P3, PT, R81, 0x30, P1 ;  /* 0x000000305100780c */ /* 0x000fe40000f64270 */
[C---:B------:R-:W-:Y:S02]  /*6e10*/  ISETP.LT.OR P5, PT, R82.reuse, 0xa, P5 ;  /* 0x0000000a5200780c */ /* 0x040fe40002fa1670 */
[C---:B------:R-:W-:Y:S02]  /*6e20*/  ISETP.LT.OR P4, PT, R82.reuse, 0x11, P4 ;  /* 0x000000115200780c */ /* 0x040fe40002781670 */
[C---:B------:R-:W-:Y:S02]  /*6e30*/  ISETP.LT.OR P6, PT, R82.reuse, 0x12, P6 ;  /* 0x000000125200780c */ /* 0x040fe400037c1670 */
[C---:B------:R-:W-:Y:S02]  /*6e40*/  ISETP.LT.OR P2, PT, R82.reuse, 0x19, P2 ;  /* 0x000000195200780c */ /* 0x040fe40001741670 */
[----:B------:R-:W-:-:S02]  /*6e50*/  ISETP.LT.OR P3, PT, R82, 0x31, P3 ;  /* 0x000000315200780c */ /* 0x000fc40001f61670 */
[----:B------:R-:W-:Y:S02]  /*6e60*/  FSEL R18, R18, -INF , !P5 ;  /* 0xff80000012127808 */ /* 0x000fe40006800000 */
[----:B------:R-:W-:Y:S02]  /*6e70*/  FSEL R21, R21, -INF , !P4 ;  /* 0xff80000015157808 */ /* 0x000fe40006000000 */
[----:B------:R-:W-:Y:S02]  /*6e80*/  FSEL R22, R22, -INF , !P6 ;  /* 0xff80000016167808 */ /* 0x000fe40007000000 */
[----:B------:R-:W-:Y:S02]  /*6e90*/  FSEL R25, R25, -INF , !P2 ;  /* 0xff80000019197808 */ /* 0x000fe40005000000 */
[C---:B------:R-:W-:Y:S02]  /*6ea0*/  ISETP.GT.AND P5, PT, R81.reuse, 0x20, P1 ;  /* 0x000000205100780c */ /* 0x040fe40000fa4270 */
[----:B------:R-:W-:-:S02]  /*6eb0*/  ISETP.GT.AND P4, PT, R81, 0x21, P1 ;  /* 0x000000215100780c */ /* 0x000fc40000f84270 */
[C---:B------:R-:W-:Y:S02]  /*6ec0*/  ISETP.GT.AND P6, PT, R81.reuse, 0x28, P1 ;  /* 0x000000285100780c */ /* 0x040fe40000fc4270 */
[----:B------:R-:W-:Y:S02]  /*6ed0*/  ISETP.GT.AND P2, PT, R81, 0x29, P1 ;  /* 0x000000295100780c */ /* 0x000fe40000f44270 */
[----:B------:R-:W-:Y:S02]  /*6ee0*/  FSEL R37, R37, -INF , !P3 ;  /* 0xff80000025257808 */ /* 0x000fe40005800000 */
[----:B------:R-:W-:Y:S02]  /*6ef0*/  ISETP.GT.AND P3, PT, R81, 0x41, P1 ;  /* 0x000000415100780c */ /* 0x000fe40000f64270 */
[C---:B------:R-:W-:Y:S02]  /*6f00*/  ISETP.LT.OR P5, PT, R82.reuse, 0x21, P5 ;  /* 0x000000215200780c */ /* 0x040fe40002fa1670 */
[----:B------:R-:W-:-:S02]  /*6f10*/  ISETP.LT.OR P4, PT, R82, 0x22, P4 ;  /* 0x000000225200780c */ /* 0x000fc40002781670 */
[C---:B------:R-:W-:Y:S02]  /*6f20*/  ISETP.LT.OR P6, PT, R82.reuse, 0x29, P6 ;  /* 0x000000295200780c */ /* 0x040fe400037c1670 */
[C---:B------:R-:W-:Y:S02]  /*6f30*/  ISETP.LT.OR P2, PT, R82.reuse, 0x2a, P2 ;  /* 0x0000002a5200780c */ /* 0x040fe40001741670 */
[----:B------:R-:W-:Y:S02]  /*6f40*/  ISETP.LT.OR P3, PT, R82, 0x42, P3 ;  /* 0x000000425200780c */ /* 0x000fe40001f61670 */
[----:B------:R-:W-:Y:S02]  /*6f50*/  FSEL R29, R29, -INF , !P5 ;  /* 0xff8000001d1d7808 */ /* 0x000fe40006800000 */
[----:B------:R-:W-:Y:S02]  /*6f60*/  FSEL R30, R30, -INF , !P4 ;  /* 0xff8000001e1e7808 */ /* 0x000fe40006000000 */
[----:B------:R-:W-:-:S02]  /*6f70*/  FSEL R33, R33, -INF , !P6 ;  /* 0xff80000021217808 */ /* 0x000fc40007000000 */
[----:B------:R-:W-:Y:S02]  /*6f80*/  FSEL R34, R34, -INF , !P2 ;  /* 0xff80000022227808 */ /* 0x000fe40005000000 */
[C---:B------:R-:W-:Y:S02]  /*6f90*/  ISETP.GT.AND P5, PT, R81.reuse, 0x31, P1 ;  /* 0x000000315100780c */ /* 0x040fe40000fa4270 */
[C---:B------:R-:W-:Y:S02]  /*6fa0*/  ISETP.GT.AND P4, PT, R81.reuse, 0x38, P1 ;  /* 0x000000385100780c */ /* 0x040fe40000f84270 */
[C---:B------:R-:W-:Y:S02]  /*6fb0*/  ISETP.GT.AND P6, PT, R81.reuse, 0x39, P1 ;  /* 0x000000395100780c */ /* 0x040fe40000fc4270 */
[----:B------:R-:W-:Y:S02]  /*6fc0*/  ISETP.GT.AND P2, PT, R81, 0x40, P1 ;  /* 0x000000405100780c */ /* 0x000fe40000f44270 */
[----:B------:R-:W-:-:S02]  /*6fd0*/  FSEL R46, R46, -INF , !P3 ;  /* 0xff8000002e2e7808 */ /* 0x000fc40005800000 */
        /* <DEDUP_REMOVED lines=30> */
[----:B------:R-:W-:Y:S02]  /*71c0*/  PLOP3.LUT P3, PT, PT, PT, UP0, 0x40, 0x0 ;  /* 0x000000000000781c */ /* 0x000fe40003f6e808 */
[C---:B------:R-:W-:Y:S02]  /*71d0*/  ISETP.LT.OR P5, PT, R82.reuse, 0x5a, P5 ;  /* 0x0000005a5200780c */ /* 0x040fe40002fa1670 */
[C---:B------:R-:W-:Y:S02]  /*71e0*/  ISETP.LT.OR P4, PT, R82.reuse, 0x61, P4 ;  /* 0x000000615200780c */ /* 0x040fe40002781670 */
[C---:B------:R-:W-:Y:S02]  /*71f0*/  ISETP.LT.OR P6, PT, R82.reuse, 0x62, P6 ;  /* 0x000000625200780c */ /* 0x040fe400037c1670 */
[----:B------:R-:W-:Y:S02]  /*7200*/  ISETP.LT.OR P2, PT, R82, 0x69, P2 ;  /* 0x000000695200780c */ /* 0x000fe40001741670 */
[----:B------:R-:W-:-:S02]  /*7210*/  FSEL R60, R60, -INF , !P5 ;  /* 0xff8000003c3c7808 */ /* 0x000fc40006800000 */
[----:B------:R-:W-:Y:S02]  /*7220*/  FSEL R63, R63, -INF , !P4 ;  /* 0xff8000003f3f7808 */ /* 0x000fe40006000000 */
[----:B------:R-:W-:Y:S02]  /*7230*/  FSEL R64, R64, -INF , !P6 ;  /* 0xff80000040407808 */ /* 0x000fe40007000000 */
[----:B------:R-:W-:Y:S02]  /*7240*/  FSEL R67, R67, -INF , !P2 ;  /* 0xff80000043437808 */ /* 0x000fe40005000000 */
[C---:B------:R-:W-:Y:S02]  /*7250*/  ISETP.GT.AND P5, PT, R81.reuse, 0x70, P1 ;  /* 0x000000705100780c */ /* 0x040fe40000fa4270 */
[C---:B------:R-:W-:Y:S02]  /*7260*/  ISETP.GT.AND P4, PT, R81.reuse, 0x71, P1 ;  /* 0x000000715100780c */ /* 0x040fe40000f84270 */
[----:B------:R-:W-:-:S02]  /*7270*/  ISETP.GT.AND P6, PT, R81, 0x78, P1 ;  /* 0x000000785100780c */ /* 0x000fc40000fc4270 */
[----:B------:R-:W-:Y:S02]  /*7280*/  ISETP.GT.AND P2, PT, R81, 0x79, P1 ;  /* 0x000000795100780c */ /* 0x000fe40000f44270 */
[C---:B------:R-:W-:Y:S02]  /*7290*/  ISETP.LT.OR P5, PT, R82.reuse, 0x71, P5 ;  /* 0x000000715200780c */ /* 0x040fe40002fa1670 */
[C---:B------:R-:W-:Y:S02]  /*72a0*/  ISETP.LT.OR P4, PT, R82.reuse, 0x72, P4 ;  /* 0x000000725200780c */ /* 0x040fe40002781670 */
[C---:B------:R-:W-:Y:S02]  /*72b0*/  ISETP.LT.OR P6, PT, R82.reuse, 0x79, P6 ;  /* 0x000000795200780c */ /* 0x040fe400037c1670 */
[----:B------:R-:W-:Y:S02]  /*72c0*/  ISETP.LT.OR P2, PT, R82, 0x7a, P2 ;  /* 0x0000007a5200780c */ /* 0x000fe40001741670 */
[----:B------:R-:W-:-:S02]  /*72d0*/  FSEL R71, R71, -INF , !P5 ;  /* 0xff80000047477808 */ /* 0x000fc40006800000 */
[----:B------:R-:W-:Y:S02]  /*72e0*/  FSEL R72, R72, -INF , !P4 ;  /* 0xff80000048487808 */ /* 0x000fe40006000000 */
[----:B------:R-:W-:Y:S02]  /*72f0*/  FSEL R76, R76, -INF , !P6 ;  /* 0xff8000004c4c7808 */ /* 0x000fe40007000000 */
[----:B------:R-:W-:Y:S01]  /*7300*/  FSEL R78, R78, -INF , !P2 ;  /* 0xff8000004e4e7808 */ /* 0x000fe20005000000 */
[----:B------:R-:W-:Y:S06]  /*7310*/  @P3 BRA `(.L_x_882) ;  /* 0x00000000005c3947 */ /* 0x000fec0003800000 */
        /* <DEDUP_REMOVED lines=8> */
[----:B------:R-:W0:Y:S02]  /*73a0*/  @P2 LDC.64 R56, c[0x0][0x9e8] ;  /* 0x00027a00ff382b82 */ /* 0x000e240000000a00 */
[----:B0-----:R-:W-:-:S05]  /*73b0*/  @P2 IMAD.HI.U32 R56, R81, R56, RZ ;  /* 0x0000003851382227 */ /* 0x001fca00078e00ff */
[----:B------:R-:W-:-:S04]  /*73c0*/  @P2 SHF.R.U32.HI R81, RZ, R57, R56 ;  /* 0x00000039ff512219 */ /* 0x000fc80000011638 */
[----:B------:R-:W-:Y:S01]  /*73d0*/  LOP3.LUT R81, RZ, R81, RZ, 0x33, !PT ;  /* 0x00000051ff517212 */ /* 0x000fe200078e33ff */
[----:B------:R-:W-:Y:S06]  /*73e0*/  BRA `(.L_x_885) ;  /* 0x0000000000147947 */ /* 0x000fec0003800000 */
.L_x_884:
[----:B------:R-:W-:-:S05]  /*73f0*/  IMAD.U32 R82, RZ, RZ, UR33 ;  /* 0x00000021ff527e24 */ /* 0x000fca000f8e00ff */
[----:B------:R-:W-:-:S13]  /*7400*/  ISETP.NE.AND P2, PT, R82, 0x1, PT ;  /* 0x000000015200780c */ /* 0x000fda0003f45270 */
[----:B------:R-:W0:Y:S02]  /*7410*/  @P2 LDC.64 R56, c[0x0][0x9e8] ;  /* 0x00027a00ff382b82 */ /* 0x000e240000000a00 */
[----:B0-----:R-:W-:-:S05]  /*7420*/  @P2 IMAD.HI.U32 R56, R81, R56, RZ ;  /* 0x0000003851382227 */ /* 0x001fca00078e00ff */
[----:B------:R-:W-:-:S07]  /*7430*/  @P2 SHF.R.U32.HI R81, RZ, R57, R56 ;  /* 0x00000039ff512219 */ /* 0x000fce0000011638 */
.L_x_885:
[----:B------:R-:W-:Y:S05]  /*7440*/  BSYNC B0 ;  /* 0x0000000000007941 */ /* 0x000fea0003800000 */
.L_x_883:
[----:B------:R-:W-:-:S04]  /*7450*/  IMAD R77, R81, R82, -R77 ;  /* 0x00000052514d7224 */ /* 0x000fc800078e0a4d */
[----:B------:R-:W-:-:S05]  /*7460*/  IMAD R77, R2, -0x2, R77 ;  /* 0xfffffffe024d7824 */ /* 0x000fca00078e024d */
[----:B------:R-:W-:Y:S02]  /*7470*/  VIADDMNMX R84, R77, R82, R84, PT ;  /* 0x000000524d547246 */ /* 0x000fe40003800154 */
[----:B------:R-:W-:-:S07]  /*7480*/  VIMNMX R83, R83, R77, !PT ;  /* 0x0000004d53537248 */ /* 0x000fce0007fe0100 */
.L_x_882:
[----:B------:R-:W-:Y:S01]  /*7490*/  FMNMX.FTZ R57, R13, R11, !PT ;  /* 0x0000000b0d397209 */ /* 0x000fe20007810000 */
[----:B------:R-:W-:Y:S01]  /*74a0*/  UMOV UR11, UR34 ;  /* 0x00000022000b7c82 */ /* 0x000fe20008000000 */
[----:B------:R-:W-:Y:S02]  /*74b0*/  ISETP.GT.AND P5, PT, R83, 0x10, P1 ;  /* 0x000000105300780c */ /* 0x000fe40000fa4270 */
[----:B------:R-:W-:Y:S02]  /*74c0*/  FMNMX.FTZ R57, R14, R57, !PT ;  /* 0x000000390e397209 */ /* 0x000fe40007810000 */
[----:B------:R-:W-:Y:S02]  /*74d0*/  ISETP.LT.OR P5, PT, R84, 0x11, P5 ;  /* 0x000000115400780c */ /* 0x000fe40002fa1670 */
[----:B------:R-:W-:Y:S02]  /*74e0*/  FMNMX.FTZ R57, R16, R57, !PT ;  /* 0x0000003910397209 */ /* 0x000fe40007810000 */
[----:B------:R-:W-:-:S02]  /*74f0*/  FSEL R23, R23, -INF , !P5 ;  /* 0xff80000017177808 */ /* 0x000fc40006800000 */
[----:B------:R-:W-:Y:S02]  /*7500*/  FMNMX.FTZ R56, R18, R57, !PT ;  /* 0x0000003912387209 */ /* 0x000fe40007810000 */
[----:B------:R-:W-:Y:S02]  /*7510*/  ISETP.GT.AND P5, PT, R83, 0x20, P1 ;  /* 0x000000205300780c */ /* 0x000fe40000fa4270 */
[----:B------:R-:W-:Y:S02]  /*7520*/  FMNMX.FTZ R57, R21, R56, !PT ;  /* 0x0000003815397209 */ /* 0x000fe40007810000 */
[----:B------:R-:W-:Y:S02]  /*7530*/  ISETP.LT.OR P5, PT, R84, 0x21, P5 ;  /* 0x000000215400780c */ /* 0x000fe40002fa1670 */
[----:B------:R-:W-:Y:S02]  /*7540*/  FMNMX.FTZ R56, R22, R57, !PT ;  /* 0x0000003916387209 */ /* 0x000fe40007810000 */
[----:B------:R-:W-:-:S02]  /*7550*/  FSEL R31, R31, -INF , !P5 ;  /* 0xff8000001f1f7808 */ /* 0x000fc40006800000 */
[----:B------:R-:W-:Y:S02]  /*7560*/  FMNMX.FTZ R57, R25, R56, !PT ;  /* 0x0000003819397209 */ /* 0x000fe40007810000 */
[C---:B------:R-:W-:Y:S02]  /*7570*/  ISETP.GT.AND P5, PT, R83.reuse, RZ, P1 ;  /* 0x000000ff5300720c */ /* 0x040fe40000fa4270 */
[----:B------:R-:W-:Y:S02]  /*7580*/  FMNMX.FTZ R56, R26, R57, !PT ;  /* 0x000000391a387209 */ /* 0x000fe40007810000 */
[----:B------:R-:W-:Y:S02]  /*7590*/  ISETP.GT.AND P2, PT, R83, 0x1, P1 ;  /* 0x000000015300780c */ /* 0x000fe40000f44270 */
[----:B------:R-:W-:Y:S02]  /*75a0*/  FMNMX.FTZ R57, R29, R56, !PT ;  /* 0x000000381d397209 */ /* 0x000fe40007810000 */
[----:B------:R-:W-:-:S02]  /*75b0*/  ISETP.LT.OR P5, PT, R84, 0x1, P5 ;  /* 0x000000015400780c */ /* 0x000fc40002fa1670 */
[----:B------:R-:W-:Y:S02]  /*75c0*/  FMNMX.FTZ R56, R30, R57, !PT ;  /* 0x000000391e387209 */ /* 0x000fe40007810000 */
[----:B------:R-:W-:Y:S02]  /*75d0*/  ISETP.GT.AND P3, PT, R83, 0x8, P1 ;  /* 0x000000085300780c */ /* 0x000fe40000f64270 */
[----:B------:R-:W-:Y:S02]  /*75e0*/  FMNMX.FTZ R57, R33, R56, !PT ;  /* 0x0000003821397209 */ /* 0x000fe40007810000 */
[----:B------:R-:W-:Y:S02]  /*75f0*/  ISETP.LT.OR P2, PT, R84, 0x2, P2 ;  /* 0x000000025400780c */ /* 0x000fe40001741670 */
[----:B------:R-:W-:Y:S02]  /*7600*/  FMNMX.FTZ R56, R34, R57, !PT ;  /* 0x0000003922387209 */ /* 0x000fe40007810000 */
[----:B------:R-:W-:-:S02]  /*7610*/  ISETP.GT.AND P4, PT, R83, 0x9, P1 ;  /* 0x000000095300780c */ /* 0x000fc40000f84270 */
[----:B------:R-:W-:Y:S02]  /*7620*/  FMNMX.FTZ R57, R37, R56, !PT ;  /* 0x0000003825397209 */ /* 0x000fe40007810000 */
[----:B------:R-:W-:Y:S02]  /*7630*/  ISETP.LT.OR P3, PT, R84, 0x9, P3 ;  /* 0x000000095400780c */ /* 0x000fe40001f61670 */
[----:B------:R-:W-:Y:S02]  /*7640*/  FMNMX.FTZ R56, R38, R57, !PT ;  /* 0x0000003926387209 */ /* 0x000fe40007810000 */
[----:B------:R-:W-:Y:S02]  /*7650*/  FSEL R15, R15, -INF , !P2 ;  /* 0xff8000000f0f7808 */ /* 0x000fe40005000000 */
[----:B------:R-:W-:Y:S02]  /*7660*/  FMNMX.FTZ R57, R41, R56, !PT ;  /* 0x0000003829397209 */ /* 0x000fe40007810000 */
[----:B------:R-:W-:-:S02]  /*7670*/  ISETP.LT.OR P4, PT, R84, 0xa, P4 ;  /* 0x0000000a5400780c */ /* 0x000fc40002781670 */
[----:B------:R-:W-:Y:S02]  /*7680*/  FMNMX.FTZ R56, R42, R57, !PT ;  /* 0x000000392a387209 */ /* 0x000fe40007810000 */
[----:B------:R-:W-:Y:S02]  /*7690*/  FSEL R19, R19, -INF , !P3 ;  /* 0xff80000013137808 */ /* 0x000fe40005800000 */
[----:B------:R-:W-:Y:S02]  /*76a0*/  FMNMX.FTZ R57, R45, R56, !PT ;  /* 0x000000382d397209 */ /* 0x000fe40007810000 */
[----:B------:R-:W-:Y:S02]  /*76b0*/  ISETP.GT.AND P2, PT, R83, 0x11, P1 ;  /* 0x000000115300780c */ /* 0x000fe40000f44270 */
[----:B------:R-:W-:Y:S02]  /*76c0*/  FMNMX.FTZ R56, R46, R57, !PT ;  /* 0x000000392e387209 */ /* 0x000fe40007810000 */
[----:B------:R-:W-:-:S02]  /*76d0*/  FSEL R20, R20, -INF , !P4 ;  /* 0xff80000014147808 */ /* 0x000fc40006000000 */
        /* <DEDUP_REMOVED lines=28> */
[----:B------:R-:W-:Y:S01]  /*78a0*/  ISETP.GT.AND P2, PT, R83, 0x30, P1 ;  /* 0x000000305300780c */ /* 0x000fe20000f44270 */
[----:B------:R-:W0:Y:S01]  /*78b0*/  SHFL.BFLY PT, R56, R57, 0x2, 0x1f ;  /* 0x0c401f0039387f89 */ /* 0x000e2200000e0000 */
[----:B------:R-:W-:-:S02]  /*78c0*/  FSEL R35, R35, -INF , !P3 ;  /* 0xff80000023237808 */ /* 0x000fc40005800000 */
[C---:B------:R-:W-:Y:S02]  /*78d0*/  ISETP.LT.OR P4, PT, R84.reuse, 0x2a, P4 ;  /* 0x0000002a5400780c */ /* 0x040fe40002781670 */
[----:B------:R-:W-:Y:S02]  /*78e0*/  ISETP.GT.AND P3, PT, R83, 0x31, P1 ;  /* 0x000000315300780c */ /* 0x000fe40000f64270 */
[----:B------:R-:W-:Y:S02]  /*78f0*/  ISETP.LT.OR P2, PT, R84, 0x31, P2 ;  /* 0x000000315400780c */ /* 0x000fe40001741670 */
[----:B------:R-:W-:Y:S02]  /*7900*/  FSEL R36, R36, -INF , !P4 ;  /* 0xff80000024247808 */ /* 0x000fe40006000000 */
[----:B------:R-:W-:Y:S02]  /*7910*/  FSEL R39, R39, -INF , !P2 ;  /* 0xff80000027277808 */ /* 0x000fe40005000000 */
[----:B------:R-:W-:-:S02]  /*7920*/  ISETP.LT.OR P3, PT, R84, 0x32, P3 ;  /* 0x000000325400780c */ /* 0x000fc40001f61670 */
[C---:B------:R-:W-:Y:S02]  /*7930*/  ISETP.GT.AND P4, PT, R83.reuse, 0x39, P1 ;  /* 0x000000395300780c */ /* 0x040fe40000f84270 */
[----:B------:R-:W-:Y:S02]  /*7940*/  FSEL R40, R40, -INF , !P3 ;  /* 0xff80000028287808 */ /* 0x000fe40005800000 */
[C---:B------:R-:W-:Y:S02]  /*7950*/  ISETP.GT.AND P2, PT, R83.reuse, 0x40, P1 ;  /* 0x000000405300780c */ /* 0x040fe40000f44270 */
[----:B------:R-:W-:Y:S02]  /*7960*/  ISETP.LT.OR P4, PT, R84, 0x3a, P4 ;  /* 0x0000003a5400780c */ /* 0x000fe40002781670 */
[----:B------:R-:W-:Y:S02]  /*7970*/  ISETP.GT.AND P3, PT, R83, 0x41, P1 ;  /* 0x000000415300780c */ /* 0x000fe40000f64270 */
[----:B0-----:R-:W-:-:S02]  /*7980*/  FMNMX.FTZ R77, R57, R56, !PT ;  /* 0x00000038394d7209 */ /* 0x001fc40007810000 */
[----:B------:R-:W-:Y:S02]  /*7990*/  ISETP.LT.OR P2, PT, R84, 0x41, P2 ;  /* 0x000000415400780c */ /* 0x000fe40001741670 */
[----:B------:R-:W-:Y:S01]  /*79a0*/  FSEL R44, R44, -INF , !P4 ;  /* 0xff8000002c2c7808 */ /* 0x000fe20006000000 */
[----:B------:R-:W0:Y:S01]  /*79b0*/  SHFL.BFLY PT, R56, R77, 0x1, 0x1f ;  /* 0x0c201f004d387f89 */ /* 0x000e2200000e0000 */
[----:B------:R-:W-:Y:S02]  /*79c0*/  FSEL R47, R47, -INF , !P2 ;  /* 0xff8000002f2f7808 */ /* 0x000fe40005000000 */
[----:B------:R-:W-:Y:S02]  /*79d0*/  ISETP.LT.OR P3, PT, R84, 0x42, P3 ;  /* 0x000000425400780c */ /* 0x000fe40001f61670 */
[----:B------:R-:W-:Y:S02]  /*79e0*/  ISETP.GT.AND P4, PT, R83, 0x49, P1 ;  /* 0x000000495300780c */ /* 0x000fe40000f84270 */
[----:B------:R-:W-:-:S02]  /*79f0*/  FSEL R48, R48, -INF , !P3 ;  /* 0xff80000030307808 */ /* 0x000fc40005800000 */
[C---:B------:R-:W-:Y:S02]  /*7a00*/  ISETP.GT.AND P2, PT, R83.reuse, 0x50, P1 ;  /* 0x000000505300780c */ /* 0x040fe40000f44270 */
[C---:B------:R-:W-:Y:S02]  /*7a10*/  ISETP.LT.OR P4, PT, R84.reuse, 0x4a, P4 ;  /* 0x0000004a5400780c */ /* 0x040fe40002781670 */
[----:B------:R-:W-:Y:S02]  /*7a20*/  ISETP.GT.AND P3, PT, R83, 0x51, P1 ;  /* 0x000000515300780c */ /* 0x000fe40000f64270 */
[----:B------:R-:W-:Y:S02]  /*7a30*/  ISETP.LT.OR P2, PT, R84, 0x51, P2 ;  /* 0x000000515400780c */ /* 0x000fe40001741670 */
[----:B------:R-:W-:Y:S02]  /*7a40*/  FSEL R52, R52, -INF , !P4 ;  /* 0xff80000034347808 */ /* 0x000fe40006000000 */
[----:B------:R-:W-:-:S02]  /*7a50*/  FSEL R55, R55, -INF , !P2 ;  /* 0xff80000037377808 */ /* 0x000fc40005000000 */
[----:B------:R-:W-:Y:S02]  /*7a60*/  ISETP.LT.OR P3, PT, R84, 0x52, P3 ;  /* 0x000000525400780c */ /* 0x000fe40001f61670 */
[----:B------:R-:W-:Y:S02]  /*7a70*/  ISETP.GT.AND P4, PT, R83, 0x59, P1 ;  /* 0x000000595300780c */ /* 0x000fe40000f84270 */
[----:B0-----:R-:W-:Y:S02]  /*7a80*/  FMNMX.FTZ R56, R77, R56, !PT ;  /* 0x000000384d387209 */ /* 0x001fe40007810000 */
[----:B------:R-:W-:Y:S02]  /*7a90*/  FSEL R77, R136, -INF , !P5 ;  /* 0xff800000884d7808 */ /* 0x000fe40006800000 */
[C---:B------:R-:W-:Y:S01]  /*7aa0*/  FSETP.NEU.FTZ.AND P6, PT, R56.reuse, -INF , PT ;  /* 0xff8000003800780b */ /* 0x040fe20003fdd000 */
[----:B------:R-:W-:Y:S01]  /*7ab0*/  FMUL.FTZ R81, R56, UR11 ;  /* 0x0000000b38517c20 */ /* 0x000fe20008410000 */
[----:B------:R-:W-:-:S02]  /*7ac0*/  FMNMX.FTZ R82, R77, R12, !PT ;  /* 0x0000000c4d527209 */ /* 0x000fc40007810000 */
[----:B------:R-:W-:Y:S02]  /*7ad0*/  ISETP.GT.AND P5, PT, R83, 0x38, P1 ;  /* 0x000000385300780c */ /* 0x000fe40000fa4270 */
[----:B------:R-:W-:Y:S02]  /*7ae0*/  FMNMX.FTZ R82, R15, R82, !PT ;  /* 0x000000520f527209 */ /* 0x000fe40007810000 */
[----:B------:R-:W-:Y:S02]  /*7af0*/  FSEL R57, R81, RZ, P6 ;  /* 0x000000ff51397208 */ /* 0x000fe40003000000 */
[----:B------:R-:W-:Y:S02]  /*7b00*/  FMNMX.FTZ R81, R19, R82, !PT ;  /* 0x0000005213517209 */ /* 0x000fe40007810000 */
[----:B------:R-:W-:Y:S01]  /*7b10*/  ISETP.LT.OR P5, PT, R84, 0x39, P5 ;  /* 0x000000395400780c */ /* 0x000fe20002fa1670 */
[--C-:B------:R-:W-:Y:S01]  /*7b20*/  FFMA.FTZ R13, R13, UR11, -R57.reuse ;  /* 0x0000000b0d0d7c23 */ /* 0x100fe20008010839 */
[----:B------:R-:W-:Y:S01]  /*7b30*/  FMNMX.FTZ R82, R20, R81, !PT ;  /* 0x0000005114527209 */ /* 0x000fe20007810000 */
[--C-:B------:R-:W-:Y:S01]  /*7b40*/  FFMA.FTZ R14, R14, UR11, -R57.reuse ;  /* 0x0000000b0e0e7c23 */ /* 0x100fe20008010839 */
[----:B------:R-:W-:Y:S01]  /*7b50*/  FSEL R43, R43, -INF , !P5 ;  /* 0xff8000002b2b7808 */ /* 0x000fe20006800000 */
[--C-:B------:R-:W-:Y:S01]  /*7b60*/  FFMA.FTZ R16, R16, UR11, -R57.reuse ;  /* 0x0000000b10107c23 */ /* 0x100fe20008010839 */
[----:B------:R-:W-:Y:S01]  /*7b70*/  FMNMX.FTZ R81, R23, R82, !PT ;  /* 0x0000005217517209 */ /* 0x000fe20007810000 */
[--C-:B------:R-:W-:Y:S01]  /*7b80*/  FFMA.FTZ R18, R18, UR11, -R57.reuse ;  /* 0x0000000b12127c23 */ /* 0x100fe20008010839 */
[----:B------:R-:W-:Y:S01]  /*7b90*/  ISETP.GT.AND P5, PT, R83, 0x48, P1 ;  /* 0x000000485300780c */ /* 0x000fe20000fa4270 */
[--C-:B------:R-:W-:Y:S01]  /*7ba0*/  FFMA.FTZ R21, R21, UR11, -R57.reuse ;  /* 0x0000000b15157c23 */ /* 0x100fe20008010839 */
[----:B------:R-:W-:Y:S01]  /*7bb0*/  FMNMX.FTZ R82, R24, R81, !PT ;  /* 0x0000005118527209 */ /* 0x000fe20007810000 */
[--C-:B------:R-:W-:Y:S01]  /*7bc0*/  FFMA.FTZ R22, R22, UR11, -R57.reuse ;  /* 0x0000000b16167c23 */ /* 0x100fe20008010839 */
        /* <DEDUP_REMOVED lines=24> */
[----:B------:R-:W-:Y:S01]  /*7d50*/  FSEL R61, R61, -INF , !P5 ;  /* 0xff8000003d3d7808 */ /* 0x000fe20006800000 */
[--C-:B------:R-:W-:Y:S01]  /*7d60*/  FFMA.FTZ R49, R49, UR11, -R57.reuse ;  /* 0x0000000b31317c23 */ /* 0x100fe20008010839 */
[----:B------:R-:W-:Y:S01]  /*7d70*/  FMNMX.FTZ R81, R39, R82, !PT ;  /* 0x0000005227517209 */ /* 0x000fe20007810000 */
[--C-:B------:R-:W-:Y:S01]  /*7d80*/  FFMA.FTZ R50, R50, UR11, -R57.reuse ;  /* 0x0000000b32327c23 */ /* 0x100fe20008010839 */
[----:B------:R-:W-:Y:S01]  /*7d90*/  ISETP.LT.OR P4, PT, R84, 0x5a, P4 ;  /* 0x0000005a5400780c */ /* 0x000fe20002781670 */
[--C-:B------:R-:W-:Y:S01]  /*7da0*/  FFMA.FTZ R53, R53, UR11, -R57.reuse ;  /* 0x0000000b35357c23 */ /* 0x100fe20008010839 */
[----:B------:R-:W-:Y:S01]  /*7db0*/  FMNMX.FTZ R82, R40, R81, !PT ;  /* 0x0000005128527209 */ /* 0x000fe20007810000 */
[--C-:B------:R-:W-:Y:S01]  /*7dc0*/  FFMA.FTZ R54, R54, UR11, -R57.reuse ;  /* 0x0000000b36367c23 */ /* 0x100fe20008010839 */
[----:B------:R-:W-:Y:S01]  /*7dd0*/  ISETP.GT.AND P5, PT, R83, 0x68, P1 ;  /* 0x000000685300780c */ /* 0x000fe20000fa4270 */
        /* <DEDUP_REMOVED lines=10> */
[----:B------:R-:W-:Y:S01]  /*7e80*/  FFMA.FTZ R68, R68, UR11, -R57 ;  /* 0x0000000b44447c23 */ /* 0x000fe20008010839 */
[----:B------:R-:W-:Y:S01]  /*7e90*/  FSEL R62, R62, -INF , !P4 ;  /* 0xff8000003e3e7808 */ /* 0x000fe20006000000 */
[----:B------:R-:W-:Y:S01]  /*7ea0*/  MUFU.EX2 R13, R13 ;  /* 0x0000000d000d7308 */ /* 0x000fe20000000800 */
[----:B------:R-:W-:-:S02]  /*7eb0*/  FMNMX.FTZ R82, R48, R81, !PT ;  /* 0x0000005130527209 */ /* 0x000fc40007810000 */
[----:B------:R-:W-:Y:S02]  /*7ec0*/  ISETP.LT.OR P5, PT, R84, 0x69, P5 ;  /* 0x000000695400780c */ /* 0x000fe40002fa1670 */
[----:B------:R-:W-:Y:S02]  /*7ed0*/  FMNMX.FTZ R81, R51, R82, !PT ;  /* 0x0000005233517209 */ /* 0x000fe40007810000 */
[----:B------:R-:W-:Y:S01]  /*7ee0*/  FSEL R65, R65, -INF , !P2 ;  /* 0xff80000041417808 */ /* 0x000fe20005000000 */
[----:B------:R-:W-:Y:S01]  /*7ef0*/  MUFU.EX2 R14, R14 ;  /* 0x0000000e000e7308 */ /* 0x000fe20000000800 */
[----:B------:R-:W-:Y:S02]  /*7f00*/  FMNMX.FTZ R82, R52, R81, !PT ;  /* 0x0000005134527209 */ /* 0x000fe40007810000 */
[----:B------:R-:W-:Y:S02]  /*7f10*/  ISETP.LT.OR P3, PT, R84, 0x62, P3 ;  /* 0x000000625400780c */ /* 0x000fe40001f61670 */
[----:B------:R-:W-:-:S02]  /*7f20*/  FMNMX.FTZ R81, R55, R82, !PT ;  /* 0x0000005237517209 */ /* 0x000fc40007810000 */
[----:B------:R-:W-:Y:S01]  /*7f30*/  ISETP.GT.AND P4, PT, R83, 0x69, P1 ;  /* 0x000000695300780c */ /* 0x000fe20000f84270 */
[----:B------:R-:W-:Y:S01]  /*7f40*/  MUFU.EX2 R16, R16 ;  /* 0x0000001000107308 */ /* 0x000fe20000000800 */
[----:B------:R-:W-:Y:S02]  /*7f50*/  FMNMX.FTZ R82, R58, R81, !PT ;  /* 0x000000513a527209 */ /* 0x000fe40007810000 */
[----:B------:R-:W-:Y:S02]  /*7f60*/  FSEL R66, R66, -INF , !P3 ;  /* 0xff80000042427808 */ /* 0x000fe40005800000 */
[----:B------:R-:W-:Y:S02]  /*7f70*/  FMNMX.FTZ R81, R61, R82, !PT ;  /* 0x000000523d517209 */ /* 0x000fe40007810000 */
[----:B------:R-:W-:Y:S01]  /*7f80*/  ISETP.GT.AND P2, PT, R83, 0x70, P1 ;  /* 0x000000705300780c */ /* 0x000fe20000f44270 */
[----:B------:R-:W-:Y:S01]  /*7f90*/  MUFU.EX2 R18, R18 ;  /* 0x0000001200127308 */ /* 0x000fe20000000800 */
[----:B------:R-:W-:-:S02]  /*7fa0*/  FMNMX.FTZ R82, R62, R81, !PT ;  /* 0x000000513e527209 */ /* 0x000fc40007810000 */
[----:B------:R-:W-:Y:S02]  /*7fb0*/  FSEL R81, R69, -INF , !P5 ;  /* 0xff80000045517808 */ /* 0x000fe40006800000 */
[----:B------:R-:W-:Y:S02]  /*7fc0*/  FMNMX.FTZ R69, R65, R82, !PT ;  /* 0x0000005241457209 */ /* 0x000fe40007810000 */
[----:B------:R-:W-:Y:S01]  /*7fd0*/  ISETP.LT.OR P4, PT, R84, 0x6a, P4 ;  /* 0x0000006a5400780c */ /* 0x000fe20002781670 */
[----:B------:R-:W-:Y:S01]  /*7fe0*/  MUFU.EX2 R21, R21 ;  /* 0x0000001500157308 */ /* 0x000fe20000000800 */
[----:B------:R-:W-:Y:S02]  /*7ff0*/  FMNMX.FTZ R86, R66, R69, !PT ;  /* 0x0000004542567209 */ /* 0x000fe40007810000 */
[----:B------:R-:W-:Y:S02]  /*8000*/  ISETP.GT.AND P3, PT, R83, 0x71, P1 ;  /* 0x000000715300780c */ /* 0x000fe40000f64270 */
[----:B------:R-:W-:-:S02]  /*8010*/  ISETP.LT.OR P2, PT, R84, 0x71, P2 ;  /* 0x000000715400780c */ /* 0x000fc40001741670 */
[----:B------:R-:W-:Y:S01]  /*8020*/  FSEL R82, R70, -INF , !P4 ;  /* 0xff80000046527808 */ /* 0x000fe20006000000 */
[----:B------:R-:W-:Y:S01]  /*8030*/  MUFU.EX2 R22, R22 ;  /* 0x0000001600167308 */ /* 0x000fe20000000800 */
[----:B------:R-:W-:Y:S02]  /*8040*/  FMNMX.FTZ R69, R81, R86, !PT ;  /* 0x0000005651457209 */ /* 0x000fe40007810000 */
[----:B------:R-:W-:Y:S02]  /*8050*/  ISETP.GT.AND P5, PT, R83, 0x78, P1 ;  /* 0x000000785300780c */ /* 0x000fe40000fa4270 */
[----:B------:R-:W-:Y:S02]  /*8060*/  ISETP.LT.OR P3, PT, R84, 0x72, P3 ;  /* 0x000000725400780c */ /* 0x000fe40001f61670 */
[----:B------:R-:W-:Y:S01]  /*8070*/  FSEL R73, R73, -INF , !P2 ;  /* 0xff80000049497808 */ /* 0x000fe20005000000 */
[----:B------:R-:W-:Y:S01]  /*8080*/  MUFU.EX2 R25, R25 ;  /* 0x0000001900197308 */ /* 0x000fe20000000800 */
[----:B------:R-:W-:-:S02]  /*8090*/  FMNMX.FTZ R70, R82, R69, !PT ;  /* 0x0000004552467209 */ /* 0x000fc40007810000 */
[----:B------:R-:W-:Y:S02]  /*80a0*/  ISETP.GT.AND P1, PT, R83, 0x79, P1 ;  /* 0x000000795300780c */ /* 0x000fe40000f24270 */
[----:B------:R-:W-:Y:S02]  /*80b0*/  ISETP.LT.OR P5, PT, R84, 0x79, P5 ;  /* 0x000000795400780c */ /* 0x000fe40002fa1670 */
[----:B------:R-:W-:Y:S01]  /*80c0*/  FSEL R74, R74, -INF , !P3 ;  /* 0xff8000004a4a7808 */ /* 0x000fe20005800000 */
[----:B------:R-:W-:Y:S01]  /*80d0*/  MUFU.EX2 R26, R26 ;  /* 0x0000001a001a7308 */ /* 0x000fe20000000800 */
[----:B------:R-:W-:Y:S02]  /*80e0*/  FMNMX.FTZ R69, R73, R70, !PT ;  /* 0x0000004649457209 */ /* 0x000fe40007810000 */
[----:B------:R-:W-:Y:S02]  /*80f0*/  ISETP.LT.OR P1, PT, R84, 0x7a, P1 ;  /* 0x0000007a5400780c */ /* 0x000fe40000f21670 */
[----:B------:R-:W-:-:S02]  /*8100*/  FSEL R79, R79, -INF , !P5 ;  /* 0xff8000004f4f7808 */ /* 0x000fc40006800000 */
[----:B------:R-:W-:Y:S01]  /*8110*/  FMNMX.FTZ R70, R74, R69, !PT ;  /* 0x000000454a467209 */ /* 0x000fe20007810000 */
[----:B------:R-:W-:Y:S01]  /*8120*/  MUFU.EX2 R29, R29 ;  /* 0x0000001d001d7308 */ /* 0x000fe20000000800 */
[----:B------:R-:W-:Y:S02]  /*8130*/  FSEL R80, R80, -INF , !P1 ;  /* 0xff80000050507808 */ /* 0x000fe40004800000 */
[----:B------:R-:W-:-:S04]  /*8140*/  FMNMX.FTZ R69, R79, R70, !PT ;  /* 0x000000464f457209 */ /* 0x000fc80007810000 */
[----:B------:R-:W-:Y:S01]  /*8150*/  FMNMX.FTZ R69, R80, R69, !PT ;  /* 0x0000004550457209 */ /* 0x000fe20007810000 */
[----:B------:R-:W-:Y:S04]  /*8160*/  MUFU.EX2 R30, R30 ;  /* 0x0000001e001e7308 */ /* 0x000fe80000000800 */
[----:B------:R-:W0:Y:S04]  /*8170*/  SHFL.BFLY PT, R70, R69, 0x2, 0x1f ;  /* 0x0c401f0045467f89 */ /* 0x000e2800000e0000 */
[----:B------:R-:W-:Y:S08]  /*8180*/  MUFU.EX2 R33, R33 ;  /* 0x0000002100217308 */ /* 0x000ff00000000800 */
[----:B------:R-:W-:Y:S08]  /*8190*/  MUFU.EX2 R34, R34 ;  /* 0x0000002200227308 */ /* 0x000ff00000000800 */
[----:B------:R-:W-:Y:S01]  /*81a0*/  MUFU.EX2 R37, R37 ;  /* 0x0000002500257308 */ /* 0x000fe20000000800 */
[----:B0-----:R-:W-:Y:S01]  /*81b0*/  FMNMX.FTZ R83, R69, R70, !PT ;  /* 0x0000004645537209 */ /* 0x001fe20007810000 */
[--C-:B------:R-:W-:Y:S01]  /*81c0*/  FFMA.FTZ R69, R71, UR11, -R57.reuse ;  /* 0x0000000b47457c23 */ /* 0x100fe20008010839 */
[--C-:B------:R-:W-:Y:S01]  /*81d0*/  FFMA.FTZ R71, R76, UR11, -R57.reuse ;  /* 0x0000000b4c477c23 */ /* 0x100fe20008010839 */
[--C-:B------:R-:W-:Y:S01]  /*81e0*/  FFMA.FTZ R70, R72, UR11, -R57.reuse ;  /* 0x0000000b48467c23 */ /* 0x100fe20008010839 */
[----:B------:R-:W-:Y:S01]  /*81f0*/  FFMA.FTZ R76, R78, UR11, -R57 ;  /* 0x0000000b4e4c7c23 */ /* 0x000fe20008010839 */
[----:B------:R-:W0:Y:S01]  /*8200*/  SHFL.BFLY PT, R84, R83, 0x1, 0x1f ;  /* 0x0c201f0053547f89 */ /* 0x000e2200000e0000 */
[----:B------:R-:W-:Y:S01]  /*8210*/  FSEL R72, R56, RZ, P6 ;  /* 0x000000ff38487208 */ /* 0x000fe20003000000 */
[----:B------:R-:W-:Y:S04]  /*8220*/  MUFU.EX2 R38, R38 ;  /* 0x0000002600267308 */ /* 0x000fe80000000800 */
[----:B------:R-:W-:-:S04]  /*8230*/  FADD.FTZ R11, -R72, R11 ;  /* 0x0000000b480b7221 */ /* 0x000fc80000010100 */
[----:B------:R-:W-:Y:S01]  /*8240*/  FMUL.FTZ R11, R11, UR11 ;  /* 0x0000000b0b0b7c20 */ /* 0x000fe20008410000 */
[----:B------:R1:W-:Y:S08]  /*8250*/  MUFU.EX2 R72, R76 ;  /* 0x0000004c00487308 */ /* 0x0003f00000000800 */
[----:B------:R-:W2:Y:S01]  /*8260*/  MUFU.EX2 R11, R11 ;  /* 0x0000000b000b7308 */ /* 0x000ea20000000800 */
[----:B0-----:R-:W-:-:S07]  /*8270*/  FMNMX.FTZ R57, R83, R84, !PT ;  /* 0x0000005453397209 */ /* 0x001fce0007810000 */
[----:B------:R-:W-:Y:S01]  /*8280*/  MUFU.EX2 R41, R41 ;  /* 0x0000002900297308 */ /* 0x000fe20000000800 */
[C---:B------:R-:W-:Y:S01]  /*8290*/  FSETP.NEU.FTZ.AND P1, PT, R57.reuse, -INF , PT ;  /* 0xff8000003900780b */ /* 0x040fe20003f3d000 */
[----:B------:R-:W-:-:S05]  /*82a0*/  FMUL.FTZ R78, R57, UR11 ;  /* 0x0000000b394e7c20 */ /* 0x000fca0008410000 */
[----:B------:R-:W-:Y:S01]  /*82b0*/  FSEL R78, R78, RZ, P1 ;  /* 0x000000ff4e4e7208 */ /* 0x000fe20000800000 */
[----:B------:R-:W-:Y:S04]  /*82c0*/  MUFU.EX2 R42, R42 ;  /* 0x0000002a002a7308 */ /* 0x000fe80000000800 */
[--C-:B------:R-:W-:Y:S01]  /*82d0*/  FFMA.FTZ R85, R15, UR11, -R78.reuse ;  /* 0x0000000b0f557c23 */ /* 0x100fe2000801084e */
[--C-:B------:R-:W-:Y:S01]  /*82e0*/  FFMA.FTZ R15, R19, UR11, -R78.reuse ;  /* 0x0000000b130f7c23 */ /* 0x100fe2000801084e */
[----:B------:R-:W-:Y:S01]  /*82f0*/  FSEL R19, R57, RZ, P1 ;  /* 0x000000ff39137208 */ /* 0x000fe20000800000 */
[--C-:B------:R-:W-:Y:S01]  /*8300*/  FFMA.FTZ R77, R77, UR11, -R78.reuse ;  /* 0x0000000b4d4d7c23 */ /* 0x100fe2000801084e */
[--C-:B------:R-:W-:Y:S01]  /*8310*/  FFMA.FTZ R20, R20, UR11, -R78.reuse ;  /* 0x0000000b14147c23 */ /* 0x100fe2000801084e */
[----:B-1----:R-:W-:Y:S01]  /*8320*/  FFMA.FTZ R76, R23, UR11, -R78 ;  /* 0x0000000b174c7c23 */ /* 0x002fe2000801084e */
[----:B------:R-:W-:Y:S01]  /*8330*/  MUFU.EX2 R85, R85 ;  /* 0x0000005500557308 */ /* 0x000fe20000000800 */
[----:B------:R-:W-:Y:S01]  /*8340*/  FADD.FTZ R19, -R19, R12 ;  /* 0x0000000c13137221 */ /* 0x000fe20000010100 */
[--C-:B------:R-:W-:Y:S01]  /*8350*/  FFMA.FTZ R84, R24, UR11, -R78.reuse ;  /* 0x0000000b18547c23 */ /* 0x100fe2000801084e */
[--C-:B------:R-:W-:Y:S01]  /*8360*/  FFMA.FTZ R83, R32, UR11, -R78.reuse ;  /* 0x0000000b20537c23 */ /* 0x100fe2000801084e */
[--C-:B------:R-:W-:Y:S01]  /*8370*/  FFMA.FTZ R32, R43, UR11, -R78.reuse ;  /* 0x0000000b2b207c23 */ /* 0x100fe2000801084e */
[----:B------:R-:W-:Y:S01]  /*8380*/  FMUL.FTZ R19, R19, UR11 ;  /* 0x0000000b13137c20 */ /* 0x000fe20008410000 */
[----:B--2---:R-:W-:Y:S01]  /*8390*/  FFMA.FTZ R43, R11, R4, R13 ;  /* 0x000000040b2b7223 */ /* 0x004fe2000001000d */
[--C-:B------:R-:W-:Y:S01]  /*83a0*/  FFMA.FTZ R23, R27, UR11, -R78.reuse ;  /* 0x0000000b1b177c23 */ /* 0x100fe2000801084e */
[----:B------:R-:W-:Y:S01]  /*83b0*/  MUFU.EX2 R77, R77 ;  /* 0x0000004d004d7308 */ /* 0x000fe20000000800 */
[--C-:B------:R-:W-:Y:S01]  /*83c0*/  FFMA.FTZ R24, R28, UR11, -R78.reuse ;  /* 0x0000000b1c187c23 */ /* 0x100fe2000801084e */
[----:B------:R-:W-:Y:S01]  /*83d0*/  FADD.FTZ R43, R14, R43 ;  /* 0x0000002b0e2b7221 */ /* 0x000fe20000010000 */
[--C-:B------:R-:W-:Y:S01]  /*83e0*/  FFMA.FTZ R28, R31, UR11, -R78.reuse ;  /* 0x0000000b1f1c7c23 */ /* 0x100fe2000801084e */
[--C-:B------:R-:W-:Y:S01]  /*83f0*/  FFMA.FTZ R31, R39, UR11, -R78.reuse ;  /* 0x0000000b271f7c23 */ /* 0x100fe2000801084e */
[--C-:B------:R-:W-:Y:S01]  /*8400*/  FFMA.FTZ R39, R47, UR11, -R78.reuse ;  /* 0x0000000b2f277c23 */ /* 0x100fe2000801084e */
[----:B------:R-:W-:Y:S01]  /*8410*/  FADD.FTZ R43, R16, R43 ;  /* 0x0000002b102b7221 */ /* 0x000fe20000010000 */
        /* <DEDUP_REMOVED lines=9> */
[----:B------:R-:W1:Y:S01]  /*84b0*/  MUFU.EX2 R15, R15 ;  /* 0x0000000f000f7308 */ /* 0x000e620000000800 */
[--C-:B------:R-:W-:Y:S01]  /*84c0*/  FFMA.FTZ R44, R61, UR11, -R78.reuse ;  /* 0x0000000b3d2c7c23 */ /* 0x100fe2000801084e */
[--C-:B------:R-:W-:Y:S01]  /*84d0*/  FFMA.FTZ R48, R81, UR11, -R78.reuse ;  /* 0x0000000b51307c23 */ /* 0x100fe2000801084e */
[----:B------:R-:W-:-:S05]  /*84e0*/  FFMA.FTZ R52, R82, UR11, -R78 ;  /* 0x0000000b52347c23 */ /* 0x000fca000801084e */
[----:B------:R-:W2:Y:S01]  /*84f0*/  MUFU.EX2 R20, R20 ;  /* 0x0000001400147308 */ /* 0x000ea20000000800 */
[----:B0-----:R-:W-:-:S04]  /*8500*/  FFMA.FTZ R4, R19, R3, R77 ;  /* 0x0000000313047223 */ /* 0x001fc8000001004d */
[----:B------:R-:W-:-:S03]  /*8510*/  FADD.FTZ R4, R85, R4 ;  /* 0x0000000455047221 */ /* 0x000fc60000010000 */
[----:B------:R-:W0:Y:S01]  /*8520*/  MUFU.EX2 R76, R76 ;  /* 0x0000004c004c7308 */ /* 0x000e220000000800 */
[----:B-1----:R-:W-:Y:S01]  /*8530*/  FADD.FTZ R3, R15, R4 ;  /* 0x000000040f037221 */ /* 0x002fe20000010000 */
[----:B------:R-:W-:Y:S01]  /*8540*/  FADD.FTZ R4, R18, R43 ;  /* 0x0000002b12047221 */ /* 0x000fe20000010000 */
[--C-:B------:R-:W-:Y:S01]  /*8550*/  FFMA.FTZ R43, R55, UR11, -R78.reuse ;  /* 0x0000000b372b7c23 */ /* 0x100fe2000801084e */
[--C-:B------:R-:W-:Y:S01]  /*8560*/  FFMA.FTZ R55, R62, UR11, -R78.reuse ;  /* 0x0000000b3e377c23 */ /* 0x100fe2000801084e */
[----:B------:R-:W-:Y:S01]  /*8570*/  FFMA.FTZ R62, R79, UR11, -R78 ;  /* 0x0000000b4f3e7c23 */ /* 0x000fe2000801084e */
[----:B------:R-:W-:Y:S02]  /*8580*/  FADD.FTZ R47, R21, R4 ;  /* 0x00000004152f7221 */ /* 0x000fe40000010000 */
[----:B------:R-:W1:Y:S01]  /*8590*/  MUFU.EX2 R84, R84 ;  /* 0x0000005400547308 */ /* 0x000e620000000800 */
[----:B--2---:R-:W-:Y:S01]  /*85a0*/  FADD.FTZ R3, R20, R3 ;  /* 0x0000000314037221 */ /* 0x004fe20000010000 */
[----:B------:R-:W-:-:S06]  /*85b0*/  FADD.FTZ R4, R22, R47 ;  /* 0x0000002f16047221 */ /* 0x000fcc0000010000 */
[----:B------:R-:W2:Y:S01]  /*85c0*/  MUFU.EX2 R23, R23 ;  /* 0x0000001700177308 */ /* 0x000ea20000000800 */
[----:B0-----:R-:W-:-:S07]  /*85d0*/  FADD.FTZ R3, R76, R3 ;  /* 0x000000034c037221 */ /* 0x001fce0000010000 */
[----:B------:R-:W0:Y:S01]  /*85e0*/  MUFU.EX2 R24, R24 ;  /* 0x0000001800187308 */ /* 0x000e220000000800 */
[----:B-1----:R-:W-:Y:S01]  /*85f0*/  FADD.FTZ R12, R84, R3 ;  /* 0x00000003540c7221 */ /* 0x002fe20000010000 */
[----:B------:R-:W-:-:S04]  /*8600*/  FADD.FTZ R3, R25, R4 ;  /* 0x0000000419037221 */ /* 0x000fc80000010000 */
[----:B------:R-:W-:Y:S02]  /*8610*/  FADD.FTZ R4, R26, R3 ;  /* 0x000000031a047221 */ /* 0x000fe40000010000 */
[----:B------:R-:W1:Y:S01]  /*8620*/  MUFU.EX2 R28, R28 ;  /* 0x0000001c001c7308 */ /* 0x000e620000000800 */
[----:B--2---:R-:W-:Y:S01]  /*8630*/  FADD.FTZ R47, R23, R12 ;  /* 0x0000000c172f7221 */ /* 0x004fe20000010000 */
[----:B------:R-:W-:-:S04]  /*8640*/  FADD.FTZ R3, R29, R4 ;  /* 0x000000041d037221 */ /* 0x000fc80000010000 */
[----:B------:R-:W-:Y:S02]  /*8650*/  FADD.FTZ R12, R30, R3 ;  /* 0x000000031e0c7221 */ /* 0x000fe40000010000 */
[----:B------:R-:W2:Y:S01]  /*8660*/  MUFU.EX2 R83, R83 ;  /* 0x0000005300537308 */ /* 0x000ea20000000800 */
[----:B0-----:R-:W-:Y:S01]  /*8670*/  FADD.FTZ R47, R24, R47 ;  /* 0x0000002f182f7221 */ /* 0x001fe20000010000 */
[----:B------:R-:W-:-:S06]  /*8680*/  FADD.FTZ R3, R33, R12 ;  /* 0x0000000c21037221 */ /* 0x000fcc0000010000 */
[----:B------:R-:W0:Y:S01]  /*8690*/  MUFU.EX2 R27, R27 ;  /* 0x0000001b001b7308 */ /* 0x000e220000000800 */
[----:B-1----:R-:W-:-:S07]  /*86a0*/  FADD.FTZ R4, R28, R47 ;  /* 0x0000002f1c047221 */ /* 0x002fce0000010000 */
[----:B------:R-:W1:Y:S01]  /*86b0*/  MUFU.EX2 R36, R36 ;  /* 0x0000002400247308 */ /* 0x000e620000000800 */
[----:B--2---:R-:W-:-:S07]  /*86c0*/  FADD.FTZ R4, R83, R4 ;  /* 0x0000000453047221 */ /* 0x004fce0000010000 */
[----:B------:R-:W2:Y:S01]  /*86d0*/  MUFU.EX2 R31, R31 ;  /* 0x0000001f001f7308 */ /* 0x000ea20000000800 */
[----:B0-----:R-:W-:Y:S01]  /*86e0*/  FADD.FTZ R47, R27, R4 ;  /* 0x000000041b2f7221 */ /* 0x001fe20000010000 */
[----:B------:R-:W-:-:S04]  /*86f0*/  FADD.FTZ R4, R34, R3 ;  /* 0x0000000322047221 */ /* 0x000fc80000010000 */
[----:B------:R-:W-:Y:S02]  /*8700*/  FADD.FTZ R3, R37, R4 ;  /* 0x0000000425037221 */ /* 0x000fe40000010000 */
[----:B------:R-:W0:Y:S01]  /*8710*/  MUFU.EX2 R35, R35 ;  /* 0x0000002300237308 */ /* 0x000e220000000800 */
[----:B-1----:R-:W-:Y:S01]  /*8720*/  FADD.FTZ R12, R36, R47 ;  /* 0x0000002f240c7221 */ /* 0x002fe20000010000 */
[----:B------:R-:W-:Y:S01]  /*8730*/  FADD.FTZ R4, R38, R3 ;  /* 0x0000000326047221 */ /* 0x000fe20000010000 */
[--C-:B------:R-:W-:Y:S01]  /*8740*/  FFMA.FTZ R47, R65, UR11, -R78.reuse ;  /* 0x0000000b412f7c23 */ /* 0x100fe2000801084e */
[----:B------:R-:W-:Y:S02]  /*8750*/  FFMA.FTZ R65, R66, UR11, -R78 ;  /* 0x0000000b42417c23 */ /* 0x000fe4000801084e */
[----:B------:R-:W-:Y:S02]  /*8760*/  FADD.FTZ R51, R41, R4 ;  /* 0x0000000429337221 */ /* 0x000fe40000010000 */
[----:B------:R-:W1:Y:S01]  /*8770*/  MUFU.EX2 R32, R32 ;  /* 0x0000002000207308 */ /* 0x000e620000000800 */
[----:B--2---:R-:W-:Y:S01]  /*8780*/  FADD.FTZ R12, R31, R12 ;  /* 0x0000000c1f0c7221 */ /* 0x004fe20000010000 */
[----:B------:R-:W-:-:S06]  /*8790*/  FADD.FTZ R4, R42, R51 ;  /* 0x000000332a047221 */ /* 0x000fcc0000010000 */
        /* <DEDUP_REMOVED lines=20> */
[----:B------:R-:W-:-:S06]  /*88e0*/  FFMA.FTZ R51, R73, UR11, -R78 ;  /* 0x0000000b49337c23 */ /* 0x000fcc000801084e */
        /* <DEDUP_REMOVED lines=9> */
[----:B--2---:R-:W-:Y:S01]  /*8980*/  FADD.FTZ R3, R58, R61 ;  /* 0x0000003d3a037221 */ /* 0x004fe20000010000 */
[----:B------:R-:W-:-:S06]  /*8990*/  FFMA.FTZ R61, R74, UR11, -R78 ;  /* 0x0000000b4a3d7c23 */ /* 0x000fcc000801084e */
        /* <DEDUP_REMOVED lines=34> */
[----:B-1----:R-:W-:-:S04]  /*8bc0*/  FADD.FTZ R79, R71, R4 ;  /* 0x00000004474f7221 */ /* 0x002fc80000010000 */
[----:B------:R-:W-:Y:S01]  /*8bd0*/  FADD.FTZ R4, R72, R79 ;  /* 0x0000004f48047221 */ /* 0x000fe20000010000 */
[----:B--2---:R-:W-:-:S04]  /*8be0*/  FADD.FTZ R12, R62, R3 ;  /* 0x000000033e0c7221 */ /* 0x004fc80000010000 */
[----:B0-----:R-:W-:Y:S01]  /*8bf0*/  FADD.FTZ R3, R73, R12 ;  /* 0x0000000c49037221 */ /* 0x001fe20000010000 */
[----:B------:R-:W-:Y:S06]  /*8c00*/  @!P0 BRA `(.L_x_886) ;  /* 0x0000000000048947 */ /* 0x000fec0003800000 */
[----:B------:R-:W-:Y:S01]  /*8c10*/  BPT.TRAP 0x1 ;  /* 0x000000040000795c */ /* 0x000fe20000300000 */
.L_x_886:
[----:B------:R-:W0:Y:S01]  /*8c20*/  S2UR UR10, SR_CgaCtaId ;  /* 0x00000000000a79c3 */ /* 0x000e220000008800 */
[----:B------:R-:W-:Y:S01]  /*8c30*/  ULEA UR6, UR6, UR38, 0x3 ;  /* 0x0000002606067291 */ /* 0x000fe2000f8e183f */
[----:B------:R-:W-:Y:S01]  /*8c40*/  F2FP.F16.F32.PACK_AB R12, R14, R13 ;  /* 0x0000000d0e0c723e */ /* 0x000fe200000000ff */
[----:B------:R-:W-:Y:S01]  /*8c50*/  UMOV UR41, UR5 ;  /* 0x0000000500297c82 */ /* 0x000fe20008000000 */
[----:B------:R-:W-:Y:S01]  /*8c60*/  F2FP.F16.F32.PACK_AB R13, R85, R77 ;  /* 0x0000004d550d723e */ /* 0x000fe200000000ff */
[----:B------:R-:W-:Y:S01]  /*8c70*/  UIADD3 UR6, UR6, 0x2d860, URZ ;  /* 0x0002d86006067890 */ /* 0x000fe2000fffe03f */
[----:B------:R-:W-:Y:S01]  /*8c80*/  F2FP.F16.F32.PACK_AB R14, R18, R16 ;  /* 0x00000010120e723e */ /* 0x000fe200000000ff */
[----:B------:R-:W-:Y:S01]  /*8c90*/  FMUL.FTZ R88, R88, R11 ;  /* 0x0000000b58587220 */ /* 0x000fe20000410000 */
[----:B------:R-:W-:Y:S01]  /*8ca0*/  F2FP.F16.F32.PACK_AB R15, R20, R15 ;  /* 0x0000000f140f723e */ /* 0x000fe200000000ff */
[----:B------:R-:W-:Y:S01]  /*8cb0*/  FMUL.FTZ R89, R89, R11 ;  /* 0x0000000b59597220 */ /* 0x000fe20000410000 */
[----:B------:R-:W-:Y:S01]  /*8cc0*/  F2FP.F16.F32.PACK_AB R20, R22, R21 ;  /* 0x000000151614723e */ /* 0x000fe200000000ff */
[----:B------:R-:W-:Y:S01]  /*8cd0*/  FMUL.FTZ R92, R92, R11 ;  /* 0x0000000b5c5c7220 */ /* 0x000fe20000410000 */
[----:B------:R-:W-:Y:S01]  /*8ce0*/  F2FP.F16.F32.PACK_AB R23, R24, R23 ;  /* 0x000000171817723e */ /* 0x000fe200000000ff */
[-C--:B------:R-:W-:Y:S01]  /*8cf0*/  FMUL.FTZ R93, R93, R11.reuse ;  /* 0x0000000b5d5d7220 */ /* 0x080fe20000410000 */
        /* <DEDUP_REMOVED lines=10> */
[----:B0-----:R-:W-:Y:S01]  /*8da0*/  UPRMT UR6, UR10, 0x654, UR6 ;  /* 0x000006540a067896 */ /* 0x001fe20008000006 */
[----:B------:R-:W-:Y:S01]  /*8db0*/  F2FP.F16.F32.PACK_AB R27, R36, R27 ;  /* 0x0000001b241b723e */ /* 0x000fe200000000ff */
[----:B------:R-:W-:Y:S01]  /*8dc0*/  FMUL.FTZ R105, R105, R11 ;  /* 0x0000000b69697220 */ /* 0x000fe20000410000 */
[----:B------:R-:W-:Y:S01]  /*8dd0*/  F2FP.F16.F32.PACK_AB R29, R35, R31 ;  /* 0x0000001f231d723e */ /* 0x000fe200000000ff */
[----:B------:R-:W-:Y:S01]  /*8de0*/  FMUL.FTZ R108, R108, R11 ;  /* 0x0000000b6c6c7220 */ /* 0x000fe20000410000 */
[----:B------:R-:W-:Y:S01]  /*8df0*/  F2FP.F16.F32.PACK_AB R28, R38, R37 ;  /* 0x00000025261c723e */ /* 0x000fe200000000ff */
[----:B------:R-:W-:Y:S01]  /*8e00*/  FMUL.FTZ R109, R109, R11 ;  /* 0x0000000b6d6d7220 */ /* 0x000fe20000410000 */
[----:B------:R-:W-:Y:S01]  /*8e10*/  F2FP.F16.F32.PACK_AB R30, R42, R41 ;  /* 0x000000292a1e723e */ /* 0x000fe200000000ff */
[----:B------:R-:W-:Y:S01]  /*8e20*/  FMUL.FTZ R112, R112, R11 ;  /* 0x0000000b70707220 */ /* 0x000fe20000410000 */
[----:B------:R-:W-:Y:S01]  /*8e30*/  SYNCS.ARRIVE.TRANS64.RED.A1T0 RZ, [UR6], RZ ;  /* 0x000000ffffff79a7 */ /* 0x000fe20008100406 */
[----:B------:R-:W-:Y:S01]  /*8e40*/  F2FP.F16.F32.PACK_AB R31, R136, R32 ;  /* 0x00000020881f723e */ /* 0x000fe200000000ff */
[----:B------:R0:W-:Y:S01]  /*8e50*/  STSM.16.M88.4 [R0+0x21800], R12 ;  /* 0x0218000c00007844 */ /* 0x0001e20000000200 */
[----:B------:R-:W-:Y:S01]  /*8e60*/  F2FP.F16.F32.PACK_AB R32, R46, R45 ;  /* 0x0000002d2e20723e */ /* 0x000fe200000000ff */
[----:B------:R-:W-:Y:S01]  /*8e70*/  UMOV UR6, UR4 ;  /* 0x0000000400067c82 */ /* 0x000fe20008000000 */
[----:B------:R-:W-:Y:S01]  /*8e80*/  F2FP.F16.F32.PACK_AB R33, R87, R39 ;  /* 0x000000275721723e */ /* 0x000fe200000000ff */
[----:B------:R1:W-:Y:S01]  /*8e90*/  STSM.16.M88.4 [R6], R20 ;  /* 0x0000001406007844 */ /* 0x0003e20000000200 */
[----:B------:R-:W-:Y:S01]  /*8ea0*/  F2FP.F16.F32.PACK_AB R34, R50, R49 ;  /* 0x000000313222723e */ /* 0x000fe200000000ff */
[----:B------:R-:W-:Y:S01]  /*8eb0*/  FMUL.FTZ R113, R113, R11 ;  /* 0x0000000b71717220 */ /* 0x000fe20000410000 */
[----:B------:R-:W-:Y:S01]  /*8ec0*/  F2FP.F16.F32.PACK_AB R35, R86, R40 ;  /* 0x000000285623723e */ /* 0x000fe200000000ff */
[----:B------:R-:W-:Y:S01]  /*8ed0*/  STSM.16.M88.4 [R7], R24 ;  /* 0x0000001807007844 */ /* 0x000fe20000000200 */
[----:B------:R-:W-:Y:S01]  /*8ee0*/  F2FP.F16.F32.PACK_AB R66, R68, R67 ;  /* 0x000000434442723e */ /* 0x000fe200000000ff */
[----:B------:R-:W-:Y:S01]  /*8ef0*/  FMUL.FTZ R116, R116, R11 ;  /* 0x0000000b74747220 */ /* 0x000fe20000410000 */
[----:B------:R-:W-:Y:S01]  /*8f00*/  F2FP.F16.F32.PACK_AB R64, R64, R63 ;  /* 0x0000003f4040723e */ /* 0x000fe200000000ff */
[----:B------:R-:W-:Y:S01]  /*8f10*/  STSM.16.M88.4 [R5], R28 ;  /* 0x0000001c05007844 */ /* 0x000fe20000000200 */
[----:B------:R-:W-:Y:S01]  /*8f20*/  F2FP.F16.F32.PACK_AB R65, R65, R47 ;  /* 0x0000002f4141723e */ /* 0x000fe200000000ff */
[----:B------:R-:W-:Y:S01]  /*8f30*/  FMUL.FTZ R117, R117, R11 ;  /* 0x0000000b75757220 */ /* 0x000fe20000410000 */
[----:B------:R-:W-:Y:S01]  /*8f40*/  F2FP.F16.F32.PACK_AB R67, R52, R48 ;  /* 0x000000303443723e */ /* 0x000fe200000000ff */
[----:B------:R-:W-:Y:S01]  /*8f50*/  STSM.16.M88.4 [R0+0x27800], R32 ;  /* 0x0278002000007844 */ /* 0x000fe20000000200 */
[----:B0-----:R-:W-:Y:S01]  /*8f60*/  F2FP.F16.F32.PACK_AB R12, R54, R53 ;  /* 0x00000035360c723e */ /* 0x001fe200000000ff */
[----:B------:R-:W-:Y:S01]  /*8f70*/  FMUL.FTZ R120, R120, R11 ;  /* 0x0000000b78787220 */ /* 0x000fe20000410000 */
[----:B------:R-:W-:Y:S01]  /*8f80*/  F2FP.F16.F32.PACK_AB R13, R58, R43 ;  /* 0x0000002b3a0d723e */ /* 0x000fe200000000ff */
[----:B------:R-:W-:Y:S01]  /*8f90*/  FMUL.FTZ R121, R121, R11 ;  /* 0x0000000b79797220 */ /* 0x000fe20000410000 */
[----:B------:R-:W-:Y:S01]  /*8fa0*/  F2FP.F16.F32.PACK_AB R14, R60, R59 ;  /* 0x0000003b3c0e723e */ /* 0x000fe200000000ff */
[-C--:B------:R-:W-:Y:S01]  /*8fb0*/  FMUL.FTZ R124, R124, R11.reuse ;  /* 0x0000000b7c7c7220 */ /* 0x080fe20000410000 */
[----:B------:R-:W-:Y:S01]  /*8fc0*/  F2FP.F16.F32.PACK_AB R15, R55, R44 ;  /* 0x0000002c370f723e */ /* 0x000fe200000000ff */
[----:B------:R-:W-:Y:S01]  /*8fd0*/  FMUL.FTZ R125, R125, R11 ;  /* 0x0000000b7d7d7220 */ /* 0x000fe20000410000 */
[----:B-1----:R-:W-:Y:S01]  /*8fe0*/  F2FP.F16.F32.PACK_AB R20, R70, R69 ;  /* 0x000000454614723e */ /* 0x002fe200000000ff */
[----:B------:R-:W-:Y:S01]  /*8ff0*/  FMUL.FTZ R128, R128, R11 ;  /* 0x0000000b80807220 */ /* 0x000fe20000410000 */
[----:B------:R-:W-:Y:S01]  /*9000*/  F2FP.F16.F32.PACK_AB R21, R61, R51 ;  /* 0x000000333d15723e */ /* 0x000fe200000000ff */
[----:B------:R0:W-:Y:S01]  /*9010*/  STSM.16.M88.4 [R6+0x6000], R12 ;  /* 0x0060000c06007844 */ /* 0x0001e20000000200 */
[----:B------:R-:W-:Y:S01]  /*9020*/  F2FP.F16.F32.PACK_AB R22, R72, R71 ;  /* 0x000000474816723e */ /* 0x000fe200000000ff */
[-C--:B------:R-:W-:Y:S01]  /*9030*/  FMUL.FTZ R129, R129, R11.reuse ;  /* 0x0000000b81817220 */ /* 0x080fe20000410000 */
[----:B------:R-:W-:Y:S01]  /*9040*/  F2FP.F16.F32.PACK_AB R23, R73, R62 ;  /* 0x0000003e4917723e */ /* 0x000fe200000000ff */
[----:B------:R2:W-:Y:S01]  /*9050*/  STSM.16.M88.4 [R7+0x6000], R64 ;  /* 0x0060004007007844 */ /* 0x0005e20000000200 */
[----:B------:R-:W-:Y:S01]  /*9060*/  ISETP.GT.AND P1, PT, R10, UR32, PT ;  /* 0x000000200a007c0c */ /* 0x000fe2000bf24270 */
[-C--:B------:R-:W-:Y:S01]  /*9070*/  FMUL.FTZ R132, R132, R11.reuse ;  /* 0x0000000b84847220 */ /* 0x080fe20000410000 */
[----:B------:R-:W-:Y:S01]  /*9080*/  FMUL.FTZ R133, R133, R11 ;  /* 0x0000000b85857220 */ /* 0x000fe20000410000 */
        /* <DEDUP_REMOVED lines=32> */
[----:B0-----:R-:W-:Y:S02]  /*9290*/  IMAD.MOV.U32 R12, RZ, RZ, R57 ;  /* 0x000000ffff0c7224 */ /* 0x001fe400078e0039 */
[----:B------:R-:W-:Y:S01]  /*92a0*/  IMAD.MOV.U32 R11, RZ, RZ, R56 ;  /* 0x000000ffff0b7224 */ /* 0x000fe200078e0038 */
[----:B-1----:R-:W-:Y:S01]  /*92b0*/  NOP ;  /* 0x0000000000007918 */ /* 0x002fe20000000000 */
[----:B--2---:R-:W-:Y:S05]  /*92c0*/  @P1 BRA `(.L_x_887) ;  /* 0xffffffc400701947 */ /* 0x004fea000383ffff */
.L_x_868:
[----:B------:R-:W-:Y:S01]  /*92d0*/  R2UR UR6, R142 ;  /* 0x000000008e0672ca */ /* 0x000fe200000e0000 */
[----:B------:R-:W-:Y:S01]  /*92e0*/  UISETP.NE.AND UP0, UPT, UR60, URZ, UPT ;  /* 0x0000003f3c00728c */ /* 0x000fe2000bf05270 */
[----:B-1----:R-:W-:Y:S01]  /*92f0*/  IADD3 R12, -R75, 0x1, RZ ;  /* 0x000000014b0c7810 */ /* 0x002fe20007ffe1ff */
[----:B------:R-:W-:-:S04]  /*9300*/  UMOV UR10, 0xc0 ;  /* 0x000000c0000a7882 */ /* 0x000fc80000000000 */
[----:B------:R-:W-:Y:S01]  /*9310*/  IMAD R12, R17, UR35, R12 ;  /* 0x00000023110c7c24 */ /* 0x000fe2000f8e020c */
[----:B------:R-:W-:-:S04]  /*9320*/  PLOP3.LUT P1, PT, PT, PT, UP0, 0x40, 0x0 ;  /* 0x000000000000781c */ /* 0x000fc80003f2e808 */
[----:B------:R-:W-:Y:S01]  /*9330*/  R2UR UR14, R12 ;  /* 0x000000000c0e72ca */ /* 0x000fe200000e0000 */
[----:B------:R-:W-:Y:S01]  /*9340*/  UISETP.NE.AND UP1, UPT, UR6, URZ, UPT ;  /* 0x0000003f0600728c */ /* 0x000fe2000bf25270 */
[----:B------:R-:W0:Y:S10]  /*9350*/  S2UR UR6, SR_CTAID.X ;  /* 0x00000000000679c3 */ /* 0x000e340000002500 */
[----:B------:R-:W-:Y:S01]  /*9360*/  @UP1 ULDC UR15, c[0x0][0x450] ;  /* 0x00011400000f1ab9 */ /* 0x000fe20000000800 */
[----:B0-----:R-:W-:-:S03]  /*9370*/  UIMAD UR10, UR6, UR10, 0xbf ;  /* 0x000000bf060a74a4 */ /* 0x001fc6000f8e020a */
[----:B------:R-:W-:Y:S02]  /*9380*/  @UP1 ULDC UR6, c[0x0][0x44c] ;  /* 0x0001130000061ab9 */ /* 0x000fe40000000800 */
[----:B------:R-:W-:-:S04]  /*9390*/  UIMAD.WIDE.U32 UR6, UR10, UR6, URZ ;  /* 0x000000060a0672a5 */ /* 0x000fc8000f8e003f */
[----:B------:R-:W-:-:S04]  /*93a0*/  @UP1 USHF.R.U32.HI UR10, URZ, UR15, UR7 ;  /* 0x0000000f3f0a1299 */ /* 0x000fc80008011607 */
[----:B------:R-:W-:-:S03]  /*93b0*/  UIADD3 UR10, UR14, UR10, URZ ;  /* 0x0000000a0e0a7290 */ /* 0x000fc6000fffe03f */
[----:B------:R-:W-:Y:S02]  /*93c0*/  ULDC UR14, c[0x0][0x9dc] ;  /* 0x00027700000e7ab9 */ /* 0x000fe40000000800 */
[----:B------:R-:W-:Y:S01]  /*93d0*/  UIADD3 UR14, UR10, -UR14, URZ ;  /* 0x8000000e0a0e7290 */ /* 0x000fe2000fffe03f */
[----:B------:R-:W-:Y:S11]  /*93e0*/  @P1 BRA `(.L_x_888) ;  /* 0x00000000004c1947 */ /* 0x000ff60003800000 */
[----:B------:R-:W-:-:S06]  /*93f0*/  UISETP.GT.AND UP0, UPT, UR10, -0x1, UPT ;  /* 0xffffffff0a00788c */ /* 0x000fcc000bf04270 */
[----:B------:R-:W-:-:S13]  /*9400*/  PLOP3.LUT P1, PT, PT, PT, UP0, 0x80, 0x0 ;  /* 0x000000000000781c */ /* 0x000fda0003f2f008 */
[----:B------:R-:W-:Y:S05]  /*9410*/  @P1 BRA `(.L_x_889) ;  /* 0x0000000000201947 */ /* 0x000fea0003800000 */
[----:B------:R-:W-:Y:S01]  /*9420*/  ULDC UR15, c[0x0][0x9e4] ;  /* 0x00027900000f7ab9 */ /* 0x000fe20000000800 */
[----:B------:R-:W-:Y:S02]  /*9430*/  ULOP3.LUT UR10, URZ, UR10, URZ, 0x33, !UPT ;  /* 0x0000000a3f0a7292 */ /* 0x000fe4000f8e333f */
[----:B------:R-:W-:-:S11]  /*9440*/  UISETP.NE.AND UP0, UPT, UR15, 0x1, UPT ;  /* 0x000000010f00788c */ /* 0x000fd6000bf05270 */
[----:B------:R-:W-:Y:S02]  /*9450*/  @UP0 ULDC.64 UR18, c[0x0][0x9e8] ;  /* 0x00027a0000120ab9 */ /* 0x000fe40000000a00 */
[----:B------:R-:W-:-:S04]  /*9460*/  UIMAD.WIDE.U32 UR6, UR10, UR18, URZ ;  /* 0x000000120a0672a5 */ /* 0x000fc8000f8e003f */
[----:B------:R-:W-:-:S04]  /*9470*/  @UP0 USHF.R.U32.HI UR10, URZ, UR19, UR7 ;  /* 0x000000133f0a0299 */ /* 0x000fc80008011607 */
[----:B------:R-:W-:Y:S01]  /*9480*/  ULOP3.LUT UR10, URZ, UR10, URZ, 0x33, !UPT ;  /* 0x0000000a3f0a7292 */ /* 0x000fe2000f8e333f */
[----:B------:R-:W-:Y:S11]  /*9490*/  BRA `(.L_x_890) ;  /* 0x0000000000147947 */ /* 0x000ff60003800000 */
.L_x_889:
[----:B------:R-:W-:Y:S02]  /*94a0*/  ULDC UR15, c[0x0][0x9e4] ;  /* 0x00027900000f7ab9 */ /* 0x000fe40000000800 */
[----:B------:R-:W-:-:S11]  /*94b0*/  UISETP.NE.AND UP0, UPT, UR15, 0x1, UPT ;  /* 0x000000010f00788c */ /* 0x000fd6000bf05270 */
[----:B------:R-:W-:Y:S02]  /*94c0*/  @UP0 ULDC.64 UR18, c[0x0][0x9e8] ;  /* 0x00027a0000120ab9 */ /* 0x000fe40000000a00 */
[----:B------:R-:W-:-:S04]  /*94d0*/  UIMAD.WIDE.U32 UR6, UR10, UR18, URZ ;  /* 0x000000120a0672a5 */ /* 0x000fc8000f8e003f */
[----:B------:R-:W-:-:S12]  /*94e0*/  @UP0 USHF.R.U32.HI UR10, URZ, UR19, UR7 ;  /* 0x000000133f0a0299 */ /* 0x000fd80008011607 */
.L_x_890:
[----:B------:R-:W-:-:S04]  /*94f0*/  UIMAD UR10, UR10, UR15, URZ ;  /* 0x0000000f0a0a72a4 */ /* 0x000fc8000f8e023f */
[----:B------:R-:W-:-:S04]  /*9500*/  UISETP.LT.AND UP0, UPT, UR14, UR10, UPT ;  /* 0x0000000a0e00728c */ /* 0x000fc8000bf01270 */
[----:B------:R-:W-:-:S12]  /*9510*/  USEL UR14, UR14, UR10, !UP0 ;  /* 0x0000000a0e0e7287 */ /* 0x000fd8000c000000 */
.L_x_888:
[----:B------:R-:W-:Y:S01]  /*9520*/  UIADD3 UR14, UR14, 0x7f, URZ ;  /* 0x0000007f0e0e7890 */ /* 0x000fe2000fffe03f */
[----:B------:R-:W-:-:S03]  /*9530*/  R2UR UR7, R145 ;  /* 0x00000000910772ca */ /* 0x000fc600000e0000 */
[----:B------:R-:W-:-:S04]  /*9540*/  USHF.R.S32.HI UR6, URZ, 0x1f, UR14 ;  /* 0x0000001f3f067899 */ /* 0x000fc8000801140e */
[----:B------:R-:W-:-:S04]  /*9550*/  ULEA.HI UR6, UR6, UR14, URZ, 0x7 ;  /* 0x0000000e06067291 */ /* 0x000fc8000f8f383f */
[----:B------:R-:W-:-:S04]  /*9560*/  USHF.R.S32.HI UR6, URZ, 0x7, UR6 ;  /* 0x000000073f067899 */ /* 0x000fc80008011406 */
[----:B------:R-:W-:-:S04]  /*9570*/  UISETP.LT.AND UP0, UPT, UR7, UR6, UPT ;  /* 0x000000060700728c */ /* 0x000fc8000bf01270 */
[----:B------:R-:W-:-:S06]  /*9580*/  USEL UR6, UR7, UR6, !UP0 ;  /* 0x0000000607067287 */ /* 0x000fcc000c000000 */
[----:B------:R-:W-:-:S13]  /*9590*/  ISETP.GE.AND P1, PT, R10, UR6, PT ;  /* 0x000000060a007c0c */ /* 0x000fda000bf26270 */
[----:B------:R-:W-:Y:S05]  /*95a0*/  @!P1 BRA `(.L_x_891) ;  /* 0x0000002800649947 */ /* 0x000fea0003800000 */
[----:B------:R-:W-:Y:S01]  /*95b0*/  IMAD.MOV.U32 R12, RZ, RZ, R57 ;  /* 0x000000ffff0c7224 */ /* 0x000fe200078e0039 */
[----:B------:R-:W-:Y:S01]  /*95c0*/  UMOV UR32, UR5 ;  /* 0x0000000500207c82 */ /* 0x000fe20008000000 */
[----:B------:R-:W-:Y:S01]  /*95d0*/  IMAD.MOV.U32 R11, RZ, RZ, R56 ;  /* 0x000000ffff0b7224 */ /* 0x000fe200078e0038 */
[----:B------:R-:W-:Y:S01]  /*95e0*/  UMOV UR7, UR4 ;  /* 0x0000000400077c82 */ /* 0x000fe20008000000 */
[----:B------:R-:W-:Y:S01]  /*95f0*/  ULDC UR10, c[0x0][0x9d8] ;  /* 0x00027600000a7ab9 */ /* 0x000fe20000000800 */
[----:B------:R-:W-:-:S05]  /*9600*/  ULDC UR11, c[0x0][0x988] ;  /* 0x00026200000b7ab9 */ /* 0x000fca0000000800 */
.L_x_902:
        /* <DEDUP_REMOVED lines=8> */
.L_x_893:
        /* <DEDUP_REMOVED lines=9> */
.L_x_894:
[----:B-1----:R-:W-:Y:S05]  /*9720*/  @P1 BRA `(.L_x_892) ;  /* 0x0000000000081947 */ /* 0x002fea0003800000 */
[----:B------:R-:W1:Y:S02]  /*9730*/  SYNCS.PHASECHK.TRANS64.TRYWAIT P1, [UR4+0x2d830], R13 ;  /* 0x02d8300dff0075a7 */ /* 0x000e640008020144 */
[----:B-1----:R-:W-:Y:S05]  /*9740*/  @!P1 BRA `(.L_x_895) ;  /* 0x000000c000e09947 */ /* 0x002fea0003800000 */
.L_x_892:
        /* <DEDUP_REMOVED lines=11> */
[----:B------:R-:W-:-:S04]  /*9800*/  UIMAD UR26, UR4, 0x600, UR39 ;  /* 0x00000600041a78a4 */ /* 0x000fc8000f8e0227 */
[----:B------:R-:W-:Y:S02]  /*9810*/  UIADD3 UR14, UR26, 0x200, URZ ;  /* 0x000002001a0e7890 */ /* 0x000fe4000fffe03f */
[----:B------:R-:W-:Y:S02]  /*9820*/  UIADD3 UR18, UR26, 0x202, URZ ;  /* 0x000002021a127890 */ /* 0x000fe4000fffe03f */
[----:B------:R-:W-:Y:S01]  /*9830*/  UMOV UR30, UR26 ;  /* 0x0000001a001e7c82 */ /* 0x000fe20008000000 */
[----:B------:R-:W-:Y:S01]  /*9840*/  UIADD3 UR22, UR26, 0x400, URZ ;  /* 0x000004001a167890 */ /* 0x000fe2000fffe03f */
[----:B-1----:R-:W-:-:S05]  /*9850*/  SHF.R.U32.HI R14, RZ, 0x7, R14 ;  /* 0x00000007ff0e7819 */ /* 0x002fca000001160e */
[----:B0-----:R-:W-:-:S05]  /*9860*/  VIADD R13, R14, 0x8 ;  /* 0x000000080e0d7836 */ /* 0x001fca0000000000 */
[----:B------:R0:W-:Y:S06]  /*9870*/  BAR.SYNC.DEFER_BLOCKING R13, 0x100 ;  /* 0x0004000d0000751d */ /* 0x0001ec0000010000 */
[----:B------:R-:W-:-:S06]  /*9880*/  WARPGROUP.ARRIVE ;  /* 0x00000000000079c5 */ /* 0x000fcc0000000000 */
[----:B------:R-:W-:Y:S01]  /*9890*/  HGMMA.64x128x16.F32 R24, gdesc[UR28], RZ, !UPT, gsb0 ;  /* 0x01e000001c1879f0 */ /* 0x000fe2000c0008ff */
[----:B------:R-:W-:Y:S01]  /*98a0*/  UIADD3 UR30, UR26, 0x2, URZ ;  /* 0x000000021a1e7890 */ /* 0x000fe2000fffe03f */
[----:B------:R-:W-:Y:S01]  /*98b0*/  UMOV UR28, UR8 ;  /* 0x00000008001c7c82 */ /* 0x000fe20008000000 */
[----:B------:R-:W-:Y:S01]  /*98c0*/  UMOV UR29, UR9 ;  /* 0x00000009001d7c82 */ /* 0x000fe20008000000 */
[----:B------:R-:W-:Y:S01]  /*98d0*/  UMOV UR31, 0x80000020 ;  /* 0x80000020001f7882 */ /* 0x000fe20000000000 */
[----:B------:R-:W-:Y:S01]  /*98e0*/  UIADD3 UR26, UR26, 0x402, URZ ;  /* 0x000004021a1a7890 */ /* 0x000fe2000fffe03f */
        /* <DEDUP_REMOVED lines=19> */
.L_x_897:
[----:B------:R-:W-:Y:S01]  /*9a20*/  ULEA UR14, UR7, UR38, 0x3 ;  /* 0x00000026070e7291 */ /* 0x000fe2000f8e183f */
[----:B------:R-:W-:-:S05]  /*9a30*/  IMAD.U32 R13, RZ, RZ, UR32 ;  /* 0x00000020ff0d7e24 */ /* 0x000fca000f8e00ff */
[----:B------:R-:W-:-:S04]  /*9a40*/  SHF.L.U32 R13, R13, 0x1f, RZ ;  /* 0x0000001f0d0d7819 */ /* 0x000fc800000006ff */
[----:B------:R0:W1:Y:S01]  /*9a50*/  SYNCS.PHASECHK.TRANS64.TRYWAIT P1, [UR14+0x2d850], R13 ;  /* 0x02d8500dff0075a7 */ /* 0x000062000802014e */
[----:B------:R-:W-:Y:S05]  /*9a60*/  @!P0 BRA `(.L_x_898) ;  /* 0x0000000000048947 */ /* 0x000fea0003800000 */
[----:B------:R-:W-:Y:S01]  /*9a70*/  BPT.TRAP 0x1 ;  /* 0x000000040000795c */ /* 0x000fe20000300000 */
.L_x_898:
[----:B-1----:R-:W-:Y:S05]  /*9a80*/  @P1 BRA `(.L_x_896) ;  /* 0x0000000000081947 */ /* 0x002fea0003800000 */
[----:B------:R-:W1:Y:S02]  /*9a90*/  SYNCS.PHASECHK.TRANS64.TRYWAIT P1, [UR14+0x2d850], R13 ;  /* 0x02d8500dff0075a7 */ /* 0x000e64000802014e */
[----:B-1----:R-:W-:Y:S05]  /*9aa0*/  @!P1 BRA `(.L_x_899) ;  /* 0x000000c000209947 */ /* 0x002fea0003800000 */
.L_x_896:
        /* <DEDUP_REMOVED lines=71> */
.L_x_900:
        /* <DEDUP_REMOVED lines=66> */
[----:B------:R-:W2:Y:S01]  /*a340*/  S2UR UR15, SR_CgaCtaId ;  /* 0x00000000000f79c3 */ /* 0x000ea20000008800 */
[----:B------:R-:W-:-:S03]  /*a350*/  ULEA UR14, UR4, UR38, 0x3 ;  /* 0x00000026040e7291 */ /* 0x000fc6000f8e183f */
[----:B------:R-:W3:Y:S01]  /*a360*/  MUFU.TANH R22, R22 ;  /* 0x0000001600167308 */ /* 0x000ee20000002400 */
[----:B0-----:R-:W-:Y:S01]  /*a370*/  FMNMX.FTZ R57, R19, R56, !PT ;  /* 0x0000003813397209 */ /* 0x001fe20007810000 */
[----:B------:R-:W-:-:S06]  /*a380*/  UIADD3 UR14, UR14, 0x2d840, URZ ;  /* 0x0002d8400e0e7890 */ /* 0x000fcc000fffe03f */
[----:B------:R-:W0:Y:S01]  /*a390*/  MUFU.TANH R24, R24 ;  /* 0x0000001800187308 */ /* 0x000e220000002400 */
[----:B-1----:R-:W-:Y:S01]  /*a3a0*/  FMNMX.FTZ R69, R21, R68, !PT ;  /* 0x0000004415457209 */ /* 0x002fe20007810000 */
[----:B------:R-:W-:-:S06]  /*a3b0*/  FMUL.FTZ R68, R76, UR10 ;  /* 0x0000000a4c447c20 */ /* 0x000fcc0008410000 */
[----:B------:R-:W1:Y:S01]  /*a3c0*/  MUFU.TANH R23, R23 ;  /* 0x0000001700177308 */ /* 0x000e620000002400 */
[----:B---3--:R-:W-:Y:S01]  /*a3d0*/  FMNMX.FTZ R56, R22, R57, !PT ;  /* 0x0000003916387209 */ /* 0x008fe20007810000 */
[----:B--2---:R-:W-:-:S06]  /*a3e0*/  UPRMT UR14, UR15, 0x654, UR14 ;  /* 0x000006540f0e7896 */ /* 0x004fcc000800000e */
[----:B------:R-:W2:Y:S01]  /*a3f0*/  MUFU.TANH R25, R25 ;  /* 0x0000001900197308 */ /* 0x000ea20000002400 */
[----:B0-----:R-:W-:Y:S01]  /*a400*/  FMNMX.FTZ R70, R24, R69, !PT ;  /* 0x0000004518467209 */ /* 0x001fe20007810000 */
[----:B------:R-:W-:Y:S01]  /*a410*/  FMUL.FTZ R69, R77, UR10 ;  /* 0x0000000a4d457c20 */ /* 0x000fe20008410000 */
[----:B------:R-:W-:Y:S05]  /*a420*/  SYNCS.ARRIVE.TRANS64.RED.A1T0 RZ, [UR14], RZ ;  /* 0x000000ffffff79a7 */ /* 0x000fea000810040e */
        /* <DEDUP_REMOVED lines=114> */
[----:B--2---:R-:W-:-:S05]  /*ab50*/  FMNMX.FTZ R81, R77, R56, !PT ;  /* 0x000000384d517209 */ /* 0x004fca0007810000 */
[----:B------:R-:W1:Y:S01]  /*ab60*/  SHFL.BFLY PT, R56, R81, 0x2, 0x1f ;  /* 0x0c401f0051387f89 */ /* 0x000e6200000e0000 */
[----:B0-----:R-:W-:-:S05]  /*ab70*/  FMNMX.FTZ R80, R79, R80, !PT ;  /* 0x000000504f507209 */ /* 0x001fca0007810000 */
[----:B------:R-:W0:Y:S01]  /*ab80*/  SHFL.BFLY PT, R57, R80, 0x2, 0x1f ;  /* 0x0c401f0050397f89 */ /* 0x000e2200000e0000 */
[----:B-1----:R-:W-:Y:S02]  /*ab90*/  FMNMX.FTZ R82, R81, R56, !PT ;  /* 0x0000003851527209 */ /* 0x002fe40007810000 */
[----:B0-----:R-:W-:-:S03]  /*aba0*/  FMNMX.FTZ R83, R80, R57, !PT ;  /* 0x0000003950537209 */ /* 0x001fc60007810000 */
[----:B------:R-:W0:Y:S04]  /*abb0*/  SHFL.BFLY PT, R57, R82, 0x1, 0x1f ;  /* 0x0c201f0052397f89 */ /* 0x000e2800000e0000 */
[----:B------:R-:W1:Y:S01]  /*abc0*/  SHFL.BFLY PT, R84, R83, 0x1, 0x1f ;  /* 0x0c201f0053547f89 */ /* 0x000e6200000e0000 */
[----:B0-----:R-:W-:Y:S02]  /*abd0*/  FMNMX.FTZ R56, R82, R57, !PT ;  /* 0x0000003952387209 */ /* 0x001fe40007810000 */
[----:B-1----:R-:W-:-:S03]  /*abe0*/  FMNMX.FTZ R57, R83, R84, !PT ;  /* 0x0000005453397209 */ /* 0x002fc60007810000 */
[C---:B------:R-:W-:Y:S01]  /*abf0*/  FADD.FTZ R11, -R56.reuse, R11 ;  /* 0x0000000b380b7221 */ /* 0x040fe20000010100 */
[----:B------:R-:W-:-:S03]  /*ac00*/  FMUL.FTZ R80, R56, UR11 ;  /* 0x0000000b38507c20 */ /* 0x000fc60008410000 */
[----:B------:R-:W-:Y:S01]  /*ac10*/  FMUL.FTZ R84, R11, UR11 ;  /* 0x0000000b0b547c20 */ /* 0x000fe20008410000 */
[----:B------:R-:W-:Y:S01]  /*ac20*/  FFMA.FTZ R81, R38, UR11, -R80 ;  /* 0x0000000b26517c23 */ /* 0x000fe20008010850 */
[C---:B------:R-:W-:Y:S01]  /*ac30*/  FADD.FTZ R11, -R57.reuse, R12 ;  /* 0x0000000c390b7221 */ /* 0x040fe20000010100 */
[----:B------:R-:W-:Y:S01]  /*ac40*/  FMUL.FTZ R38, R57, UR11 ;  /* 0x0000000b39267c20 */ /* 0x000fe20008410000 */
[--C-:B------:R-:W-:Y:S01]  /*ac50*/  FFMA.FTZ R13, R13, UR11, -R80.reuse ;  /* 0x0000000b0d0d7c23 */ /* 0x100fe20008010850 */
[----:B------:R-:W-:Y:S01]  /*ac60*/  FFMA.FTZ R14, R14, UR11, -R80 ;  /* 0x0000000b0e0e7c23 */ /* 0x000fe20008010850 */
[----:B------:R-:W-:Y:S01]  /*ac70*/  FMUL.FTZ R11, R11, UR11 ;  /* 0x0000000b0b0b7c20 */ /* 0x000fe20008410000 */
[--C-:B------:R-:W-:Y:S01]  /*ac80*/  FFMA.FTZ R15, R15, UR11, -R38.reuse ;  /* 0x0000000b0f0f7c23 */ /* 0x100fe20008010826 */
[----:B------:R-:W-:Y:S01]  /*ac90*/  FFMA.FTZ R138, R16, UR11, -R38 ;  /* 0x0000000b108a7c23 */ /* 0x000fe20008010826 */
[----:B------:R-:W-:Y:S01]  /*aca0*/  MUFU.EX2 R12, R84 ;  /* 0x00000054000c7308 */ /* 0x000fe20000000800 */
[--C-:B------:R-:W-:Y:S01]  /*acb0*/  FFMA.FTZ R18, R18, UR11, -R80.reuse ;  /* 0x0000000b12127c23 */ /* 0x100fe20008010850 */
[----:B------:R-:W-:Y:S01]  /*acc0*/  FFMA.FTZ R82, R39, UR11, -R80 ;  /* 0x0000000b27527c23 */ /* 0x000fe20008010850 */
[----:B------:R-:W-:Y:S01]  /*acd0*/  FFMA.FTZ R39, R20, UR11, -R38 ;  /* 0x0000000b14277c23 */ /* 0x000fe20008010826 */
[----:B------:R-:W-:Y:S01]  /*ace0*/  FFMA.FTZ R19, R19, UR11, -R80 ;  /* 0x0000000b13137c23 */ /* 0x000fe20008010850 */
[----:B------:R-:W-:Y:S01]  /*acf0*/  FFMA.FTZ R136, R21, UR11, -R38 ;  /* 0x0000000b15887c23 */ /* 0x000fe20008010826 */
[----:B------:R-:W-:Y:S01]  /*ad00*/  FFMA.FTZ R22, R22, UR11, -R80 ;  /* 0x0000000b16167c23 */ /* 0x000fe20008010850 */
[----:B------:R-:W-:Y:S01]  /*ad10*/  FFMA.FTZ R16, R24, UR11, -R38 ;  /* 0x0000000b18107c23 */ /* 0x000fe20008010826 */
[----:B------:R-:W0:Y:S01]  /*ad20*/  MUFU.EX2 R13, R13 ;  /* 0x0000000d000d7308 */ /* 0x000e220000000800 */
[----:B------:R-:W-:Y:S01]  /*ad30*/  FFMA.FTZ R23, R23, UR11, -R80 ;  /* 0x0000000b17177c23 */ /* 0x000fe20008010850 */
[--C-:B------:R-:W-:Y:S01]  /*ad40*/  FFMA.FTZ R25, R25, UR11, -R38.reuse ;  /* 0x0000000b19197c23 */ /* 0x100fe20008010826 */
[----:B------:R-:W-:Y:S01]  /*ad50*/  FFMA.FTZ R86, R37, UR11, -R38 ;  /* 0x0000000b25567c23 */ /* 0x000fe20008010826 */
[----:B------:R-:W-:Y:S01]  /*ad60*/  FFMA.FTZ R26, R26, UR11, -R80 ;  /* 0x0000000b1a1a7c23 */ /* 0x000fe20008010850 */
[----:B------:R-:W-:Y:S01]  /*ad70*/  FFMA.FTZ R20, R28, UR11, -R38 ;  /* 0x0000000b1c147c23 */ /* 0x000fe20008010826 */
[----:B------:R-:W-:Y:S01]  /*ad80*/  FFMA.FTZ R27, R27, UR11, -R80 ;  /* 0x0000000b1b1b7c23 */ /* 0x000fe20008010850 */
[----:B------:R-:W-:Y:S01]  /*ad90*/  FFMA.FTZ R87, R29, UR11, -R38 ;  /* 0x0000000b1d577c23 */ /* 0x000fe20008010826 */
[----:B------:R-:W-:Y:S01]  /*ada0*/  MUFU.EX2 R11, R11 ;  /* 0x0000000b000b7308 */ /* 0x000fe20000000800 */
[----:B------:R-:W-:Y:S01]  /*adb0*/  FFMA.FTZ R30, R30, UR11, -R80 ;  /* 0x0000000b1e1e7c23 */ /* 0x000fe20008010850 */
[----:B------:R-:W-:Y:S01]  /*adc0*/  FFMA.FTZ R21, R32, UR11, -R38 ;  /* 0x0000000b20157c23 */ /* 0x000fe20008010826 */
[----:B------:R-:W-:Y:S01]  /*add0*/  FFMA.FTZ R31, R31, UR11, -R80 ;  /* 0x0000000b1f1f7c23 */ /* 0x000fe20008010850 */
[----:B------:R-:W-:Y:S01]  /*ade0*/  FFMA.FTZ R33, R33, UR11, -R38 ;  /* 0x0000000b21217c23 */ /* 0x000fe20008010826 */
[----:B------:R-:W-:Y:S01]  /*adf0*/  FFMA.FTZ R34, R34, UR11, -R80 ;  /* 0x0000000b22227c23 */ /* 0x000fe20008010850 */
[----:B------:R-:W-:Y:S01]  /*ae00*/  FFMA.FTZ R28, R36, UR11, -R38 ;  /* 0x0000000b241c7c23 */ /* 0x000fe20008010826 */
[----:B------:R-:W-:Y:S01]  /*ae10*/  FFMA.FTZ R35, R35, UR11, -R80 ;  /* 0x0000000b23237c23 */ /* 0x000fe20008010850 */
[----:B------:R-:W1:Y:S01]  /*ae20*/  MUFU.EX2 R15, R15 ;  /* 0x0000000f000f7308 */ /* 0x000e620000000800 */
[----:B0-----:R-:W-:Y:S01]  /*ae30*/  FFMA.FTZ R37, R12, R4, R13 ;  /* 0x000000040c257223 */ /* 0x001fe2000001000d */
[--C-:B------:R-:W-:Y:S01]  /*ae40*/  FFMA.FTZ R29, R40, UR11, -R38.reuse ;  /* 0x0000000b281d7c23 */ /* 0x100fe20008010826 */
[----:B------:R-:W-:Y:S01]  /*ae50*/  FFMA.FTZ R41, R41, UR11, -R38 ;  /* 0x0000000b29297c23 */ /* 0x000fe20008010826 */
[----:B------:R-:W-:Y:S01]  /*ae60*/  FFMA.FTZ R42, R42, UR11, -R80 ;  /* 0x0000000b2a2a7c23 */ /* 0x000fe20008010850 */
[----:B------:R-:W-:Y:S01]  /*ae70*/  FFMA.FTZ R44, R44, UR11, -R38 ;  /* 0x0000000b2c2c7c23 */ /* 0x000fe20008010826 */
[----:B------:R-:W-:Y:S01]  /*ae80*/  FFMA.FTZ R43, R43, UR11, -R80 ;  /* 0x0000000b2b2b7c23 */ /* 0x000fe20008010850 */
[----:B------:R-:W-:Y:S01]  /*ae90*/  FFMA.FTZ R85, R45, UR11, -R38 ;  /* 0x0000000b2d557c23 */ /* 0x000fe20008010826 */
[----:B------:R-:W0:Y:S01]  /*aea0*/  MUFU.EX2 R14, R14 ;  /* 0x0000000e000e7308 */ /* 0x000e220000000800 */
[----:B------:R-:W-:Y:S01]  /*aeb0*/  FFMA.FTZ R46, R46, UR11, -R80 ;  /* 0x0000000b2e2e7c23 */ /* 0x000fe20008010850 */
[----:B------:R-:W-:Y:S01]  /*aec0*/  FFMA.FTZ R45, R48, UR11, -R38 ;  /* 0x0000000b302d7c23 */ /* 0x000fe20008010826 */
[----:B------:R-:W-:Y:S01]  /*aed0*/  FFMA.FTZ R47, R47, UR11, -R80 ;  /* 0x0000000b2f2f7c23 */ /* 0x000fe20008010850 */
[----:B------:R-:W-:Y:S01]  /*aee0*/  FFMA.FTZ R49, R49, UR11, -R38 ;  /* 0x0000000b31317c23 */ /* 0x000fe20008010826 */
[----:B------:R-:W-:Y:S01]  /*aef0*/  FFMA.FTZ R50, R50, UR11, -R80 ;  /* 0x0000000b32327c23 */ /* 0x000fe20008010850 */
[----:B------:R-:W-:Y:S01]  /*af00*/  FFMA.FTZ R52, R52, UR11, -R38 ;  /* 0x0000000b34347c23 */ /* 0x000fe20008010826 */
[----:B------:R-:W-:Y:S01]  /*af10*/  FFMA.FTZ R51, R51, UR11, -R80 ;  /* 0x0000000b33337c23 */ /* 0x000fe20008010850 */
[----:B------:R-:W2:Y:S01]  /*af20*/  MUFU.EX2 R138, R138 ;  /* 0x0000008a008a7308 */ /* 0x000ea20000000800 */
[----:B-1----:R-:W-:Y:S01]  /*af30*/  FFMA.FTZ R3, R11, R3, R15 ;  /* 0x000000030b037223 */ /* 0x002fe2000001000f */
[----:B------:R-:W-:Y:S01]  /*af40*/  FFMA.FTZ R84, R53, UR11, -R38 ;  /* 0x0000000b35547c23 */ /* 0x000fe20008010826 */
[----:B------:R-:W-:Y:S01]  /*af50*/  FFMA.FTZ R54, R54, UR11, -R80 ;  /* 0x0000000b36367c23 */ /* 0x000fe20008010850 */
[----:B------:R-:W-:Y:S01]  /*af60*/  FFMA.FTZ R53, R58, UR11, -R38 ;  /* 0x0000000b3a357c23 */ /* 0x000fe20008010826 */
[----:B------:R-:W-:Y:S01]  /*af70*/  FFMA.FTZ R55, R55, UR11, -R80 ;  /* 0x0000000b37377c23 */ /* 0x000fe20008010850 */
[----:B------:R-:W-:Y:S01]  /*af80*/  FFMA.FTZ R83, R59, UR11, -R38 ;  /* 0x0000000b3b537c23 */ /* 0x000fe20008010826 */
[----:B------:R-:W-:Y:S01]  /*af90*/  FFMA.FTZ R60, R60, UR11, -R80 ;  /* 0x0000000b3c3c7c23 */ /* 0x000fe20008010850 */
[----:B------:R-:W1:Y:S01]  /*afa0*/  MUFU.EX2 R18, R18 ;  /* 0x0000001200127308 */ /* 0x000e620000000800 */
[----:B0-----:R-:W-:Y:S01]  /*afb0*/  FADD.FTZ R37, R14, R37 ;  /* 0x000000250e257221 */ /* 0x001fe20000010000 */
[----:B------:R-:W-:Y:S01]  /*afc0*/  FFMA.FTZ R58, R62, UR11, -R38 ;  /* 0x0000000b3e3a7c23 */ /* 0x000fe20008010826 */
[--C-:B------:R-:W-:Y:S01]  /*afd0*/  FFMA.FTZ R61, R61, UR11, -R80.reuse ;  /* 0x0000000b3d3d7c23 */ /* 0x100fe20008010850 */
[--C-:B------:R-:W-:Y:S01]  /*afe0*/  FFMA.FTZ R64, R64, UR11, -R80.reuse ;  /* 0x0000000b40407c23 */ /* 0x100fe20008010850 */
[--C-:B------:R-:W-:Y:S01]  /*aff0*/  FFMA.FTZ R65, R65, UR11, -R80.reuse ;  /* 0x0000000b41417c23 */ /* 0x100fe20008010850 */
[--C-:B------:R-:W-:Y:S01]  /*b000*/  FFMA.FTZ R68, R68, UR11, -R80.reuse ;  /* 0x0000000b44447c23 */ /* 0x100fe20008010850 */
[--C-:B------:R-:W-:Y:S01]  /*b010*/  FFMA.FTZ R69, R69, UR11, -R80.reuse ;  /* 0x0000000b45457c23 */ /* 0x100fe20008010850 */
[----:B------:R-:W0:Y:S01]  /*b020*/  MUFU.EX2 R39, R39 ;  /* 0x0000002700277308 */ /* 0x000e220000000800 */
[----:B--2---:R-:W-:Y:S01]  /*b030*/  FADD.FTZ R4, R138, R3 ;  /* 0x000000038a047221 */ /* 0x004fe20000010000 */
[--C-:B------:R-:W-:Y:S01]  /*b040*/  FFMA.FTZ R72, R72, UR11, -R80.reuse ;  /* 0x0000000b48487c23 */ /* 0x100fe20008010850 */
[--C-:B------:R-:W-:Y:S01]  /*b050*/  FFMA.FTZ R73, R73, UR11, -R80.reuse ;  /* 0x0000000b49497c23 */ /* 0x100fe20008010850 */
[--C-:B------:R-:W-:Y:S01]  /*b060*/  FFMA.FTZ R76, R76, UR11, -R80.reuse ;  /* 0x0000000b4c4c7c23 */ /* 0x100fe20008010850 */
[----:B------:R-:W-:Y:S01]  /*b070*/  FFMA.FTZ R77, R77, UR11, -R80 ;  /* 0x0000000b4d4d7c23 */ /* 0x000fe20008010850 */
[--C-:B------:R-:W-:Y:S01]  /*b080*/  FFMA.FTZ R80, R63, UR11, -R38.reuse ;  /* 0x0000000b3f507c23 */ /* 0x100fe20008010826 */
[--C-:B------:R-:W-:Y:S01]  /*b090*/  FFMA.FTZ R59, R66, UR11, -R38.reuse ;  /* 0x0000000b423b7c23 */ /* 0x100fe20008010826 */
[----:B------:R-:W2:Y:S01]  /*b0a0*/  MUFU.EX2 R19, R19 ;  /* 0x0000001300137308 */ /* 0x000ea20000000800 */
[----:B-1----:R-:W-:Y:S01]  /*b0b0*/  FADD.FTZ R24, R18, R37 ;  /* 0x0000002512187221 */ /* 0x002fe20000010000 */
[--C-:B------:R-:W-:Y:S01]  /*b0c0*/  FFMA.FTZ R66, R67, UR11, -R38.reuse ;  /* 0x0000000b43427c23 */ /* 0x100fe20008010826 */
[--C-:B------:R-:W-:Y:S01]  /*b0d0*/  FFMA.FTZ R62, R70, UR11, -R38.reuse ;  /* 0x0000000b463e7c23 */ /* 0x100fe20008010826 */
[--C-:B------:R-:W-:Y:S01]  /*b0e0*/  FFMA.FTZ R67, R71, UR11, -R38.reuse ;  /* 0x0000000b47437c23 */ /* 0x100fe20008010826 */
[--C-:B------:R-:W-:Y:S01]  /*b0f0*/  FFMA.FTZ R63, R74, UR11, -R38.reuse ;  /* 0x0000000b4a3f7c23 */ /* 0x100fe20008010826 */
[--C-:B------:R-:W-:Y:S01]  /*b100*/  FFMA.FTZ R70, R75, UR11, -R38.reuse ;  /* 0x0000000b4b467c23 */ /* 0x100fe20008010826 */
[----:B------:R-:W-:Y:S01]  /*b110*/  FFMA.FTZ R71, R78, UR11, -R38 ;  /* 0x0000000b4e477c23 */ /* 0x000fe20008010826 */
[----:B------:R-:W1:Y:S01]  /*b120*/  MUFU.EX2 R136, R136 ;  /* 0x0000008800887308 */ /* 0x000e620000000800 */
[----:B0-----:R-:W-:Y:S01]  /*b130*/  FADD.FTZ R3, R39, R4 ;  /* 0x0000000427037221 */ /* 0x001fe20000010000 */
[----:B------:R-:W-:-:S06]  /*b140*/  FFMA.FTZ R74, R79, UR11, -R38 ;  /* 0x0000000b4f4a7c23 */ /* 0x000fcc0008010826 */
        /* <DEDUP_REMOVED lines=116> */
.L_x_901:
[----:B------:R-:W0:Y:S01]  /*b890*/  S2UR UR14, SR_CgaCtaId ;  /* 0x00000000000e79c3 */ /* 0x000e220000008800 */
[----:B------:R-:W-:Y:S01]  /*b8a0*/  ULEA UR7, UR7, UR38, 0x3 ;  /* 0x0000002607077291 */ /* 0x000fe2000f8e183f */
[----:B------:R-:W-:Y:S01]  /*b8b0*/  F2FP.F16.F32.PACK_AB R36, R14, R13 ;  /* 0x0000000d0e24723e */ /* 0x000fe200000000ff */
[----:B------:R-:W-:Y:S01]  /*b8c0*/  UMOV UR32, UR5 ;  /* 0x0000000500207c82 */ /* 0x000fe20008000000 */
[----:B------:R-:W-:Y:S01]  /*b8d0*/  F2FP.F16.F32.PACK_AB R37, R138, R15 ;  /* 0x0000000f8a25723e */ /* 0x000fe200000000ff */
[----:B------:R-:W-:Y:S01]  /*b8e0*/  UIADD3 UR7, UR7, 0x2d860, URZ ;  /* 0x0002d86007077890 */ /* 0x000fe2000fffe03f */
[----:B------:R-:W-:Y:S01]  /*b8f0*/  F2FP.F16.F32.PACK_AB R38, R19, R18 ;  /* 0x000000121326723e */ /* 0x000fe200000000ff */
[-C--:B------:R-:W-:Y:S01]  /*b900*/  FMUL.FTZ R88, R88, R12.reuse ;  /* 0x0000000c58587220 */ /* 0x080fe20000410000 */
        /* <DEDUP_REMOVED lines=16> */
[----:B0-----:R-:W-:Y:S01]  /*ba10*/  UPRMT UR7, UR14, 0x654, UR7 ;  /* 0x000006540e077896 */ /* 0x001fe20008000007 */
[----:B------:R-:W-:Y:S01]  /*ba20*/  F2FP.F16.F32.PACK_AB R35, R86, R28 ;  /* 0x0000001c5623723e */ /* 0x000fe200000000ff */
[----:B------:R-:W-:Y:S01]  /*ba30*/  FMUL.FTZ R105, R105, R12 ;  /* 0x0000000c69697220 */ /* 0x000fe20000410000 */
        /* <DEDUP_REMOVED lines=25> */
[----:B------:R0:W-:Y:S01]  /*bbd0*/  STSM.16.M88.4 [R0+0x27800], R48 ;  /* 0x0278003000007844 */ /* 0x0001e20000000200 */
[----:B------:R-:W-:Y:S01]  /*bbe0*/  F2FP.F16.F32.PACK_AB R23, R80, R58 ;  /* 0x0000003a5017723e */ /* 0x000fe200000000ff */
[----:B------:R-:W-:Y:S01]  /*bbf0*/  FMUL.FTZ R120, R120, R12 ;  /* 0x0000000c78787220 */ /* 0x000fe20000410000 */
[----:B------:R-:W-:Y:S01]  /*bc00*/  F2FP.F16.F32.PACK_AB R66, R69, R68 ;  /* 0x000000444542723e */ /* 0x000fe200000000ff */
[----:B------:R-:W-:Y:S01]  /*bc10*/  FMUL.FTZ R121, R121, R12 ;  /* 0x0000000c79797220 */ /* 0x000fe20000410000 */
[----:B------:R-:W-:Y:S01]  /*bc20*/  F2FP.F16.F32.PACK_AB R67, R67, R62 ;  /* 0x0000003e4343723e */ /* 0x000fe200000000ff */
[----:B------:R0:W-:Y:S01]  /*bc30*/  STSM.16.M88.4 [R6+0x6000], R20 ;  /* 0x0060001406007844 */ /* 0x0001e20000000200 */
[----:B------:R-:W-:Y:S01]  /*bc40*/  F2FP.F16.F32.PACK_AB R69, R70, R63 ;  /* 0x0000003f4645723e */ /* 0x000fe200000000ff */
[----:B------:R-:W-:Y:S01]  /*bc50*/  FMUL.FTZ R124, R124, R12 ;  /* 0x0000000c7c7c7220 */ /* 0x000fe20000410000 */
[----:B------:R-:W-:Y:S01]  /*bc60*/  F2FP.F16.F32.PACK_AB R68, R73, R72 ;  /* 0x000000484944723e */ /* 0x000fe200000000ff */
[----:B------:R0:W-:Y:S01]  /*bc70*/  STSM.16.M88.4 [R7+0x6000], R64 ;  /* 0x0060004007007844 */ /* 0x0001e20000000200 */
[----:B------:R-:W-:Y:S01]  /*bc80*/  F2FP.F16.F32.PACK_AB R70, R77, R76 ;  /* 0x0000004c4d46723e */ /* 0x000fe200000000ff */
[-C--:B------:R-:W-:Y:S01]  /*bc90*/  FMUL.FTZ R125, R125, R12.reuse ;  /* 0x0000000c7d7d7220 */ /* 0x080fe20000410000 */
[----:B------:R-:W-:Y:S01]  /*bca0*/  F2FP.F16.F32.PACK_AB R71, R74, R71 ;  /* 0x000000474a47723e */ /* 0x000fe200000000ff */
[-C--:B------:R-:W-:Y:S01]  /*bcb0*/  FMUL.FTZ R128, R128, R12.reuse ;  /* 0x0000000c80807220 */ /* 0x080fe20000410000 */
[----:B------:R-:W-:Y:S01]  /*bcc0*/  ISETP.GT.AND P1, PT, R10, UR6, PT ;  /* 0x000000060a007c0c */ /* 0x000fe2000bf24270 */
        /* <DEDUP_REMOVED lines=36> */
[----:B------:R-:W-:Y:S01]  /*bf10*/  IMAD.MOV.U32 R11, RZ, RZ, R56 ;  /* 0x000000ffff0b7224 */ /* 0x000fe200078e0038 */
[----:B-1----:R-:W-:Y:S01]  /*bf20*/  NOP ;  /* 0x0000000000007918 */ /* 0x002fe20000000000 */
[----:B0-----:R-:W-:Y:S05]  /*bf30*/  @P1 BRA `(.L_x_902) ;  /* 0xffffffd400b41947 */ /* 0x001fea000383ffff */
.L_x_891:
[----:B------:R-:W-:-:S13]  /*bf40*/  R2UR UR6, R145 ;  /* 0x00000000910672ca */ /* 0x000fda00000e0000 */
[----:B------:R-:W-:-:S13]  /*bf50*/  ISETP.GE.AND P1, PT, R10, UR6, PT ;  /* 0x000000060a007c0c */ /* 0x000fda000bf26270 */
[----:B------:R-:W-:Y:S05]  /*bf60*/  @!P1 BRA `(.L_x_903) ;  /* 0x0000003800d49947 */ /* 0x000fea0003800000 */
[----:B------:R-:W0:Y:S01]  /*bf70*/  S2R R11, SR_TID.X ;  /* 0x00000000000b7919 */ /* 0x000e220000002100 */
[----:B------:R-:W-:Y:S01]  /*bf80*/  R2UR UR6, R144 ;  /* 0x00000000900672ca */ /* 0x000fe200000e0000 */
[----:B------:R-:W-:Y:S01]  /*bf90*/  UMOV UR7, UR4 ;  /* 0x0000000400077c82 */ /* 0x000fe20008000000 */
[----:B------:R-:W-:Y:S01]  /*bfa0*/  UMOV UR30, UR5 ;  /* 0x00000005001e7c82 */ /* 0x000fe20008000000 */
[----:B------:R-:W-:Y:S01]  /*bfb0*/  UMOV UR5, 0x40000040 ;  /* 0x4000004000057882 */ /* 0x000fe20000000000 */
[----:B------:R-:W-:Y:S01]  /*bfc0*/  IMAD.MOV.U32 R12, RZ, RZ, R57 ;  /* 0x000000ffff0c7224 */ /* 0x000fe200078e0039 */
[----:B------:R-:W-:Y:S01]  /*bfd0*/  UMOV UR57, 0x40000040 ;  /* 0x4000004000397882 */ /* 0x000fe20000000000 */
[----:B------:R-:W-:Y:S01]  /*bfe0*/  IMAD.U32 R139, RZ, RZ, UR5 ;  /* 0x00000005ff8b7e24 */ /* 0x000fe2000f8e00ff */
[----:B------:R-:W-:Y:S01]  /*bff0*/  UMOV UR53, 0x40000040 ;  /* 0x4000004000357882 */ /* 0x000fe20000000000 */
[----:B------:R-:W-:Y:S01]  /*c000*/  UMOV UR29, 0x40000040 ;  /* 0x40000040001d7882 */ /* 0x000fe20000000000 */
[----:B------:R-:W-:Y:S01]  /*c010*/  UMOV UR33, 0x40000040 ;  /* 0x4000004000217882 */ /* 0x000fe20000000000 */
[----:B------:R-:W-:Y:S01]  /*c020*/  UMOV UR41, 0x40000040 ;  /* 0x4000004000297882 */ /* 0x000fe20000000000 */
[----:B------:R-:W-:-:S02]  /*c030*/  UMOV UR45, 0x40000040 ;  /* 0x40000040002d7882 */ /* 0x000fc40000000000 */
[----:B------:R-:W-:-:S03]  /*c040*/  ULOP3.LUT UR61, UR6, 0x10000, URZ, 0xfc, !UPT ;  /* 0x00010000063d7892 */ /* 0x000fc6000f8efc3f */
[----:B------:R-:W-:Y:S01]  /*c050*/  ULDC UR6, c[0x0][0x9d8] ;  /* 0x0002760000067ab9 */ /* 0x000fe20000000800 */
[----:B------:R-:W-:Y:S02]  /*c060*/  UIADD3 UR4, UR61, 0x2, URZ ;  /* 0x000000023d047890 */ /* 0x000fe4000fffe03f */
[----:B------:R-:W-:Y:S02]  /*c070*/  UIADD3 UR56, UR61, 0x4, URZ ;  /* 0x000000043d387890 */ /* 0x000fe4000fffe03f */
[----:B------:R-:W-:Y:S02]  /*c080*/  UIADD3 UR52, UR61, 0x6, URZ ;  /* 0x000000063d347890 */ /* 0x000fe4000fffe03f */
[----:B------:R-:W-:Y:S01]  /*c090*/  IMAD.U32 R138, RZ, RZ, UR4 ;  /* 0x00000004ff8a7e24 */ /* 0x000fe2000f8e00ff */
[----:B------:R-:W-:Y:S02]  /*c0a0*/  UIADD3 UR28, UR61, 0x600, URZ ;  /* 0x000006003d1c7890 */ /* 0x000fe4000fffe03f */
[----:B------:R-:W-:-:S02]  /*c0b0*/  UIADD3 UR32, UR61, 0x602, URZ ;  /* 0x000006023d207890 */ /* 0x000fc4000fffe03f */
[----:B------:R-:W-:Y:S02]  /*c0c0*/  UIADD3 UR40, UR61, 0x604, URZ ;  /* 0x000006043d287890 */ /* 0x000fe4000fffe03f */
[----:B------:R-:W-:Y:S01]  /*c0d0*/  UIADD3 UR44, UR61, 0x606, URZ ;  /* 0x000006063d2c7890 */ /* 0x000fe2000fffe03f */
[----:B0-----:R-:W-:Y:S02]  /*c0e0*/  SHF.R.U32.HI R13, RZ, 0x7, R11 ;  /* 0x00000007ff0d7819 */ /* 0x001fe4000001160b */
[----:B------:R-:W-:Y:S01]  /*c0f0*/  ISETP.GE.U32.AND P1, PT, R11, 0x180, PT ;  /* 0x000001800b00780c */ /* 0x000fe20003f26070 */
[----:B------:R-:W-:Y:S02]  /*c100*/  IMAD.MOV.U32 R11, RZ, RZ, R56 ;  /* 0x000000ffff0b7224 */ /* 0x000fe400078e0038 */
[C---:B------:R-:W-:Y:S02]  /*c110*/  VIADD R141, R13.reuse, 0x9 ;  /* 0x000000090d8d7836 */ /* 0x040fe40000000000 */
[----:B------:R-:W-:-:S03]  /*c120*/  VIADD R146, R13, 0x8 ;  /* 0x000000080d927836 */ /* 0x000fc60000000000 */
[----:B------:R-:W-:-:S07]  /*c130*/  SEL R141, R141, 0x9, !P1 ;  /* 0x000000098d8d7807 */ /* 0x000fce0004800000 */
.L_x_922:
[----:B------:R-:W-:Y:S01]  /*c140*/  R2UR UR10, R140 ;  /* 0x000000008c0a72ca */ /* 0x000fe200000e0000 */
[----:B------:R-:W-:-:S04]  /*c150*/  UIADD3 UR4, UR7, 0x1, URZ ;  /* 0x0000000107047890 */ /* 0x000fc8000fffe03f */
[----:B------:R-:W-:-:S04]  /*c160*/  UISETP.NE.AND UP0, UPT, UR4, 0x2, UPT ;  /* 0x000000020400788c */ /* 0x000fc8000bf05270 */
[----:B------:R-:W-:Y:S02]  /*c170*/  USEL UR5, URZ, 0x1, UP0 ;  /* 0x000000013f057887 */ /* 0x000fe40008000000 */
[----:B------:R-:W-:Y:S02]  /*c180*/  USEL UR4, UR4, URZ, UP0 ;  /* 0x0000003f04047287 */ /* 0x000fe40008000000 */
[----:B------:R-:W-:Y:S01]  /*c190*/  ISETP.NE.AND P2, PT, RZ, UR10, PT ;  /* 0x0000000aff007c0c */ /* 0x000fe2000bf45270 */
[----:B------:R-:W-:-:S12]  /*c1a0*/  ULOP3.LUT UR5, UR30, UR5, URZ, 0x3c, !UPT ;  /* 0x000000051e057292 */ /* 0x000fd8000f8e3c3f */
[----:B--2---:R-:W-:Y:S05]  /*c1b0*/  @P2 BRA `(.L_x_904) ;  /* 0x00000000002c2947 */ /* 0x004fea0003800000 */
[----:B------:R-:W-:Y:S05]  /*c1c0*/  @!P0 BRA `(.L_x_905) ;  /* 0x0000000000048947 */ /* 0x000fea0003800000 */
[----:B------:R-:W-:Y:S01]  /*c1d0*/  BPT.TRAP 0x1 ;  /* 0x000000040000795c */ /* 0x000fe20000300000 */
.L_x_905:
[----:B------:R-:W-:Y:S01]  /*c1e0*/  ULEA UR10, UR4, UR38, 0x3 ;  /* 0x00000026040a7291 */ /* 0x000fe2000f8e183f */
[----:B------:R-:W-:-:S05]  /*c1f0*/  IMAD.U32 R13, RZ, RZ, UR5 ;  /* 0x00000005ff0d7e24 */ /* 0x000fca000f8e00ff */
[----:B------:R-:W-:-:S04]  /*c200*/  SHF.L.U32 R13, R13, 0x1f, RZ ;  /* 0x0000001f0d0d7819 */ /* 0x000fc800000006ff */
[----:B------:R0:W1:Y:S01]  /*c210*/  SYNCS.PHASECHK.TRANS64.TRYWAIT P1, [UR10+0x2d830], R13 ;  /* 0x02d8300dff0075a7 */ /* 0x000062000802014a */
[----:B------:R-:W-:Y:S05]  /*c220*/  @!P0 BRA `(.L_x_906) ;  /* 0x0000000000048947 */ /* 0x000fea0003800000 */
[----:B------:R-:W-:Y:S01]  /*c230*/  BPT.TRAP 0x1 ;  /* 0x000000040000795c */ /* 0x000fe20000300000 */
.L_x_906:
[----:B-1----:R-:W-:Y:S05]  /*c240*/  @P1 BRA `(.L_x_904) ;  /* 0x0000000000081947 */ /* 0x002fea0003800000 */
[----:B------:R-:W1:Y:S02]  /*c250*/  SYNCS.PHASECHK.TRANS64.TRYWAIT P1, [UR10+0x2d830], R13 ;  /* 0x02d8300dff0075a7 */ /* 0x000e64000802014a */
[----:B-1----:R-:W-:Y:S05]  /*c260*/  @!P1 BRA `(.L_x_907) ;  /* 0x0000009800489947 */ /* 0x002fea0003800000 */
.L_x_904:
[----:B------:R2:W-:Y:S01]  /*c270*/  BAR.SYNC.DEFER_BLOCKING R146, 0x100 ;  /* 0x000400920000751d */ /* 0x0005e20000010000 */
[----:B------:R-:W-:Y:S01]  /*c280*/  R2UR UR48, R8 ;  /* 0x00000000083072ca */ /* 0x000fe200000e0000 */
[----:B------:R-:W-:Y:S01]  /*c290*/  UIMAD UR26, UR4, 0x600, UR39 ;  /* 0x00000600041a78a4 */ /* 0x000fe2000f8e0227 */
[----:B------:R-:W-:-:S03]  /*c2a0*/  R2UR UR49, R9 ;  /* 0x00000000093172ca */ /* 0x000fc600000e0000 */
[----:B------:R-:W-:Y:S01]  /*c2b0*/  UMOV UR51, 0x80000020 ;  /* 0x8000002000337882 */ /* 0x000fe20000000000 */
[----:B------:R-:W-:Y:S02]  /*c2c0*/  UIADD3 UR10, UR26, 0x2, URZ ;  /* 0x000000021a0a7890 */ /* 0x000fe4000fffe03f */
[----:B------:R-:W-:Y:S01]  /*c2d0*/  UMOV UR50, UR26 ;  /* 0x0000001a00327c82 */ /* 0x000fe20008000000 */
[----:B------:R-:W-:Y:S01]  /*c2e0*/  UMOV UR11, 0x80000020 ;  /* 0x80000020000b7882 */ /* 0x000fe20000000000 */
[----:B------:R-:W-:Y:S01]  /*c2f0*/  UIADD3 UR14, UR26, 0x200, URZ ;  /* 0x000002001a0e7890 */ /* 0x000fe2000fffe03f */
[----:B------:R-:W-:Y:S01]  /*c300*/  UMOV UR15, 0x80000020 ;  /* 0x80000020000f7882 */ /* 0x000fe20000000000 */
[----:B------:R-:W-:Y:S01]  /*c310*/  UIADD3 UR18, UR26, 0x202, URZ ;  /* 0x000002021a127890 */ /* 0x000fe2000fffe03f */
[----:B------:R-:W-:Y:S01]  /*c320*/  UMOV UR19, 0x80000020 ;  /* 0x8000002000137882 */ /* 0x000fe20000000000 */
[----:B------:R-:W-:Y:S01]  /*c330*/  UIADD3 UR22, UR26, 0x400, URZ ;  /* 0x000004001a167890 */ /* 0x000fe2000fffe03f */
[----:B------:R-:W-:Y:S01]  /*c340*/  UMOV UR23, 0x80000020 ;  /* 0x8000002000177882 */ /* 0x000fe20000000000 */
[----:B------:R-:W-:Y:S01]  /*c350*/  UIADD3 UR26, UR26, 0x402, URZ ;  /* 0x000004021a1a7890 */ /* 0x000fe2000fffe03f */
[----:B------:R-:W-:Y:S01]  /*c360*/  UMOV UR27, 0x80000020 ;  /* 0x80000020001b7882 */ /* 0x000fe20000000000 */
        /* <DEDUP_REMOVED lines=18> */
[----:B--2---:R-:W-:Y:S05]  /*c490*/  @P2 BRA `(.L_x_908) ;  /* 0x00000000002c2947 */ /* 0x004fea0003800000 */
[----:B------:R-:W-:Y:S05]  /*c4a0*/  @!P0 BRA `(.L_x_909) ;  /* 0x0000000000048947 */ /* 0x000fea0003800000 */
[----:B------:R-:W-:Y:S01]  /*c4b0*/  BPT.TRAP 0x1 ;  /* 0x000000040000795c */ /* 0x000fe20000300000 */
.L_x_909:
[----:B------:R-:W-:Y:S01]  /*c4c0*/  ULEA UR10, UR7, UR38, 0x3 ;  /* 0x00000026070a7291 */ /* 0x000fe2000f8e183f */
[----:B01----:R-:W-:-:S05]  /*c4d0*/  IMAD.U32 R13, RZ, RZ, UR30 ;  /* 0x0000001eff0d7e24 */ /* 0x003fca000f8e00ff */
[----:B------:R-:W-:-:S04]  /*c4e0*/  SHF.L.U32 R13, R13, 0x1f, RZ ;  /* 0x0000001f0d0d7819 */ /* 0x000fc800000006ff */
[----:B------:R0:W1:Y:S01]  /*c4f0*/  SYNCS.PHASECHK.TRANS64.TRYWAIT P1, [UR10+0x2d850], R13 ;  /* 0x02d8500dff0075a7 */ /* 0x000062000802014a */
[----:B------:R-:W-:Y:S05]  /*c500*/  @!P0 BRA `(.L_x_910) ;  /* 0x0000000000048947 */ /* 0x000fea0003800000 */
[----:B------:R-:W-:Y:S01]  /*c510*/  BPT.TRAP 0x1 ;  /* 0x000000040000795c */ /* 0x000fe20000300000 */
.L_x_910:
[----:B-1----:R-:W-:Y:S05]  /*c520*/  @P1 BRA `(.L_x_908) ;  /* 0x0000000000081947 */ /* 0x002fea0003800000 */
[----:B------:R-:W1:Y:S02]  /*c530*/  SYNCS.PHASECHK.TRANS64.TRYWAIT P1, [UR10+0x2d850], R13 ;  /* 0x02d8500dff0075a7 */ /* 0x000e64000802014a */
[----:B-1----:R-:W-:Y:S05]  /*c540*/  @!P1 BRA `(.L_x_911) ;  /* 0x0000009400a89947 */ /* 0x002fea0003800000 */
.L_x_908:
[----:B------:R-:W-:Y:S01]  /*c550*/  UIADD3 UR10, UR38, 0x400, URZ ;  /* 0x00000400260a7890 */ /* 0x000fe2000fffe03f */
[----:B------:R-:W-:Y:S01]  /*c560*/  WARPGROUP.ARRIVE ;  /* 0x00000000000079c5 */ /* 0x000fe20000000000 */
[----:B------:R-:W-:Y:S01]  /*c570*/  UMOV UR48, UR61 ;  /* 0x0000003d00307c82 */ /* 0x000fe20008000000 */
[----:B------:R-:W-:Y:S01]  /*c580*/  UMOV UR49, 0x40000040 ;  /* 0x4000004000317882 */ /* 0x000fe20000000000 */
[----:B------:R-:W-:Y:S01]  /*c590*/  USHF.R.U32.HI UR10, URZ, 0x4, UR10 ;  /* 0x000000043f0a7899 */ /* 0x000fe2000801160a */
[----:B------:R-:W-:Y:S01]  /*c5a0*/  UMOV UR51, 0x80000020 ;  /* 0x8000002000337882 */ /* 0x000fe20000000000 */
[----:B------:R-:W-:Y:S02]  /*c5b0*/  UMOV UR59, 0x80000020 ;  /* 0x80000020003b7882 */ /* 0x000fe40000000000 */
[----:B------:R-:W-:Y:S01]  /*c5c0*/  ULOP3.LUT UR10, UR10, 0x3fff, URZ, 0xc0, !UPT ;  /* 0x00003fff0a0a7892 */ /* 0x000fe2000f8ec03f */
[----:B------:R-:W-:Y:S01]  /*c5d0*/  UMOV UR55, 0x80000020 ;  /* 0x8000002000377882 */ /* 0x000fe20000000000 */
[----:B------:R-:W-:-:S02]  /*c5e0*/  UMOV UR31, 0x80000020 ;  /* 0x80000020001f7882 */ /* 0x000fc40000000000 */
[----:B------:R-:W-:Y:S01]  /*c5f0*/  ULOP3.LUT UR10, UR10, 0x2000000, URZ, 0xfc, !UPT ;  /* 0x020000000a0a7892 */ /* 0x000fe2000f8efc3f */
[----:B------:R-:W-:Y:S01]  /*c600*/  UMOV UR35, 0x80000020 ;  /* 0x8000002000237882 */ /* 0x000fe20000000000 */
[----:B------:R-:W-:Y:S02]  /*c610*/  UMOV UR43, 0x80000020 ;  /* 0x80000020002b7882 */ /* 0x000fe40000000000 */
[----:B------:R-:W-:Y:S01]  /*c620*/  UIMAD UR10, UR7, 0x600, UR10 ;  /* 0x00000600070a78a4 */ /* 0x000fe2000f8e020a */
[----:B------:R-:W-:-:S03]  /*c630*/  UMOV UR47, 0x80000020 ;  /* 0x80000020002f7882 */ /* 0x000fc60000000000 */
[----:B------:R-:W-:Y:S02]  /*c640*/  UIADD3 UR11, UR10, 0x40, URZ ;  /* 0x000000400a0b7890 */ /* 0x000fe4000fffe03f */
[----:B------:R-:W-:Y:S02]  /*c650*/  UIADD3 UR58, UR10, 0x80, URZ ;  /* 0x000000800a3a7890 */ /* 0x000fe4000fffe03f */
[----:B------:R-:W-:Y:S01]  /*c660*/  UMOV UR50, UR10 ;  /* 0x0000000a00327c82 */ /* 0x000fe20008000000 */
[----:B------:R-:W-:Y:S01]  /*c670*/  UIADD3 UR54, UR10, 0xc0, URZ ;  /* 0x000000c00a367890 */ /* 0x000fe2000fffe03f */
[----:B------:R-:W-:Y:S01]  /*c680*/  HGMMA.64x96x16.F32 R88, gdesc[UR48].tnspB, R88, gsb0 ;  /* 0x41600000305879f0 */ /* 0x000fe20008000858 */
[----:B------:R-:W-:Y:S01]  /*c690*/  R2UR UR48, R138 ;  /* 0x000000008a3072ca */ /* 0x000fe200000e0000 */
[----:B------:R-:W-:Y:S01]  /*c6a0*/  UMOV UR50, UR11 ;  /* 0x0000000b00327c82 */ /* 0x000fe20008000000 */
[----:B------:R-:W-:Y:S01]  /*c6b0*/  R2UR UR49, R139 ;  /* 0x000000008b3172ca */ /* 0x000fe200000e0000 */
[----:B------:R-:W-:Y:S01]  /*c6c0*/  UMOV UR51, 0x80000020 ;  /* 0x8000002000337882 */ /* 0x000fe20000000000 */
[----:B------:R-:W-:-:S02]  /*c6d0*/  UIADD3 UR30, UR10, 0x100, URZ ;  /* 0x000001000a1e7890 */ /* 0x000fc4000fffe03f */
[----:B------:R-:W-:Y:S02]  /*c6e0*/  UIADD3 UR34, UR10, 0x140, URZ ;  /* 0x000001400a227890 */ /* 0x000fe4000fffe03f */
[----:B------:R-:W-:Y:S02]  /*c6f0*/  UIADD3 UR42, UR10, 0x180, URZ ;  /* 0x000001800a2a7890 */ /* 0x000fe4000fffe03f */
[----:B------:R-:W-:Y:S01]  /*c700*/  UIADD3 UR46, UR10, 0x1c0, URZ ;  /* 0x000001c00a2e7890 */ /* 0x000fe2000fffe03f */
        /* <DEDUP_REMOVED lines=25> */
.L_x_912:
[----:B------:R-:W-:Y:S01]  /*c8a0*/  R2UR UR10, R142 ;  /* 0x000000008e0a72ca */ /* 0x000fe200000e0000 */
[----:B------:R-:W3:Y:S01]  /*c8b0*/  S2UR UR15, SR_CgaCtaId ;  /* 0x00000000000f79c3 */ /* 0x000ee20000008800 */
[----:B------:R-:W-:Y:S01]  /*c8c0*/  FMUL.FTZ R23, R33, UR6 ;  /* 0x0000000621177c20 */ /* 0x000fe20008410000 */
[----:B------:R-:W-:Y:S01]  /*c8d0*/  FMUL.FTZ R33, R43, UR6 ;  /* 0x000000062b217c20 */ /* 0x000fe20008410000 */
[----:B------:R-:W-:Y:S01]  /*c8e0*/  FMUL.FTZ R43, R54, UR6 ;  /* 0x00000006362b7c20 */ /* 0x000fe20008410000 */
[----:B------:R-:W-:Y:S01]  /*c8f0*/  FMUL.FTZ R22, R32, UR6 ;  /* 0x0000000620167c20 */ /* 0x000fe20008410000 */
[----:B------:R-:W-:Y:S01]  /*c900*/  FMUL.FTZ R32, R41, UR6 ;  /* 0x0000000629207c20 */ /* 0x000fe20008410000 */
[----:B------:R-:W-:Y:S01]  /*c910*/  FMUL.FTZ R41, R51, UR6 ;  /* 0x0000000633297c20 */ /* 0x000fe20008410000 */
[----:B------:R-:W-:Y:S02]  /*c920*/  IMAD.MOV.U32 R136, RZ, RZ, R137 ;  /* 0x000000ffff887224 */ /* 0x000fe400078e0089 */
[----:B------:R-:W-:Y:S01]  /*c930*/  FMUL.FTZ R51, R62, UR6 ;  /* 0x000000063e337c20 */ /* 0x000fe20008410000 */
[----:B------:R-:W-:Y:S01]  /*c940*/  FMUL.FTZ R62, R69, UR6 ;  /* 0x00000006453e7c20 */ /* 0x000fe20008410000 */
[----:B------:R-:W-:Y:S01]  /*c950*/  FMUL.FTZ R69, R78, UR6 ;  /* 0x000000064e457c20 */ /* 0x000fe20008410000 */
[----:B------:R-:W-:Y:S01]  /*c960*/  IMAD.SHL.U32 R78, R10, 0x80, RZ ;  /* 0x000000800a4e7824 */ /* 0x000fe200078e00ff */
[----:B------:R-:W-:Y:S01]  /*c970*/  UISETP.NE.AND UP1, UPT, UR10, URZ, UPT ;  /* 0x0000003f0a00728c */ /* 0x000fe2000bf25270 */
[----:B01----:R-:W-:Y:S01]  /*c980*/  FMUL.FTZ R13, R24, UR6 ;  /* 0x00000006180d7c20 */ /* 0x003fe20008410000 */
[----:B------:R-:W-:Y:S01]  /*c990*/  FMUL.FTZ R15, R25, UR6 ;  /* 0x00000006190f7c20 */ /* 0x000fe20008410000 */
[----:B------:R-:W-:Y:S01]  /*c9a0*/  FMUL.FTZ R14, R26, UR6 ;  /* 0x000000061a0e7c20 */ /* 0x000fe20008410000 */
[----:B------:R-:W-:Y:S01]  /*c9b0*/  FMUL.FTZ R16, R27, UR6 ;  /* 0x000000061b107c20 */ /* 0x000fe20008410000 */
[----:B------:R-:W-:Y:S01]  /*c9c0*/  FMUL.FTZ R18, R28, UR6 ;  /* 0x000000061c127c20 */ /* 0x000fe20008410000 */
[----:B------:R-:W-:Y:S01]  /*c9d0*/  PLOP3.LUT P1, PT, PT, PT, UP1, 0x80, 0x0 ;  /* 0x000000000000781c */ /* 0x000fe20003f2f018 */
[----:B------:R-:W-:Y:S01]  /*c9e0*/  FMUL.FTZ R20, R29, UR6 ;  /* 0x000000061d147c20 */ /* 0x000fe20008410000 */
[----:B------:R-:W-:Y:S01]  /*c9f0*/  PLOP3.LUT P2, PT, PT, PT, UP1, 0x80, 0x0 ;  /* 0x000000000000781c */ /* 0x000fe20003f4f018 */
[----:B------:R-:W-:Y:S01]  /*ca00*/  FMUL.FTZ R19, R30, UR6 ;  /* 0x000000061e137c20 */ /* 0x000fe20008410000 */
        /* <DEDUP_REMOVED lines=16> */
[----:B------:R-:W-:Y:S01]  /*cb10*/  ULEA UR10, UR4, UR38, 0x3 ;  /* 0x00000026040a7291 */ /* 0x000fe2000f8e183f */
        /* <DEDUP_REMOVED lines=41> */
[----:B------:R-:W-:Y:S01]  /*cdb0*/  IMAD R54, R2, -0x2, R55 ;  /* 0xfffffffe02367824 */ /* 0x000fe200078e0237 */
[----:B---3--:R-:W-:Y:S01]  /*cdc0*/  UPRMT UR10, UR15, 0x654, UR10 ;  /* 0x000006540f0a7896 */ /* 0x008fe2000800000a */
[----:B------:R-:W-:Y:S01]  /*cdd0*/  PLOP3.LUT P1, PT, PT, PT, UP0, 0x40, 0x0 ;  /* 0x000000000000781c */ /* 0x000fe20003f2e808 */
[----:B------:R-:W1:Y:S01]  /*cde0*/  MUFU.TANH R13, R13 ;  /* 0x0000000d000d7308 */ /* 0x000e620000002400 */
[----:B------:R-:W-:Y:S01]  /*cdf0*/  ULDC UR15, c[0x0][0x2f0] ;  /* 0x0000bc00000f7ab9 */ /* 0x000fe20000000800 */
[----:B------:R-:W-:Y:S01]  /*ce00*/  ULDC UR18, c[0x0][0x288] ;  /* 0x0000a20000127ab9 */ /* 0x000fe20000000800 */
[----:B------:R-:W-:Y:S01]  /*ce10*/  IMAD R54, R17, UR15, R54 ;  /* 0x0000000f11367c24 */ /* 0x000fe2000f8e0236 */
[----:B------:R-:W-:-:S03]  /*ce20*/  ULDC UR15, c[0x0][0x9e0] ;  /* 0x00027800000f7ab9 */ /* 0x000fc60000000800 */
[----:B------:R-:W-:Y:S01]  /*ce30*/  VIADD R54, R54, -UR18 ;  /* 0x8000001236367c36 */ /* 0x000fe20008000000 */
[----:B------:R-:W3:Y:S01]  /*ce40*/  MUFU.TANH R15, R15 ;  /* 0x0000000f000f7308 */ /* 0x000ee20000002400 */
[----:B------:R-:W-:Y:S02]  /*ce50*/  SYNCS.ARRIVE.TRANS64.RED.A1T0 RZ, [UR10], RZ ;  /* 0x000000ffffff79a7 */ /* 0x000fe4000810040a */
[C---:B------:R-:W-:Y:S02]  /*ce60*/  VIADD R84, R54.reuse, UR15 ;  /* 0x0000000f36547c36 */ /* 0x040fe40008000000 */
[----:B------:R-:W-:Y:S02]  /*ce70*/  VIADD R83, R54, UR14 ;  /* 0x0000000e36537c36 */ /* 0x000fe40008000000 */
[--C-:B0-----:R-:W-:Y:S01]  /*ce80*/  IMAD.IADD R82, R84, 0x1, R148.reuse ;  /* 0x0000000154527824 */ /* 0x101fe200078e0294 */
[----:B------:R-:W0:Y:S01]  /*ce90*/  MUFU.TANH R14, R14 ;  /* 0x0000000e000e7308 */ /* 0x000e220000002400 */
[----:B------:R-:W-:-:S07]  /*cea0*/  IMAD.IADD R81, R83, 0x1, R148 ;  /* 0x0000000153517824 */ /* 0x000fce00078e0294 */
        /* <DEDUP_REMOVED lines=61> */
[----:B-1-34-:R-:W-:Y:S05]  /*d280*/  @P1 BRA `(.L_x_913) ;  /* 0x00000000006c1947 */ /* 0x01afea0003800000 */
[----:B------:R-:W-:Y:S01]  /*d290*/  ULDC UR11, c[0x0][0x2f0] ;  /* 0x0000bc00000b7ab9 */ /* 0x000fe20000000800 */
[----:B------:R-:W-:Y:S01]  /*d2a0*/  ULDC UR10, c[0x0][0x288] ;  /* 0x0000a200000a7ab9 */ /* 0x000fe20000000800 */
[----:B------:R-:W-:Y:S01]  /*d2b0*/  IMAD R54, R17, UR11, R148 ;  /* 0x0000000b11367c24 */ /* 0x000fe2000f8e0294 */
[----:B------:R-:W-:Y:S03]  /*d2c0*/  BSSY B0, `(.L_x_914) ;  /* 0x0000013000007945 */ /* 0x000fe60003800000 */
[----:B------:R-:W-:-:S05]  /*d2d0*/  VIADD R85, R54, -UR10 ;  /* 0x8000000a36557c36 */ /* 0x000fca0008000000 */
        /* <DEDUP_REMOVED lines=11> */
.L_x_915:
[----:B------:R-:W-:Y:S02]  /*d390*/  ULDC UR10, c[0x0][0x9e4] ;  /* 0x00027900000a7ab9 */ /* 0x000fe40000000800 */
[----:B------:R-:W-:-:S05]  /*d3a0*/  IMAD.U32 R86, RZ, RZ, UR10 ;  /* 0x0000000aff567e24 */ /* 0x000fca000f8e00ff */
[----:B------:R-:W-:-:S13]  /*d3b0*/  ISETP.NE.AND P1, PT, R86, 0x1, PT ;  /* 0x000000015600780c */ /* 0x000fda0003f25270 */
[----:B------:R-:W1:Y:S02]  /*d3c0*/  @P1 LDC.64 R54, c[0x0][0x9e8] ;  /* 0x00027a00ff361b82 */ /* 0x000e640000000a00 */
[----:B-1----:R-:W-:-:S05]  /*d3d0*/  @P1 IMAD.HI.U32 R54, R85, R54, RZ ;  /* 0x0000003655361227 */ /* 0x002fca00078e00ff */
[----:B------:R-:W-:-:S07]  /*d3e0*/  @P1 SHF.R.U32.HI R85, RZ, R55, R54 ;  /* 0x00000037ff551219 */ /* 0x000fce0000011636 */
.L_x_916:
[----:B------:R-:W-:Y:S05]  /*d3f0*/  BSYNC B0 ;  /* 0x0000000000007941 */ /* 0x000fea0003800000 */
.L_x_914:
[----:B------:R-:W-:-:S04]  /*d400*/  IMAD R85, R85, R86, -R78 ;  /* 0x0000005655557224 */ /* 0x000fc800078e0a4e */
[----:B------:R-:W-:-:S05]  /*d410*/  IMAD R85, R2, -0x2, R85 ;  /* 0xfffffffe02557824 */ /* 0x000fca00078e0255 */
[----:B------:R-:W-:Y:S02]  /*d420*/  VIADDMNMX R82, R85, R86, R82, PT ;  /* 0x0000005655527246 */ /* 0x000fe40003800152 */
[----:B------:R-:W-:-:S07]  /*d430*/  VIMNMX R81, R81, R85, !PT ;  /* 0x0000005551517248 */ /* 0x000fce0007fe0100 */
.L_x_913:
[----:B------:R-:W-:Y:S01]  /*d440*/  ISETP.GT.AND P1, PT, R10, -0x1, PT ;  /* 0xffffffff0a00780c */ /* 0x000fe20003f24270 */
[----:B------:R-:W1:Y:S01]  /*d450*/  SHFL.IDX PT, R54, R136, 0x1, 0x1c1f ;  /* 0x003c1f0088367f89 */ /* 0x000e6200000e0000 */
[----:B------:R-:W-:Y:S02]  /*d460*/  UISETP.NE.AND UP0, UPT, UR60, URZ, UPT ;  /* 0x0000003f3c00728c */ /* 0x000fe4000bf05270 */
[C---:B------:R-:W-:Y:S02]  /*d470*/  ISETP.GT.AND P3, PT, R81.reuse, 0x8, P1 ;  /* 0x000000085100780c */ /* 0x040fe40000f64270 */
[C---:B------:R-:W-:Y:S02]  /*d480*/  ISETP.GT.AND P6, PT, R81.reuse, RZ, P1 ;  /* 0x000000ff5100720c */ /* 0x040fe40000fc4270 */
[----:B------:R-:W-:Y:S02]  /*d490*/  ISETP.LT.OR P3, PT, R82, 0x9, P3 ;  /* 0x000000095200780c */ /* 0x000fe40001f61670 */
[----:B------:R-:W-:-:S02]  /*d4a0*/  ISETP.GT.AND P2, PT, R81, 0x1, P1 ;  /* 0x000000015100780c */ /* 0x000fc40000f44270 */
[----:B0-----:R-:W-:Y:S02]  /*d4b0*/  FSEL R18, R18, -INF , !P3 ;  /* 0xff80000012127808 */ /* 0x001fe40005800000 */
        /* <DEDUP_REMOVED lines=26> */
[C---:B------:R-:W-:Y:S02]  /*d660*/  ISETP.GT.AND P2, PT, R81.reuse, 0x29, P1 ;  /* 0x000000295100780c */ /* 0x040fe40000f44270 */
        /* <DEDUP_REMOVED lines=84> */
.L_x_919:
[----:B------:R-:W-:Y:S02]  /*dbb0*/  ULDC UR10, c[0x0][0x9e4] ;  /* 0x00027900000a7ab9 */ /* 0x000fe40000000800 */
[----:B------:R-:W-:-:S05]  /*dbc0*/  IMAD.U32 R56, RZ, RZ, UR10 ;  /* 0x0000000aff387e24 */ /* 0x000fca000f8e00ff */
[----:B------:R-:W-:-:S13]  /*dbd0*/  ISETP.NE.AND P2, PT, R56, 0x1, PT ;  /* 0x000000013800780c */ /* 0x000fda0003f45270 */
[----:B------:R-:W0:Y:S02]  /*dbe0*/  @P2 LDC.64 R54, c[0x0][0x9e8] ;  /* 0x00027a00ff362b82 */ /* 0x000e240000000a00 */
[----:B0-----:R-:W-:-:S05]  /*dbf0*/  @P2 IMAD.HI.U32 R54, R81, R54, RZ ;  /* 0x0000003651362227 */ /* 0x001fca00078e00ff */
[----:B------:R-:W-:-:S07]  /*dc00*/  @P2 SHF.R.U32.HI R81, RZ, R55, R54 ;  /* 0x00000037ff512219 */ /* 0x000fce0000011636 */
.L_x_920:
[----:B------:R-:W-:Y:S05]  /*dc10*/  BSYNC B0 ;  /* 0x0000000000007941 */ /* 0x000fea0003800000 */
.L_x_918:
[----:B------:R-:W-:-:S04]  /*dc20*/  IMAD R81, R81, R56, -R78 ;  /* 0x0000003851517224 */ /* 0x000fc800078e0a4e */
[----:B------:R-:W-:-:S05]  /*dc30*/  IMAD R81, R2, -0x2, R81 ;  /* 0xfffffffe02517824 */ /* 0x000fca00078e0251 */
[----:B------:R-:W-:Y:S02]  /*dc40*/  VIADDMNMX R84, R81, R56, R84, PT ;  /* 0x0000003851547246 */ /* 0x000fe40003800154 */
[----:B------:R-:W-:-:S07]  /*dc50*/  VIMNMX R83, R83, R81, !PT ;  /* 0x0000005153537248 */ /* 0x000fce0007fe0100 */
.L_x_917:
[----:B------:R-:W-:Y:S01]  /*dc60*/  FMNMX.FTZ R54, R13, R11, !PT ;  /* 0x0000000b0d367209 */ /* 0x000fe20007810000 */
[----:B------:R-:W-:Y:S01]  /*dc70*/  ULDC UR10, c[0x0][0x988] ;  /* 0x00026200000a7ab9 */ /* 0x000fe20000000800 */
[----:B------:R-:W-:Y:S01]  /*dc80*/  ISETP.GT.AND P5, PT, R83, 0x10, P1 ;  /* 0x000000105300780c */ /* 0x000fe20000fa4270 */
[----:B------:R-:W-:Y:S01]  /*dc90*/  UMOV UR11, UR10 ;  /* 0x0000000a000b7c82 */ /* 0x000fe20008000000 */
        /* <DEDUP_REMOVED lines=17> */
[C---:B------:R-:W-:Y:S02]  /*ddb0*/  ISETP.GT.AND P3, PT, R83.reuse, 0x8, P1 ;  /* 0x000000085300780c */ /* 0x040fe40000f64270 */
        /* <DEDUP_REMOVED lines=49> */
[C---:B------:R-:W-:Y:S02]  /*e0d0*/  ISETP.LT.OR P2, PT, R84.reuse, 0x31, P2 ;  /* 0x000000315400780c */ /* 0x040fe40001741670 */
[----:B------:R-:W-:Y:S02]  /*e0e0*/  FSEL R37, R37, -INF , !P4 ;  /* 0xff80000025257808 */ /* 0x000fe40006000000 */
[----:B------:R-:W-:Y:S02]  /*e0f0*/  FSEL R39, R39, -INF , !P2 ;  /* 0xff80000027277808 */ /* 0x000fe40005000000 */
[----:B------:R-:W-:-:S02]  /*e100*/  ISETP.LT.OR P3, PT, R84, 0x32, P3 ;  /* 0x000000325400780c */ /* 0x000fc40001f61670 */
[----:B------:R-:W-:Y:S02]  /*e110*/  ISETP.GT.AND P4, PT, R83, 0x39, P1 ;  /* 0x000000395300780c */ /* 0x000fe40000f84270 */
[----:B------:R-:W-:Y:S02]  /*e120*/  FSEL R41, R41, -INF , !P3 ;  /* 0xff80000029297808 */ /* 0x000fe40005800000 */
[C---:B------:R-:W-:Y:S02]  /*e130*/  ISETP.GT.AND P2, PT, R83.reuse, 0x40, P1 ;  /* 0x000000405300780c */ /* 0x040fe40000f44270 */
[----:B------:R-:W-:Y:S02]  /*e140*/  ISETP.LT.OR P4, PT, R84, 0x3a, P4 ;  /* 0x0000003a5400780c */ /* 0x000fe40002781670 */
[----:B------:R-:W-:Y:S02]  /*e150*/  ISETP.GT.AND P3, PT, R83, 0x41, P1 ;  /* 0x000000415300780c */ /* 0x000fe40000f64270 */
[----:B0-----:R-:W-:-:S02]  /*e160*/  FMNMX.FTZ R55, R54, R55, !PT ;  /* 0x0000003736377209 */ /* 0x001fc40007810000 */
[C---:B------:R-:W-:Y:S02]  /*e170*/  ISETP.LT.OR P2, PT, R84.reuse, 0x41, P2 ;  /* 0x000000415400780c */ /* 0x040fe40001741670 */
        /* <DEDUP_REMOVED lines=8> */
[C---:B------:R-:W-:Y:S02]  /*e200*/  ISETP.LT.OR P2, PT, R84.reuse, 0x51, P2 ;  /* 0x000000515400780c */ /* 0x040fe40001741670 */
[----:B------:R-:W-:Y:S02]  /*e210*/  ISETP.GT.AND P3, PT, R83, 0x51, P1 ;  /* 0x000000515300780c */ /* 0x000fe40000f64270 */
[----:B------:R-:W-:Y:S02]  /*e220*/  FSEL R53, R53, -INF , !P4 ;  /* 0xff80000035357808 */ /* 0x000fe40006000000 */
[----:B------:R-:W-:-:S02]  /*e230*/  ISETP.LT.OR P3, PT, R84, 0x52, P3 ;  /* 0x000000525400780c */ /* 0x000fc40001f61670 */
[----:B------:R-:W-:Y:S02]  /*e240*/  ISETP.GT.AND P4, PT, R83, 0x59, P1 ;  /* 0x000000595300780c */ /* 0x000fe40000f84270 */
[----:B------:R-:W-:Y:S02]  /*e250*/  FSEL R59, R59, -INF , !P3 ;  /* 0xff8000003b3b7808 */ /* 0x000fe40005800000 */
[----:B0-----:R-:W-:Y:S02]  /*e260*/  FMNMX.FTZ R56, R55, R56, !PT ;  /* 0x0000003837387209 */ /* 0x001fe40007810000 */
[----:B------:R-:W-:Y:S02]  /*e270*/  ISETP.LT.OR P4, PT, R84, 0x5a, P4 ;  /* 0x0000005a5400780c */ /* 0x000fe40002781670 */
[C---:B------:R-:W-:Y:S01]  /*e280*/  FSETP.NEU.FTZ.AND P6, PT, R56.reuse, -INF , PT ;  /* 0xff8000003800780b */ /* 0x040fe20003fdd000 */
[----:B------:R-:W-:Y:S01]  /*e290*/  FMUL.FTZ R78, R56, UR11 ;  /* 0x0000000b384e7c20 */ /* 0x000fe20008410000 */
[----:B------:R-:W-:-:S04]  /*e2a0*/  ISETP.GT.AND P3, PT, R83, 0x61, P1 ;  /* 0x000000615300780c */ /* 0x000fc80000f64270 */
[----:B------:R-:W-:Y:S02]  /*e2b0*/  FSEL R55, R78, RZ, P6 ;  /* 0x000000ff4e377208 */ /* 0x000fe40003000000 */
[----:B------:R-:W-:-:S03]  /*e2c0*/  ISETP.LT.OR P3, PT, R84, 0x62, P3 ;  /* 0x000000625400780c */ /* 0x000fc60001f61670 */
[--C-:B------:R-:W-:Y:S01]  /*e2d0*/  FFMA.FTZ R78, R22, UR11, -R55.reuse ;  /* 0x0000000b164e7c23 */ /* 0x100fe20008010837 */
[----:B------:R-:W-:Y:S01]  /*e2e0*/  FSEL R22, R14, -INF , !P5 ;  /* 0xff8000000e167808 */ /* 0x000fe20006800000 */
[--C-:B------:R-:W-:Y:S01]  /*e2f0*/  FFMA.FTZ R13, R13, UR11, -R55.reuse ;  /* 0x0000000b0d0d7c23 */ /* 0x100fe20008010837 */
[----:B------:R-:W-:Y:S01]  /*e300*/  ISETP.GT.AND P5, PT, R83, 0x38, P1 ;  /* 0x000000385300780c */ /* 0x000fe20000fa4270 */
[----:B------:R0:W-:Y:S01]  /*e310*/  MUFU.EX2 R14, R78 ;  /* 0x0000004e000e7308 */ /* 0x0001e20000000800 */
[----:B------:R-:W-:Y:S01]  /*e320*/  FMNMX.FTZ R81, R22, R12, !PT ;  /* 0x0000000c16517209 */ /* 0x000fe20007810000 */
[--C-:B------:R-:W-:Y:S01]  /*e330*/  FFMA.FTZ R15, R15, UR11, -R55.reuse ;  /* 0x0000000b0f0f7c23 */ /* 0x100fe20008010837 */
[----:B------:R-:W-:Y:S01]  /*e340*/  ISETP.LT.OR P5, PT, R84, 0x39, P5 ;  /* 0x000000395400780c */ /* 0x000fe20002fa1670 */
[--C-:B------:R-:W-:Y:S01]  /*e350*/  FFMA.FTZ R18, R18, UR11, -R55.reuse ;  /* 0x0000000b12127c23 */ /* 0x100fe20008010837 */
[----:B------:R-:W-:Y:S01]  /*e360*/  FMNMX.FTZ R54, R16, R81, !PT ;  /* 0x0000005110367209 */ /* 0x000fe20007810000 */
[--C-:B------:R-:W-:Y:S01]  /*e370*/  FFMA.FTZ R20, R20, UR11, -R55.reuse ;  /* 0x0000000b14147c23 */ /* 0x100fe20008010837 */
[----:B------:R-:W-:Y:S01]  /*e380*/  FSEL R43, R43, -INF , !P5 ;  /* 0xff8000002b2b7808 */ /* 0x000fe20006800000 */
[----:B------:R-:W-:Y:S01]  /*e390*/  MUFU.EX2 R13, R13 ;  /* 0x0000000d000d7308 */ /* 0x000fe20000000800 */
[----:B------:R-:W-:Y:S01]  /*e3a0*/  FMNMX.FTZ R54, R19, R54, !PT ;  /* 0x0000003613367209 */ /* 0x000fe20007810000 */
[--C-:B------:R-:W-:Y:S01]  /*e3b0*/  FFMA.FTZ R23, R23, UR11, -R55.reuse ;  /* 0x0000000b17177c23 */ /* 0x100fe20008010837 */
[----:B------:R-:W-:Y:S01]  /*e3c0*/  ISETP.GT.AND P5, PT, R83, 0x48, P1 ;  /* 0x000000485300780c */ /* 0x000fe20000fa4270 */
[--C-:B------:R-:W-:Y:S01]  /*e3d0*/  FFMA.FTZ R26, R26, UR11, -R55.reuse ;  /* 0x0000000b1a1a7c23 */ /* 0x100fe20008010837 */
[----:B------:R-:W-:Y:S01]  /*e3e0*/  FMNMX.FTZ R81, R21, R54, !PT ;  /* 0x0000003615517209 */ /* 0x000fe20007810000 */
[--C-:B------:R-:W-:Y:S01]  /*e3f0*/  FFMA.FTZ R28, R28, UR11, -R55.reuse ;  /* 0x0000000b1c1c7c23 */ /* 0x100fe20008010837 */
[----:B------:R-:W-:Y:S01]  /*e400*/  ISETP.LT.OR P5, PT, R84, 0x49, P5 ;  /* 0x000000495400780c */ /* 0x000fe20002fa1670 */
[----:B------:R-:W-:Y:S01]  /*e410*/  MUFU.EX2 R15, R15 ;  /* 0x0000000f000f7308 */ /* 0x000fe20000000800 */
[----:B------:R-:W-:Y:S01]  /*e420*/  FMNMX.FTZ R54, R24, R81, !PT ;  /* 0x0000005118367209 */ /* 0x000fe20007810000 */
[--C-:B------:R-:W-:Y:S01]  /*e430*/  FFMA.FTZ R30, R30, UR11, -R55.reuse ;  /* 0x0000000b1e1e7c23 */ /* 0x100fe20008010837 */
[----:B------:R-:W-:Y:S01]  /*e440*/  FSEL R51, R51, -INF , !P5 ;  /* 0xff80000033337808 */ /* 0x000fe20006800000 */
[--C-:B------:R-:W-:Y:S01]  /*e450*/  FFMA.FTZ R32, R32, UR11, -R55.reuse ;  /* 0x0000000b20207c23 */ /* 0x100fe20008010837 */
[----:B------:R-:W-:Y:S01]  /*e460*/  FMNMX.FTZ R54, R25, R54, !PT ;  /* 0x0000003619367209 */ /* 0x000fe20007810000 */
[--C-:B------:R-:W-:Y:S01]  /*e470*/  FFMA.FTZ R34, R34, UR11, -R55.reuse ;  /* 0x0000000b22227c23 */ /* 0x100fe20008010837 */
[----:B------:R-:W-:Y:S01]  /*e480*/  ISETP.GT.AND P5, PT, R83, 0x58, P1 ;  /* 0x000000585300780c */ /* 0x000fe20000fa4270 */
[----:B------:R-:W-:Y:S01]  /*e490*/  MUFU.EX2 R18, R18 ;  /* 0x0000001200127308 */ /* 0x000fe20000000800 */
        /* <DEDUP_REMOVED lines=9> */
[----:B------:R-:W-:Y:S01]  /*e530*/  MUFU.EX2 R20, R20 ;  /* 0x0000001400147308 */ /* 0x000fe20000000800 */
[----:B------:R-:W-:Y:S01]  /*e540*/  ISETP.GT.AND P4, PT, R83, 0x69, P1 ;  /* 0x000000695300780c */ /* 0x000fe20000f84270 */
[--C-:B------:R-:W-:Y:S01]  /*e550*/  FFMA.FTZ R42, R42, UR11, -R55.reuse ;  /* 0x0000000b2a2a7c23 */ /* 0x100fe20008010837 */
[----:B------:R-:W-:Y:S01]  /*e560*/  FMNMX.FTZ R54, R33, R54, !PT ;  /* 0x0000003621367209 */ /* 0x000fe20007810000 */
[--C-:B------:R-:W-:Y:S01]  /*e570*/  FFMA.FTZ R48, R48, UR11, -R55.reuse ;  /* 0x0000000b30307c23 */ /* 0x100fe20008010837 */
[----:B------:R-:W-:Y:S01]  /*e580*/  FSEL R67, R67, -INF , !P3 ;  /* 0xff80000043437808 */ /* 0x000fe20005800000 */
[--C-:B------:R-:W-:Y:S01]  /*e590*/  FFMA.FTZ R50, R50, UR11, -R55.reuse ;  /* 0x0000000b32327c23 */ /* 0x100fe20008010837 */
[----:B------:R-:W-:Y:S01]  /*e5a0*/  FMNMX.FTZ R54, R35, R54, !PT ;  /* 0x0000003623367209 */ /* 0x000fe20007810000 */
[----:B------:R-:W-:Y:S01]  /*e5b0*/  MUFU.EX2 R23, R23 ;  /* 0x0000001700177308 */ /* 0x000fe20000000800 */
        /* <DEDUP_REMOVED lines=14> */
[----:B0-----:R-:W-:Y:S01]  /*e6a0*/  FMNMX.FTZ R78, R43, R54, !PT ;  /* 0x000000362b4e7209 */ /* 0x001fe20007810000 */
[----:B------:R-:W-:Y:S01]  /*e6b0*/  FFMA.FTZ R70, R70, UR11, -R55 ;  /* 0x0000000b46467c23 */ /* 0x000fe20008010837 */
[----:B------:R-:W-:Y:S01]  /*e6c0*/  FSEL R54, R57, -INF , !P2 ;  /* 0xff80000039367808 */ /* 0x000fe20005000000 */
[----:B------:R-:W-:Y:S01]  /*e6d0*/  MUFU.EX2 R26, R26 ;  /* 0x0000001a001a7308 */ /* 0x000fe20000000800 */
[----:B------:R-:W-:-:S02]  /*e6e0*/  FMNMX.FTZ R78, R45, R78, !PT ;  /* 0x0000004e2d4e7209 */ /* 0x000fc40007810000 */
[----:B------:R-:W-:Y:S02]  /*e6f0*/  ISETP.GT.AND P2, PT, R83, 0x60, P1 ;  /* 0x000000605300780c */ /* 0x000fe40000f44270 */
[----:B------:R-:W-:Y:S02]  /*e700*/  FMNMX.FTZ R78, R47, R78, !PT ;  /* 0x0000004e2f4e7209 */ /* 0x000fe40007810000 */
[----:B------:R-:W-:Y:S01]  /*e710*/  ISETP.LT.OR P2, PT, R84, 0x61, P2 ;  /* 0x000000615400780c */ /* 0x000fe20001741670 */
[----:B------:R-:W-:Y:S01]  /*e720*/  MUFU.EX2 R28, R28 ;  /* 0x0000001c001c7308 */ /* 0x000fe20000000800 */
[----:B------:R-:W-:Y:S02]  /*e730*/  FMNMX.FTZ R82, R49, R78, !PT ;  /* 0x0000004e31527209 */ /* 0x000fe40007810000 */
[----:B------:R-:W-:Y:S01]  /*e740*/  FSEL R78, R61, -INF , !P5 ;  /* 0xff8000003d4e7808 */ /* 0x000fe20006800000 */
[----:B------:R-:W-:Y:S01]  /*e750*/  FFMA.FTZ R61, R44, UR11, -R55 ;  /* 0x0000000b2c3d7c23 */ /* 0x000fe20008010837 */
[----:B------:R-:W-:-:S02]  /*e760*/  FMNMX.FTZ R82, R51, R82, !PT ;  /* 0x0000005233527209 */ /* 0x000fc40007810000 */
[----:B------:R-:W-:Y:S01]  /*e770*/  ISETP.GT.AND P5, PT, R83, 0x68, P1 ;  /* 0x000000685300780c */ /* 0x000fe20000fa4270 */
[----:B------:R-:W-:Y:S01]  /*e780*/  MUFU.EX2 R30, R30 ;  /* 0x0000001e001e7308 */ /* 0x000fe20000000800 */
[----:B------:R-:W-:Y:S02]  /*e790*/  FMNMX.FTZ R57, R53, R82, !PT ;  /* 0x0000005235397209 */ /* 0x000fe40007810000 */
[----:B------:R-:W-:Y:S02]  /*e7a0*/  FSEL R65, R65, -INF , !P2 ;  /* 0xff80000041417808 */ /* 0x000fe40005000000 */
[----:B------:R-:W-:Y:S02]  /*e7b0*/  FMNMX.FTZ R82, R54, R57, !PT ;  /* 0x0000003936527209 */ /* 0x000fe40007810000 */
[----:B------:R-:W-:Y:S01]  /*e7c0*/  ISETP.LT.OR P5, PT, R84, 0x69, P5 ;  /* 0x000000695400780c */ /* 0x000fe20002fa1670 */
        /* <DEDUP_REMOVED lines=13> */
[----:B------:R-:W-:Y:S01]  /*e8a0*/  FSEL R46, R71, -INF , !P4 ;  /* 0xff800000472e7808 */ /* 0x000fe20006000000 */
[--C-:B------:R-:W-:Y:S01]  /*e8b0*/  FFMA.FTZ R71, R72, UR11, -R55.reuse ;  /* 0x0000000b48477c23 */ /* 0x100fe20008010837 */
[----:B------:R-:W-:Y:S01]  /*e8c0*/  FMNMX.FTZ R57, R44, R57, !PT ;  /* 0x000000392c397209 */ /* 0x000fe20007810000 */
[--C-:B------:R-:W-:Y:S01]  /*e8d0*/  FFMA.FTZ R72, R74, UR11, -R55.reuse ;  /* 0x0000000b4a487c23 */ /* 0x100fe20008010837 */
[----:B------:R-:W-:Y:S01]  /*e8e0*/  FSEL R82, R73, -INF , !P2 ;  /* 0xff80000049527808 */ /* 0x000fe20005000000 */
[--C-:B------:R-:W-:Y:S01]  /*e8f0*/  FFMA.FTZ R73, R76, UR11, -R55.reuse ;  /* 0x0000000b4c497c23 */ /* 0x100fe20008010837 */
[----:B------:R-:W-:Y:S01]  /*e900*/  FMNMX.FTZ R57, R46, R57, !PT ;  /* 0x000000392e397209 */ /* 0x000fe20007810000 */
[----:B------:R-:W-:Y:S01]  /*e910*/  FFMA.FTZ R55, R79, UR11, -R55 ;  /* 0x0000000b4f377c23 */ /* 0x000fe20008010837 */
[----:B------:R-:W-:Y:S01]  /*e920*/  ISETP.GT.AND P1, PT, R83, 0x79, P1 ;  /* 0x000000795300780c */ /* 0x000fe20000f24270 */
[----:B------:R-:W-:Y:S01]  /*e930*/  MUFU.EX2 R38, R38 ;  /* 0x0000002600267308 */ /* 0x000fe20000000800 */
[----:B------:R-:W-:-:S02]  /*e940*/  ISETP.LT.OR P5, PT, R84, 0x79, P5 ;  /* 0x000000795400780c */ /* 0x000fc40002fa1670 */
[----:B------:R-:W-:Y:S02]  /*e950*/  FMNMX.FTZ R86, R82, R57, !PT ;  /* 0x0000003952567209 */ /* 0x000fe40007810000 */
[----:B------:R-:W-:Y:S02]  /*e960*/  ISETP.LT.OR P1, PT, R84, 0x7a, P1 ;  /* 0x0000007a5400780c */ /* 0x000fe40000f21670 */
[----:B------:R-:W-:Y:S01]  /*e970*/  FSEL R77, R77, -INF , !P5 ;  /* 0xff8000004d4d7808 */ /* 0x000fe20006800000 */
[----:B------:R-:W-:Y:S01]  /*e980*/  MUFU.EX2 R40, R40 ;  /* 0x0000002800287308 */ /* 0x000fe20000000800 */
[----:B------:R-:W-:Y:S02]  /*e990*/  FMNMX.FTZ R86, R75, R86, !PT ;  /* 0x000000564b567209 */ /* 0x000fe40007810000 */
[----:B------:R-:W-:Y:S02]  /*e9a0*/  FSEL R80, R80, -INF , !P1 ;  /* 0xff80000050507808 */ /* 0x000fe40004800000 */
[----:B------:R-:W-:-:S02]  /*e9b0*/  FMNMX.FTZ R57, R77, R86, !PT ;  /* 0x000000564d397209 */ /* 0x000fc40007810000 */
[----:B------:R-:W-:Y:S01]  /*e9c0*/  FSEL R74, R56, RZ, P6 ;  /* 0x000000ff384a7208 */ /* 0x000fe20003000000 */
[----:B------:R-:W-:Y:S01]  /*e9d0*/  MUFU.EX2 R42, R42 ;  /* 0x0000002a002a7308 */ /* 0x000fe20000000800 */
[----:B------:R-:W-:-:S03]  /*e9e0*/  FMNMX.FTZ R57, R80, R57, !PT ;  /* 0x0000003950397209 */ /* 0x000fc60007810000 */
[----:B------:R-:W-:Y:S02]  /*e9f0*/  FADD.FTZ R74, -R74, R11 ;  /* 0x0000000b4a4a7221 */ /* 0x000fe40000010100 */
[----:B------:R-:W0:Y:S02]  /*ea00*/  SHFL.BFLY PT, R84, R57, 0x2, 0x1f ;  /* 0x0c401f0039547f89 */ /* 0x000e2400000e0000 */
[----:B------:R-:W-:Y:S01]  /*ea10*/  FMUL.FTZ R11, R74, UR11 ;  /* 0x0000000b4a0b7c20 */ /* 0x000fe20008410000 */
[----:B------:R-:W-:Y:S08]  /*ea20*/  MUFU.EX2 R61, R61 ;  /* 0x0000003d003d7308 */ /* 0x000ff00000000800 */
[----:B------:R-:W1:Y:S08]  /*ea30*/  MUFU.EX2 R11, R11 ;  /* 0x0000000b000b7308 */ /* 0x000e700000000800 */
[----:B------:R-:W-:Y:S01]  /*ea40*/  MUFU.EX2 R63, R63 ;  /* 0x0000003f003f7308 */ /* 0x000fe20000000800 */
[----:B0-----:R-:W-:-:S07]  /*ea50*/  FMNMX.FTZ R84, R57, R84, !PT ;  /* 0x0000005439547209 */ /* 0x001fce0007810000 */
[----:B------:R-:W-:Y:S01]  /*ea60*/  MUFU.EX2 R48, R48 ;  /* 0x0000003000307308 */ /* 0x000fe20000000800 */
[----:B-1----:R-:W-:Y:S01]  /*ea70*/  FFMA.FTZ R4, R11, R4, R13 ;  /* 0x000000040b047223 */ /* 0x002fe2000001000d */
[----:B------:R-:W0:Y:S06]  /*ea80*/  SHFL.BFLY PT, R57, R84, 0x1, 0x1f ;  /* 0x0c201f0054397f89 */ /* 0x000e2c00000e0000 */
[----:B------:R-:W-:Y:S08]  /*ea90*/  MUFU.EX2 R50, R50 ;  /* 0x0000003200327308 */ /* 0x000ff00000000800 */
[----:B------:R-:W-:Y:S08]  /*eaa0*/  MUFU.EX2 R52, R52 ;  /* 0x0000003400347308 */ /* 0x000ff00000000800 */
[----:B------:R-:W-:Y:S01]  /*eab0*/  MUFU.EX2 R69, R69 ;  /* 0x0000004500457308 */ /* 0x000fe20000000800 */
[----:B0-----:R-:W-:-:S04]  /*eac0*/  FMNMX.FTZ R57, R84, R57, !PT ;  /* 0x0000003954397209 */ /* 0x001fc80007810000 */
[C---:B------:R-:W-:Y:S01]  /*ead0*/  FSETP.NEU.FTZ.AND P1, PT, R57.reuse, -INF , PT ;  /* 0xff8000003900780b */ /* 0x040fe20003f3d000 */
[----:B------:R-:W-:Y:S02]  /*eae0*/  FMUL.FTZ R84, R57, UR11 ;  /* 0x0000000b39547c20 */ /* 0x000fe40008410000 */
[----:B------:R-:W-:Y:S03]  /*eaf0*/  MUFU.EX2 R58, R58 ;  /* 0x0000003a003a7308 */ /* 0x000fe60000000800 */
[----:B------:R-:W-:-:S05]  /*eb00*/  FSEL R84, R84, RZ, P1 ;  /* 0x000000ff54547208 */ /* 0x000fca0000800000 */
[----:B------:R-:W-:Y:S01]  /*eb10*/  MUFU.EX2 R60, R60 ;  /* 0x0000003c003c7308 */ /* 0x000fe20000000800 */
[--C-:B------:R-:W-:Y:S01]  /*eb20*/  FFMA.FTZ R83, R21, UR11, -R84.reuse ;  /* 0x0000000b15537c23 */ /* 0x100fe20008010854 */
[--C-:B------:R-:W-:Y:S01]  /*eb30*/  FFMA.FTZ R21, R31, UR11, -R84.reuse ;  /* 0x0000000b1f157c23 */ /* 0x100fe20008010854 */
[----:B------:R-:W-:Y:S01]  /*eb40*/  FSEL R31, R57, RZ, P1 ;  /* 0x000000ff391f7208 */ /* 0x000fe20000800000 */
[--C-:B------:R-:W-:Y:S01]  /*eb50*/  FFMA.FTZ R85, R16, UR11, -R84.reuse ;  /* 0x0000000b10557c23 */ /* 0x100fe20008010854 */
[--C-:B------:R-:W-:Y:S01]  /*eb60*/  FFMA.FTZ R76, R22, UR11, -R84.reuse ;  /* 0x0000000b164c7c23 */ /* 0x100fe20008010854 */
[--C-:B------:R-:W-:Y:S01]  /*eb70*/  FFMA.FTZ R74, R19, UR11, -R84.reuse ;  /* 0x0000000b134a7c23 */ /* 0x100fe20008010854 */
[----:B------:R-:W-:Y:S01]  /*eb80*/  FFMA.FTZ R22, R24, UR11, -R84 ;  /* 0x0000000b18167c23 */ /* 0x000fe20008010854 */
[----:B------:R-:W-:Y:S01]  /*eb90*/  FADD.FTZ R31, -R31, R12 ;  /* 0x0000000c1f1f7221 */ /* 0x000fe20000010100 */
[----:B------:R-:W-:Y:S01]  /*eba0*/  MUFU.EX2 R83, R83 ;  /* 0x0000005300537308 */ /* 0x000fe20000000800 */
[--C-:B------:R-:W-:Y:S01]  /*ebb0*/  FFMA.FTZ R25, R25, UR11, -R84.reuse ;  /* 0x0000000b19197c23 */ /* 0x100fe20008010854 */
[--C-:B------:R-:W-:Y:S01]  /*ebc0*/  FFMA.FTZ R27, R27, UR11, -R84.reuse ;  /* 0x0000000b1b1b7c23 */ /* 0x100fe20008010854 */
[----:B------:R-:W-:Y:S01]  /*ebd0*/  FMUL.FTZ R16, R31, UR11 ;  /* 0x0000000b1f107c20 */ /* 0x000fe20008410000 */
        /* <DEDUP_REMOVED lines=22> */
[----:B------:R-:W-:-:S06]  /*ed40*/  FFMA.FTZ R77, R77, UR11, -R84 ;  /* 0x0000000b4d4d7c23 */ /* 0x000fcc0008010854 */
[----:B------:R-:W3:Y:S01]  /*ed50*/  MUFU.EX2 R74, R74 ;  /* 0x0000004a004a7308 */ /* 0x000ee20000000800 */
[----:B0-----:R-:W-:Y:S01]  /*ed60*/  FFMA.FTZ R24, R16, R3, R76 ;  /* 0x0000000310187223 */ /* 0x001fe2000001004c */
[----:B------:R-:W-:-:S04]  /*ed70*/  FADD.FTZ R3, R15, R4 ;  /* 0x000000040f037221 */ /* 0x000fc80000010000 */
[----:B------:R-:W-:Y:S02]  /*ed80*/  FADD.FTZ R3, R18, R3 ;  /* 0x0000000312037221 */ /* 0x000fe40000010000 */
[----:B------:R-:W0:Y:S01]  /*ed90*/  MUFU.EX2 R22, R22 ;  /* 0x0000001600167308 */ /* 0x000e220000000800 */
[----:B-1----:R-:W-:Y:S01]  /*eda0*/  FADD.FTZ R31, R85, R24 ;  /* 0x00000018551f7221 */ /* 0x002fe20000010000 */
[----:B------:R-:W-:-:S06]  /*edb0*/  FADD.FTZ R3, R20, R3 ;  /* 0x0000000314037221 */ /* 0x000fcc0000010000 */
[----:B------:R-:W1:Y:S01]  /*edc0*/  MUFU.EX2 R25, R25 ;  /* 0x0000001900197308 */ /* 0x000e620000000800 */
[----:B---3--:R-:W-:Y:S01]  /*edd0*/  FADD.FTZ R4, R74, R31 ;  /* 0x0000001f4a047221 */ /* 0x008fe20000010000 */
[--C-:B------:R-:W-:Y:S01]  /*ede0*/  FFMA.FTZ R31, R54, UR11, -R84.reuse ;  /* 0x0000000b361f7c23 */ /* 0x100fe20008010854 */
[----:B------:R-:W-:Y:S02]  /*edf0*/  FFMA.FTZ R54, R82, UR11, -R84 ;  /* 0x0000000b52367c23 */ /* 0x000fe40008010854 */
[----:B------:R-:W-:Y:S01]  /*ee00*/  FADD.FTZ R37, R83, R4 ;  /* 0x0000000453257221 */ /* 0x000fe20000010000 */
[----:B------:R-:W-:Y:S02]  /*ee10*/  FADD.FTZ R4, R14, R3 ;  /* 0x000000030e047221 */ /* 0x000fe40000010000 */
[----:B------:R-:W3:Y:S01]  /*ee20*/  MUFU.EX2 R27, R27 ;  /* 0x0000001b001b7308 */ /* 0x000ee20000000800 */
[----:B0-----:R-:W-:Y:S01]  /*ee30*/  FADD.FTZ R24, R22, R37 ;  /* 0x0000002516187221 */ /* 0x001fe20000010000 */
[----:B------:R-:W-:Y:S01]  /*ee40*/  FADD.FTZ R3, R23, R4 ;  /* 0x0000000417037221 */ /* 0x000fe20000010000 */
[--C-:B------:R-:W-:Y:S01]  /*ee50*/  FFMA.FTZ R37, R78, UR11, -R84.reuse ;  /* 0x0000000b4e257c23 */ /* 0x100fe20008010854 */
[----:B------:R-:W-:-:S02]  /*ee60*/  FFMA.FTZ R78, R80, UR11, -R84 ;  /* 0x0000000b504e7c23 */ /* 0x000fc40008010854 */
[----:B------:R-:W-:Y:S02]  /*ee70*/  FADD.FTZ R3, R26, R3 ;  /* 0x000000031a037221 */ /* 0x000fe40000010000 */
[----:B------:R-:W0:Y:S01]  /*ee80*/  MUFU.EX2 R79, R79 ;  /* 0x0000004f004f7308 */ /* 0x000e220000000800 */
[----:B-1----:R-:W-:Y:S01]  /*ee90*/  FADD.FTZ R24, R25, R24 ;  /* 0x0000001819187221 */ /* 0x002fe20000010000 */
[----:B------:R-:W-:-:S04]  /*eea0*/  FADD.FTZ R3, R28, R3 ;  /* 0x000000031c037221 */ /* 0x000fc80000010000 */
[----:B------:R-:W-:Y:S02]  /*eeb0*/  FADD.FTZ R3, R30, R3 ;  /* 0x000000031e037221 */ /* 0x000fe40000010000 */
[----:B------:R-:W1:Y:S01]  /*eec0*/  MUFU.EX2 R21, R21 ;  /* 0x0000001500157308 */ /* 0x000e620000000800 */
[----:B---3--:R-:W-:Y:S01]  /*eed0*/  FADD.FTZ R24, R27, R24 ;  /* 0x000000181b187221 */ /* 0x008fe20000010000 */
[----:B------:R-:W-:-:S04]  /*eee0*/  FADD.FTZ R3, R32, R3 ;  /* 0x0000000320037221 */ /* 0x000fc80000010000 */
[----:B------:R-:W-:Y:S02]  /*eef0*/  FADD.FTZ R3, R34, R3 ;  /* 0x0000000322037221 */ /* 0x000fe40000010000 */
[----:B------:R-:W3:Y:S01]  /*ef00*/  MUFU.EX2 R33, R33 ;  /* 0x0000002100217308 */ /* 0x000ee20000000800 */
[----:B0-----:R-:W-:Y:S01]  /*ef10*/  FADD.FTZ R24, R79, R24 ;  /* 0x000000184f187221 */ /* 0x001fe20000010000 */
[----:B------:R-:W-:-:S04]  /*ef20*/  FADD.FTZ R3, R36, R3 ;  /* 0x0000000324037221 */ /* 0x000fc80000010000 */
        /* <DEDUP_REMOVED lines=14> */
[----:B-1----:R-:W-:-:S07]  /*f010*/  FADD.FTZ R24, R29, R24 ;  /* 0x000000181d187221 */ /* 0x002fce0000010000 */
[----:B------:R-:W1:Y:S01]  /*f020*/  MUFU.EX2 R43, R43 ;  /* 0x0000002b002b7308 */ /* 0x000e620000000800 */
[----:B---3--:R-:W-:-:S07]  /*f030*/  FADD.FTZ R24, R19, R24 ;  /* 0x0000001813187221 */ /* 0x008fce0000010000 */
[----:B------:R-:W3:Y:S01]  /*f040*/  MUFU.EX2 R136, R136 ;  /* 0x0000008800887308 */ /* 0x000ee20000000800 */
[----:B0-----:R-:W-:-:S07]  /*f050*/  FADD.FTZ R24, R41, R24 ;  /* 0x0000001829187221 */ /* 0x001fce0000010000 */
[----:B------:R-:W0:Y:S01]  /*f060*/  MUFU.EX2 R12, R12 ;  /* 0x0000000c000c7308 */ /* 0x000e220000000800 */
[----:B-1----:R-:W-:Y:S01]  /*f070*/  FADD.FTZ R3, R43, R24 ;  /* 0x000000182b037221 */ /* 0x002fe20000010000 */
[----:B------:R-:W-:-:S06]  /*f080*/  FADD.FTZ R24, R52, R45 ;  /* 0x0000002d34187221 */ /* 0x000fcc0000010000 */
[----:B------:R-:W1:Y:S01]  /*f090*/  MUFU.EX2 R49, R49 ;  /* 0x0000003100317308 */ /* 0x000e620000000800 */
[----:B---3--:R-:W-:-:S07]  /*f0a0*/  FADD.FTZ R3, R136, R3 ;  /* 0x0000000388037221 */ /* 0x008fce0000010000 */
[----:B------:R-:W3:Y:S01]  /*f0b0*/  MUFU.EX2 R51, R51 ;  /* 0x0000003300337308 */ /* 0x000ee20000000800 */
[----:B0-----:R-:W-:Y:S01]  /*f0c0*/  FADD.FTZ R4, R12, R3 ;  /* 0x000000030c047221 */ /* 0x001fe20000010000 */
[----:B------:R-:W-:-:S04]  /*f0d0*/  FADD.FTZ R3, R69, R24 ;  /* 0x0000001845037221 */ /* 0x000fc80000010000 */
[----:B------:R-:W-:Y:S02]  /*f0e0*/  FADD.FTZ R3, R58, R3 ;  /* 0x000000033a037221 */ /* 0x000fe40000010000 */
[----:B------:R-:W0:Y:S01]  /*f0f0*/  MUFU.EX2 R87, R87 ;  /* 0x0000005700577308 */ /* 0x000e220000000800 */
[----:B-1----:R-:W-:Y:S01]  /*f100*/  FADD.FTZ R4, R49, R4 ;  /* 0x0000000431047221 */ /* 0x002fe20000010000 */
[----:B------:R-:W-:-:S06]  /*f110*/  FADD.FTZ R3, R60, R3 ;  /* 0x000000033c037221 */ /* 0x000fcc0000010000 */
[----:B------:R-:W1:Y:S01]  /*f120*/  MUFU.EX2 R31, R31 ;  /* 0x0000001f001f7308 */ /* 0x000e620000000800 */
[----:B---3--:R-:W-:-:S07]  /*f130*/  FADD.FTZ R4, R51, R4 ;  /* 0x0000000433047221 */ /* 0x008fce0000010000 */
[----:B------:R-:W3:Y:S01]  /*f140*/  MUFU.EX2 R86, R86 ;  /* 0x0000005600567308 */ /* 0x000ee20000000800 */
[----:B0-----:R-:W-:-:S07]  /*f150*/  FADD.FTZ R4, R87, R4 ;  /* 0x0000000457047221 */ /* 0x001fce0000010000 */
[----:B------:R-:W0:Y:S01]  /*f160*/  MUFU.EX2 R37, R37 ;  /* 0x0000002500257308 */ /* 0x000e220000000800 */
[----:B-1----:R-:W-:-:S07]  /*f170*/  FADD.FTZ R45, R31, R4 ;  /* 0x000000041f2d7221 */ /* 0x002fce0000010000 */
        /* <DEDUP_REMOVED lines=36> */
[----:B---3--:R-:W-:-:S03]  /*f3c0*/  FADD.FTZ R4, R55, R24 ;  /* 0x0000001837047221 */ /* 0x008fc60000010000 */
[----:B0-----:R-:W-:Y:S01]  /*f3d0*/  FADD.FTZ R3, R78, R3 ;  /* 0x000000034e037221 */ /* 0x001fe20000010000 */
[----:B------:R-:W-:Y:S06]  /*f3e0*/  @!P0 BRA `(.L_x_921) ;  /* 0x0000000000048947 */ /* 0x000fec0003800000 */
[----:B------:R-:W-:Y:S01]  /*f3f0*/  BPT.TRAP 0x1 ;  /* 0x000000040000795c */ /* 0x000fe20000300000 */
.L_x_921:
        /* <DEDUP_REMOVED lines=34> */
[----:B------:R-:W-:Y:S01]  /*f620*/  SYNCS.ARRIVE.TRANS64.RED.A1T0 RZ, [UR7], RZ ;  /* 0x000000ffffff79a7 */ /* 0x000fe20008100407 */
[----:B------:R-:W-:Y:S01]  /*f630*/  F2FP.F16.F32.PACK_AB R48, R48, R63 ;  /* 0x0000003f3030723e */ /* 0x000fe200000000ff */
[----:B------:R-:W-:Y:S01]  /*f640*/  STSM.16.M88.4 [R0+0x21800], R44 ;  /* 0x0218002c00007844 */ /* 0x000fe20000000200 */
[----:B------:R-:W-:Y:S01]  /*f650*/  F2FP.F16.F32.PACK_AB R49, R49, R12 ;  /* 0x0000000c3131723e */ /* 0x000fe200000000ff */
[----:B------:R-:W-:Y:S01]  /*f660*/  UMOV UR7, UR4 ;  /* 0x0000000400077c82 */ /* 0x000fe20008000000 */
        /* <DEDUP_REMOVED lines=27> */
[-C--:B------:R-:W-:Y:S01]  /*f820*/  FMUL.FTZ R128, R128, R11.reuse ;  /* 0x0000000b80807220 */ /* 0x080fe20000410000 */
[----:B------:R-:W-:Y:S01]  /*f830*/  R2UR UR10, R145 ;  /* 0x00000000910a72ca */ /* 0x000fe200000e0000 */
        /* <DEDUP_REMOVED lines=11> */
[----:B---3--:R-:W3:Y:S01]  /*f8f0*/  FENCE.VIEW.ASYNC.S ;  /* 0x00000000000073c6 */ /* 0x008ee20000000000 */
[-C--:B------:R-:W-:Y:S01]  /*f900*/  FMUL.FTZ R94, R94, R16.reuse ;  /* 0x000000105e5e7220 */ /* 0x080fe20000410000 */
[-C--:B------:R-:W-:Y:S01]  /*f910*/  FMUL.FTZ R95, R95, R16.reuse ;  /* 0x000000105f5f7220 */ /* 0x080fe20000410000 */
[-C--:B------:R-:W-:Y:S01]  /*f920*/  FMUL.FTZ R98, R98, R16.reuse ;  /* 0x0000001062627220 */ /* 0x080fe20000410000 */
[-C--:B------:R-:W-:Y:S01]  /*f930*/  FMUL.FTZ R99, R99, R16.reuse ;  /* 0x0000001063637220 */ /* 0x080fe20000410000 */
[-C--:B------:R-:W-:Y:S01]  /*f940*/  FMUL.FTZ R102, R102, R16.reuse ;  /* 0x0000001066667220 */ /* 0x080fe20000410000 */
[----:B------:R-:W-:Y:S01]  /*f950*/  ISETP.GT.AND P1, PT, R10, UR10, PT ;  /* 0x0000000a0a007c0c */ /* 0x000fe2000bf24270 */
        /* <DEDUP_REMOVED lines=20> */
[----:B---3--:R-:W-:Y:S01]  /*faa0*/  NOP ;  /* 0x0000000000007918 */ /* 0x008fe20000000000 */
[----:B-1----:R-:W-:Y:S05]  /*fab0*/  @P1 BRA `(.L_x_922) ;  /* 0xffffffc400a01947 */ /* 0x002fea000383ffff */
.L_x_903:
[----:B------:R-:W-:Y:S06]  /*fac0*/  BAR.ARV 0x8, 0x200 ;  /* 0x0208000000007b1d */ /* 0x000fec0000002000 */
[----:B------:R-:W-:Y:S05]  /*fad0*/  @!P0 BRA `(.L_x_923) ;  /* 0x0000000000048947 */ /* 0x000fea0003800000 */
[----:B------:R-:W-:Y:S01]  /*fae0*/  BPT.TRAP 0x1 ;  /* 0x000000040000795c */ /* 0x000fe20000300000 */
.L_x_923:
[----:B------:R-:W-:Y:S01]  /*faf0*/  ULEA UR6, UR4, UR38, 0x3 ;  /* 0x0000002604067291 */ /* 0x000fe2000f8e183f */
[----:B------:R-:W-:-:S05]  /*fb00*/  IMAD.U32 R0, RZ, RZ, UR5 ;  /* 0x00000005ff007e24 */ /* 0x000fca000f8e00ff */
[----:B------:R-:W-:-:S04]  /*fb10*/  SHF.L.U32 R0, R0, 0x1f, RZ ;  /* 0x0000001f00007819 */ /* 0x000fc800000006ff */
[----:B------:R0:W1:Y:S01]  /*fb20*/  SYNCS.PHASECHK.TRANS64.TRYWAIT P1, [UR6+0x2d850], R0 ;  /* 0x02d85000ff0075a7 */ /* 0x0000620008020146 */
[----:B------:R-:W-:Y:S05]  /*fb30*/  @!P0 BRA `(.L_x_924) ;  /* 0x0000000000048947 */ /* 0x000fea0003800000 */
[----:B------:R-:W-:Y:S01]  /*fb40*/  BPT.TRAP 0x1 ;  /* 0x000000040000795c */ /* 0x000fe20000300000 */
.L_x_924:
[----:B-1----:R-:W-:Y:S05]  /*fb50*/  @P1 BRA `(.L_x_925) ;  /* 0x0000000000081947 */ /* 0x002fea0003800000 */
[----:B------:R-:W1:Y:S02]  /*fb60*/  SYNCS.PHASECHK.TRANS64.TRYWAIT P1, [UR6+0x2d850], R0 ;  /* 0x02d85000ff0075a7 */ /* 0x000e640008020146 */
[----:B-1----:R-:W-:Y:S05]  /*fb70*/  @!P1 BRA `(.L_x_926) ;  /* 0x0000006000349947 */ /* 0x002fea0003800000 */
.L_x_925:
[----:B------:R-:W-:Y:S01]  /*fb80*/  UIADD3 UR38, UR38, 0x400, URZ ;  /* 0x0000040026267890 */ /* 0x000fe2000fffe03f */
[----:B------:R-:W-:Y:S01]  /*fb90*/  R2UR UR5, R144 ;  /* 0x00000000900572ca */ /* 0x000fe200000e0000 */
[----:B------:R-:W-:Y:S01]  /*fba0*/  WARPGROUP.ARRIVE ;  /* 0x00000000000079c5 */ /* 0x000fe20000000000 */
[----:B------:R-:W-:Y:S01]  /*fbb0*/  UMOV UR13, 0x40000040 ;  /* 0x40000040000d7882 */ /* 0x000fe20000000000 */
[----:B------:R-:W-:Y:S01]  /*fbc0*/  USHF.R.U32.HI UR38, URZ, 0x4, UR38 ;  /* 0x000000043f267899 */ /* 0x000fe20008011626 */
[----:B-1----:R-:W1:Y:S01]  /*fbd0*/  SHFL.BFLY PT, R5, R4, 0x2, 0x1f ;  /* 0x0c401f0004057f89 */ /* 0x002e6200000e0000 */
[----:B------:R-:W-:Y:S01]  /*fbe0*/  UMOV UR15, 0x80000020 ;  /* 0x80000020000f7882 */ /* 0x000fe20000000000 */
[----:B------:R-:W-:Y:S01]  /*fbf0*/  IMAD.MOV.U32 R6, RZ, RZ, RZ ;  /* 0x000000ffff067224 */ /* 0x000fe200078e00ff */
[----:B------:R-:W-:Y:S01]  /*fc00*/  ULOP3.LUT UR38, UR38, 0x3fff, URZ, 0xc0, !UPT ;  /* 0x00003fff26267892 */ /* 0x000fe2000f8ec03f */
[----:B0-----:R-:W0:Y:S01]  /*fc10*/  SHFL.BFLY PT, R0, R3, 0x2, 0x1f ;  /* 0x0c401f0003007f89 */ /* 0x001e2200000e0000 */
[----:B------:R-:W-:-:S02]  /*fc20*/  IMAD.U32 R11, RZ, RZ, UR11 ;  /* 0x0000000bff0b7e24 */ /* 0x000fc4000f8e00ff */
        /* <DEDUP_REMOVED lines=8> */
[----:B-1----:R-:W-:Y:S01]  /*fcb0*/  FADD.FTZ R5, R5, R4 ;  /* 0x0000000405057221 */ /* 0x002fe20000010000 */
[----:B------:R-:W-:Y:S01]  /*fcc0*/  UMOV UR13, 0x40000040 ;  /* 0x40000040000d7882 */ /* 0x000fe20000000000 */
[----:B------:R-:W-:Y:S01]  /*fcd0*/  UMOV UR15, 0x80000020 ;  /* 0x80000020000f7882 */ /* 0x000fe20000000000 */
[----:B0-----:R-:W-:Y:S01]  /*fce0*/  FADD.FTZ R2, R0, R3 ;  /* 0x0000000300027221 */ /* 0x001fe20000010000 */
[----:B------:R-:W-:Y:S01]  /*fcf0*/  IMAD.MOV.U32 R3, RZ, RZ, RZ ;  /* 0x000000ffff037224 */ /* 0x000fe200078e00ff */
[----:B------:R-:W0:Y:S04]  /*fd00*/  SHFL.BFLY PT, R0, R5, 0x1, 0x1f ;  /* 0x0c201f0005007f89 */ /* 0x000e2800000e0000 */
[----:B------:R-:W1:Y:S01]  /*fd10*/  SHFL.BFLY PT, R7, R2, 0x1, 0x1f ;  /* 0x0c201f0002077f89 */ /* 0x000e6200000e0000 */
[----:B0-----:R-:W-:Y:S01]  /*fd20*/  FADD.FTZ R9, R5, R0 ;  /* 0x0000000005097221 */ /* 0x001fe20000010000 */
[----:B------:R-:W-:-:S02]  /*fd30*/  IMAD.U32 R5, RZ, RZ, UR11 ;  /* 0x0000000bff057e24 */ /* 0x000fc4000f8e00ff */
[----:B------:R-:W-:Y:S02]  /*fd40*/  IMAD.MOV.U32 R0, RZ, RZ, -0x800000 ;  /* 0xff800000ff007424 */ /* 0x000fe400078e00ff */
[----:B-1----:R-:W-:Y:S01]  /*fd50*/  FADD.FTZ R10, R2, R7 ;  /* 0x00000007020a7221 */ /* 0x002fe20000010000 */
[----:B------:R-:W-:Y:S01]  /*fd60*/  FSETP.NE.FTZ.AND P1, PT, R9, RZ, PT ;  /* 0x000000ff0900720b */ /* 0x000fe20003f35000 */
[----:B------:R-:W-:-:S03]  /*fd70*/  IMAD.MOV.U32 R2, RZ, RZ, -0x800000 ;  /* 0xff800000ff027424 */ /* 0x000fc600078e00ff */
[----:B------:R-:W-:-:S09]  /*fd80*/  FSETP.NE.FTZ.AND P2, PT, R10, RZ, PT ;  /* 0x000000ff0a00720b */ /* 0x000fd20003f55000 */
[----:B------:R-:W0:Y:S01]  /*fd90*/  @P1 MUFU.LG2 R4, R9 ;  /* 0x0000000900041308 */ /* 0x000e220000000c00 */
[----:B------:R-:W-:-:S03]  /*fda0*/  @P1 FMUL.FTZ R5, R5, 0.69314718246459960938 ;  /* 0x3f31721805051820 */ /* 0x000fc60000410000 */
[----:B------:R-:W-:-:S04]  /*fdb0*/  @P2 FMUL.FTZ R11, R11, 0.69314718246459960938 ;  /* 0x3f3172180b0b2820 */ /* 0x000fc80000410000 */
[----:B------:R-:W1:Y:S08]  /*fdc0*/  @P2 MUFU.LG2 R7, R10 ;  /* 0x0000000a00072308 */ /* 0x000e700000000c00 */
[----:B------:R3:W4:Y:S01]  /*fdd0*/  @P1 MUFU.RCP R3, R9 ;  /* 0x0000000900031308 */ /* 0x0007220000001000 */
        /* <DEDUP_REMOVED lines=51> */
[----:B0--34-:R-:W-:Y:S05]  /*10110*/  @!P0 BRA `(.L_x_927) ;  /* 0x0000000000048947 */ /* 0x019fea0003800000 */
[----:B------:R-:W-:Y:S01]  /*10120*/  BPT.TRAP 0x1 ;  /* 0x000000040000795c */ /* 0x000fe20000300000 */
.L_x_927:
[----:B------:R-:W0:Y:S01]  /*10130*/  S2UR UR4, SR_CgaCtaId ;  /* 0x00000000000479c3 */ /* 0x000e220000008800 */
[----:B------:R-:W-:Y:S01]  /*10140*/  UIADD3 UR6, UR6, 0x2d860, URZ ;  /* 0x0002d86006067890 */ /* 0x000fe2000fffe03f */
        /* <DEDUP_REMOVED lines=22> */
[----:B0-----:R-:W-:Y:S01]  /*102b0*/  UPRMT UR6, UR4, 0x654, UR6 ;  /* 0x0000065404067896 */ /* 0x001fe20008000006 */
        /* <DEDUP_REMOVED lines=28> */
.L_x_849:
[----:B------:R-:W-:Y:S05]  /*10480*/  @P0 BRA `(.L_x_928) ;  /* 0x0000001000940947 */ /* 0x000fea0003800000 */
[----:B------:R-:W3:Y:S01]  /*10490*/  LDL R4, [R1+0x4] ;  /* 0x0000040001047983 */ /* 0x000ee20000100800 */
[----:B------:R-:W0:Y:S01]  /*104a0*/  LDC R7, c[0x0][0xbe8] ;  /* 0x0002fa00ff077b82 */ /* 0x000e220000000800 */
[----:B------:R-:W-:Y:S01]  /*104b0*/  ULDC.64 UR8, c[0x0][0xbd0] ;  /* 0x0002f40000087ab9 */ /* 0x000fe20000000a00 */
[----:B------:R-:W-:Y:S01]  /*104c0*/  BSSY B0, `(.L_x_929) ;  /* 0x00000d5000007945 */ /* 0x000fe20003800000 */
[----:B------:R-:W1:Y:S01]  /*104d0*/  S2R R3, SR_TID.X ;  /* 0x0000000000037919 */ /* 0x000e620000002100 */
[----:B------:R-:W4:Y:S04]  /*104e0*/  S2R R21, SR_CTAID.X ;  /* 0x0000000000157919 */ /* 0x000f280000002500 */
[----:B------:R-:W5:Y:S08]  /*104f0*/  S2UR UR12, SR_CTAID.Z ;  /* 0x00000000000c79c3 */ /* 0x000f700000002700 */
[----:B------:R-:W2:Y:S08]  /*10500*/  LDC.64 R14, c[0x0][0xbd8] ;  /* 0x0002f600ff0e7b82 */ /* 0x000eb00000000a00 */
[----:B------:R-:W-:Y:S01]  /*10510*/  BAR.SYNC.DEFER_BLOCKING 0x1, 0x180 ;  /* 0x0046000000007b1d */ /* 0x000fe20000010000 */
[----:B0-----:R-:W-:-:S07]  /*10520*/  ISETP.NE.AND P0, PT, R7, 0x1, PT ;  /* 0x000000010700780c */ /* 0x001fce0003f05270 */
[----:B------:R-:W0:Y:S01]  /*10530*/  S2UR UR11, SR_CTAID.Y ;  /* 0x00000000000b79c3 */ /* 0x000e220000002600 */
[----:B-----5:R-:W-:-:S07]  /*10540*/  USHF.R.S32.HI UR10, URZ, 0x1f, UR12 ;  /* 0x0000001f3f0a7899 */ /* 0x020fce000801140c */
[----:B------:R-:W0:Y:S08]  /*10550*/  LDC R20, c[0x0][0xc50] ;  /* 0x00031400ff147b82 */ /* 0x000e300000000800 */
[----:B------:R-:W5:Y:S08]  /*10560*/  LDC.64 R18, c[0x0][0xb40] ;  /* 0x0002d000ff127b82 */ /* 0x000f700000000a00 */
[----:B------:R-:W5:Y:S08]  /*10570*/  @P0 LDC R16, c[0x0][0xbf0] ;  /* 0x0002fc00ff100b82 */ /* 0x000f700000000800 */
[----:B------:R-:W5:Y:S08]  /*10580*/  @P0 LDC R25, c[0x0][0xbec] ;  /* 0x0002fb00ff190b82 */ /* 0x000f700000000800 */
[----:B------:R-:W5:Y:S01]  /*10590*/  @P0 LDC R22, c[0x0][0xbf0] ;  /* 0x0002fc00ff160b82 */ /* 0x000f620000000800 */
[----:B---3--:R-:W-:Y:S01]  /*105a0*/  R2UR UR13, R4 ;  /* 0x00000000040d72ca */ /* 0x008fe200000e0000 */
[----:B-1----:R-:W-:-:S05]  /*105b0*/  VIADD R4, R3, 0xffffff80 ;  /* 0xffffff8003047836 */ /* 0x002fca0000000000 */
[----:B------:R-:W-:-:S04]  /*105c0*/  SHF.R.S32.HI R5, RZ, 0x1f, R4 ;  /* 0x0000001fff057819 */ /* 0x000fc80000011404 */
[CC--:B------:R-:W-:Y:S02]  /*105d0*/  LEA.HI R8, R5.reuse, R4.reuse, RZ, 0x7 ;  /* 0x0000000405087211 */ /* 0x0c0fe400078f38ff */
[----:B------:R-:W-:Y:S01]  /*105e0*/  LEA.HI R9, R5, R4, RZ, 0x2 ;  /* 0x0000000405097211 */ /* 0x000fe200078f10ff */
[----:B------:R-:W-:Y:S01]  /*105f0*/  USHF.R.S32.HI UR7, URZ, 0x1f, UR13 ;  /* 0x0000001f3f077899 */ /* 0x000fe2000801140d */
[----:B------:R-:W-:Y:S01]  /*10600*/  LOP3.LUT R3, R8, 0xffffff80, RZ, 0xc0, !PT ;  /* 0xffffff8008037812 */ /* 0x000fe200078ec0ff */
[----:B------:R-:W-:Y:S01]  /*10610*/  UIMAD.WIDE.U32 UR4, UR13, UR8, URZ ;  /* 0x000000080d0472a5 */ /* 0x000fe2000f8e003f */
[----:B------:R-:W-:Y:S01]  /*10620*/  SHF.R.S32.HI R8, RZ, 0x7, R8 ;  /* 0x00000007ff087819 */ /* 0x000fe20000011408 */
[----:B------:R-:W-:Y:S01]  /*10630*/  UIMAD UR6, UR7, UR8, URZ ;  /* 0x00000008070672a4 */ /* 0x000fe2000f8e023f */
[----:B------:R-:W-:Y:S01]  /*10640*/  LOP3.LUT R9, R9, 0xfffffffc, RZ, 0xc0, !PT ;  /* 0xfffffffc09097812 */ /* 0x000fe200078ec0ff */
[----:B------:R-:W-:Y:S02]  /*10650*/  IMAD.IADD R3, R4, 0x1, -R3 ;  /* 0x0000000104037824 */ /* 0x000fe400078e0a03 */
[----:B------:R-:W-:Y:S01]  /*10660*/  IMAD.HI R5, R8, 0x55555556, RZ ;  /* 0x5555555608057827 */ /* 0x000fe200078e02ff */
[----:B------:R-:W-:-:S02]  /*10670*/  UIMAD UR6, UR13, UR9, UR6 ;  /* 0x000000090d0672a4 */ /* 0x000fc4000f8e0206 */
[----:B------:R-:W-:Y:S01]  /*10680*/  SHF.R.S32.HI R10, RZ, 0x1f, R3 ;  /* 0x0000001fff0a7819 */ /* 0x000fe20000011403 */
[----:B------:R-:W-:Y:S01]  /*10690*/  IMAD.IADD R13, R4, 0x1, -R9 ;  /* 0x00000001040d7824 */ /* 0x000fe200078e0a09 */
[----:B------:R-:W-:Y:S01]  /*106a0*/  LEA.HI R5, R5, R5, RZ, 0x1 ;  /* 0x0000000505057211 */ /* 0x000fe200078f08ff */
[----:B------:R-:W-:Y:S01]  /*106b0*/  UIADD3 UR6, UR5, UR6, URZ ;  /* 0x0000000605067290 */ /* 0x000fe2000fffe03f */
[CC--:B------:R-:W-:Y:S01]  /*106c0*/  LEA.HI R6, R10.reuse, R3.reuse, RZ, 0x2 ;  /* 0x000000030a067211 */ /* 0x0c0fe200078f10ff */
[----:B------:R-:W-:Y:S01]  /*106d0*/  ULDC.64 UR8, c[0x0][0xb38] ;  /* 0x0002ce0000087ab9 */ /* 0x000fe20000000a00 */
[----:B------:R-:W-:Y:S01]  /*106e0*/  LEA.HI R10, R10, R3, RZ, 0x5 ;  /* 0x000000030a0a7211 */ /* 0x000fe200078f28ff */
[----:B------:R-:W-:Y:S01]  /*106f0*/  IMAD R9, R5, -0x3, R8 ;  /* 0xfffffffd05097824 */ /* 0x000fe200078e0208 */
[--C-:B------:R-:W-:Y:S01]  /*10700*/  SHF.R.S32.HI R11, RZ, 0x2, R6.reuse ;  /* 0x00000002ff0b7819 */ /* 0x100fe20000011406 */
[----:B------:R-:W-:Y:S01]  /*10710*/  UIMAD UR7, UR7, UR8, URZ ;  /* 0x00000008070772a4 */ /* 0x000fe2000f8e023f */
[----:B------:R-:W-:Y:S01]  /*10720*/  SHF.R.S32.HI R12, RZ, 0x1f, R6 ;  /* 0x0000001fff0c7819 */ /* 0x000fe20000011406 */
[----:B------:R-:W-:Y:S01]  /*10730*/  IMAD R17, RZ, RZ, -UR13 ;  /* 0x8000000dff117e24 */ /* 0x000fe2000f8e02ff */
[----:B------:R-:W-:-:S02]  /*10740*/  LEA.HI R5, R13, R13, RZ, 0x1 ;  /* 0x0000000d0d057211 */ /* 0x000fc400078f08ff */
[----:B------:R-:W-:Y:S01]  /*10750*/  LEA.HI R12, R12, R11, RZ, 0x3 ;  /* 0x0000000b0c0c7211 */ /* 0x000fe200078f18ff */
[----:B0-----:R-:W-:Y:S01]  /*10760*/  IMAD R23, R20, R17, UR11 ;  /* 0x0000000b14177e24 */ /* 0x001fe2000f8e0211 */
[----:B------:R-:W-:Y:S02]  /*10770*/  LOP3.LUT R8, R5, 0x1ffffffe, RZ, 0xc0, !PT ;  /* 0x1ffffffe05087812 */ /* 0x000fe400078ec0ff */
[----:B------:R-:W-:Y:S02]  /*10780*/  LOP3.LUT R12, R12, 0xfffffff8, RZ, 0xc0, !PT ;  /* 0xfffffff80c0c7812 */ /* 0x000fe400078ec0ff */
[----:B------:R-:W-:Y:S02]  /*10790*/  SHF.R.S32.HI R5, RZ, 0x5, R10 ;  /* 0x00000005ff057819 */ /* 0x000fe4000001140a */
[----:B------:R-:W-:Y:S01]  /*107a0*/  LOP3.LUT R6, R6, 0x7ffffffc, RZ, 0xc0, !PT ;  /* 0x7ffffffc06067812 */ /* 0x000fe200078ec0ff */
[----:B------:R-:W-:Y:S02]  /*107b0*/  IMAD.IADD R4, R11, 0x1, -R12 ;  /* 0x000000010b047824 */ /* 0x000fe400078e0a0c */
[----:B------:R-:W-:-:S02]  /*107c0*/  IMAD.IADD R11, R13, 0x1, -R8 ;  /* 0x000000010d0b7824 */ /* 0x000fc400078e0a08 */
[----:B------:R-:W0:Y:S01]  /*107d0*/  @P0 LDC R13, c[0x0][0xbec] ;  /* 0x0002fb00ff0d0b82 */ /* 0x000e220000000800 */
[----:B------:R-:W-:Y:S02]  /*107e0*/  IMAD R8, R5, 0x10, R4 ;  /* 0x0000001005087824 */ /* 0x000fe400078e0204 */
[----:B------:R-:W-:Y:S02]  /*107f0*/  IMAD.U32 R5, RZ, RZ, UR5 ;  /* 0x00000005ff057e24 */ /* 0x000fe4000f8e00ff */
[----:B------:R-:W-:Y:S02]  /*10800*/  IMAD R10, R9, 0x40, R8 ;  /* 0x00000040090a7824 */ /* 0x000fe400078e0208 */
[----:B------:R-:W-:Y:S01]  /*10810*/  IMAD.U32 R4, RZ, RZ, UR4 ;  /* 0x00000004ff047e24 */ /* 0x000fe2000f8e00ff */
[----:B------:R-:W-:Y:S01]  /*10820*/  UIMAD.WIDE.U32 UR4, UR13, UR8, URZ ;  /* 0x000000080d0472a5 */ /* 0x000fe2000f8e003f */
[----:B------:R-:W-:Y:S01]  /*10830*/  IMAD.U32 R5, RZ, RZ, UR6 ;  /* 0x00000006ff057e24 */ /* 0x000fe2000f8e00ff */
[----:B------:R-:W-:Y:S01]  /*10840*/  UIMAD UR6, UR13, UR9, UR7 ;  /* 0x000000090d0672a4 */ /* 0x000fe2000f8e0207 */
[----:B--2---:R-:W-:-:S02]  /*10850*/  IMAD R12, R14, UR10, RZ ;  /* 0x0000000a0e0c7c24 */ /* 0x004fc4000f8e02ff */
[----:B------:R-:W-:Y:S01]  /*10860*/  IMAD R8, R11, 0x8, R10 ;  /* 0x000000080b087824 */ /* 0x000fe200078e020a */
[----:B------:R-:W-:Y:S01]  /*10870*/  UIADD3 UR6, UR5, UR6, URZ ;  /* 0x0000000605067290 */ /* 0x000fe2000fffe03f */
[----:B------:R-:W-:Y:S01]  /*10880*/  IMAD R15, R15, UR12, R12 ;  /* 0x0000000c0f0f7c24 */ /* 0x000fe2000f8e020c */
[----:B------:R-:W-:Y:S01]  /*10890*/  ULDC.64 UR8, c[0x0][0xb28] ;  /* 0x0002ca0000087ab9 */ /* 0x000fe20000000a00 */
[----:B----4-:R-:W-:Y:S02]  /*108a0*/  IMAD R12, R21, 0xc0, R8 ;  /* 0x000000c0150c7824 */ /* 0x010fe400078e0208 */
[----:B------:R-:W-:-:S04]  /*108b0*/  IMAD.WIDE.U32 R4, R14, UR12, R4 ;  /* 0x0000000c0e047c25 */ /* 0x000fc8000f8e0004 */
[----:B------:R-:W-:Y:S02]  /*108c0*/  IMAD.U32 R9, RZ, RZ, UR5 ;  /* 0x00000005ff097e24 */ /* 0x000fe4000f8e00ff */
[----:B0-----:R-:W-:-:S04]  /*108d0*/  @P0 IMAD.HI.U32 R13, R12, R13, RZ ;  /* 0x0000000d0c0d0227 */ /* 0x001fc800078e00ff */
[----:B------:R-:W-:Y:S01]  /*108e0*/  IMAD.U32 R8, RZ, RZ, UR4 ;  /* 0x00000004ff087e24 */ /* 0x000fe2000f8e00ff */
[----:B------:R-:W-:Y:S01]  /*108f0*/  ULDC.64 UR4, c[0x0][0xbe0] ;  /* 0x0002f80000047ab9 */ /* 0x000fe20000000a00 */
[----:B------:R-:W-:Y:S01]  /*10900*/  IMAD.U32 R9, RZ, RZ, UR6 ;  /* 0x00000006ff097e24 */ /* 0x000fe2000f8e00ff */
[----:B------:R-:W-:Y:S01]  /*10910*/  ULDC.64 UR6, c[0x0][0xb48] ;  /* 0x0002d20000067ab9 */ /* 0x000fe20000000a00 */
[----:B-----5:R-:W-:Y:S02]  /*10920*/  IMAD R14, R18, UR10, RZ ;  /* 0x0000000a120e7c24 */ /* 0x020fe4000f8e02ff */
[----:B------:R-:W-:Y:S01]  /*10930*/  IMAD.MOV.U32 R11, RZ, RZ, R12 ;  /* 0x000000ffff0b7224 */ /* 0x000fe200078e000c */
[----:B------:R-:W-:Y:S01]  /*10940*/  @P0 SHF.R.U32.HI R11, RZ, R16, R13 ;  /* 0x00000010ff0b0219 */ /* 0x000fe2000001160d */
[----:B------:R-:W-:Y:S01]  /*10950*/  IMAD.IADD R5, R5, 0x1, R15 ;  /* 0x0000000105057824 */ /* 0x000fe200078e020f */
[----:B------:R-:W-:Y:S01]  /*10960*/  SHF.R.S32.HI R16, RZ, 0x1f, R23 ;  /* 0x0000001fff107819 */ /* 0x000fe20000011417 */
[----:B------:R-:W-:-:S02]  /*10970*/  IMAD R15, R19, UR12, R14 ;  /* 0x0000000c130f7c24 */ /* 0x000fc4000f8e020e */
[----:B------:R-:W-:-:S04]  /*10980*/  IMAD.WIDE.U32 R8, R18, UR12, R8 ;  /* 0x0000000c12087c25 */ /* 0x000fc8000f8e0008 */
[----:B------:R-:W-:-:S04]  /*10990*/  @P0 IMAD.HI.U32 R25, R12, R25, RZ ;  /* 0x000000190c190227 */ /* 0x000fc800078e00ff */
[----:B------:R-:W-:Y:S02]  /*109a0*/  IMAD.IADD R9, R9, 0x1, R15 ;  /* 0x0000000109097824 */ /* 0x000fe400078e020f */
[----:B------:R-:W-:Y:S02]  /*109b0*/  IMAD R15, R16, UR6, RZ ;  /* 0x00000006100f7c24 */ /* 0x000fe4000f8e02ff */
[----:B------:R-:W-:-:S04]  /*109c0*/  IMAD.WIDE.U32 R4, R23, UR4, R4 ;  /* 0x0000000417047c25 */ /* 0x000fc8000f8e0004 */
[----:B------:R-:W-:Y:S01]  /*109d0*/  IMAD.MOV.U32 R13, RZ, RZ, R12 ;  /* 0x000000ffff0d7224 */ /* 0x000fe200078e000c */
[----:B------:R-:W-:Y:S01]  /*109e0*/  @P0 SHF.R.U32.HI R13, RZ, R22, R25 ;  /* 0x00000016ff0d0219 */ /* 0x000fe20000011619 */
[----:B------:R-:W-:Y:S01]  /*109f0*/  IMAD R14, R16, UR4, RZ ;  /* 0x00000004100e7c24 */ /* 0x000fe2000f8e02ff */
[----:B------:R-:W-:Y:S01]  /*10a00*/  IADD3 R4, P0, R11, R4, RZ ;  /* 0x000000040b047210 */ /* 0x000fe20007f1e0ff */
[C---:B------:R-:W-:Y:S01]  /*10a10*/  IMAD R17, R23.reuse, UR7, R15 ;  /* 0x0000000717117c24 */ /* 0x040fe2000f8e020f */
[--C-:B------:R-:W-:Y:S01]  /*10a20*/  SHF.R.S32.HI R15, RZ, 0x1f, R11.reuse ;  /* 0x0000001fff0f7819 */ /* 0x100fe2000001140b */
[----:B------:R-:W-:Y:S02]  /*10a30*/  IMAD.MOV R11, RZ, RZ, -R11 ;  /* 0x000000ffff0b7224 */ /* 0x000fe400078e0a0b */
[C---:B------:R-:W-:Y:S01]  /*10a40*/  IMAD R16, R23.reuse, UR5, R14 ;  /* 0x0000000517107c24 */ /* 0x040fe2000f8e020e */
[----:B------:R-:W-:Y:S01]  /*10a50*/  SHF.R.S32.HI R14, RZ, 0x1f, R13 ;  /* 0x0000001fff0e7819 */ /* 0x000fe2000001140d */
[----:B------:R-:W-:Y:S01]  /*10a60*/  IMAD.WIDE.U32 R8, R23, UR6, R8 ;  /* 0x0000000617087c25 */ /* 0x000fe2000f8e0008 */
[----:B------:R-:W-:Y:S01]  /*10a70*/  ULDC.64 UR4, c[0x0][0xb30] ;  /* 0x0002cc0000047ab9 */ /* 0x000fe20000000a00 */
[----:B------:R-:W-:Y:S01]  /*10a80*/  ULDC.64 UR6, c[0x0][0xbc8] ;  /* 0x0002f20000067ab9 */ /* 0x000fe20000000a00 */
[----:B------:R-:W-:Y:S01]  /*10a90*/  IADD3.X R5, R15, R5, R16, P0, !PT ;  /* 0x000000050f057210 */ /* 0x000fe200007fe410 */
[----:B------:R-:W-:-:S02]  /*10aa0*/  IMAD.MOV R18, RZ, RZ, -R13 ;  /* 0x000000ffff127224 */ /* 0x000fc400078e0a0d */
[--C-:B------:R-:W-:Y:S02]  /*10ab0*/  IMAD R11, R7, R11, R12.reuse ;  /* 0x0000000b070b7224 */ /* 0x100fe400078e020c */
[----:B------:R-:W-:Y:S02]  /*10ac0*/  IMAD.IADD R9, R9, 0x1, R17 ;  /* 0x0000000109097824 */ /* 0x000fe400078e0211 */
[----:B------:R-:W-:Y:S02]  /*10ad0*/  IMAD R14, R14, UR4, RZ ;  /* 0x000000040e0e7c24 */ /* 0x000fe4000f8e02ff */
[----:B------:R-:W-:Y:S01]  /*10ae0*/  IMAD R15, R7, R18, R12 ;  /* 0x00000012070f7224 */ /* 0x000fe200078e020c */
[----:B------:R-:W-:Y:S01]  /*10af0*/  SHF.R.S32.HI R12, RZ, 0x1f, R11 ;  /* 0x0000001fff0c7819 */ /* 0x000fe2000001140b */
[C---:B------:R-:W-:Y:S01]  /*10b00*/  IMAD R17, R13.reuse, UR5, R14 ;  /* 0x000000050d117c24 */ /* 0x040fe2000f8e020e */
[----:B------:R-:W0:Y:S01]  /*10b10*/  S2UR UR5, SR_CgaCtaId ;  /* 0x00000000000579c3 */ /* 0x000e220000008800 */
[----:B------:R-:W-:Y:S01]  /*10b20*/  IMAD.WIDE.U32 R8, R13, UR4, R8 ;  /* 0x000000040d087c25 */ /* 0x000fe2000f8e0008 */
[----:B------:R-:W-:Y:S01]  /*10b30*/  SHF.R.S32.HI R13, RZ, 0x1f, R15 ;  /* 0x0000001fff0d7819 */ /* 0x000fe2000001140f */
[----:B------:R-:W-:-:S02]  /*10b40*/  UMOV UR4, 0x400 ;  /* 0x0000040000047882 */ /* 0x000fc40000000000 */
[----:B------:R-:W-:Y:S02]  /*10b50*/  IMAD R12, R12, UR6, RZ ;  /* 0x000000060c0c7c24 */ /* 0x000fe4000f8e02ff */
[----:B------:R-:W-:Y:S02]  /*10b60*/  IMAD R14, R13, UR8, RZ ;  /* 0x000000080d0e7c24 */ /* 0x000fe4000f8e02ff */
[----:B------:R-:W-:Y:S02]  /*10b70*/  IMAD.IADD R9, R9, 0x1, R17 ;  /* 0x0000000109097824 */ /* 0x000fe400078e0211 */
[C---:B------:R-:W-:Y:S02]  /*10b80*/  IMAD R13, R11.reuse, UR7, R12 ;  /* 0x000000070b0d7c24 */ /* 0x040fe4000f8e020c */
[----:B------:R-:W-:Y:S01]  /*10b90*/  IMAD.WIDE.U32 R4, R11, UR6, R4 ;  /* 0x000000060b047c25 */ /* 0x000fe2000f8e0004 */
[----:B------:R-:W-:-:S03]  /*10ba0*/  ULDC.64 UR6, c[0x0][0xba8] ;  /* 0x0002ea0000067ab9 */ /* 0x000fc60000000a00 */
[C---:B------:R-:W-:Y:S01]  /*10bb0*/  IMAD R17, R15.reuse, UR9, R14 ;  /* 0x000000090f117c24 */ /* 0x040fe2000f8e020e */
[----:B------:R-:W-:Y:S01]  /*10bc0*/  LEA R14, P0, R4, UR6, 0x2 ;  /* 0x00000006040e7c11 */ /* 0x000fe2000f8010ff */
[----:B------:R-:W-:Y:S01]  /*10bd0*/  IMAD.WIDE.U32 R8, R15, UR8, R8 ;  /* 0x000000080f087c25 */ /* 0x000fe2000f8e0008 */
[----:B------:R-:W-:Y:S01]  /*10be0*/  ULDC.64 UR8, c[0x0][0xb00] ;  /* 0x0002c00000087ab9 */ /* 0x000fe20000000a00 */
[----:B------:R-:W-:Y:S02]  /*10bf0*/  ULDC UR6, c[0x0][0xa88] ;  /* 0x0002a20000067ab9 */ /* 0x000fe40000000800 */
        /* <DEDUP_REMOVED lines=9> */
[C---:B------:R-:W-:Y:S01]  /*10c90*/  LOP3.LUT P0, RZ, R3.reuse, 0x3, RZ, 0xc0, !PT ;  /* 0x0000000303ff7812 */ /* 0x040fe2000780c0ff */
[----:B------:R-:W-:Y:S01]  /*10ca0*/  SHFL.IDX PT, R8, R14, RZ, 0x1c1f ;  /* 0x001c1fff0e087589 */ /* 0x000fe200000e0000 */
[C---:B------:R-:W-:Y:S01]  /*10cb0*/  VIADD R18, R12.reuse, 0x8 ;  /* 0x000000080c127836 */ /* 0x040fe20000000000 */
[----:B------:R-:W-:Y:S01]  /*10cc0*/  UIADD3 UR4, UR4, 0x2d820, URZ ;  /* 0x0002d82004047890 */ /* 0x000fe2000fffe03f */
[CC--:B------:R-:W-:Y:S01]  /*10cd0*/  ISETP.GE.OR P1, PT, R12.reuse, R19.reuse, P0 ;  /* 0x000000130c00720c */ /* 0x0c0fe20000726670 */
[----:B------:R-:W0:Y:S01]  /*10ce0*/  SHFL.IDX PT, R9, R13, RZ, 0x1c1f ;  /* 0x001c1fff0d097589 */ /* 0x000e2200000e0000 */
[-C--:B------:R-:W-:Y:S01]  /*10cf0*/  ISETP.GE.AND P2, PT, R12, R19.reuse, PT ;  /* 0x000000130c00720c */ /* 0x080fe20003f46270 */
[----:B------:R-:W-:Y:S01]  /*10d00*/  UPRMT UR4, URZ, 0x654, UR4 ;  /* 0x000006543f047896 */ /* 0x000fe20008000004 */
[----:B------:R-:W-:Y:S01]  /*10d10*/  ISETP.GE.OR P0, PT, R18, R19, P0 ;  /* 0x000000131200720c */ /* 0x000fe20000706670 */
[----:B------:R-:W1:Y:S01]  /*10d20*/  SHFL.IDX PT, R11, R13, 0x1, 0x1c1f ;  /* 0x003c1f000d0b7f89 */ /* 0x000e6200000e0000 */
[----:B------:R-:W-:-:S03]  /*10d30*/  IMAD.IADD R3, R3, 0x1, -R6 ;  /* 0x0000000103037824 */ /* 0x000fc600078e0a06 */
[----:B------:R2:W3:Y:S01]  /*10d40*/  SHFL.IDX PT, R4, R20, RZ, 0x1c1f ;  /* 0x001c1fff14047589 */ /* 0x0004e200000e0000 */
[----:B------:R-:W-:Y:S02]  /*10d50*/  IMAD.SHL.U32 R3, R3, 0x2, RZ ;  /* 0x0000000203037824 */ /* 0x000fe400078e00ff */
[----:B------:R-:W-:Y:S01]  /*10d60*/  SYNCS.ARRIVE.TRANS64.RED.A1T0 RZ, [UR4], RZ ;  /* 0x000000ffffff79a7 */ /* 0x000fe20008100404 */
[----:B------:R2:W4:Y:S04]  /*10d70*/  SHFL.IDX PT, R5, R22, RZ, 0x1c1f ;  /* 0x001c1fff16057589 */ /* 0x00052800000e0000 */
[----:B0-----:R2:W-:Y:S04]  /*10d80*/  @!P1 ST.E desc[UR36][R8.64], R0 ;  /* 0x0000000008009985 */ /* 0x0015e8000c101924 */
[----:B-1----:R2:W-:Y:S01]  /*10d90*/  @!P0 ST.E desc[UR36][R10.64], R2 ;  /* 0x000000020a008985 */ /* 0x0025e2000c101924 */
[----:B------:R-:W-:Y:S05]  /*10da0*/  @P2 BRA `(.L_x_930) ;  /* 0x0000000400182947 */ /* 0x000fea0003800000 */
[C---:B--2---:R-:W-:Y:S01]  /*10db0*/  VIADD R0, R3.reuse, 0x8 ;  /* 0x0000000803007836 */ /* 0x044fe20000000000 */
[----:B------:R-:W-:Y:S01]  /*10dc0*/  ULDC UR4, c[0x0][0xac8] ;  /* 0x0002b20000047ab9 */ /* 0x000fe20000000800 */
[C---:B------:R-:W-:Y:S01]  /*10dd0*/  VIADD R2, R3.reuse, 0x10 ;  /* 0x0000001003027836 */ /* 0x040fe20000000000 */
[C---:B------:R-:W-:Y:S01]  /*10de0*/  ISETP.GE.AND P0, PT, R3.reuse, UR4, PT ;  /* 0x0000000403007c0c */ /* 0x040fe2000bf06270 */
[C---:B------:R-:W-:Y:S01]  /*10df0*/  VIADD R6, R3.reuse, 0x18 ;  /* 0x0000001803067836 */ /* 0x040fe20000000000 */
[----:B------:R-:W-:Y:S01]  /*10e00*/  ISETP.GE.AND P1, PT, R0, UR4, PT ;  /* 0x0000000400007c0c */ /* 0x000fe2000bf26270 */
[C---:B------:R-:W-:Y:S01]  /*10e10*/  VIADD R7, R3.reuse, 0x20 ;  /* 0x0000002003077836 */ /* 0x040fe20000000000 */
[----:B------:R-:W-:Y:S01]  /*10e20*/  ISETP.GE.AND P2, PT, R2, UR4, PT ;  /* 0x0000000402007c0c */ /* 0x000fe2000bf46270 */
[C---:B------:R-:W-:Y:S01]  /*10e30*/  VIADD R16, R3.reuse, 0x38 ;  /* 0x0000003803107836 */ /* 0x040fe20000000000 */
[----:B------:R-:W-:Y:S01]  /*10e40*/  ISETP.GE.AND P3, PT, R6, UR4, PT ;  /* 0x0000000406007c0c */ /* 0x000fe2000bf66270 */
[----:B------:R-:W-:Y:S01]  /*10e50*/  VIADD R17, R3, 0x40 ;  /* 0x0000004003117836 */ /* 0x000fe20000000000 */
[----:B------:R-:W-:-:S07]  /*10e60*/  ISETP.GE.AND P4, PT, R7, UR4, PT ;  /* 0x0000000407007c0c */ /* 0x000fce000bf86270 */
[----:B------:R-:W-:Y:S02]  /*10e70*/  @!P1 LEA.HI R0, R0, R0, RZ, 0x1 ;  /* 0x0000000000009211 */ /* 0x000fe400078f08ff */
[----:B------:R-:W-:Y:S02]  /*10e80*/  @!P2 LEA.HI R2, R2, R2, RZ, 0x1 ;  /* 0x000000020202a211 */ /* 0x000fe400078f08ff */
[----:B------:R-:W-:Y:S02]  /*10e90*/  @!P3 LEA.HI R8, R6, R6, RZ, 0x1 ;  /* 0x000000060608b211 */ /* 0x000fe400078f08ff */
[----:B------:R-:W-:Y:S02]  /*10ea0*/  @!P1 LOP3.LUT R9, R0, 0xfffffffe, RZ, 0xc0, !PT ;  /* 0xfffffffe00099812 */ /* 0x000fe400078ec0ff */
[----:B------:R-:W-:Y:S01]  /*10eb0*/  @!P4 LEA.HI R0, R7, R7, RZ, 0x1 ;  /* 0x000000070700c211 */ /* 0x000fe200078f08ff */
[----:B---34-:R-:W-:Y:S01]  /*10ec0*/  @!P0 IMAD.WIDE R6, R3, 0x4, R4 ;  /* 0x0000000403068825 */ /* 0x018fe200078e0204 */
[----:B------:R-:W-:-:S02]  /*10ed0*/  @!P2 LOP3.LUT R11, R2, 0xfffffffe, RZ, 0xc0, !PT ;  /* 0xfffffffe020ba812 */ /* 0x000fc400078ec0ff */
[----:B------:R-:W-:Y:S01]  /*10ee0*/  @!P3 LOP3.LUT R13, R8, 0xfffffffe, RZ, 0xc0, !PT ;  /* 0xfffffffe080db812 */ /* 0x000fe200078ec0ff */
[--C-:B------:R-:W-:Y:S01]  /*10ef0*/  @!P1 IMAD.WIDE R8, R9, 0x4, R4.reuse ;  /* 0x0000000409089825 */ /* 0x100fe200078e0204 */
[----:B------:R-:W-:Y:S01]  /*10f00*/  @!P4 LOP3.LUT R15, R0, 0xfffffffe, RZ, 0xc0, !PT ;  /* 0xfffffffe000fc812 */ /* 0x000fe200078ec0ff */
[----:B------:R0:W-:Y:S02]  /*10f10*/  @!P0 ST.E.64 desc[UR36][R6.64], R88 ;  /* 0x0000005806008985 */ /* 0x0001e4000c101b24 */
[----:B------:R-:W-:Y:S02]  /*10f20*/  VIADD R0, R3, 0x28 ;  /* 0x0000002803007836 */ /* 0x000fe40000000000 */
[--C-:B------:R-:W-:Y:S01]  /*10f30*/  @!P2 IMAD.WIDE R10, R11, 0x4, R4.reuse ;  /* 0x000000040b0aa825 */ /* 0x100fe200078e0204 */
[----:B------:R1:W-:Y:S02]  /*10f40*/  @!P1 ST.E.64 desc[UR36][R8.64], R92 ;  /* 0x0000005c08009985 */ /* 0x0003e4000c101b24 */
[----:B------:R-:W-:Y:S01]  /*10f50*/  ISETP.GE.AND P0, PT, R0, UR4, PT ;  /* 0x0000000400007c0c */ /* 0x000fe2000bf06270 */
[----:B------:R-:W-:Y:S01]  /*10f60*/  VIADD R2, R3, 0x30 ;  /* 0x0000003003027836 */ /* 0x000fe20000000000 */
[----:B------:R2:W-:Y:S01]  /*10f70*/  @!P2 ST.E.64 desc[UR36][R10.64], R96 ;  /* 0x000000600a00a985 */ /* 0x0005e2000c101b24 */
[----:B------:R-:W-:Y:S01]  /*10f80*/  @!P3 IMAD.WIDE R12, R13, 0x4, R4 ;  /* 0x000000040d0cb825 */ /* 0x000fe200078e0204 */
[----:B------:R-:W-:-:S02]  /*10f90*/  ISETP.GE.AND P2, PT, R16, UR4, PT ;  /* 0x0000000410007c0c */ /* 0x000fc4000bf46270 */
[----:B------:R-:W-:Y:S01]  /*10fa0*/  ISETP.GE.AND P1, PT, R2, UR4, PT ;  /* 0x0000000402007c0c */ /* 0x000fe2000bf26270 */
[----:B------:R-:W-:Y:S01]  /*10fb0*/  @!P4 IMAD.WIDE R14, R15, 0x4, R4 ;  /* 0x000000040f0ec825 */ /* 0x000fe200078e0204 */
[----:B------:R3:W-:Y:S01]  /*10fc0*/  @!P3 ST.E.64 desc[UR36][R12.64], R100 ;  /* 0x000000640c00b985 */ /* 0x0007e2000c101b24 */
[----:B------:R-:W-:Y:S02]  /*10fd0*/  ISETP.GE.AND P3, PT, R17, UR4, PT ;  /* 0x0000000411007c0c */ /* 0x000fe4000bf66270 */
[C---:B0-----:R-:W-:Y:S01]  /*10fe0*/  VIADD R7, R3.reuse, 0x50 ;  /* 0x0000005003077836 */ /* 0x041fe20000000000 */
[----:B------:R0:W-:Y:S01]  /*10ff0*/  @!P4 ST.E.64 desc[UR36][R14.64], R104 ;  /* 0x000000680e00c985 */ /* 0x0001e2000c101b24 */
[C---:B------:R-:W-:Y:S01]  /*11000*/  VIADD R6, R3.reuse, 0x48 ;  /* 0x0000004803067836 */ /* 0x040fe20000000000 */
[----:B------:R-:W-:Y:S01]  /*11010*/  @!P0 LEA.HI R0, R0, R0, RZ, 0x1 ;  /* 0x0000000000008211 */ /* 0x000fe200078f08ff */
[----:B-1----:R-:W-:Y:S01]  /*11020*/  VIADD R9, R3, 0x58 ;  /* 0x0000005803097836 */ /* 0x002fe20000000000 */
[----:B------:R-:W-:-:S02]  /*11030*/  ISETP.GE.AND P5, PT, R7, UR4, PT ;  /* 0x0000000407007c0c */ /* 0x000fc4000bfa6270 */
[----:B------:R-:W-:Y:S02]  /*11040*/  ISETP.GE.AND P4, PT, R6, UR4, PT ;  /* 0x0000000406007c0c */ /* 0x000fe4000bf86270 */
[----:B------:R-:W-:Y:S02]  /*11050*/  ISETP.GE.AND P6, PT, R9, UR4, PT ;  /* 0x0000000409007c0c */ /* 0x000fe4000bfc6270 */
[----:B------:R-:W-:Y:S02]  /*11060*/  @!P1 LEA.HI R2, R2, R2, RZ, 0x1 ;  /* 0x0000000202029211 */ /* 0x000fe400078f08ff */
[----:B------:R-:W-:Y:S02]  /*11070*/  @!P2 LEA.HI R16, R16, R16, RZ, 0x1 ;  /* 0x000000101010a211 */ /* 0x000fe400078f08ff */
[----:B------:R-:W-:Y:S02]  /*11080*/  @!P3 LEA.HI R17, R17, R17, RZ, 0x1 ;  /* 0x000000111111b211 */ /* 0x000fe400078f08ff */
[----:B--2---:R-:W-:-:S02]  /*11090*/  @!P2 LOP3.LUT R11, R16, 0xfffffffe, RZ, 0xc0, !PT ;  /* 0xfffffffe100ba812 */ /* 0x004fc400078ec0ff */
[----:B------:R-:W-:Y:S02]  /*110a0*/  @!P5 LEA.HI R8, R7, R7, RZ, 0x1 ;  /* 0x000000070708d211 */ /* 0x000fe400078f08ff */
[----:B------:R-:W-:Y:S02]  /*110b0*/  @!P4 LEA.HI R6, R6, R6, RZ, 0x1 ;  /* 0x000000060606c211 */ /* 0x000fe400078f08ff */
[----:B------:R-:W-:Y:S02]  /*110c0*/  @!P6 LEA.HI R10, R9, R9, RZ, 0x1 ;  /* 0x00000009090ae211 */ /* 0x000fe400078f08ff */
[----:B------:R-:W-:Y:S02]  /*110d0*/  @!P0 LOP3.LUT R7, R0, 0xfffffffe, RZ, 0xc0, !PT ;  /* 0xfffffffe00078812 */ /* 0x000fe400078ec0ff */
[----:B------:R-:W-:Y:S02]  /*110e0*/  @!P1 LOP3.LUT R9, R2, 0xfffffffe, RZ, 0xc0, !PT ;  /* 0xfffffffe02099812 */ /* 0x000fe400078ec0ff */
[----:B---3--:R-:W-:-:S02]  /*110f0*/  @!P3 LOP3.LUT R13, R17, 0xfffffffe, RZ, 0xc0, !PT ;  /* 0xfffffffe110db812 */ /* 0x008fc400078ec0ff */
[----:B0-----:R-:W-:Y:S01]  /*11100*/  @!P4 LOP3.LUT R15, R6, 0xfffffffe, RZ, 0xc0, !PT ;  /* 0xfffffffe060fc812 */ /* 0x001fe200078ec0ff */
[--C-:B------:R-:W-:Y:S01]  /*11110*/  @!P0 IMAD.WIDE R6, R7, 0x4, R4.reuse ;  /* 0x0000000407068825 */ /* 0x100fe200078e0204 */
[----:B------:R-:W-:Y:S02]  /*11120*/  @!P5 LOP3.LUT R17, R8, 0xfffffffe, RZ, 0xc0, !PT ;  /* 0xfffffffe0811d812 */ /* 0x000fe400078ec0ff */
        /* <DEDUP_REMOVED lines=14> */
.L_x_930:
[----:B------:R-:W-:Y:S05]  /*11210*/  BSYNC B0 ;  /* 0x0000000000007941 */ /* 0x000fea0003800000 */
.L_x_929:
[----:B------:R-:W-:Y:S01]  /*11220*/  ISETP.GE.AND P0, PT, R18, R19, PT ;  /* 0x000000131200720c */ /* 0x000fe20003f06270 */
[----:B0-----:R1:W0:Y:S04]  /*11230*/  SHFL.IDX PT, R15, R22, 0x1, 0x1c1f ;  /* 0x003c1f00160f7f89 */ /* 0x00122800000e0000 */
[----:B------:R1:W0:Y:S08]  /*11240*/  SHFL.IDX PT, R14, R20, 0x1, 0x1c1f ;  /* 0x003c1f00140e7f89 */ /* 0x00023000000e0000 */
[----:B-1----:R-:W-:Y:S05]  /*11250*/  @P0 BRA `(.L_x_841) ;  /* 0x0000004400b40947 */ /* 0x002fea0003800000 */
[C---:B--2---:R-:W-:Y:S01]  /*11260*/  VIADD R0, R3.reuse, 0x8 ;  /* 0x0000000803007836 */ /* 0x044fe20000000000 */
[----:B------:R-:W-:Y:S01]  /*11270*/  ULDC UR4, c[0x0][0xac8] ;  /* 0x0002b20000047ab9 */ /* 0x000fe20000000800 */
[C---:B------:R-:W-:Y:S01]  /*11280*/  VIADD R2, R3.reuse, 0x10 ;  /* 0x0000001003027836 */ /* 0x040fe20000000000 */
[C---:B------:R-:W-:Y:S01]  /*11290*/  ISETP.GE.AND P2, PT, R3.reuse, UR4, PT ;  /* 0x0000000403007c0c */ /* 0x040fe2000bf46270 */
[C---:B---3--:R-:W-:Y:S01]  /*112a0*/  VIADD R4, R3.reuse, 0x18 ;  /* 0x0000001803047836 */ /* 0x048fe20000000000 */
[----:B------:R-:W-:Y:S01]  /*112b0*/  ISETP.GE.AND P3, PT, R0, UR4, PT ;  /* 0x0000000400007c0c */ /* 0x000fe2000bf66270 */
[C---:B------:R-:W-:Y:S01]  /*112c0*/  VIADD R12, R3.reuse, 0x20 ;  /* 0x00000020030c7836 */ /* 0x040fe20000000000 */
[----:B------:R-:W-:Y:S01]  /*112d0*/  ISETP.GE.AND P4, PT, R2, UR4, PT ;  /* 0x0000000402007c0c */ /* 0x000fe2000bf86270 */
[C---:B------:R-:W-:Y:S01]  /*112e0*/  VIADD R13, R3.reuse, 0x28 ;  /* 0x00000028030d7836 */ /* 0x040fe20000000000 */
[----:B------:R-:W-:Y:S01]  /*112f0*/  ISETP.GE.AND P5, PT, R4, UR4, PT ;  /* 0x0000000404007c0c */ /* 0x000fe2000bfa6270 */
[C---:B------:R-:W-:Y:S01]  /*11300*/  VIADD R16, R3.reuse, 0x40 ;  /* 0x0000004003107836 */ /* 0x040fe20000000000 */
[----:B------:R-:W-:Y:S01]  /*11310*/  ISETP.GE.AND P0, PT, R12, UR4, PT ;  /* 0x000000040c007c0c */ /* 0x000fe2000bf06270 */
[----:B------:R-:W-:Y:S01]  /*11320*/  VIADD R17, R3, 0x48 ;  /* 0x0000004803117836 */ /* 0x000fe20000000000 */
[----:B------:R-:W-:Y:S01]  /*11330*/  ISETP.GE.AND P1, PT, R13, UR4, PT ;  /* 0x000000040d007c0c */ /* 0x000fe2000bf26270 */
[----:B------:R-:W-:-:S04]  /*11340*/  VIADD R18, R3, 0x50 ;  /* 0x0000005003127836 */ /* 0x000fc80000000000 */
[----:B------:R-:W-:Y:S02]  /*11350*/  @!P3 LEA.HI R0, R0, R0, RZ, 0x1 ;  /* 0x000000000000b211 */ /* 0x000fe400078f08ff */
[----:B------:R-:W-:Y:S02]  /*11360*/  @!P4 LEA.HI R2, R2, R2, RZ, 0x1 ;  /* 0x000000020202c211 */ /* 0x000fe400078f08ff */
[----:B------:R-:W-:Y:S02]  /*11370*/  @!P5 LEA.HI R4, R4, R4, RZ, 0x1 ;  /* 0x000000040404d211 */ /* 0x000fe400078f08ff */
[----:B------:R-:W-:Y:S01]  /*11380*/  @!P3 LOP3.LUT R7, R0, 0xfffffffe, RZ, 0xc0, !PT ;  /* 0xfffffffe0007b812 */ /* 0x000fe200078ec0ff */
[C---:B------:R-:W-:Y:S01]  /*11390*/  VIADD R0, R3.reuse, 0x30 ;  /* 0x0000003003007836 */ /* 0x040fe20000000000 */
[----:B------:R-:W-:Y:S01]  /*113a0*/  @!P4 LOP3.LUT R9, R2, 0xfffffffe, RZ, 0xc0, !PT ;  /* 0xfffffffe0209c812 */ /* 0x000fe200078ec0ff */
[C---:B------:R-:W-:Y:S01]  /*113b0*/  VIADD R2, R3.reuse, 0x38 ;  /* 0x0000003803027836 */ /* 0x040fe20000000000 */
[----:B------:R-:W-:Y:S01]  /*113c0*/  @!P5 LOP3.LUT R11, R4, 0xfffffffe, RZ, 0xc0, !PT ;  /* 0xfffffffe040bd812 */ /* 0x000fe200078ec0ff */
[----:B0---4-:R-:W-:Y:S01]  /*113d0*/  @!P2 IMAD.WIDE R4, R3, 0x4, R14 ;  /* 0x000000040304a825 */ /* 0x011fe200078e020e */
[----:B------:R-:W-:-:S02]  /*113e0*/  ISETP.GE.AND P6, PT, R18, UR4, PT ;  /* 0x0000000412007c0c */ /* 0x000fc4000bfc6270 */
[----:B------:R-:W-:Y:S01]  /*113f0*/  @!P0 LEA.HI R12, R12, R12, RZ, 0x1 ;  /* 0x0000000c0c0c8211 */ /* 0x000fe200078f08ff */
[--C-:B------:R-:W-:Y:S01]  /*11400*/  @!P3 IMAD.WIDE R6, R7, 0x4, R14.reuse ;  /* 0x000000040706b825 */ /* 0x100fe200078e020e */
[----:B------:R0:W-:Y:S01]  /*11410*/  @!P2 ST.E.64 desc[UR36][R4.64], R90 ;  /* 0x0000005a0400a985 */ /* 0x0001e2000c101b24 */
[----:B------:R-:W-:Y:S02]  /*11420*/  ISETP.GE.AND P2, PT, R0, UR4, PT ;  /* 0x0000000400007c0c */ /* 0x000fe4000bf46270 */
[--C-:B------:R-:W-:Y:S01]  /*11430*/  @!P4 IMAD.WIDE R8, R9, 0x4, R14.reuse ;  /* 0x000000040908c825 */ /* 0x100fe200078e020e */
[----:B------:R1:W-:Y:S01]  /*11440*/  @!P3 ST.E.64 desc[UR36][R6.64], R94 ;  /* 0x0000005e0600b985 */ /* 0x0003e2000c101b24 */
[----:B------:R-:W-:Y:S02]  /*11450*/  ISETP.GE.AND P3, PT, R2, UR4, PT ;  /* 0x0000000402007c0c */ /* 0x000fe4000bf66270 */
[----:B------:R-:W-:Y:S01]  /*11460*/  @!P5 IMAD.WIDE R10, R11, 0x4, R14 ;  /* 0x000000040b0ad825 */ /* 0x000fe200078e020e */
[----:B------:R2:W-:Y:S01]  /*11470*/  @!P4 ST.E.64 desc[UR36][R8.64], R98 ;  /* 0x000000620800c985 */ /* 0x0005e2000c101b24 */
[----:B------:R-:W-:-:S02]  /*11480*/  ISETP.GE.AND P4, PT, R16, UR4, PT ;  /* 0x0000000410007c0c */ /* 0x000fc4000bf86270 */
[----:B------:R-:W-:Y:S01]  /*11490*/  @!P1 LEA.HI R13, R13, R13, RZ, 0x1 ;  /* 0x0000000d0d0d9211 */ /* 0x000fe200078f08ff */
[----:B------:R3:W-:Y:S01]  /*114a0*/  @!P5 ST.E.64 desc[UR36][R10.64], R102 ;  /* 0x000000660a00d985 */ /* 0x0007e2000c101b24 */
[----:B------:R-:W-:Y:S01]  /*114b0*/  ISETP.GE.AND P5, PT, R17, UR4, PT ;  /* 0x0000000411007c0c */ /* 0x000fe2000bfa6270 */
[----:B------:R-:W-:Y:S01]  /*114c0*/  VIADD R3, R3, 0x58 ;  /* 0x0000005803037836 */ /* 0x000fe20000000000 */
[----:B0-----:R-:W-:Y:S02]  /*114d0*/  @!P0 LOP3.LUT R5, R12, 0xfffffffe, RZ, 0xc0, !PT ;  /* 0xfffffffe0c058812 */ /* 0x001fe400078ec0ff */
[----:B------:R-:W-:Y:S02]  /*114e0*/  @!P2 LEA.HI R0, R0, R0, RZ, 0x1 ;  /* 0x000000000000a211 */ /* 0x000fe400078f08ff */
[----:B-1----:R-:W-:Y:S01]  /*114f0*/  @!P1 LOP3.LUT R7, R13, 0xfffffffe, RZ, 0xc0, !PT ;  /* 0xfffffffe0d079812 */ /* 0x002fe200078ec0ff */
[----:B------:R-:W-:Y:S01]  /*11500*/  @!P0 IMAD.WIDE R4, R5, 0x4, R14 ;  /* 0x0000000405048825 */ /* 0x000fe200078e020e */
[----:B------:R-:W-:-:S02]  /*11510*/  @!P3 LEA.HI R2, R2, R2, RZ, 0x1 ;  /* 0x000000020202b211 */ /* 0x000fc400078f08ff */
[----:B------:R-:W-:Y:S01]  /*11520*/  @!P4 LEA.HI R16, R16, R16, RZ, 0x1 ;  /* 0x000000101010c211 */ /* 0x000fe200078f08ff */
[----:B------:R-:W-:Y:S01]  /*11530*/  @!P1 IMAD.WIDE R6, R7, 0x4, R14 ;  /* 0x0000000407069825 */ /* 0x000fe200078e020e */
[----:B------:R-:W-:Y:S01]  /*11540*/  @!P6 LEA.HI R18, R18, R18, RZ, 0x1 ;  /* 0x000000121212e211 */ /* 0x000fe200078f08ff */
[----:B------:R0:W-:Y:S01]  /*11550*/  @!P0 ST.E.64 desc[UR36][R4.64], R106 ;  /* 0x0000006a04008985 */ /* 0x0001e2000c101b24 */
[----:B------:R-:W-:Y:S02]  /*11560*/  @!P5 LEA.HI R17, R17, R17, RZ, 0x1 ;  /* 0x000000111111d211 */ /* 0x000fe400078f08ff */
[----:B--2---:R-:W-:Y:S01]  /*11570*/  @!P2 LOP3.LUT R9, R0, 0xfffffffe, RZ, 0xc0, !PT ;  /* 0xfffffffe0009a812 */ /* 0x004fe200078ec0ff */
[----:B------:R1:W-:Y:S01]  /*11580*/  @!P1 ST.E.64 desc[UR36][R6.64], R110 ;  /* 0x0000006e06009985 */ /* 0x0003e2000c101b24 */
[----:B---3--:R-:W-:Y:S02]  /*11590*/  @!P3 LOP3.LUT R11, R2, 0xfffffffe, RZ, 0xc0, !PT ;  /* 0xfffffffe020bb812 */ /* 0x008fe400078ec0ff */
[----:B------:R-:W-:-:S02]  /*115a0*/  @!P4 LOP3.LUT R13, R16, 0xfffffffe, RZ, 0xc0, !PT ;  /* 0xfffffffe100dc812 */ /* 0x000fc400078ec0ff */
[----:B------:R-:W-:Y:S02]  /*115b0*/  @!P5 LOP3.LUT R17, R17, 0xfffffffe, RZ, 0xc0, !PT ;  /* 0xfffffffe1111d812 */ /* 0x000fe400078ec0ff */
[----:B------:R-:W-:Y:S02]  /*115c0*/  @!P6 LOP3.LUT R19, R18, 0xfffffffe, RZ, 0xc0, !PT ;  /* 0xfffffffe1213e812 */ /* 0x000fe400078ec0ff */
[----:B------:R-:W-:Y:S01]  /*115d0*/  ISETP.GE.AND P0, PT, R3, UR4, PT ;  /* 0x0000000403007c0c */ /* 0x000fe2000bf06270 */
[----:B0-----:R-:W-:-:S04]  /*115e0*/  @!P2 IMAD.WIDE R4, R9, 0x4, R14 ;  /* 0x000000040904a825 */ /* 0x001fc800078e020e */
        /* <DEDUP_REMOVED lines=11> */
[----:B------:R-:W-:-:S05]  /*116a0*/  LOP3.LUT R3, R3, 0xfffffffe, RZ, 0xc0, !PT ;  /* 0xfffffffe03037812 */ /* 0x000fca00078ec0ff */
[----:B------:R-:W-:-:S05]  /*116b0*/  IMAD.WIDE R2, R3, 0x4, R14 ;  /* 0x0000000403027825 */ /* 0x000fca00078e020e */
[----:B------:R0:W-:Y:S01]  /*116c0*/  ST.E.64 desc[UR36][R2.64], R134 ;  /* 0x0000008602007985 */ /* 0x0001e2000c101b24 */
[----:B------:R-:W-:Y:S05]  /*116d0*/  BRA `(.L_x_841) ;  /* 0x0000004000947947 */ /* 0x000fea0003800000 */
.L_x_928:
[----:B------:R-:W0:Y:S02]  /*116e0*/  S2R R2, SR_TID.X ;  /* 0x0000000000027919 */ /* 0x000e240000002100 */
[----:B0-----:R-:W-:-:S05]  /*116f0*/  VIADD R0, R2, 0xffffff80 ;  /* 0xffffff8002007836 */ /* 0x001fca0000000000 */
[----:B------:R-:W-:-:S13]  /*11700*/  ISETP.GT.AND P0, PT, R0, 0xbf, PT ;  /* 0x000000bf0000780c */ /* 0x000fda0003f04270 */
[----:B------:R-:W-:Y:S05]  /*11710*/  @P0 BRA `(.L_x_841) ;  /* 0x0000004000840947 */ /* 0x000fea0003800000 */
[----:B------:R-:W0:Y:S01]  /*11720*/  S2R R0, SR_CTAID.X ;  /* 0x0000000000007919 */ /* 0x000e220000002500 */
[----:B------:R-:W1:Y:S01]  /*11730*/  LDC R6, c[0x0][0xbe8] ;  /* 0x0002fa00ff067b82 */ /* 0x000e620000000800 */
[----:B------:R-:W-:Y:S02]  /*11740*/  ULDC UR4, c[0x0][0xa88] ;  /* 0x0002a20000047ab9 */ /* 0x000fe40000000800 */
[----:B-1----:R-:W-:Y:S02]  /*11750*/  IMAD R3, R6, UR4, RZ ;  /* 0x0000000406037c24 */ /* 0x002fe4000f8e02ff */
[----:B0-----:R-:W-:-:S04]  /*11760*/  IMAD R0, R0, 0xc0, R2 ;  /* 0x000000c000007824 */ /* 0x001fc800078e0202 */
[----:B------:R-:W-:-:S05]  /*11770*/  VIADD R0, R0, 0xffffff80 ;  /* 0xffffff8000007836 */ /* 0x000fca0000000000 */
[----:B------:R-:W-:-:S13]  /*11780*/  ISETP.GE.AND P0, PT, R0, R3, PT ;  /* 0x000000030000720c */ /* 0x000fda0003f06270 */
[----:B------:R-:W-:Y:S05]  /*11790*/  @P0 BRA `(.L_x_841) ;  /* 0x0000004000640947 */ /* 0x000fea0003800000 */
[----:B------:R-:W3:Y:S01]  /*117a0*/  LDL R2, [R1+0x4] ;  /* 0x0000040001027983 */ /* 0x000ee20000100800 */
[----:B------:R-:W-:Y:S01]  /*117b0*/  ISETP.NE.AND P0, PT, R6, 0x1, PT ;  /* 0x000000010600780c */ /* 0x000fe20003f05270 */
[----:B------:R-:W-:Y:S01]  /*117c0*/  S2UR UR7, SR_CTAID.Z ;  /* 0x00000000000779c3 */ /* 0x000fe20000002700 */
[----:B------:R-:W-:Y:S01]  /*117d0*/  ULDC.64 UR8, c[0x0][0xbd0] ;  /* 0x0002f40000087ab9 */ /* 0x000fe20000000a00 */
[----:B------:R-:W-:-:S06]  /*117e0*/  IMAD.MOV.U32 R5, RZ, RZ, R0 ;  /* 0x000000ffff057224 */ /* 0x000fcc00078e0000 */
[----:B------:R-:W0:Y:S08]  /*117f0*/  LDC.64 R10, c[0x0][0xbd8] ;  /* 0x0002f600ff0a7b82 */ /* 0x000e300000000a00 */
[----:B------:R-:W1:Y:S08]  /*11800*/  @P0 LDC R7, c[0x0][0xbec] ;  /* 0x0002fb00ff070b82 */ /* 0x000e700000000800 */
[----:B------:R-:W4:Y:S08]  /*11810*/  @P0 LDC R9, c[0x0][0xbf0] ;  /* 0x0002fc00ff090b82 */ /* 0x000f300000000800 */
[----:B------:R-:W5:Y:S08]  /*11820*/  S2UR UR10, SR_CTAID.Y ;  /* 0x00000000000a79c3 */ /* 0x000f700000002600 */
[----:B------:R-:W5:Y:S01]  /*11830*/  LDC R8, c[0x0][0xc50] ;  /* 0x00031400ff087b82 */ /* 0x000f620000000800 */
[----:B-1----:R-:W-:-:S05]  /*11840*/  @P0 IMAD.HI.U32 R4, R0, R7, RZ ;  /* 0x0000000700040227 */ /* 0x002fca00078e00ff */
[----:B----4-:R-:W-:Y:S02]  /*11850*/  @P0 SHF.R.U32.HI R5, RZ, R9, R4 ;  /* 0x00000009ff050219 */ /* 0x010fe40000011604 */
[----:B---3--:R-:W-:-:S13]  /*11860*/  R2UR UR11, R2 ;  /* 0x00000000020b72ca */ /* 0x008fda00000e0000 */
[----:B------:R-:W-:Y:S02]  /*11870*/  USHF.R.S32.HI UR6, URZ, 0x1f, UR11 ;  /* 0x0000001f3f067899 */ /* 0x000fe4000801140b */
[----:B------:R-:W-:Y:S01]  /*11880*/  IMAD R7, RZ, RZ, -UR11 ;  /* 0x8000000bff077e24 */ /* 0x000fe2000f8e02ff */
[----:B------:R-:W-:Y:S02]  /*11890*/  UIMAD.WIDE.U32 UR4, UR11, UR8, URZ ;  /* 0x000000080b0472a5 */ /* 0x000fe4000f8e003f */
[----:B------:R-:W-:Y:S01]  /*118a0*/  UIMAD UR6, UR6, UR8, URZ ;  /* 0x00000008060672a4 */ /* 0x000fe2000f8e023f */
[----:B-----5:R-:W-:Y:S01]  /*118b0*/  IMAD R9, R8, R7, UR10 ;  /* 0x0000000a08097e24 */ /* 0x020fe2000f8e0207 */
[----:B------:R-:W-:Y:S01]  /*118c0*/  USHF.R.S32.HI UR8, URZ, 0x1f, UR7 ;  /* 0x0000001f3f087899 */ /* 0x000fe20008011407 */
[----:B------:R-:W-:Y:S01]  /*118d0*/  IMAD.MOV R7, RZ, RZ, -R5 ;  /* 0x000000ffff077224 */ /* 0x000fe200078e0a05 */
[----:B------:R-:W-:Y:S01]  /*118e0*/  UIMAD UR6, UR11, UR9, UR6 ;  /* 0x000000090b0672a4 */ /* 0x000fe2000f8e0206 */
[----:B------:R-:W-:Y:S01]  /*118f0*/  IMAD.U32 R3, RZ, RZ, UR5 ;  /* 0x00000005ff037e24 */ /* 0x000fe2000f8e00ff */
[----:B------:R-:W-:Y:S01]  /*11900*/  SHF.R.S32.HI R4, RZ, 0x1f, R9 ;  /* 0x0000001fff047819 */ /* 0x000fe20000011409 */
[----:B------:R-:W-:Y:S01]  /*11910*/  IMAD.U32 R2, RZ, RZ, UR4 ;  /* 0x00000004ff027e24 */ /* 0x000fe2000f8e00ff */
[----:B------:R-:W-:Y:S01]  /*11920*/  UIADD3 UR6, UR5, UR6, URZ ;  /* 0x0000000605067290 */ /* 0x000fe2000fffe03f */
[----:B0-----:R-:W-:-:S02]  /*11930*/  IMAD R12, R10, UR8, RZ ;  /* 0x000000080a0c7c24 */ /* 0x001fc4000f8e02ff */
[----:B------:R-:W-:Y:S01]  /*11940*/  ULDC.64 UR4, c[0x0][0xbe0] ;  /* 0x0002f80000047ab9 */ /* 0x000fe20000000a00 */
[----:B------:R-:W-:Y:S02]  /*11950*/  IMAD R7, R6, R7, R0 ;  /* 0x0000000706077224 */ /* 0x000fe400078e0200 */
[----:B------:R-:W-:Y:S02]  /*11960*/  IMAD.U32 R3, RZ, RZ, UR6 ;  /* 0x00000006ff037e24 */ /* 0x000fe4000f8e00ff */
[----:B------:R-:W-:Y:S01]  /*11970*/  IMAD R11, R11, UR7, R12 ;  /* 0x000000070b0b7c24 */ /* 0x000fe2000f8e020c */
[----:B------:R-:W-:Y:S01]  /*11980*/  SHF.R.S32.HI R0, RZ, 0x1f, R7 ;  /* 0x0000001fff007819 */ /* 0x000fe20000011407 */
[----:B------:R-:W-:-:S04]  /*11990*/  IMAD.WIDE.U32 R2, R10, UR7, R2 ;  /* 0x000000070a027c25 */ /* 0x000fc8000f8e0002 */
[----:B------:R-:W-:Y:S02]  /*119a0*/  IMAD.IADD R3, R11, 0x1, R3 ;  /* 0x000000010b037824 */ /* 0x000fe400078e0203 */
[----:B------:R-:W-:Y:S02]  /*119b0*/  IMAD R4, R4, UR4, RZ ;  /* 0x0000000404047c24 */ /* 0x000fe4000f8e02ff */
[----:B------:R-:W-:-:S04]  /*119c0*/  IMAD.WIDE.U32 R2, R9, UR4, R2 ;  /* 0x0000000409027c25 */ /* 0x000fc8000f8e0002 */
[----:B------:R-:W-:Y:S01]  /*119d0*/  IMAD R4, R9, UR5, R4 ;  /* 0x0000000509047c24 */ /* 0x000fe2000f8e0204 */
[----:B------:R-:W-:Y:S01]  /*119e0*/  SHF.R.S32.HI R9, RZ, 0x1f, R5 ;  /* 0x0000001fff097819 */ /* 0x000fe20000011405 */
[----:B------:R-:W-:Y:S01]  /*119f0*/  ULDC.64 UR4, c[0x0][0xbc8] ;  /* 0x0002f20000047ab9 */ /* 0x000fe20000000a00 */
[----:B------:R-:W-:Y:S01]  /*11a00*/  IADD3 R2, P0, R5, R2, RZ ;  /* 0x0000000205027210 */ /* 0x000fe20007f1e0ff */
[----:B------:R-:W-:-:S03]  /*11a10*/  IMAD R0, R0, UR4, RZ ;  /* 0x0000000400007c24 */ /* 0x000fc6000f8e02ff */
[----:B------:R-:W-:Y:S01]  /*11a20*/  IADD3.X R3, R9, R3, R4, P0, !PT ;  /* 0x0000000309037210 */ /* 0x000fe200007fe404 */
[C---:B------:R-:W-:Y:S02]  /*11a30*/  IMAD R5, R7.reuse, UR5, R0 ;  /* 0x0000000507057c24 */ /* 0x040fe4000f8e0200 */
[----:B------:R-:W-:Y:S01]  /*11a40*/  IMAD.WIDE.U32 R2, R7, UR4, R2 ;  /* 0x0000000407027c25 */ /* 0x000fe2000f8e0002 */
[----:B------:R-:W-:-:S03]  /*11a50*/  ULDC.64 UR4, c[0x0][0xba8] ;  /* 0x0002ea0000047ab9 */ /* 0x000fc60000000a00 */
[----:B------:R-:W-:Y:S01]  /*11a60*/  IMAD.IADD R3, R3, 0x1, R5 ;  /* 0x0000000103037824 */ /* 0x000fe200078e0205 */
[----:B------:R-:W-:-:S04]  /*11a70*/  LEA R4, P0, R2, UR4, 0x2 ;  /* 0x0000000402047c11 */ /* 0x000fc8000f8010ff */
[----:B------:R-:W-:Y:S01]  /*11a80*/  LEA.HI.X R5, R2, UR5, R3, 0x2, P0 ;  /* 0x0000000502057c11 */ /* 0x000fe200080f1403 */
[----:B------:R-:W-:-:S05]  /*11a90*/  IMAD.MOV.U32 R3, RZ, RZ, -0x800000 ;  /* 0xff800000ff037424 */ /* 0x000fca00078e00ff */
[----:B------:R0:W-:Y:S01]  /*11aa0*/  STG.E desc[UR36][R4.64], R3 ;  /* 0x0000000304007986 */ /* 0x0001e2000c101924 */
[----:B------:R-:W-:Y:S05]  /*11ab0*/  BRA `(.L_x_841) ;  /* 0x0000003c009c7947 */ /* 0x000fea0003800000 */
.L_x_839:
[----:B------:R-:W-:-:S08]  /*11ac0*/  NOP ;  /* 0x0000000000007918 */ /* 0x000fd00000000000 */
[----:B0-----:R-:W0:-:S00]  /*11ad0*/  USETMAXREG.DEALLOC.CTAPOOL 0x20 ;  /* 0x00000020000079c8 */ /* 0x001e0000080e0500 */
[----:B0-----:R-:W-:Y:S01]  /*11ae0*/  LOP3.LUT R18, R0, 0x3, RZ, 0xc0, !PT ;  /* 0x0000000300127812 */ /* 0x001fe200078ec0ff */
[----:B------:R-:W0:Y:S05]  /*11af0*/  S2R R24, SR_CTAID.Z ;  /* 0x0000000000187919 */ /* 0x000e2a0000002700 */
[----:B------:R-:W1:Y:S01]  /*11b00*/  S2UR UR6, SR_CTAID.Y ;  /* 0x00000000000679c3 */ /* 0x000e620000002600 */
        /* <DEDUP_REMOVED lines=13> */
.L_x_931:
[----:B------:R-:W-:Y:S01]  /*11be0*/  ULDC UR7, c[0x0][0xc50] ;  /* 0x0003140000077ab9 */ /* 0x000fe20000000800 */
[----:B------:R-:W-:Y:S01]  /*11bf0*/  UMOV UR41, UR6 ;  /* 0x0000000600297c82 */ /* 0x000fe20008000000 */
[----:B------:R-:W-:-:S11]  /*11c00*/  UISETP.NE.AND UP0, UPT, UR7, 0x1, UPT ;  /* 0x000000010700788c */ /* 0x000fd6000bf05270 */
[----:B------:R-:W-:Y:S01]  /*11c10*/  @UP0 ULDC UR4, c[0x0][0xc54] ;  /* 0x0003150000040ab9 */ /* 0x000fe20000000800 */
[----:B------:R-:W-:Y:S01]  /*11c20*/  @UP0 ULDC UR8, c[0x0][0xc58] ;  /* 0x0003160000080ab9 */ /* 0x000fe20000000800 */
[----:B------:R-:W-:-:S04]  /*11c30*/  UIMAD.WIDE.U32 UR4, UR6, UR4, URZ ;  /* 0x00000004060472a5 */ /* 0x000fc8000f8e003f */
[----:B------:R-:W-:-:S12]  /*11c40*/  @UP0 USHF.R.U32.HI UR41, URZ, UR8, UR5 ;  /* 0x000000083f290299 */ /* 0x000fd80008011605 */
.L_x_932:
[----:B------:R-:W-:Y:S01]  /*11c50*/  ISETP.GE.AND P0, PT, R24, RZ, PT ;  /* 0x000000ff1800720c */ /* 0x000fe20003f06270 */
[----:B------:R-:W-:Y:S01]  /*11c60*/  UIADD3 UR46, -UR41, URZ, URZ ;  /* 0x0000003f292e7290 */ /* 0x000fe2000fffe13f */
[----:B------:R-:W-:Y:S02]  /*11c70*/  IMAD.MOV.U32 R0, RZ, RZ, 0x1 ;  /* 0x00000001ff007424 */ /* 0x000fe400078e00ff */
[----:B------:R-:W-:Y:S01]  /*11c80*/  IMAD.MOV.U32 R2, RZ, RZ, RZ ;  /* 0x000000ffff027224 */ /* 0x000fe200078e00ff */
[----:B------:R-:W-:Y:S01]  /*11c90*/  UIMAD UR46, UR7, UR46, UR6 ;  /* 0x0000002e072e72a4 */ /* 0x000fe2000f8e0206 */
[----:B------:R-:W-:-:S07]  /*11ca0*/  IMAD.MOV.U32 R6, RZ, RZ, 0x1 ;  /* 0x00000001ff067424 */ /* 0x000fce00078e00ff */
[----:B------:R-:W-:Y:S05]  /*11cb0*/  @!P0 BRA `(.L_x_933) ;  /* 0x0000003800548947 */ /* 0x000fea0003800000 */
[----:B------:R-:W0:Y:S01]  /*11cc0*/  LDC.64 R2, c[0x0][0xa28] ;  /* 0x00028a00ff027b82 */ /* 0x000e220000000a00 */
[----:B------:R-:W-:Y:S01]  /*11cd0*/  IMAD.MOV.U32 R22, RZ, RZ, RZ ;  /* 0x000000ffff167224 */ /* 0x000fe200078e00ff */
[----:B------:R-:W-:Y:S01]  /*11ce0*/  ULDC.64 UR4, c[0x0][0x418] ;  /* 0x0001060000047ab9 */ /* 0x000fe20000000a00 */
[----:B------:R-:W-:Y:S01]  /*11cf0*/  ULDC UR6, c[0x0][0x448] ;  /* 0x0001120000067ab9 */ /* 0x000fe20000000800 */
[----:B------:R-:W-:Y:S01]  /*11d00*/  ULDC UR10, c[0x0][0x2f0] ;  /* 0x0000bc00000a7ab9 */ /* 0x000fe20000000800 */
[----:B------:R-:W-:Y:S01]  /*11d10*/  ULDC UR11, c[0x0][0x288] ;  /* 0x0000a200000b7ab9 */ /* 0x000fe20000000800 */
[----:B0-----:R-:W-:-:S04]  /*11d20*/  ISETP.NE.U32.AND P0, PT, R2, RZ, PT ;  /* 0x000000ff0200720c */ /* 0x001fc80003f05070 */
[----:B------:R-:W-:-:S13]  /*11d30*/  ISETP.NE.AND.EX P0, PT, R3, RZ, PT, P0 ;  /* 0x000000ff0300720c */ /* 0x000fda0003f05300 */
[----:B------:R-:W0:Y:S02]  /*11d40*/  @P0 LDC.64 R2, c[0x0][0xa28] ;  /* 0x00028a00ff020b82 */ /* 0x000e240000000a00 */
[----:B0-----:R-:W-:-:S05]  /*11d50*/  @P0 IMAD.WIDE R2, R24, 0x4, R2 ;  /* 0x0000000418020825 */ /* 0x001fca00078e0202 */
[----:B------:R0:W5:Y:S01]  /*11d60*/  @P0 LDG.E R22, desc[UR36][R2.64] ;  /* 0x0000002402160981 */ /* 0x000162000c1e1900 */
[----:B------:R-:W1:Y:S01]  /*11d70*/  S2UR UR42, SR_CTAID.X ;  /* 0x00000000002a79c3 */ /* 0x000e620000002500 */
[----:B------:R-:W-:Y:S02]  /*11d80*/  UISETP.NE.U32.AND UP0, UPT, UR4, URZ, UPT ;  /* 0x0000003f0400728c */ /* 0x000fe4000bf05070 */
[----:B------:R-:W-:Y:S02]  /*11d90*/  UISETP.NE.AND UP1, UPT, UR6, 0x1, UPT ;  /* 0x000000010600788c */ /* 0x000fe4000bf25270 */
[----:B------:R-:W-:Y:S01]  /*11da0*/  UISETP.NE.AND.EX UP0, UPT, UR5, URZ, UPT, UP0 ;  /* 0x0000003f0500728c */ /* 0x000fe2000bf05300 */
[----:B------:R-:W-:Y:S02]  /*11db0*/  ULDC UR6, c[0x0][0x424] ;  /* 0x0001090000067ab9 */ /* 0x000fe40000000800 */
[----:B------:R-:W-:Y:S01]  /*11dc0*/  ULDC.64 UR4, c[0x0][0x9e0] ;  /* 0x0002780000047ab9 */ /* 0x000fe20000000a00 */
[----:B------:R-:W-:-:S02]  /*11dd0*/  USEL UR9, UR6, 0x1, UP0 ;  /* 0x0000000106097887 */ /* 0x000fc40008000000 */
[----:B------:R-:W-:Y:S02]  /*11de0*/  UISETP.GE.AND UP0, UPT, UR5, 0x1, UPT ;  /* 0x000000010500788c */ /* 0x000fe4000bf06270 */
[----:B------:R-:W-:Y:S01]  /*11df0*/  UIMAD UR49, UR9, UR10, URZ ;  /* 0x0000000a093172a4 */ /* 0x000fe2000f8e023f */
[----:B------:R-:W-:Y:S01]  /*11e00*/  @UP1 ULDC UR7, c[0x0][0x44c] ;  /* 0x0001130000071ab9 */ /* 0x000fe20000000800 */
[----:B------:R-:W-:Y:S02]  /*11e10*/  UIMAD UR9, UR9, UR10, 0x7f ;  /* 0x0000007f090974a4 */ /* 0x000fe4000f8e020a */
[----:B------:R-:W-:Y:S01]  /*11e20*/  PLOP3.LUT P1, PT, PT, PT, UP0, 0x80, 0x0 ;  /* 0x000000000000781c */ /* 0x000fe20003f2f008 */
[----:B------:R-:W-:Y:S01]  /*11e30*/  @UP1 ULDC UR12, c[0x0][0x450] ;  /* 0x00011400000c1ab9 */ /* 0x000fe20000000800 */
[----:B------:R-:W-:Y:S02]  /*11e40*/  UP2UR UR50, UPR, URZ, 0x2 ;  /* 0x000000023f327883 */ /* 0x000fe40008000000 */
[----:B-1----:R-:W-:-:S04]  /*11e50*/  UIMAD UR42, UR42, 0xc0, URZ ;  /* 0x000000c02a2a78a4 */ /* 0x002fc8000f8e023f */
[----:B------:R-:W-:-:S04]  /*11e60*/  UIADD3 UR8, UR42, 0xbf, URZ ;  /* 0x000000bf2a087890 */ /* 0x000fc8000fffe03f */
[----:B------:R-:W-:Y:S02]  /*11e70*/  UIMAD.WIDE.U32 UR6, UR8, UR7, URZ ;  /* 0x00000007080672a5 */ /* 0x000fe4000f8e003f */
[----:B------:R-:W-:Y:S02]  /*11e80*/  UIADD3 UR6, UR49, 0x1, -UR11 ;  /* 0x0000000131067890 */ /* 0x000fe4000fffe80b */
[----:B------:R-:W-:Y:S02]  /*11e90*/  @UP1 USHF.R.U32.HI UR8, URZ, UR12, UR7 ;  /* 0x0000000c3f081299 */ /* 0x000fe40008011607 */
[----:B------:R-:W-:Y:S02]  /*11ea0*/  USHF.R.S32.HI UR7, URZ, 0x1f, UR9 ;  /* 0x0000001f3f077899 */ /* 0x000fe40008011409 */
[----:B------:R-:W-:Y:S02]  /*11eb0*/  UIADD3 UR6, UR6, UR8, URZ ;  /* 0x0000000806067290 */ /* 0x000fe4000fffe03f */
[----:B------:R-:W-:-:S02]  /*11ec0*/  ULEA.HI UR7, UR7, UR9, URZ, 0x7 ;  /* 0x0000000907077291 */ /* 0x000fc4000f8f383f */
[----:B------:R-:W-:Y:S02]  /*11ed0*/  UIADD3 UR4, UR6, UR4, URZ ;  /* 0x0000000406047290 */ /* 0x000fe4000fffe03f */
[----:B------:R-:W-:Y:S01]  /*11ee0*/  USHF.R.S32.HI UR43, URZ, 0x7, UR7 ;  /* 0x000000073f2b7899 */ /* 0x000fe20008011407 */
[----:B0-----:R-:W-:Y:S11]  /*11ef0*/  @!P1 BRA `(.L_x_934) ;  /* 0x0000000000449947 */ /* 0x001ff60003800000 */
        /* <DEDUP_REMOVED lines=10> */
.L_x_935:
[----:B------:R-:W-:-:S11]  /*11fa0*/  UISETP.NE.AND UP0, UPT, UR5, 0x1, UPT ;  /* 0x000000010500788c */ /* 0x000fd6000bf05270 */
[----:B------:R-:W-:Y:S02]  /*11fb0*/  @UP0 ULDC.64 UR12, c[0x0][0x9e8] ;  /* 0x00027a00000c0ab9 */ /* 0x000fe40000000a00 */
[----:B------:R-:W-:-:S04]  /*11fc0*/  UIMAD.WIDE.U32 UR6, UR8, UR12, URZ ;  /* 0x0000000c080672a5 */ /* 0x000fc8000f8e003f */
[----:B------:R-:W-:-:S12]  /*11fd0*/  @UP0 USHF.R.U32.HI UR8, URZ, UR13, UR7 ;  /* 0x0000000d3f080299 */ /* 0x000fd80008011607 */
.L_x_936:
[----:B------:R-:W-:-:S04]  /*11fe0*/  UIMAD UR8, UR8, UR5, UR5 ;  /* 0x00000005080872a4 */ /* 0x000fc8000f8e0205 */
[----:B------:R-:W-:-:S04]  /*11ff0*/  UISETP.LT.AND UP0, UPT, UR4, UR8, UPT ;  /* 0x000000080400728c */ /* 0x000fc8000bf01270 */
[----:B------:R-:W-:-:S12]  /*12000*/  USEL UR4, UR4, UR8, UP0 ;  /* 0x0000000804047287 */ /* 0x000fd80008000000 */
.L_x_934:
[----:B------:R-:W-:Y:S02]  /*12010*/  UISETP.NE.AND UP0, UPT, UR50, URZ, UPT ;  /* 0x0000003f3200728c */ /* 0x000fe4000bf05270 */
[----:B------:R-:W-:-:S04]  /*12020*/  UIADD3 UR4, UR4, 0x7f, URZ ;  /* 0x0000007f04047890 */ /* 0x000fc8000fffe03f */
[----:B------:R-:W-:-:S04]  /*12030*/  USHF.R.S32.HI UR8, URZ, 0x1f, UR4 ;  /* 0x0000001f3f087899 */ /* 0x000fc80008011404 */
[----:B------:R-:W-:Y:S01]  /*12040*/  ULEA.HI UR8, UR8, UR4, URZ, 0x7 ;  /* 0x0000000408087291 */ /* 0x000fe2000f8f383f */
[----:B------:R-:W-:Y:S01]  /*12050*/  @UP0 ULDC UR6, c[0x0][0x44c] ;  /* 0x0001130000060ab9 */ /* 0x000fe20000000800 */
[----:B------:R-:W-:Y:S01]  /*12060*/  @UP0 ULDC UR9, c[0x0][0x450] ;  /* 0x0001140000090ab9 */ /* 0x000fe20000000800 */
[----:B------:R-:W-:Y:S02]  /*12070*/  UIMAD.WIDE.U32 UR6, UR42, UR6, URZ ;  /* 0x000000062a0672a5 */ /* 0x000fe4000f8e003f */
[----:B------:R-:W-:Y:S01]  /*12080*/  UMOV UR4, UR42 ;  /* 0x0000002a00047c82 */ /* 0x000fe20008000000 */
[----:B------:R-:W-:Y:S02]  /*12090*/  USHF.R.S32.HI UR44, URZ, 0x7, UR8 ;  /* 0x000000073f2c7899 */ /* 0x000fe40008011408 */
[----:B------:R-:W-:Y:S02]  /*120a0*/  @UP0 USHF.R.U32.HI UR4, URZ, UR9, UR7 ;  /* 0x000000093f040299 */ /* 0x000fe40008011607 */
[----:B------:R-:W-:-:S02]  /*120b0*/  UISETP.LT.AND UP0, UPT, UR43, UR44, UPT ;  /* 0x0000002c2b00728c */ /* 0x000fc4000bf01270 */
[----:B------:R-:W-:Y:S01]  /*120c0*/  UIADD3 UR4, UR4, -UR11, UR49 ;  /* 0x8000000b04047290 */ /* 0x000fe2000fffe031 */
[----:B------:R-:W-:Y:S01]  /*120d0*/  ULDC UR8, c[0x0][0x9dc] ;  /* 0x0002770000087ab9 */ /* 0x000fe20000000800 */
[----:B------:R-:W-:Y:S02]  /*120e0*/  USEL UR12, UR43, UR44, UP0 ;  /* 0x0000002c2b0c7287 */ /* 0x000fe40008000000 */
[----:B------:R-:W-:Y:S01]  /*120f0*/  UIADD3 UR8, UR4, -UR8, URZ ;  /* 0x8000000804087290 */ /* 0x000fe2000fffe03f */
[----:B------:R-:W-:Y:S11]  /*12100*/  @!P1 BRA `(.L_x_937) ;  /* 0x0000000000449947 */ /* 0x000ff60003800000 */
        /* <DEDUP_REMOVED lines=10> */
.L_x_938:
[----:B------:R-:W-:-:S11]  /*121b0*/  UISETP.NE.AND UP0, UPT, UR5, 0x1, UPT ;  /* 0x000000010500788c */ /* 0x000fd6000bf05270 */
[----:B------:R-:W-:Y:S02]  /*121c0*/  @UP0 ULDC.64 UR10, c[0x0][0x9e8] ;  /* 0x00027a00000a0ab9 */ /* 0x000fe40000000a00 */
[----:B------:R-:W-:-:S04]  /*121d0*/  UIMAD.WIDE.U32 UR6, UR4, UR10, URZ ;  /* 0x0000000a040672a5 */ /* 0x000fc8000f8e003f */
[----:B------:R-:W-:-:S12]  /*121e0*/  @UP0 USHF.R.U32.HI UR4, URZ, UR11, UR7 ;  /* 0x0000000b3f040299 */ /* 0x000fd80008011607 */
.L_x_939:
[----:B------:R-:W-:-:S04]  /*121f0*/  UIMAD UR4, UR4, UR5, URZ ;  /* 0x00000005040472a4 */ /* 0x000fc8000f8e023f */
[----:B------:R-:W-:-:S04]  /*12200*/  UISETP.LT.AND UP0, UPT, UR8, UR4, UPT ;  /* 0x000000040800728c */ /* 0x000fc8000bf01270 */
[----:B------:R-:W-:-:S12]  /*12210*/  USEL UR8, UR8, UR4, !UP0 ;  /* 0x0000000408087287 */ /* 0x000fd8000c000000 */
.L_x_937:
[----:B------:R-:W-:Y:S02]  /*12220*/  USHF.R.S32.HI UR4, URZ, 0x1f, UR8 ;  /* 0x0000001f3f047899 */ /* 0x000fe40008011408 */
[----:B------:R-:W-:Y:S02]  /*12230*/  USHF.R.U32.HI UR9, URZ, 0x10, UR46 ;  /* 0x000000103f097899 */ /* 0x000fe4000801162e */
[----:B------:R-:W-:Y:S02]  /*12240*/  ULEA.HI UR4, UR4, UR8, URZ, 0x7 ;  /* 0x0000000804047291 */ /* 0x000fe4000f8f383f */
[----:B------:R-:W-:Y:S02]  /*12250*/  ULOP3.LUT UR46, UR46, 0xffff, URZ, 0xc0, !UPT ;  /* 0x0000ffff2e2e7892 */ /* 0x000fe4000f8ec03f */
[----:B------:R-:W-:Y:S01]  /*12260*/  USHF.R.S32.HI UR4, URZ, 0x7, UR4 ;  /* 0x000000073f047899 */ /* 0x000fe20008011404 */
[----:B------:R-:W-:-:S03]  /*12270*/  UMOV UR40, URZ ;  /* 0x0000003f00287c82 */ /* 0x000fc60008000000 */
[----:B------:R-:W-:-:S04]  /*12280*/  UISETP.LT.AND UP0, UPT, URZ, UR4, UPT ;  /* 0x000000043f00728c */ /* 0x000fc8000bf01270 */
[----:B------:R-:W-:Y:S02]  /*12290*/  USEL UR45, URZ, UR4, !UP0 ;  /* 0x000000043f2d7287 */ /* 0x000fe4000c000000 */
[----:B------:R-:W-:Y:S02]  /*122a0*/  UISETP.NE.AND UP0, UPT, UR9, URZ, UPT ;  /* 0x0000003f0900728c */ /* 0x000fe4000bf05270 */
[----:B------:R-:W-:-:S06]  /*122b0*/  UISETP.GT.AND UP1, UPT, UR12, UR45, UPT ;  /* 0x0000002d0c00728c */ /* 0x000fcc000bf24270 */
[----:B------:R-:W-:-:S03]  /*122c0*/  PLOP3.LUT P0, PT, PT, PT, UP1, 0x80, 0x0 ;  /* 0x000000000000781c */ /* 0x000fc60003f0f018 */
[----:B------:R-:W-:-:S10]  /*122d0*/  @!UP0 ULDC UR9, c[0x0][0x9f0] ;  /* 0x00027c0000098ab9 */ /* 0x000fd40000000800 */
[----:B------:R-:W-:Y:S05]  /*122e0*/  @!P0 BRA `(.L_x_940) ;  /* 0x00000000007c8947 */ /* 0x000fea0003800000 */
[----:B------:R-:W-:Y:S01]  /*122f0*/  IABS R0, UR9 ;  /* 0x0000000900007c13 */ /* 0x000fe20008000000 */
[----:B------:R-:W-:Y:S02]  /*12300*/  UIADD3 UR4, UR9, -0x1, UR12 ;  /* 0xffffffff09047890 */ /* 0x000fe4000fffe00c */
[----:B------:R-:W-:Y:S02]  /*12310*/  IABS R4, UR9 ;  /* 0x0000000900047c13 */ /* 0x000fe40008000000 */
[----:B------:R-:W-:Y:S01]  /*12320*/  R2UR UR10, R0 ;  /* 0x00000000000a72ca */ /* 0x000fe200000e0000 */
[----:B------:R-:W-:-:S03]  /*12330*/  UIADD3 UR6, -UR45, UR4, URZ ;  /* 0x000000042d067290 */ /* 0x000fc6000fffe13f */
[----:B------:R-:W-:-:S03]  /*12340*/  UMOV UR4, URZ ;  /* 0x0000003f00047c82 */ /* 0x000fc60008000000 */
[----:B------:R-:W-:Y:S01]  /*12350*/  IABS R3, UR6 ;  /* 0x0000000600037c13 */ /* 0x000fe20008000000 */
[----:B------:R-:W-:-:S03]  /*12360*/  ULOP3.LUT UR6, UR6, UR9, URZ, 0x3c, !UPT ;  /* 0x0000000906067292 */ /* 0x000fc6000f8e3c3f */
[----:B------:R-:W-:Y:S02]  /*12370*/  R2UR UR8, R3 ;  /* 0x00000000030872ca */ /* 0x000fe400000e0000 */
[----:B------:R-:W0:Y:S08]  /*12380*/  I2F.RP R0, UR10 ;  /* 0x0000000a00007d06 */ /* 0x000e300008209400 */
[----:B0-----:R-:W0:Y:S02]  /*12390*/  MUFU.RCP R0, R0 ;  /* 0x0000000000007308 */ /* 0x001e240000001000 */
[----:B0-----:R-:W-:-:S02]  /*123a0*/  VIADD R2, R0, 0xffffffe ;  /* 0x0ffffffe00027836 */ /* 0x001fc40000000000 */
[----:B------:R-:W-:-:S04]  /*123b0*/  IMAD.MOV R0, RZ, RZ, -R4 ;  /* 0x000000ffff007224 */ /* 0x000fc800078e0a04 */
        /* <DEDUP_REMOVED lines=18> */
.L_x_940:
[----:B------:R-:W-:Y:S02]  /*124e0*/  UIMAD UR51, UR46, UR40, UR45 ;  /* 0x000000282e3372a4 */ /* 0x000fe4000f8e022d */
[----:B------:R-:W-:Y:S02]  /*124f0*/  IMAD.U32 R0, RZ, RZ, UR40 ;  /* 0x00000028ff007e24 */ /* 0x000fe4000f8e00ff */
[----:B------:R-:W-:Y:S02]  /*12500*/  IMAD.MOV.U32 R2, RZ, RZ, RZ ;  /* 0x000000ffff027224 */ /* 0x000fe400078e00ff */
[----:B------:R-:W-:Y:S02]  /*12510*/  IMAD.MOV.U32 R6, RZ, RZ, 0x1 ;  /* 0x00000001ff067424 */ /* 0x000fe400078e00ff */
[----:B------:R-:W-:-:S05]  /*12520*/  IMAD.U32 R19, RZ, RZ, UR51 ;  /* 0x00000033ff137e24 */ /* 0x000fca000f8e00ff */
[----:B------:R-:W-:Y:S01]  /*12530*/  VIADDMNMX R19, R19, R0, UR12, PT ;  /* 0x0000000c13137e46 */ /* 0x000fe2000b800100 */
[----:B------:R-:W-:-:S03]  /*12540*/  IMAD.MOV.U32 R0, RZ, RZ, 0x1 ;  /* 0x00000001ff007424 */ /* 0x000fc600078e00ff */
[----:B------:R-:W-:-:S13]  /*12550*/  ISETP.GT.AND P0, PT, R19, UR51, PT ;  /* 0x0000003313007c0c */ /* 0x000fda000bf04270 */
        /* <DEDUP_REMOVED lines=11> */
[----:B------:R-:W-:Y:S02]  /*12610*/  IMAD.U32 R4, RZ, RZ, UR4 ;  /* 0x00000004ff047e24 */ /* 0x000fe4000f8e00ff */
[----:B------:R-:W-:Y:S01]  /*12620*/  IMAD.U32 R5, RZ, RZ, UR5 ;  /* 0x00000005ff057e24 */ /* 0x000fe2000f8e00ff */
[----:B------:R-:W0:Y:S01]  /*12630*/  LDC.64 R2, c[0x4][R2] ;  /* 0x0100000002027b82 */ /* 0x000e220000000a00 */
[----:B------:R-:W-:Y:S01]  /*12640*/  ULDC.64 UR4, c[0x4][0x8] ;  /* 0x0100020000047ab9 */ /* 0x000fe20000000a00 */
[----:B------:R-:W-:Y:S02]  /*12650*/  IMAD.U32 R6, RZ, RZ, UR6 ;  /* 0x00000006ff067e24 */ /* 0x000fe4000f8e00ff */
[----:B------:R-:W-:-:S02]  /*12660*/  IMAD.U32 R7, RZ, RZ, UR7 ;  /* 0x00000007ff077e24 */ /* 0x000fc4000f8e00ff */
[----:B------:R-:W-:Y:S02]  /*12670*/  IMAD.U32 R10, RZ, RZ, UR4 ;  /* 0x00000004ff0a7e24 */ /* 0x000fe4000f8e00ff */
[----:B------:R-:W-:Y:S02]  /*12680*/  IMAD.U32 R11, RZ, RZ, UR5 ;  /* 0x00000005ff0b7e24 */ /* 0x000fe4000f8e00ff */
[----:B------:R-:W-:Y:S02]  /*12690*/  IMAD.MOV.U32 R8, RZ, RZ, 0x70 ;  /* 0x00000070ff087424 */ /* 0x000fe400078e00ff */
[----:B------:R-:W-:Y:S02]  /*126a0*/  IMAD.MOV.U32 R12, RZ, RZ, 0x1 ;  /* 0x00000001ff0c7424 */ /* 0x000fe400078e00ff */
[----:B------:R-:W-:-:S07]  /*126b0*/  IMAD.MOV.U32 R13, RZ, RZ, RZ ;  /* 0x000000ffff0d7224 */ /* 0x000fce00078e00ff */
[----:B------:R-:W-:-:S07]  /*126c0*/  LEPC R20, `(.L_x_941) ;  /* 0x000000001014794e */ /* 0x000fce0000000000 */
[----:B0----5:R-:W-:Y:S05]  /*126d0*/  CALL.ABS.NOINC R2 ;  /* 0x0000000002007343 */ /* 0x021fea0003c00000 */
.L_x_941:
        /* <DEDUP_REMOVED lines=19> */
[----:B-1---5:R-:W-:Y:S05]  /*12810*/  CALL.ABS.NOINC R2 ;  /* 0x0000000002007343 */ /* 0x022fea0003c00000 */
.L_x_943:
[----:B------:R0:W1:Y:S01]  /*12820*/  LDC.64 R2, c[0x4][R16] ;  /* 0x0100000010027b82 */ /* 0x0000620000000a00 */
[----:B------:R-:W-:Y:S01]  /*12830*/  ULDC.64 UR4, c[0x4][0x88] ;  /* 0x0100220000047ab9 */ /* 0x000fe20000000a00 */
[----:B------:R-:W-:Y:S01]  /*12840*/  ULDC.64 UR6, c[0x4][0x90] ;  /* 0x0100240000067ab9 */ /* 0x000fe20000000a00 */
[----:B------:R-:W-:Y:S02]  /*12850*/  IMAD.U32 R4, RZ, RZ, UR4 ;  /* 0x00000004ff047e24 */ /* 0x000fe4000f8e00ff */
        /* <DEDUP_REMOVED lines=11> */
.L_x_942:
[----:B------:R-:W0:Y:S01]  /*12910*/  LDC.64 R2, c[0x0][0x9f8] ;  /* 0x00027e00ff027b82 */ /* 0x000e220000000a00 */
[----:B------:R-:W-:Y:S01]  /*12920*/  IMAD.MOV.U32 R6, RZ, RZ, R24 ;  /* 0x000000ffff067224 */ /* 0x000fe200078e0018 */
[----:B------:R-:W1:Y:S06]  /*12930*/  S2R R21, SR_TID.X ;  /* 0x0000000000157919 */ /* 0x000e6c0000002100 */
[----:B------:R-:W2:Y:S01]  /*12940*/  LDC R17, c[0x0][0x430] ;  /* 0x00010c00ff117b82 */ /* 0x000ea20000000800 */
[----:B------:R-:W-:Y:S01]  /*12950*/  VIADD R0, R19, 0xffffffff ;  /* 0xffffffff13007836 */ /* 0x000fe20000000000 */
[----:B------:R-:W-:Y:S01]  /*12960*/  LOP3.LUT R16, R16, 0xffffffef, RZ, 0xc0, !PT ;  /* 0xffffffef10107812 */ /* 0x000fe200078ec0ff */
[----:B------:R-:W-:Y:S01]  /*12970*/  ULDC UR4, c[0x0][0x2f4] ;  /* 0x0000bd0000047ab9 */ /* 0x000fe20000000800 */
[----:B0-----:R-:W-:-:S04]  /*12980*/  ISETP.NE.U32.AND P0, PT, R2, RZ, PT ;  /* 0x000000ff0200720c */ /* 0x001fc80003f05070 */
[----:B------:R-:W-:-:S13]  /*12990*/  ISETP.NE.AND.EX P0, PT, R3, RZ, PT, P0 ;  /* 0x000000ff0300720c */ /* 0x000fda0003f05300 */
[----:B------:R-:W0:Y:S02]  /*129a0*/  @P0 LDC.64 R2, c[0x0][0x9f8] ;  /* 0x00027e00ff020b82 */ /* 0x000e240000000a00 */
[----:B0-----:R-:W-:-:S05]  /*129b0*/  @P0 IMAD.WIDE R2, R24, 0x4, R2 ;  /* 0x0000000418020825 */ /* 0x001fca00078e0202 */
[----:B------:R0:W3:Y:S01]  /*129c0*/  @P0 LDG.E R6, desc[UR36][R2.64] ;  /* 0x0000002402060981 */ /* 0x0000e2000c1e1900 */
[C---:B-1----:R-:W-:Y:S01]  /*129d0*/  LOP3.LUT R20, R21.reuse, 0x7f, RZ, 0xc0, !PT ;  /* 0x0000007f15147812 */ /* 0x042fe200078ec0ff */
[----:B------:R-:W-:Y:S01]  /*129e0*/  IMAD.SHL.U32 R23, R21, 0x20, RZ ;  /* 0x0000002015177824 */ /* 0x000fe200078e00ff */
[----:B--2---:R-:W-:Y:S02]  /*129f0*/  ISETP.NE.AND P1, PT, R17, 0x1, PT ;  /* 0x000000011100780c */ /* 0x004fe40003f25270 */
[----:B------:R-:W-:Y:S02]  /*12a00*/  SHF.R.U32.HI R4, RZ, 0x2, R20 ;  /* 0x00000002ff047819 */ /* 0x000fe40000011614 */
[----:B------:R-:W-:-:S03]  /*12a10*/  LOP3.LUT R23, R23, 0x60, RZ, 0xc0, !PT ;  /* 0x0000006017177812 */ /* 0x000fc600078ec0ff */
[----:B------:R-:W-:-:S04]  /*12a20*/  IMAD R4, R0, 0x80, R4 ;  /* 0x0000008000047824 */ /* 0x000fc800078e0204 */
[----:B------:R-:W-:Y:S02]  /*12a30*/  IMAD.IADD R7, R23, 0x1, R4 ;  /* 0x0000000117077824 */ /* 0x000fe400078e0204 */
[----:B------:R-:W1:Y:S01]  /*12a40*/  @P1 LDC R5, c[0x0][0x434] ;  /* 0x00010d00ff051b82 */ /* 0x000e620000000800 */
[----:B------:R-:W-:Y:S01]  /*12a50*/  @P1 LOP3.LUT R16, R16, 0x10, RZ, 0xfc, !PT ;  /* 0x0000001010101812 */ /* 0x000fe200078efcff */
[C---:B-----5:R-:W-:Y:S01]  /*12a60*/  IMAD.IADD R8, R7.reuse, 0x1, R22 ;  /* 0x0000000107087824 */ /* 0x060fe200078e0216 */
[----:B------:R-:W-:-:S03]  /*12a70*/  ISETP.GE.AND P0, PT, R7, UR49, PT ;  /* 0x0000003107007c0c */ /* 0x000fc6000bf06270 */
[----:B------:R-:W-:Y:S02]  /*12a80*/  IMAD.MOV.U32 R7, RZ, RZ, R8 ;  /* 0x000000ffff077224 */ /* 0x000fe400078e0008 */
[----:B0-----:R-:W0:Y:S08]  /*12a90*/  @P1 LDC R3, c[0x0][0x438] ;  /* 0x00010e00ff031b82 */ /* 0x001e300000000800 */
[----:B------:R-:W2:Y:S01]  /*12aa0*/  @!P0 LDC.64 R10, c[0x0][0x428] ;  /* 0x00010a00ff0a8b82 */ /* 0x000ea20000000a00 */
[----:B-1----:R-:W-:-:S07]  /*12ab0*/  @P1 IMAD.HI.U32 R2, R8, R5, RZ ;  /* 0x0000000508021227 */ /* 0x002fce00078e00ff */
[----:B------:R-:W1:Y:S01]  /*12ac0*/  @!P0 LDC.64 R4, c[0x0][0x418] ;  /* 0x00010600ff048b82 */ /* 0x000e620000000a00 */
[----:B0-----:R-:W-:-:S04]  /*12ad0*/  @P1 SHF.R.U32.HI R7, RZ, R3, R2 ;  /* 0x00000003ff071219 */ /* 0x001fc80000011602 */
[----:B------:R-:W-:Y:S02]  /*12ae0*/  @!P0 SHF.R.S32.HI R3, RZ, 0x1f, R7 ;  /* 0x0000001fff038819 */ /* 0x000fe40000011407 */
[----:B------:R-:W-:Y:S01]  /*12af0*/  LOP3.LUT R16, R16, 0xfffffffb, RZ, 0xc0, !PT ;  /* 0xfffffffb10107812 */ /* 0x000fe200078ec0ff */
[----:B------:R-:W-:Y:S01]  /*12b00*/  UMOV UR5, 0xffffffff ;  /* 0xffffffff00057882 */ /* 0x000fe20000000000 */
[----:B---3--:R-:W-:Y:S01]  /*12b10*/  SHF.R.S32.HI R9, RZ, 0x1f, R6 ;  /* 0x0000001fff097819 */ /* 0x008fe20000011406 */
[----:B------:R0:W-:Y:S04]  /*12b20*/  STL [R1], R6 ;  /* 0x0000000601007387 */ /* 0x0001e80000100800 */
[----:B--2---:R-:W-:Y:S01]  /*12b30*/  @!P0 IMAD R2, R9, R10, RZ ;  /* 0x0000000a09028224 */ /* 0x004fe200078e02ff */
[----:B------:R2:W-:Y:S03]  /*12b40*/  STL [R1+0x8], R9 ;  /* 0x0000080901007387 */ /* 0x0005e60000100800 */
[----:B------:R-:W-:-:S02]  /*12b50*/  @!P0 IMAD R11, R6, R11, R2 ;  /* 0x0000000b060b8224 */ /* 0x000fc400078e0202 */
[----:B------:R-:W-:-:S04]  /*12b60*/  @!P0 IMAD.MOV.U32 R2, RZ, RZ, R7 ;  /* 0x000000ffff028224 */ /* 0x000fc800078e0007 */
[----:B------:R-:W-:-:S04]  /*12b70*/  @!P0 IMAD.WIDE.U32 R2, R6, R10, R2 ;  /* 0x0000000a06028225 */ /* 0x000fc800078e0002 */
[----:B------:R-:W-:Y:S01]  /*12b80*/  @!P0 IMAD.IADD R3, R3, 0x1, R11 ;  /* 0x0000000103038824 */ /* 0x000fe200078e020b */
[C---:B-1----:R-:W-:Y:S01]  /*12b90*/  @!P0 LEA R4, P1, R2.reuse, R4, 0x2 ;  /* 0x0000000402048211 */ /* 0x042fe200078210ff */
[----:B0-----:R-:W-:Y:S02]  /*12ba0*/  IMAD.MOV.U32 R6, RZ, RZ, RZ ;  /* 0x000000ffff067224 */ /* 0x001fe400078e00ff */
[----:B--2---:R-:W-:Y:S01]  /*12bb0*/  IMAD.SHL.U32 R9, R21, 0x8, RZ ;  /* 0x0000000815097824 */ /* 0x004fe200078e00ff */
[----:B------:R-:W-:-:S05]  /*12bc0*/  @!P0 LEA.HI.X R5, R2, R5, R3, 0x2, P1 ;  /* 0x0000000502058211 */ /* 0x000fca00008f1403 */
[----:B------:R0:W5:Y:S02]  /*12bd0*/  @!P0 LDG.E R6, desc[UR36][R4.64] ;  /* 0x0000002404068981 */ /* 0x000164000c1e1900 */
[----:B0-----:R-:W-:-:S04]  /*12be0*/  LOP3.LUT R4, R9, 0x18, RZ, 0xc0, !PT ;  /* 0x0000001809047812 */ /* 0x001fc800078ec0ff */
[C---:B------:R-:W-:Y:S02]  /*12bf0*/  ISETP.GE.AND P2, PT, R4.reuse, UR4, PT ;  /* 0x0000000404007c0c */ /* 0x040fe4000bf46270 */
[C---:B------:R-:W-:Y:S02]  /*12c00*/  LOP3.LUT R3, R4.reuse, 0x20, RZ, 0xfc, !PT ;  /* 0x0000002004037812 */ /* 0x040fe400078efcff */
[----:B------:R-:W-:Y:S02]  /*12c10*/  LOP3.LUT R2, R4, 0x40, RZ, 0xfc, !PT ;  /* 0x0000004004027812 */ /* 0x000fe400078efcff */
[----:B------:R-:W-:Y:S02]  /*12c20*/  ISETP.GE.AND P1, PT, R3, UR4, PT ;  /* 0x0000000403007c0c */ /* 0x000fe4000bf26270 */
[----:B------:R-:W-:-:S05]  /*12c30*/  ISETP.GE.AND P0, PT, R2, UR4, PT ;  /* 0x0000000402007c0c */ /* 0x000fca000bf06270 */
[----:B------:R-:W-:-:S04]  /*12c40*/  @P2 LOP3.LUT R16, R16, 0x4, RZ, 0xfc, !PT ;  /* 0x0000000410102812 */ /* 0x000fc800078efcff */
[----:B------:R-:W-:-:S04]  /*12c50*/  LOP3.LUT R16, R16, 0xfffffffe, RZ, 0xc0, !PT ;  /* 0xfffffffe10107812 */ /* 0x000fc800078ec0ff */
[----:B------:R-:W-:-:S04]  /*12c60*/  LOP3.LUT R16, R16, 0xfffffffd, RZ, 0xc0, !PT ;  /* 0xfffffffd10107812 */ /* 0x000fc800078ec0ff */
[----:B------:R-:W-:-:S04]  /*12c70*/  @P1 LOP3.LUT R16, R16, 0x2, RZ, 0xfc, !PT ;  /* 0x0000000210101812 */ /* 0x000fc800078efcff */
[----:B------:R-:W-:Y:S01]  /*12c80*/  @P0 LOP3.LUT R16, R16, 0x1, RZ, 0xfc, !PT ;  /* 0x0000000110100812 */ /* 0x000fe200078efcff */
[----:B------:R-:W-:Y:S06]  /*12c90*/  BRA.DIV UR5, `(.L_x_944) ;  /* 0x0000003205047947 */ /* 0x000fec000b800000 */
.L_x_986:
[----:B------:R-:W2:Y:S01]  /*12ca0*/  LDL R2, [R1+0xc] ;  /* 0x00000c0001027983 */ /* 0x000ea20000100800 */
[----:B------:R-:W-:Y:S01]  /*12cb0*/  IMAD.U32 R29, RZ, RZ, UR41 ;  /* 0x00000029ff1d7e24 */ /* 0x000fe2000f8e00ff */
[----:B------:R-:W-:Y:S01]  /*12cc0*/  LOP3.LUT R16, R16, 0xfffffff7, RZ, 0xc0, !PT ;  /* 0xfffffff710107812 */ /* 0x000fe200078ec0ff */
[----:B------:R-:W-:Y:S02]  /*12cd0*/  IMAD.MOV R5, RZ, RZ, -R7 ;  /* 0x000000ffff057224 */ /* 0x000fe400078e0a07 */
[----:B------:R-:W-:Y:S01]  /*12ce0*/  IMAD.MOV.U32 R26, RZ, RZ, R0 ;  /* 0x000000ffff1a7224 */ /* 0x000fe200078e0000 */
[----:B------:R-:W-:Y:S01]  /*12cf0*/  SHF.R.S32.HI R29, RZ, 0x1f, R29 ;  /* 0x0000001fff1d7819 */ /* 0x000fe2000001141d */
[----:B------:R-:W-:Y:S01]  /*12d00*/  IMAD R5, R17, R5, R8 ;  /* 0x0000000511057224 */ /* 0x000fe200078e0208 */
[----:B--2---:R-:W-:-:S13]  /*12d10*/  R2UR UR4, R2 ;  /* 0x00000000020472ca */ /* 0x004fda00000e0000 */
[----:B------:R-:W-:-:S06]  /*12d20*/  ULOP3.LUT UR4, UR4, 0x2, URZ, 0xfc, !UPT ;  /* 0x0000000204047892 */ /* 0x000fcc000f8efc3f */
[----:B------:R-:W-:-:S05]  /*12d30*/  IMAD.U32 R2, RZ, RZ, UR4 ;  /* 0x00000004ff027e24 */ /* 0x000fca000f8e00ff */
[----:B------:R-:W-:-:S13]  /*12d40*/  ISETP.NE.AND P0, PT, R2, 0x3, PT ;  /* 0x000000030200780c */ /* 0x000fda0003f05270 */
[----:B------:R-:W-:Y:S01]  /*12d50*/  @P0 LOP3.LUT R16, R16, 0x8, RZ, 0xfc, !PT ;  /* 0x0000000810100812 */ /* 0x000fe200078efcff */
[----:B------:R-:W-:Y:S06]  /*12d60*/  @!P0 BRA `(.L_x_945) ;  /* 0x0000000000048947 */ /* 0x000fec0003800000 */
[----:B------:R-:W-:Y:S01]  /*12d70*/  BPT.TRAP 0x1 ;  /* 0x000000040000795c */ /* 0x000fe20000300000 */
.L_x_945:
[----:B------:R-:W-:Y:S01]  /*12d80*/  IMAD.MOV.U32 R10, RZ, RZ, 0x1 ;  /* 0x00000001ff0a7424 */ /* 0x000fe200078e00ff */
[----:B------:R-:W-:Y:S01]  /*12d90*/  SHF.R.S32.HI R7, RZ, 0x1f, R5 ;  /* 0x0000001fff077819 */ /* 0x000fe20000011405 */
[----:B------:R-:W-:Y:S01]  /*12da0*/  ULDC.64 UR4, c[0x0][0x328] ;  /* 0x0000ca0000047ab9 */ /* 0x000fe20000000a00 */
[----:B-----5:R-:W-:Y:S02]  /*12db0*/  SHF.R.S32.HI R4, RZ, 0x1f, R6 ;  /* 0x0000001fff047819 */ /* 0x020fe40000011406 */
[----:B------:R-:W-:Y:S01]  /*12dc0*/  SHF.L.U32 R10, R10, 0x1f, RZ ;  /* 0x0000001f0a0a7819 */ /* 0x000fe200000006ff */
[----:B------:R-:W-:Y:S01]  /*12dd0*/  IMAD R2, R7, UR4, RZ ;  /* 0x0000000407027c24 */ /* 0x000fe2000f8e02ff */
[----:B------:R-:W-:Y:S02]  /*12de0*/  R2UR UR6, R29 ;  /* 0x000000001d0672ca */ /* 0x000fe400000e0000 */
[----:B------:R-:W0:Y:S01]  /*12df0*/  SYNCS.PHASECHK.TRANS64.TRYWAIT P0, [UR47+0x2d840], R10 ;  /* 0x02d8400aff0075a7 */ /* 0x000e22000800016f */
[----:B------:R-:W-:-:S02]  /*12e00*/  IMAD R11, R5, UR5, R2 ;  /* 0x00000005050b7c24 */ /* 0x000fc4000f8e0202 */
[----:B------:R-:W-:Y:S01]  /*12e10*/  IMAD.WIDE.U32 R2, R5, UR4, RZ ;  /* 0x0000000405027c25 */ /* 0x000fe2000f8e00ff */
[----:B------:R-:W-:-:S03]  /*12e20*/  ULDC.64 UR4, c[0x0][0x338] ;  /* 0x0000ce0000047ab9 */ /* 0x000fc60000000a00 */
[----:B------:R-:W-:Y:S02]  /*12e30*/  IMAD.IADD R3, R3, 0x1, R11 ;  /* 0x0000000103037824 */ /* 0x000fe400078e020b */
[----:B------:R-:W-:Y:S02]  /*12e40*/  IMAD R11, R4, UR4, RZ ;  /* 0x00000004040b7c24 */ /* 0x000fe4000f8e02ff */
[----:B------:R-:W-:-:S04]  /*12e50*/  IMAD.WIDE.U32 R2, R6, UR4, R2 ;  /* 0x0000000406027c25 */ /* 0x000fc8000f8e0002 */
[----:B------:R-:W-:Y:S01]  /*12e60*/  IMAD R8, R6, UR5, R11 ;  /* 0x0000000506087c24 */ /* 0x000fe2000f8e020b */
[----:B------:R-:W-:Y:S02]  /*12e70*/  ULDC.64 UR4, c[0x0][0x330] ;  /* 0x0000cc0000047ab9 */ /* 0x000fe40000000a00 */
[----:B------:R-:W-:Y:S01]  /*12e80*/  IMAD.U32 R11, RZ, RZ, UR4 ;  /* 0x00000004ff0b7e24 */ /* 0x000fe2000f8e00ff */
[----:B------:R-:W-:Y:S01]  /*12e90*/  UIMAD UR4, UR6, UR4, URZ ;  /* 0x00000004060472a4 */ /* 0x000fe2000f8e023f */
[----:B------:R-:W-:Y:S02]  /*12ea0*/  IMAD.IADD R3, R3, 0x1, R8 ;  /* 0x0000000103037824 */ /* 0x000fe400078e0208 */
[----:B------:R-:W-:Y:S01]  /*12eb0*/  ULDC.64 UR6, c[0x0][0x318] ;  /* 0x0000c60000067ab9 */ /* 0x000fe20000000a00 */
[----:B------:R-:W-:Y:S02]  /*12ec0*/  UIMAD UR4, UR41, UR5, UR4 ;  /* 0x00000005290472a4 */ /* 0x000fe4000f8e0204 */
[----:B------:R-:W-:-:S04]  /*12ed0*/  IMAD.WIDE.U32 R2, R11, UR41, R2 ;  /* 0x000000290b027c25 */ /* 0x000fc8000f8e0002 */
[----:B------:R-:W-:Y:S01]  /*12ee0*/  VIADD R3, R3, UR4 ;  /* 0x0000000403037c36 */ /* 0x000fe20008000000 */
[----:B------:R-:W-:-:S04]  /*12ef0*/  LEA R17, P1, R2, UR6, 0x1 ;  /* 0x0000000602117c11 */ /* 0x000fc8000f8208ff */
[----:B------:R-:W-:Y:S01]  /*12f00*/  LEA.HI.X R18, R2, UR7, R3, 0x1, P1 ;  /* 0x0000000702127c11 */ /* 0x000fe200088f0c03 */
[----:B0-----:R-:W-:Y:S08]  /*12f10*/  @!P0 BRA `(.L_x_946) ;  /* 0x0000002c00848947 */ /* 0x001ff00003800000 */
.L_x_987:
[----:B------:R-:W1:Y:S01]  /*12f20*/  S2R R11, SR_TID.X ;  /* 0x00000000000b7919 */ /* 0x000e620000002100 */
[----:B------:R-:W-:Y:S01]  /*12f30*/  ULDC.64 UR4, c[0x0][0x300] ;  /* 0x0000c00000047ab9 */ /* 0x000fe20000000a00 */
[----:B------:R-:W-:Y:S01]  /*12f40*/  R2UR UR6, R29 ;  /* 0x000000001d0672ca */ /* 0x000fe200000e0000 */
[----:B------:R-:W-:Y:S01]  /*12f50*/  IMAD R2, R7, UR4, RZ ;  /* 0x0000000407027c24 */ /* 0x000fe2000f8e02ff */
[----:B0-----:R-:W0:Y:S01]  /*12f60*/  S2R R10, SR_TID.X ;  /* 0x00000000000a7919 */ /* 0x001e220000002100 */
[C---:B------:R-:W-:Y:S02]  /*12f70*/  LOP3.LUT P4, RZ, R16.reuse, 0x4, RZ, 0xc0, !PT ;  /* 0x0000000410ff7812 */ /* 0x040fe4000788c0ff */
[C---:B------:R-:W-:Y:S01]  /*12f80*/  IMAD R7, R5.reuse, UR5, R2 ;  /* 0x0000000505077c24 */ /* 0x040fe2000f8e0202 */
[C---:B------:R-:W-:Y:S01]  /*12f90*/  LOP3.LUT P3, RZ, R16.reuse, 0x2, RZ, 0xc0, !PT ;  /* 0x0000000210ff7812 */ /* 0x040fe2000786c0ff */
[----:B------:R-:W-:Y:S01]  /*12fa0*/  IMAD.WIDE.U32 R2, R5, UR4, RZ ;  /* 0x0000000405027c25 */ /* 0x000fe2000f8e00ff */
[----:B------:R-:W-:Y:S01]  /*12fb0*/  ULDC.64 UR4, c[0x0][0x310] ;  /* 0x0000c40000047ab9 */ /* 0x000fe20000000a00 */
[----:B------:R-:W-:-:S02]  /*12fc0*/  LOP3.LUT P2, RZ, R16, 0x1, RZ, 0xc0, !PT ;  /* 0x0000000110ff7812 */ /* 0x000fc4000784c0ff */
[----:B------:R-:W-:Y:S02]  /*12fd0*/  IMAD.IADD R3, R3, 0x1, R7 ;  /* 0x0000000103037824 */ /* 0x000fe400078e0207 */
[----:B------:R-:W-:Y:S02]  /*12fe0*/  IMAD R5, R4, UR4, RZ ;  /* 0x0000000404057c24 */ /* 0x000fe4000f8e02ff */
[----:B------:R-:W-:-:S04]  /*12ff0*/  IMAD.WIDE.U32 R2, R6, UR4, R2 ;  /* 0x0000000406027c25 */ /* 0x000fc8000f8e0002 */
[----:B------:R-:W-:Y:S01]  /*13000*/  IMAD R5, R6, UR5, R5 ;  /* 0x0000000506057c24 */ /* 0x000fe2000f8e0205 */
[----:B------:R-:W-:Y:S01]  /*13010*/  ULDC.64 UR4, c[0x0][0x308] ;  /* 0x0000c20000047ab9 */ /* 0x000fe20000000a00 */
[----:B------:R-:W-:Y:S01]  /*13020*/  IMAD.SHL.U32 R4, R20, 0x8, RZ ;  /* 0x0000000814047824 */ /* 0x000fe200078e00ff */
[----:B------:R-:W-:Y:S01]  /*13030*/  LOP3.LUT R6, R9, 0xc0, RZ, 0xc0, !PT ;  /* 0x000000c009067812 */ /* 0x000fe200078ec0ff */
[----:B------:R-:W-:Y:S02]  /*13040*/  IMAD.IADD R3, R3, 0x1, R5 ;  /* 0x0000000103037824 */ /* 0x000fe400078e0205 */
[----:B------:R-:W-:Y:S01]  /*13050*/  IMAD.MOV.U32 R5, RZ, RZ, -0x80 ;  /* 0xffffff80ff057424 */ /* 0x000fe200078e00ff */
[----:B------:R-:W-:Y:S02]  /*13060*/  LOP3.LUT R4, R4, 0x300, RZ, 0xc0, !PT ;  /* 0x0000030004047812 */ /* 0x000fe400078ec0ff */
[--C-:B------:R-:W-:Y:S01]  /*13070*/  LOP3.LUT R6, R6, 0x18, R9.reuse, 0xf8, !PT ;  /* 0x0000001806067812 */ /* 0x100fe200078ef809 */
[----:B------:R-:W-:Y:S01]  /*13080*/  IMAD R8, R0, R5, UR49 ;  /* 0x0000003100087e24 */ /* 0x000fe2000f8e0205 */
[----:B-1----:R-:W-:Y:S01]  /*13090*/  LOP3.LUT R11, R11, 0x7f, RZ, 0xc0, !PT ;  /* 0x0000007f0b0b7812 */ /* 0x002fe200078ec0ff */
[----:B------:R-:W-:Y:S01]  /*130a0*/  IMAD.U32 R5, RZ, RZ, UR4 ;  /* 0x00000004ff057e24 */ /* 0x000fe2000f8e00ff */
[----:B------:R-:W-:Y:S01]  /*130b0*/  UIMAD UR4, UR6, UR4, URZ ;  /* 0x00000004060472a4 */ /* 0x000fe2000f8e023f */
[----:B------:R-:W-:-:S02]  /*130c0*/  LOP3.LUT R4, R4, 0x20, R9, 0xf8, !PT ;  /* 0x0000002004047812 */ /* 0x000fc400078ef809 */
[----:B------:R-:W-:Y:S01]  /*130d0*/  IMAD.WIDE.U32 R2, R5, UR41, R2 ;  /* 0x0000002905027c25 */ /* 0x000fe2000f8e0002 */
[----:B------:R-:W-:Y:S01]  /*130e0*/  UIMAD UR4, UR41, UR5, UR4 ;  /* 0x00000005290472a4 */ /* 0x000fe2000f8e0204 */
[----:B------:R-:W-:Y:S01]  /*130f0*/  SHF.R.U32.HI R11, RZ, 0x2, R11 ;  /* 0x00000002ff0b7819 */ /* 0x000fe2000001160b */
[----:B------:R-:W-:Y:S01]  /*13100*/  ULDC.64 UR6, c[0x0][0x2e8] ;  /* 0x0000ba0000067ab9 */ /* 0x000fe20000000a00 */
[----:B0-----:R-:W-:Y:S02]  /*13110*/  LOP3.LUT R28, R6, 0x18, R10, 0x78, !PT ;  /* 0x00000018061c7812 */ /* 0x001fe400078e780a */
[----:B------:R-:W-:Y:S01]  /*13120*/  LEA R0, P1, R2, UR6, 0x1 ;  /* 0x0000000602007c11 */ /* 0x000fe2000f8208ff */
[----:B------:R-:W-:Y:S01]  /*13130*/  VIADD R9, R3, UR4 ;  /* 0x0000000403097c36 */ /* 0x000fe20008000000 */
[----:B------:R-:W-:Y:S01]  /*13140*/  UMOV UR4, 0xffffffff ;  /* 0xffffffff00047882 */ /* 0x000fe20000000000 */
[----:B------:R-:W-:Y:S01]  /*13150*/  IMAD.IADD R8, R8, 0x1, -R11 ;  /* 0x0000000108087824 */ /* 0x000fe200078e0a0b */
[----:B------:R-:W-:-:S02]  /*13160*/  LOP3.LUT R28, R4, R28, RZ, 0xfc, !PT ;  /* 0x0000001c041c7212 */ /* 0x000fc400078efcff */
        /* <DEDUP_REMOVED lines=11> */
[----:B------:R-:W-:Y:S01]  /*13220*/  SHFL.IDX PT, R3, R0, 0x2, 0x1c1f ;  /* 0x005c1f0000037f89 */ /* 0x000fe200000e0000 */
[----:B-1----:R-:W-:Y:S02]  /*13230*/  IMAD.MOV.U32 R7, RZ, RZ, R6 ;  /* 0x000000ffff077224 */ /* 0x002fe400078e0006 */
[----:B0-----:R-:W-:Y:S02]  /*13240*/  IMAD.SHL.U32 R11, R2, 0x8, RZ ;  /* 0x00000008020b7824 */ /* 0x001fe400078e00ff */
[----:B------:R-:W0:Y:S01]  /*13250*/  SHFL.IDX PT, R2, R9, 0x2, 0x1c1f ;  /* 0x005c1f0009027f89 */ /* 0x000e2200000e0000 */
[----:B--2---:R-:W-:Y:S02]  /*13260*/  IMAD.MOV.U32 R6, RZ, RZ, R14 ;  /* 0x000000ffff067224 */ /* 0x004fe400078e000e */
[----:B------:R-:W-:Y:S01]  /*13270*/  LOP3.LUT R11, R11, 0x18, RZ, 0xc0, !PT ;  /* 0x000000180b0b7812 */ /* 0x000fe200078ec0ff */
[----:B------:R-:W1:Y:S01]  /*13280*/  SHFL.IDX PT, R9, R9, 0x3, 0x1c1f ;  /* 0x007c1f0009097f89 */ /* 0x000e6200000e0000 */
[----:B---3--:R-:W-:-:S03]  /*13290*/  LOP3.LUT R5, R5, R4, RZ, 0x3c, !PT ;  /* 0x0000000405057212 */ /* 0x008fc600078e3cff */
[----:B------:R-:W-:Y:S01]  /*132a0*/  @P0 IMAD.WIDE.U32 R6, R11, 0x2, R6 ;  /* 0x000000020b060825 */ /* 0x000fe200078e0006 */
[----:B------:R2:W3:Y:S01]  /*132b0*/  SHFL.IDX PT, R14, R0, 0x3, 0x1c1f ;  /* 0x007c1f00000e7f89 */ /* 0x0004e200000e0000 */
[----:B------:R-:W-:-:S03]  /*132c0*/  LOP3.LUT R4, R5, R4, RZ, 0x3c, !PT ;  /* 0x0000000405047212 */ /* 0x000fc600078e3cff */
[----:B------:R2:W-:Y:S01]  /*132d0*/  @P0 LDGSTS.E.BYPASS.LTC128B.128 [R21+0x15400], desc[UR36][R6.64], !P4 ;  /* 0x1540000006150fae */ /* 0x0005e2000e101d64 */
[----:B------:R-:W-:-:S03]  /*132e0*/  LOP3.LUT R5, R5, R4, RZ, 0x3c, !PT ;  /* 0x0000000405057212 */ /* 0x000fc600078e3cff */
[----:B------:R2:W-:Y:S01]  /*132f0*/  @P0 LDGSTS.E.BYPASS.LTC128B.128 [R21+0x17400], desc[UR36][R6.64+0x40], !P3 ;  /* 0x1740004006150fae */ /* 0x0005e2000d901d64 */
[----:B------:R-:W-:-:S03]  /*13300*/  @P1 IMAD.WIDE.U32 R4, R11, 0x2, R4 ;  /* 0x000000020b041825 */ /* 0x000fc600078e0004 */
[----:B------:R2:W-:Y:S01]  /*13310*/  @P0 LDGSTS.E.BYPASS.LTC128B.128 [R21+0x19400], desc[UR36][R6.64+0x80], !P2 ;  /* 0x1940008006150fae */ /* 0x0005e2000d101d64 */
[----:B------:R-:W-:Y:S02]  /*13320*/  ISETP.GE.AND P0, PT, R8, 0x41, PT ;  /* 0x000000410800780c */ /* 0x000fe40003f06270 */
[-C--:B0-----:R-:W-:Y:S01]  /*13330*/  LOP3.LUT R3, R3, R2.reuse, RZ, 0x3c, !PT ;  /* 0x0000000203037212 */ /* 0x081fe200078e3cff */
[----:B------:R2:W-:Y:S03]  /*13340*/  @P1 LDGSTS.E.BYPASS.LTC128B.128 [R25+0x15c00], desc[UR36][R4.64], !P4 ;  /* 0x15c0000004191fae */ /* 0x0005e6000e101d64 */
[C---:B------:R-:W-:Y:S01]  /*13350*/  LOP3.LUT R2, R3.reuse, R2, RZ, 0x3c, !PT ;  /* 0x0000000203027212 */ /* 0x040fe200078e3cff */
[----:B------:R2:W-:Y:S03]  /*13360*/  @P1 LDGSTS.E.BYPASS.LTC128B.128 [R25+0x17c00], desc[UR36][R4.64+0x40], !P3 ;  /* 0x17c0004004191fae */ /* 0x0005e6000d901d64 */
[----:B------:R-:W-:Y:S01]  /*13370*/  LOP3.LUT R3, R3, R2, RZ, 0x3c, !PT ;  /* 0x0000000203037212 */ /* 0x000fe200078e3cff */
[----:B------:R2:W-:Y:S02]  /*13380*/  @P1 LDGSTS.E.BYPASS.LTC128B.128 [R25+0x19c00], desc[UR36][R4.64+0x80], !P2 ;  /* 0x19c0008004191fae */ /* 0x0005e4000d101d64 */
[----:B------:R-:W-:Y:S01]  /*13390*/  @P0 LEA R27, R28, UR47, 0x1 ;  /* 0x0000002f1c1b0c11 */ /* 0x000fe2000f8e08ff */
[----:B------:R-:W-:-:S05]  /*133a0*/  @P0 IMAD.WIDE.U32 R2, R11, 0x2, R2 ;  /* 0x000000020b020825 */ /* 0x000fca00078e0002 */
[----:B------:R2:W-:Y:S04]  /*133b0*/  @P0 LDGSTS.E.BYPASS.LTC128B.128 [R27+0x16400], desc[UR36][R2.64], !P4 ;  /* 0x16400000021b0fae */ /* 0x0005e8000e101d64 */
[----:B------:R2:W-:Y:S04]  /*133c0*/  @P0 LDGSTS.E.BYPASS.LTC128B.128 [R27+0x18400], desc[UR36][R2.64+0x40], !P3 ;  /* 0x18400040021b0fae */ /* 0x0005e8000d901d64 */
[----:B-1-3--:R2:W-:Y:S02]  /*133d0*/  @P0 LDGSTS.E.BYPASS.LTC128B.128 [R27+0x1a400], desc[UR36][R2.64+0x80], !P2 ;  /* 0x1a400080021b0fae */ /* 0x00a5e4000d101d64 */
.L_x_997:
[----:B------:R-:W-:Y:S01]  /*133e0*/  ISETP.GE.AND P0, PT, R8, 0x61, PT ;  /* 0x000000610800780c */ /* 0x000fe20003f06270 */
[----:B--2---:R-:W-:Y:S02]  /*133f0*/  IMAD.SHL.U32 R27, R10, 0x8, RZ ;  /* 0x000000080a1b7824 */ /* 0x004fe400078e00ff */
[----:B------:R-:W-:Y:S02]  /*13400*/  IMAD.MOV.U32 R2, RZ, RZ, R14 ;  /* 0x000000ffff027224 */ /* 0x000fe400078e000e */
[----:B------:R-:W-:Y:S01]  /*13410*/  IMAD.MOV.U32 R3, RZ, RZ, R9 ;  /* 0x000000ffff037224 */ /* 0x000fe200078e0009 */
[----:B------:R-:W-:-:S07]  /*13420*/  LOP3.LUT R27, R27, 0x18, RZ, 0xc0, !PT ;  /* 0x000000181b1b7812 */ /* 0x000fce00078ec0ff */
[----:B------:R-:W-:Y:S01]  /*13430*/  @P0 IMAD.WIDE.U32 R2, R27, 0x2, R2 ;  /* 0x000000021b020825 */ /* 0x000fe200078e0002 */
[----:B------:R-:W-:-:S05]  /*13440*/  @P0 LEA R5, R28, UR47, 0x1 ;  /* 0x0000002f1c050c11 */ /* 0x000fca000f8e08ff */
        /* <DEDUP_REMOVED lines=10> */
[----:B------:R-:W-:-:S13]  /*134f0*/  LOP3.LUT P1, RZ, R16, 0x8, RZ, 0xc0, !PT ;  /* 0x0000000810ff7812 */ /* 0x000fda000782c0ff */
[----:B0-----:R-:W-:Y:S05]  /*13500*/  @!P1 BRA `(.L_x_948) ;  /* 0x0000000000049947 */ /* 0x001fea0003800000 */
[----:B------:R-:W-:Y:S01]  /*13510*/  BPT.TRAP 0x1 ;  /* 0x000000040000795c */ /* 0x000fe20000300000 */
.L_x_948:
        /* <DEDUP_REMOVED lines=18> */
[----:B------:R-:W-:Y:S02]  /*13640*/  IMAD.U32 R4, RZ, RZ, UR6 ;  /* 0x00000006ff047e24 */ /* 0x000fe4000f8e00ff */
[----:B------:R-:W0:Y:S01]  /*13650*/  LDC.64 R2, c[0x4][R2] ;  /* 0x0100000002027b82 */ /* 0x000e220000000a00 */
[----:B------:R-:W-:Y:S02]  /*13660*/  IMAD.U32 R5, RZ, RZ, UR7 ;  /* 0x00000007ff057e24 */ /* 0x000fe4000f8e00ff */
        /* <DEDUP_REMOVED lines=8> */
[----:B0-----:R-:W-:Y:S05]  /*136f0*/  CALL.ABS.NOINC R2 ;  /* 0x0000000002007343 */ /* 0x001fea0003c00000 */
.L_x_949:
[----:B------:R-:W0:Y:S01]  /*13700*/  S2R R13, SR_TID.X ;  /* 0x00000000000d7919 */ /* 0x000e220000002100 */
[----:B------:R-:W-:Y:S01]  /*13710*/  UISETP.NE.AND UP0, UPT, UR50, URZ, UPT ;  /* 0x0000003f3200728c */ /* 0x000fe2000bf05270 */
[----:B------:R-:W-:Y:S01]  /*13720*/  IMAD.U32 R4, RZ, RZ, UR38 ;  /* 0x00000026ff047e24 */ /* 0x000fe2000f8e00ff */
[----:B------:R-:W-:Y:S01]  /*13730*/  ULDC.64 UR4, c[0x0][0x2e0] ;  /* 0x0000b80000047ab9 */ /* 0x000fe20000000a00 */
[----:B------:R-:W-:Y:S01]  /*13740*/  IMAD.U32 R3, RZ, RZ, UR48 ;  /* 0x00000030ff037e24 */ /* 0x000fe2000f8e00ff */
[----:B------:R-:W1:Y:S01]  /*13750*/  LDC R20, c[0x0][0x448] ;  /* 0x00011200ff147b82 */ /* 0x000e620000000800 */
[----:B------:R-:W-:Y:S01]  /*13760*/  IMAD.MOV.U32 R2, RZ, RZ, R4 ;  /* 0x000000ffff027224 */ /* 0x000fe200078e0004 */
[----:B------:R-:W-:Y:S01]  /*13770*/  PLOP3.LUT P1, PT, PT, PT, UP0, 0x80, 0x0 ;  /* 0x000000000000781c */ /* 0x000fe20003f2f008 */
[----:B------:R-:W-:Y:S01]  /*13780*/  IMAD R25, R25, UR4, RZ ;  /* 0x0000000419197c24 */ /* 0x000fe2000f8e02ff */
[----:B------:R-:W-:Y:S01]  /*13790*/  PLOP3.LUT P0, PT, PT, PT, UP0, 0x80, 0x0 ;  /* 0x000000000000781c */ /* 0x000fe20003f0f008 */
[----:B------:R-:W-:-:S02]  /*137a0*/  IMAD.WIDE.U32 R2, R24, UR4, R2 ;  /* 0x0000000418027c25 */ /* 0x000fc4000f8e0002 */
[----:B------:R-:W-:Y:S02]  /*137b0*/  @UP0 ULDC UR4, c[0x0][0x44c] ;  /* 0x0001130000040ab9 */ /* 0x000fe40000000800 */
[----:B------:R-:W-:Y:S02]  /*137c0*/  IMAD.U32 R5, RZ, RZ, UR39 ;  /* 0x00000027ff057e24 */ /* 0x000fe4000f8e00ff */
[----:B------:R-:W-:-:S04]  /*137d0*/  IMAD R25, R24, UR5, R25 ;  /* 0x0000000518197c24 */ /* 0x000fc8000f8e0219 */
[----:B------:R-:W-:Y:S01]  /*137e0*/  IMAD.IADD R3, R3, 0x1, R25 ;  /* 0x0000000103037824 */ /* 0x000fe200078e0219 */
[C---:B0-----:R-:W-:Y:S01]  /*137f0*/  LOP3.LUT R21, R13.reuse, 0x7f, RZ, 0xc0, !PT ;  /* 0x0000007f0d157812 */ /* 0x041fe200078ec0ff */
[----:B------:R-:W-:-:S03]  /*13800*/  IMAD.SHL.U32 R13, R13, 0x8, RZ ;  /* 0x000000080d0d7824 */ /* 0x000fc600078e00ff */
[----:B------:R-:W-:Y:S02]  /*13810*/  SHF.R.U32.HI R21, RZ, 0x2, R21 ;  /* 0x00000002ff157819 */ /* 0x000fe40000011615 */
[----:B------:R-:W-:Y:S02]  /*13820*/  LOP3.LUT R13, R13, 0x18, RZ, 0xc0, !PT ;  /* 0x000000180d0d7812 */ /* 0x000fe400078ec0ff */
[----:B------:R-:W-:Y:S02]  /*13830*/  IADD3 R7, R21, UR42, R23 ;  /* 0x0000002a15077c10 */ /* 0x000fe4000fffe017 */
[C---:B------:R-:W-:Y:S02]  /*13840*/  LOP3.LUT R14, R13.reuse, 0x20, RZ, 0xfc, !PT ;  /* 0x000000200d0e7812 */ /* 0x040fe400078efcff */
[----:B------:R-:W-:Y:S01]  /*13850*/  LOP3.LUT R13, R13, 0x40, RZ, 0xfc, !PT ;  /* 0x000000400d0d7812 */ /* 0x000fe200078efcff */
[----:B------:R-:W-:Y:S01]  /*13860*/  @P1 IMAD.HI.U32 R0, R7, UR4, RZ ;  /* 0x0000000407001c27 */ /* 0x000fe2000f8e00ff */
[----:B------:R-:W-:Y:S01]  /*13870*/  PLOP3.LUT P1, PT, PT, PT, UP0, 0x80, 0x0 ;  /* 0x000000000000781c */ /* 0x000fe20003f2f008 */
[----:B------:R-:W-:-:S02]  /*13880*/  @UP0 ULDC UR4, c[0x0][0x450] ;  /* 0x0001140000040ab9 */ /* 0x000fc40000000800 */
[----:B------:R-:W-:Y:S01]  /*13890*/  IMAD.MOV.U32 R5, RZ, RZ, R7 ;  /* 0x000000ffff057224 */ /* 0x000fe200078e0007 */
[----:B------:R-:W-:Y:S01]  /*138a0*/  @P0 SHF.R.U32.HI R5, RZ, UR4, R0 ;  /* 0x00000004ff050c19 */ /* 0x000fe20008011600 */
[----:B------:R-:W-:Y:S01]  /*138b0*/  VIADD R0, R7, 0x80 ;  /* 0x0000008007007836 */ /* 0x000fe20000000000 */
[----:B------:R-:W-:Y:S01]  /*138c0*/  PLOP3.LUT P0, PT, PT, PT, UP0, 0x80, 0x0 ;  /* 0x000000000000781c */ /* 0x000fe20003f0f008 */
[----:B------:R-:W-:Y:S02]  /*138d0*/  @UP0 ULDC UR4, c[0x0][0x44c] ;  /* 0x0001130000040ab9 */ /* 0x000fe40000000800 */
[----:B------:R-:W-:Y:S02]  /*138e0*/  IMAD.MOV.U32 R10, RZ, RZ, R0 ;  /* 0x000000ffff0a7224 */ /* 0x000fe400078e0000 */
[----:B------:R-:W-:Y:S02]  /*138f0*/  IMAD.MOV R9, RZ, RZ, -R5 ;  /* 0x000000ffff097224 */ /* 0x000fe400078e0a05 */
[----:B------:R-:W-:Y:S01]  /*13900*/  @P1 IMAD.HI.U32 R4, R0, UR4, RZ ;  /* 0x0000000400041c27 */ /* 0x000fe2000f8e00ff */
[----:B------:R-:W-:-:S03]  /*13910*/  @UP0 ULDC UR4, c[0x0][0x450] ;  /* 0x0001140000040ab9 */ /* 0x000fc60000000800 */
[----:B-1----:R-:W-:Y:S02]  /*13920*/  IMAD R9, R20, R9, R7 ;  /* 0x0000000914097224 */ /* 0x002fe400078e0207 */
[----:B------:R-:W-:Y:S01]  /*13930*/  @P0 SHF.R.U32.HI R10, RZ, UR4, R4 ;  /* 0x00000004ff0a0c19 */ /* 0x000fe20008011604 */
[----:B------:R-:W-:Y:S01]  /*13940*/  ULDC.64 UR4, c[0x0][0x2d0] ;  /* 0x0000b40000047ab9 */ /* 0x000fe20000000a00 */
[----:B------:R-:W-:Y:S02]  /*13950*/  SHF.R.S32.HI R4, RZ, 0x1f, R5 ;  /* 0x0000001fff047819 */ /* 0x000fe40000011405 */
[----:B------:R-:W-:Y:S01]  /*13960*/  SHF.R.S32.HI R12, RZ, 0x1f, R10 ;  /* 0x0000001fff0c7819 */ /* 0x000fe2000001140a */
[----:B------:R-:W-:-:S04]  /*13970*/  IMAD.WIDE.U32 R6, R10, UR4, R2 ;  /* 0x000000040a067c25 */ /* 0x000fc8000f8e0002 */
[----:B------:R-:W-:Y:S02]  /*13980*/  IMAD R4, R4, UR4, RZ ;  /* 0x0000000404047c24 */ /* 0x000fe4000f8e02ff */
[----:B------:R-:W-:Y:S02]  /*13990*/  IMAD R12, R12, UR4, RZ ;  /* 0x000000040c0c7c24 */ /* 0x000fe4000f8e02ff */
[C---:B------:R-:W-:Y:S02]  /*139a0*/  IMAD R8, R5.reuse, UR5, R4 ;  /* 0x0000000505087c24 */ /* 0x040fe4000f8e0204 */
[----:B------:R-:W-:Y:S01]  /*139b0*/  IMAD.WIDE.U32 R4, R5, UR4, R2 ;  /* 0x0000000405047c25 */ /* 0x000fe2000f8e0002 */
[----:B------:R-:W-:-:S03]  /*139c0*/  SHF.R.S32.HI R2, RZ, 0x1f, R9 ;  /* 0x0000001fff027819 */ /* 0x000fc60000011409 */
[----:B------:R-:W-:Y:S02]  /*139d0*/  IMAD.MOV R11, RZ, RZ, -R10 ;  /* 0x000000ffff0b7224 */ /* 0x000fe400078e0a0a */
[----:B------:R-:W-:Y:S01]  /*139e0*/  IMAD R10, R10, UR5, R12 ;  /* 0x000000050a0a7c24 */ /* 0x000fe2000f8e020c */
[----:B------:R-:W-:Y:S01]  /*139f0*/  ULDC.64 UR4, c[0x0][0x2c8] ;  /* 0x0000b20000047ab9 */ /* 0x000fe20000000a00 */
[----:B------:R-:W-:Y:S02]  /*13a00*/  IMAD.IADD R3, R5, 0x1, R8 ;  /* 0x0000000105037824 */ /* 0x000fe400078e0208 */
[----:B------:R-:W-:Y:S02]  /*13a10*/  IMAD R8, R2, UR4, RZ ;  /* 0x0000000402087c24 */ /* 0x000fe4000f8e02ff */
[----:B------:R-:W-:Y:S02]  /*13a20*/  IMAD R0, R20, R11, R0 ;  /* 0x0000000b14007224 */ /* 0x000fe400078e0200 */
[----:B------:R-:W-:-:S02]  /*13a30*/  IMAD.MOV.U32 R2, RZ, RZ, R4 ;  /* 0x000000ffff027224 */ /* 0x000fc400078e0004 */
[C---:B------:R-:W-:Y:S02]  /*13a40*/  IMAD R8, R9.reuse, UR5, R8 ;  /* 0x0000000509087c24 */ /* 0x040fe4000f8e0208 */
[----:B------:R-:W-:Y:S01]  /*13a50*/  IMAD.WIDE.U32 R4, R9, UR4, R2 ;  /* 0x0000000409047c25 */ /* 0x000fe2000f8e0002 */
[----:B------:R-:W-:-:S03]  /*13a60*/  SHF.R.S32.HI R2, RZ, 0x1f, R0 ;  /* 0x0000001fff027819 */ /* 0x000fc60000011400 */
[----:B------:R-:W-:Y:S02]  /*13a70*/  IMAD.IADD R3, R7, 0x1, R10 ;  /* 0x0000000107037824 */ /* 0x000fe400078e020a */
[----:B------:R-:W-:Y:S02]  /*13a80*/  IMAD R7, R2, UR4, RZ ;  /* 0x0000000402077c24 */ /* 0x000fe4000f8e02ff */
[----:B------:R-:W-:Y:S02]  /*13a90*/  IMAD.MOV.U32 R2, RZ, RZ, R6 ;  /* 0x000000ffff027224 */ /* 0x000fe400078e0006 */
[C---:B------:R-:W-:Y:S02]  /*13aa0*/  IMAD R6, R0.reuse, UR5, R7 ;  /* 0x0000000500067c24 */ /* 0x040fe4000f8e0207 */
[----:B------:R-:W-:Y:S01]  /*13ab0*/  IMAD.WIDE.U32 R2, R0, UR4, R2 ;  /* 0x0000000400027c25 */ /* 0x000fe2000f8e0002 */
[----:B------:R-:W-:Y:S02]  /*13ac0*/  ULDC.64 UR4, c[0x0][0x280] ;  /* 0x0000a00000047ab9 */ /* 0x000fe40000000a00 */
[----:B------:R-:W-:Y:S01]  /*13ad0*/  LEA R7, P0, R4, UR4, 0x1 ;  /* 0x0000000404077c11 */ /* 0x000fe2000f8008ff */
[----:B------:R-:W-:-:S02]  /*13ae0*/  IMAD.IADD R9, R5, 0x1, R8 ;  /* 0x0000000105097824 */ /* 0x000fc400078e0208 */
[----:B------:R-:W-:-:S03]  /*13af0*/  IMAD.IADD R3, R3, 0x1, R6 ;  /* 0x0000000103037824 */ /* 0x000fc600078e0206 */
[----:B------:R-:W-:Y:S02]  /*13b00*/  LEA.HI.X R9, R4, UR5, R9, 0x1, P0 ;  /* 0x0000000504097c11 */ /* 0x000fe400080f0c09 */
[C---:B------:R-:W-:Y:S01]  /*13b10*/  LEA R10, P0, R2.reuse, UR4, 0x1 ;  /* 0x00000004020a7c11 */ /* 0x040fe2000f8008ff */
[----:B------:R-:W-:Y:S02]  /*13b20*/  ULDC UR4, c[0x0][0x2b8] ;  /* 0x0000ae0000047ab9 */ /* 0x000fe40000000800 */
[----:B------:R-:W-:Y:S02]  /*13b30*/  ISETP.GE.AND P3, PT, R27, UR4, PT ;  /* 0x000000041b007c0c */ /* 0x000fe4000bf66270 */
[----:B------:R-:W-:Y:S01]  /*13b40*/  LEA.HI.X R8, R2, UR5, R3, 0x1, P0 ;  /* 0x0000000502087c11 */ /* 0x000fe200080f0c03 */
[----:B------:R-:W-:Y:S01]  /*13b50*/  UMOV UR5, 0xffffffff ;  /* 0xffffffff00057882 */ /* 0x000fe20000000000 */
[----:B------:R-:W-:Y:S02]  /*13b60*/  ISETP.GE.AND P0, PT, R14, UR4, PT ;  /* 0x000000040e007c0c */ /* 0x000fe4000bf06270 */
[----:B------:R-:W-:Y:S01]  /*13b70*/  ISETP.GE.AND P1, PT, R13, UR4, PT ;  /* 0x000000040d007c0c */ /* 0x000fe2000bf26270 */
[----:B------:R-:W-:-:S12]  /*13b80*/  BRA.DIV UR5, `(.L_x_950) ;  /* 0x0000002605e87947 */ /* 0x000fd8000b800000 */
[----:B------:R-:W0:Y:S01]  /*13b90*/  S2R R3, SR_TID.X ;  /* 0x0000000000037919 */ /* 0x000e220000002100 */
[----:B------:R-:W-:Y:S01]  /*13ba0*/  ULDC UR4, c[0x0][0x288] ;  /* 0x0000a20000047ab9 */ /* 0x000fe20000000800 */
[----:B------:R-:W-:Y:S01]  /*13bb0*/  IMAD.MOV.U32 R24, RZ, RZ, 0x1 ;  /* 0x00000001ff187424 */ /* 0x000fe200078e00ff */
[----:B------:R-:W-:Y:S01]  /*13bc0*/  SHFL.IDX PT, R2, R9, RZ, 0x1c1f ;  /* 0x001c1fff09027589 */ /* 0x000fe200000e0000 */
[----:B------:R-:W-:-:S03]  /*13bd0*/  IMAD R0, R20, UR4, RZ ;  /* 0x0000000414007c24 */ /* 0x000fc6000f8e02ff */
[----:B------:R-:W-:Y:S04]  /*13be0*/  SHFL.IDX PT, R14, R7, RZ, 0x1c1f ;  /* 0x001c1fff070e7589 */ /* 0x000fe800000e0000 */
[----:B------:R-:W1:Y:S01]  /*13bf0*/  SHFL.IDX PT, R4, R9, 0x1, 0x1c1f ;  /* 0x003c1f0009047f89 */ /* 0x000e6200000e0000 */
[----:B0-----:R-:W-:-:S04]  /*13c00*/  LOP3.LUT R3, R3, 0x7f, RZ, 0xc0, !PT ;  /* 0x0000007f03037812 */ /* 0x001fc800078ec0ff */
[----:B------:R-:W-:Y:S01]  /*13c10*/  SHF.R.U32.HI R3, RZ, 0x2, R3 ;  /* 0x00000002ff037819 */ /* 0x000fe20000011603 */
[----:B-1----:R-:W-:-:S04]  /*13c20*/  IMAD.MOV.U32 R5, RZ, RZ, R4 ;  /* 0x000000ffff057224 */ /* 0x002fc800078e0004 */
[----:B------:R-:W-:Y:S02]  /*13c30*/  VIADD R6, R3, UR42 ;  /* 0x0000002a03067c36 */ /* 0x000fe40008000000 */
[----:B------:R-:W-:Y:S02]  /*13c40*/  IMAD.MOV.U32 R3, RZ, RZ, R2 ;  /* 0x000000ffff037224 */ /* 0x000fe400078e0002 */
[----:B------:R-:W-:Y:S01]  /*13c50*/  IMAD.MOV.U32 R2, RZ, RZ, R14 ;  /* 0x000000ffff027224 */ /* 0x000fe200078e000e */
[C---:B------:R-:W-:Y:S01]  /*13c60*/  ISETP.GE.AND P2, PT, R6.reuse, R0, PT ;  /* 0x000000000600720c */ /* 0x040fe20003f46270 */
[----:B------:R-:W0:Y:S01]  /*13c70*/  SHFL.IDX PT, R14, R7, 0x1, 0x1c1f ;  /* 0x003c1f00070e7f89 */ /* 0x000e2200000e0000 */
[----:B------:R-:W-:-:S11]  /*13c80*/  VIADD R11, R6, 0x20 ;  /* 0x00000020060b7836 */ /* 0x000fd60000000000 */
[----:B------:R-:W-:Y:S01]  /*13c90*/  @!P2 IMAD.WIDE.U32 R2, R27, 0x2, R2 ;  /* 0x000000021b02a825 */ /* 0x000fe200078e0002 */
[----:B------:R-:W-:-:S05]  /*13ca0*/  @!P2 LEA R21, R28, UR47, 0x1 ;  /* 0x0000002f1c15ac11 */ /* 0x000fca000f8e08ff */
[----:B------:R-:W-:Y:S04]  /*13cb0*/  @!P2 LDGSTS.E.BYPASS.LTC128B.128 [R21+0xc400], desc[UR36][R2.64], !P3 ;  /* 0x0c4000000215afae */ /* 0x000fe8000d901d64 */
[----:B------:R-:W-:Y:S01]  /*13cc0*/  @!P2 LDGSTS.E.BYPASS.LTC128B.128 [R21+0xf400], desc[UR36][R2.64+0x40], !P0 ;  /* 0x0f4000400215afae */ /* 0x000fe2000c101d64 */
[----:B0-----:R-:W-:-:S03]  /*13cd0*/  IMAD.MOV.U32 R4, RZ, RZ, R14 ;  /* 0x000000ffff047224 */ /* 0x001fc600078e000e */
[----:B------:R0:W-:Y:S01]  /*13ce0*/  @!P2 LDGSTS.E.BYPASS.LTC128B.128 [R21+0x12400], desc[UR36][R2.64+0x80], !P1 ;  /* 0x124000800215afae */ /* 0x0001e2000c901d64 */
[----:B------:R-:W-:Y:S01]  /*13cf0*/  ISETP.GE.AND P2, PT, R11, R0, PT ;  /* 0x000000000b00720c */ /* 0x000fe20003f46270 */
[----:B------:R-:W-:Y:S02]  /*13d00*/  VIADD R11, R6, 0x40 ;  /* 0x00000040060b7836 */ /* 0x000fe40000000000 */
[----:B------:R-:W-:Y:S04]  /*13d10*/  SHFL.IDX PT, R14, R7, 0x2, 0x1c1f ;  /* 0x005c1f00070e7f89 */ /* 0x000fe800000e0000 */
[----:B0-----:R-:W0:Y:S06]  /*13d20*/  SHFL.IDX PT, R2, R9, 0x2, 0x1c1f ;  /* 0x005c1f0009027f89 */ /* 0x001e2c00000e0000 */
[----:B------:R-:W-:Y:S01]  /*13d30*/  @!P2 IMAD.WIDE.U32 R4, R27, 0x2, R4 ;  /* 0x000000021b04a825 */ /* 0x000fe200078e0004 */
[----:B------:R-:W-:-:S05]  /*13d40*/  @!P2 LEA R25, R28, UR47, 0x1 ;  /* 0x0000002f1c19ac11 */ /* 0x000fca000f8e08ff */
[----:B------:R-:W-:Y:S04]  /*13d50*/  @!P2 LDGSTS.E.BYPASS.LTC128B.128 [R25+0xcc00], desc[UR36][R4.64], !P3 ;  /* 0x0cc000000419afae */ /* 0x000fe8000d901d64 */
[----:B------:R-:W-:Y:S04]  /*13d60*/  @!P2 LDGSTS.E.BYPASS.LTC128B.128 [R25+0xfc00], desc[UR36][R4.64+0x40], !P0 ;  /* 0x0fc000400419afae */ /* 0x000fe8000c101d64 */
[----:B------:R1:W-:Y:S01]  /*13d70*/  @!P2 LDGSTS.E.BYPASS.LTC128B.128 [R25+0x12c00], desc[UR36][R4.64+0x80], !P1 ;  /* 0x12c000800419afae */ /* 0x0003e2000c901d64 */
[----:B------:R-:W-:Y:S01]  /*13d80*/  ISETP.GE.AND P2, PT, R11, R0, PT ;  /* 0x000000000b00720c */ /* 0x000fe20003f46270 */
[----:B------:R-:W-:-:S02]  /*13d90*/  VIADD R11, R6, 0x60 ;  /* 0x00000060060b7836 */ /* 0x000fc40000000000 */
[----:B0-----:R-:W-:Y:S02]  /*13da0*/  IMAD.MOV.U32 R3, RZ, RZ, R2 ;  /* 0x000000ffff037224 */ /* 0x001fe400078e0002 */
[----:B------:R-:W-:Y:S01]  /*13db0*/  IMAD.MOV.U32 R2, RZ, RZ, R14 ;  /* 0x000000ffff027224 */ /* 0x000fe200078e000e */
[----:B-1----:R-:W-:Y:S07]  /*13dc0*/  SHFL.IDX PT, R5, R9, 0x3, 0x1c1f ;  /* 0x007c1f0009057f89 */ /* 0x002fee00000e0000 */
[----:B------:R-:W-:Y:S01]  /*13dd0*/  @!P2 IMAD.WIDE.U32 R2, R27, 0x2, R2 ;  /* 0x000000021b02a825 */ /* 0x000fe200078e0002 */
[----:B------:R-:W-:Y:S01]  /*13de0*/  @!P2 LEA R21, R28, UR47, 0x1 ;  /* 0x0000002f1c15ac11 */ /* 0x000fe2000f8e08ff */
[----:B------:R0:W1:Y:S04]  /*13df0*/  SHFL.IDX PT, R4, R7, 0x3, 0x1c1f ;  /* 0x007c1f0007047f89 */ /* 0x00006800000e0000 */
[----:B------:R-:W-:Y:S04]  /*13e00*/  @!P2 LDGSTS.E.BYPASS.LTC128B.128 [R21+0xd400], desc[UR36][R2.64], !P3 ;  /* 0x0d4000000215afae */ /* 0x000fe8000d901d64 */
[----:B------:R-:W-:Y:S01]  /*13e10*/  @!P2 LDGSTS.E.BYPASS.LTC128B.128 [R21+0x10400], desc[UR36][R2.64+0x40], !P0 ;  /* 0x104000400215afae */ /* 0x000fe2000c101d64 */
[----:B0-----:R-:W-:-:S03]  /*13e20*/  VIADD R7, R6, 0x80 ;  /* 0x0000008006077836 */ /* 0x001fc60000000000 */
[----:B------:R0:W-:Y:S01]  /*13e30*/  @!P2 LDGSTS.E.BYPASS.LTC128B.128 [R21+0x13400], desc[UR36][R2.64+0x80], !P1 ;  /* 0x134000800215afae */ /* 0x0001e2000c901d64 */
[----:B------:R-:W-:-:S03]  /*13e40*/  ISETP.GE.AND P2, PT, R11, R0, PT ;  /* 0x000000000b00720c */ /* 0x000fc60003f46270 */
[----:B------:R-:W-:Y:S04]  /*13e50*/  SHFL.IDX PT, R14, R10, 0x1, 0x1c1f ;  /* 0x003c1f000a0e7f89 */ /* 0x000fe800000e0000 */
[----:B0-----:R-:W-:Y:S06]  /*13e60*/  SHFL.IDX PT, R3, R8, RZ, 0x1c1f ;  /* 0x001c1fff08037589 */ /* 0x001fec00000e0000 */
        /* <DEDUP_REMOVED lines=13> */
.L_x_1010:
[----:B------:R-:W-:Y:S01]  /*13f40*/  VIADD R5, R6, 0xa0 ;  /* 0x000000a006057836 */ /* 0x000fe20000000000 */
[----:B------:R-:W-:Y:S01]  /*13f50*/  BSSY B0, `(.L_x_951) ;  /* 0x000000d000007945 */ /* 0x000fe20003800000 */
[----:B-1----:R-:W-:Y:S02]  /*13f60*/  IMAD.MOV.U32 R2, RZ, RZ, R14 ;  /* 0x000000ffff027224 */ /* 0x002fe400078e000e */
[----:B--2---:R-:W-:Y:S01]  /*13f70*/  IMAD.MOV.U32 R3, RZ, RZ, R4 ;  /* 0x000000ffff037224 */ /* 0x004fe200078e0004 */
        /* <DEDUP_REMOVED lines=10> */
.L_x_952:
[----:B------:R-:W-:Y:S05]  /*14020*/  BSYNC B0 ;  /* 0x0000000000007941 */ /* 0x000fea0003800000 */
.L_x_951:
[----:B------:R-:W-:Y:S01]  /*14030*/  NOP ;  /* 0x0000000000007918 */ /* 0x000fe20000000000 */
[----:B------:R-:W-:Y:S01]  /*14040*/  SYNCS.ARRIVE.TRANS64.RED.A0T1 RZ, [UR47+0x2d800], RZ ;  /* 0x02d800ffffff79a7 */ /* 0x000fe2000820042f */
[----:B------:R-:W-:Y:S01]  /*14050*/  IMAD.MOV.U32 R0, RZ, RZ, 0x1 ;  /* 0x00000001ff007424 */ /* 0x000fe200078e00ff */
[----:B------:R-:W-:Y:S04]  /*14060*/  ARRIVES.LDGSTSBAR.64.TRANSCNT [UR47+0x2d800] ;  /* 0x02d80000ff0079b0 */ /* 0x000fe80008000aaf */
[----:B------:R-:W-:Y:S01]  /*14070*/  SHF.L.U32 R0, R0, 0x1f, RZ ;  /* 0x0000001f00007819 */ /* 0x000fe200000006ff */
[----:B------:R-:W-:Y:S01]  /*14080*/  NOP ;  /* 0x0000000000007918 */ /* 0x000fe20000000000 */
[----:B------:R-:W-:Y:S01]  /*14090*/  SYNCS.ARRIVE.TRANS64.A1T0 RZ, [UR47+0x2d800], RZ ;  /* 0x02d800ffffff79a7 */ /* 0x000fe2000810002f */
[----:B------:R-:W-:-:S05]  /*140a0*/  VIADD R19, R19, 0xfffffffe ;  /* 0xfffffffe13137836 */ /* 0x000fca0000000000 */
[----:B------:R-:W-:Y:S01]  /*140b0*/  ISETP.GE.AND P0, PT, R19, UR51, PT ;  /* 0x0000003313007c0c */ /* 0x000fe2000bf06270 */
[----:B------:R-:W1:Y:S02]  /*140c0*/  SYNCS.PHASECHK.TRANS64.TRYWAIT P1, [UR47+0x2d820], R0 ;  /* 0x02d82000ff0075a7 */ /* 0x000e64000802016f */
[----:B-1----:R-:W-:Y:S10]  /*140d0*/  @!P1 BRA `(.L_x_953) ;  /* 0x0000002800849947 */ /* 0x002ff40003800000 */
.L_x_1011:
[----:B------:R-:W-:Y:S01]  /*140e0*/  IMAD.MOV.U32 R21, RZ, RZ, RZ ;  /* 0x000000ffff157224 */ /* 0x000fe200078e00ff */
[----:B------:R-:W-:Y:S06]  /*140f0*/  @!P0 BRA `(.L_x_954) ;  /* 0x0000000c00cc8947 */ /* 0x000fec0003800000 */
[----:B0-----:R-:W0:Y:S01]  /*14100*/  S2R R2, SR_TID.X ;  /* 0x0000000000027919 */ /* 0x001e220000002100 */
[----:B------:R-:W-:Y:S01]  /*14110*/  UIADD3 UR4, UR46, 0x1, URZ ;  /* 0x000000012e047890 */ /* 0x000fe2000fffe03f */
[----:B------:R-:W-:Y:S01]  /*14120*/  LOP3.LUT R3, RZ, UR44, RZ, 0x33, !PT ;  /* 0x0000002cff037c12 */ /* 0x000fe2000f8e33ff */
[----:B------:R-:W-:Y:S01]  /*14130*/  BSSY B0, `(.L_x_954) ;  /* 0x00000ef000007945 */ /* 0x000fe20003800000 */
[----:B------:R-:W1:Y:S01]  /*14140*/  S2R R4, SR_TID.X ;  /* 0x0000000000047919 */ /* 0x000e620000002100 */
[----:B------:R-:W-:Y:S01]  /*14150*/  UIMAD UR4, UR4, UR40, URZ ;  /* 0x00000028040472a4 */ /* 0x000fe2000f8e023f */
[----:B------:R-:W-:Y:S01]  /*14160*/  LOP3.LUT R5, RZ, UR43, RZ, 0x33, !PT ;  /* 0x0000002bff057c12 */ /* 0x000fe2000f8e33ff */
[----:B------:R-:W-:-:S04]  /*14170*/  IMAD.MOV.U32 R20, RZ, RZ, RZ ;  /* 0x000000ffff147224 */ /* 0x000fc800078e00ff */
[----:B------:R-:W-:Y:S01]  /*14180*/  LOP3.LUT R0, RZ, UR4, RZ, 0x33, !PT ;  /* 0x00000004ff007c12 */ /* 0x000fe2000f8e33ff */
[----:B------:R-:W-:-:S03]  /*14190*/  ULDC UR4, c[0x0][0x2f4] ;  /* 0x0000bd0000047ab9 */ /* 0x000fc60000000800 */
[----:B------:R-:W-:-:S04]  /*141a0*/  VIADDMNMX R0, R0, -UR45, R3, !PT ;  /* 0x8000002d00007c46 */ /* 0x000fc8000f800103 */
[----:B------:R-:W-:-:S04]  /*141b0*/  VIMNMX R0, R0, R5, !PT ;  /* 0x0000000500007248 */ /* 0x000fc80007fe0100 */
[----:B------:R-:W-:Y:S02]  /*141c0*/  IADD3 R26, -R0, -0x2, RZ ;  /* 0xfffffffe001a7810 */ /* 0x000fe40007ffe1ff */
[----:B0-----:R-:W-:-:S04]  /*141d0*/  LOP3.LUT R2, R2, 0x7f, RZ, 0xc0, !PT ;  /* 0x0000007f02027812 */ /* 0x001fc800078ec0ff */
[----:B------:R-:W-:-:S04]  /*141e0*/  SHF.R.U32.HI R2, RZ, 0x2, R2 ;  /* 0x00000002ff027819 */ /* 0x000fc80000011602 */
[----:B------:R-:W-:Y:S01]  /*141f0*/  IADD3 R23, R23, R22, R2 ;  /* 0x0000001617177210 */ /* 0x000fe20007ffe002 */
[----:B------:R-:W-:Y:S01]  /*14200*/  IMAD.MOV.U32 R22, RZ, RZ, 0x1 ;  /* 0x00000001ff167424 */ /* 0x000fe200078e00ff */
[----:B------:R-:W-:Y:S01]  /*14210*/  IADD3 R3, -R2, UR49, RZ ;  /* 0x0000003102037c10 */ /* 0x000fe2000fffe1ff */
[C---:B-1----:R-:W-:Y:S02]  /*14220*/  IMAD.SHL.U32 R2, R4.reuse, 0x8, RZ ;  /* 0x0000000804027824 */ /* 0x042fe400078e00ff */
[----:B------:R-:W-:Y:S02]  /*14230*/  IMAD.SHL.U32 R4, R4, 0x8, RZ ;  /* 0x0000000804047824 */ /* 0x000fe400078e00ff */
[----:B------:R-:W-:Y:S01]  /*14240*/  VIADD R23, R23, 0xfffffe80 ;  /* 0xfffffe8017177836 */ /* 0x000fe20000000000 */
[----:B------:R-:W-:Y:S01]  /*14250*/  LOP3.LUT R2, R2, 0x18, RZ, 0xc0, !PT ;  /* 0x0000001802027812 */ /* 0x000fe200078ec0ff */
[----:B------:R-:W-:Y:S01]  /*14260*/  IMAD R3, R0, 0x80, R3 ;  /* 0x0000008000037824 */ /* 0x000fe200078e0203 */
[----:B------:R-:W-:Y:S01]  /*14270*/  LOP3.LUT R4, R4, 0x18, RZ, 0xc0, !PT ;  /* 0x0000001804047812 */ /* 0x000fe200078ec0ff */
[----:B------:R-:W-:Y:S01]  /*14280*/  IMAD R10, R0, -0x80, R23 ;  /* 0xffffff80000a7824 */ /* 0x000fe200078e0217 */
[----:B------:R-:W-:Y:S01]  /*14290*/  ISETP.GE.AND P3, PT, R2, UR4, PT ;  /* 0x0000000402007c0c */ /* 0x000fe2000bf66270 */
[----:B------:R-:W-:Y:S01]  /*142a0*/  VIADD R0, R3, 0x100 ;  /* 0x0000010003007836 */ /* 0x000fe20000000000 */
[----:B------:R-:W-:-:S02]  /*142b0*/  LOP3.LUT R4, R4, 0x20, RZ, 0xfc, !PT ;  /* 0x0000002004047812 */ /* 0x000fc400078efcff */
[----:B------:R-:W-:Y:S02]  /*142c0*/  LOP3.LUT R2, R2, 0x40, RZ, 0xfc, !PT ;  /* 0x0000004002027812 */ /* 0x000fe400078efcff */
[----:B------:R-:W-:Y:S02]  /*142d0*/  ISETP.GE.AND P2, PT, R4, UR4, PT ;  /* 0x0000000404007c0c */ /* 0x000fe4000bf46270 */
[----:B------:R-:W-:-:S13]  /*142e0*/  ISETP.GE.AND P1, PT, R2, UR4, PT ;  /* 0x0000000402007c0c */ /* 0x000fda000bf26270 */
.L_x_967:
        /* <DEDUP_REMOVED lines=15> */
[----:B------:R-:W-:-:S03]  /*143e0*/  ULDC.64 UR4, c[0x0][0x418] ;  /* 0x0001060000047ab9 */ /* 0x000fc60000000a00 */
[----:B------:R-:W-:Y:S01]  /*143f0*/  IMAD.IADD R3, R5, 0x1, R3 ;  /* 0x0000000105037824 */ /* 0x000fe200078e0203 */
[----:B------:R-:W-:-:S04]  /*14400*/  LEA R6, P0, R2, UR4, 0x2 ;  /* 0x0000000402067c11 */ /* 0x000fc8000f8010ff */
[----:B------:R-:W-:-:S05]  /*14410*/  LEA.HI.X R7, R2, UR5, R3, 0x2, P0 ;  /* 0x0000000502077c11 */ /* 0x000fca00080f1403 */
[----:B------:R-:W2:Y:S01]  /*14420*/  LDG.E R6, desc[UR36][R6.64] ;  /* 0x0000002406067981 */ /* 0x000ea2000c1e1900 */
[----:B------:R-:W-:Y:S01]  /*14430*/  LOP3.LUT P4, RZ, R16, 0x8, RZ, 0xc0, !PT ;  /* 0x0000000810ff7812 */ /* 0x000fe2000788c0ff */
[----:B------:R-:W-:-:S05]  /*14440*/  VIADD R21, R20, 0x1 ;  /* 0x0000000114157836 */ /* 0x000fca0000000000 */
[----:B------:R-:W-:-:S04]  /*14450*/  ISETP.NE.AND P0, PT, R21, 0x2, PT ;  /* 0x000000021500780c */ /* 0x000fc80003f05270 */
[----:B------:R-:W-:Y:S02]  /*14460*/  SEL R3, RZ, 0x1, P0 ;  /* 0x00000001ff037807 */ /* 0x000fe40000000000 */
[----:B------:R-:W-:Y:S02]  /*14470*/  SEL R21, R21, RZ, P0 ;  /* 0x000000ff15157207 */ /* 0x000fe40000000000 */
[----:B------:R-:W-:Y:S02]  /*14480*/  LOP3.LUT R24, R22, R3, RZ, 0x3c, !PT ;  /* 0x0000000316187212 */ /* 0x000fe400078e3cff */
[----:B--2---:R-:W-:Y:S01]  /*14490*/  SHF.R.S32.HI R25, RZ, 0x1f, R6 ;  /* 0x0000001fff197819 */ /* 0x004fe20000011406 */
[----:B------:R-:W-:Y:S06]  /*144a0*/  @!P4 BRA `(.L_x_955) ;  /* 0x000000000004c947 */ /* 0x000fec0003800000 */
[----:B------:R-:W-:Y:S01]  /*144b0*/  BPT.TRAP 0x1 ;  /* 0x000000040000795c */ /* 0x000fe20000300000 */
.L_x_955:
[----:B------:R-:W-:Y:S01]  /*144c0*/  LEA R7, R21, UR47, 0x3 ;  /* 0x0000002f15077c11 */ /* 0x000fe2000f8e18ff */
[----:B------:R-:W-:Y:S01]  /*144d0*/  BSSY B1, `(.L_x_956) ;  /* 0x0000004000017945 */ /* 0x000fe20003800000 */
[----:B------:R-:W-:-:S04]  /*144e0*/  SHF.L.U32 R2, R24, 0x1f, RZ ;  /* 0x0000001f18027819 */ /* 0x000fc800000006ff */
[----:B------:R-:W0:Y:S02]  /*144f0*/  SYNCS.PHASECHK.TRANS64.TRYWAIT P0, [R7+URZ+0x2d840], R2 ;  /* 0x02d84002070075a7 */ /* 0x000e24000800017f */
[----:B0-----:R-:W-:Y:S05]  /*14500*/  @!P0 BRA `(.L_x_957) ;  /* 0x0000002400908947 */ /* 0x001fea0003800000 */
.L_x_1012:
[----:B------:R-:W-:Y:S05]  /*14510*/  BSYNC B1 ;  /* 0x0000000000017941 */ /* 0x000fea0003800000 */
.L_x_956:
        /* <DEDUP_REMOVED lines=23> */
[----:B------:R-:W-:Y:S01]  /*14690*/  IMAD R9, R21, 0x3000, R28 ;  /* 0x0000300015097824 */ /* 0x000fe200078e021c */
[----:B------:R-:W-:Y:S01]  /*146a0*/  LEA R8, P0, R2, UR6, 0x1 ;  /* 0x0000000602087c11 */ /* 0x000fe2000f8008ff */
[----:B------:R-:W-:Y:S01]  /*146b0*/  VIADD R19, R3, UR4 ;  /* 0x0000000403137c36 */ /* 0x000fe20008000000 */
[----:B------:R-:W-:-:S04]  /*146c0*/  UMOV UR4, 0xffffffff ;  /* 0xffffffff00047882 */ /* 0x000fc80000000000 */
[----:B------:R-:W-:Y:S01]  /*146d0*/  LEA.HI.X R19, R2, UR7, R19, 0x1, P0 ;  /* 0x0000000702137c11 */ /* 0x000fe200080f0c13 */
[----:B------:R-:W-:Y:S06]  /*146e0*/  BRA.DIV UR4, `(.L_x_958) ;  /* 0x00000026042c7947 */ /* 0x000fec000b800000 */
[----:B------:R-:W0:Y:S01]  /*146f0*/  S2R R3, SR_TID.X ;  /* 0x0000000000037919 */ /* 0x000e220000002100 */
[----:B------:R-:W-:Y:S02]  /*14700*/  LOP3.LUT P6, RZ, R16, 0x4, RZ, 0xc0, !PT ;  /* 0x0000000410ff7812 */ /* 0x000fe400078cc0ff */
[----:B------:R-:W-:Y:S01]  /*14710*/  LEA R9, R9, UR47, 0x1 ;  /* 0x0000002f09097c11 */ /* 0x000fe2000f8e08ff */
[----:B------:R-:W1:Y:S04]  /*14720*/  SHFL.IDX PT, R2, R8, RZ, 0x1c1f ;  /* 0x001c1fff08027589 */ /* 0x000e6800000e0000 */
[----:B------:R-:W-:Y:S01]  /*14730*/  SHFL.IDX PT, R27, R19, 0x2, 0x1c1f ;  /* 0x005c1f00131b7f89 */ /* 0x000fe200000e0000 */
[----:B0-----:R-:W-:-:S03]  /*14740*/  IMAD.SHL.U32 R11, R3, 0x8, RZ ;  /* 0x00000008030b7824 */ /* 0x001fc600078e00ff */
[----:B------:R-:W0:Y:S02]  /*14750*/  SHFL.IDX PT, R3, R19, RZ, 0x1c1f ;  /* 0x001c1fff13037589 */ /* 0x000e2400000e0000 */
[----:B------:R-:W-:-:S05]  /*14760*/  LOP3.LUT R11, R11, 0x18, RZ, 0xc0, !PT ;  /* 0x000000180b0b7812 */ /* 0x000fca00078ec0ff */
[----:B------:R-:W-:-:S05]  /*14770*/  IMAD.SHL.U32 R4, R11, 0x2, RZ ;  /* 0x000000020b047824 */ /* 0x000fca00078e00ff */
        /* <DEDUP_REMOVED lines=20> */
.L_x_1022:
        /* <DEDUP_REMOVED lines=11> */
.L_x_959:
[----:B------:R-:W-:Y:S02]  /*14970*/  PLOP3.LUT P4, PT, P4, P0, PT, 0xa2, 0x0 ;  /* 0x000000000000781c */ /* 0x000fe40002781472 */
[----:B------:R-:W-:-:S08]  /*14980*/  @P0 R2UR P4, UR4, R7 ;  /* 0x00000000070402ca */ /* 0x000fd00000080000 */
[----:B------:R-:W-:-:S05]  /*14990*/  @P0 PLOP3.LUT P0, PT, P4, PT, PT, 0x80, 0x0 ;  /* 0x000000000000081c */ /* 0x000fca000270f070 */
[----:B------:R-:W-:Y:S01]  /*149a0*/  @!P4 SYNCS.ARRIVE.TRANS64.RED.A0T1 RZ, [UR4+0x2d830], RZ ;  /* 0x02d830ffffffc9a7 */ /* 0x000fe20008200404 */
[----:B------:R-:W-:Y:S07]  /*149b0*/  @!P4 ARRIVES.LDGSTSBAR.64.TRANSCNT [UR4+0x2d830] ;  /* 0x02d83000ff00c9b0 */ /* 0x000fee0008000a84 */
[----:B------:R-:W-:Y:S05]  /*149c0*/  @P0 BRA.U.ANY `(.L_x_959) ;  /* 0xfffffffd00e80947 */ /* 0x000fea000393ffff */
[----:B------:R-:W-:Y:S01]  /*149d0*/  NOP ;  /* 0x0000000000007918 */ /* 0x000fe20000000000 */
[----:B------:R-:W-:-:S13]  /*149e0*/  LOP3.LUT P5, RZ, R16, 0x8, RZ, 0xc0, !PT ;  /* 0x0000000810ff7812 */ /* 0x000fda00078ac0ff */
[----:B------:R-:W-:Y:S05]  /*149f0*/  @!P5 BRA `(.L_x_960) ;  /* 0x000000000004d947 */ /* 0x000fea0003800000 */
[----:B------:R-:W-:Y:S01]  /*14a00*/  BPT.TRAP 0x1 ;  /* 0x000000040000795c */ /* 0x000fe20000300000 */
.L_x_960:
[----:B------:R2:W-:Y:S01]  /*14a10*/  SYNCS.ARRIVE.TRANS64.A1T0 RZ, [R7+URZ+0x2d830], RZ ;  /* 0x02d830ff07ff79a7 */ /* 0x0005e2000810003f */
[----:B------:R-:W-:Y:S05]  /*14a20*/  @!P5 BRA `(.L_x_961) ;  /* 0x000000000004d947 */ /* 0x000fea0003800000 */
[----:B------:R-:W-:Y:S01]  /*14a30*/  BPT.TRAP 0x1 ;  /* 0x000000040000795c */ /* 0x000fe20000300000 */
.L_x_961:
[----:B-1----:R-:W-:Y:S01]  /*14a40*/  SHF.L.U32 R2, R22, 0x1f, RZ ;  /* 0x0000001f16027819 */ /* 0x002fe200000006ff */
[----:B------:R-:W-:Y:S01]  /*14a50*/  BSSY B1, `(.L_x_962) ;  /* 0x0000004000017945 */ /* 0x000fe20003800000 */
[----:B--2---:R-:W-:-:S04]  /*14a60*/  LEA R7, R20, UR47, 0x3 ;  /* 0x0000002f14077c11 */ /* 0x004fc8000f8e18ff */
[----:B------:R-:W1:Y:S02]  /*14a70*/  SYNCS.PHASECHK.TRANS64.TRYWAIT P0, [R7+URZ+0x2d860], R2 ;  /* 0x02d86002070075a7 */ /* 0x000e64000800017f */
[----:B-1----:R-:W-:Y:S05]  /*14a80*/  @!P0 BRA `(.L_x_963) ;  /* 0x0000002400988947 */ /* 0x002fea0003800000 */
.L_x_1023:
[----:B------:R-:W-:Y:S05]  /*14a90*/  BSYNC B1 ;  /* 0x0000000000017941 */ /* 0x000fea0003800000 */
.L_x_962:
        /* <DEDUP_REMOVED lines=36> */
.L_x_1033:
        /* <DEDUP_REMOVED lines=18> */
[----:B------:R-:W-:Y:S02]  /*14e00*/  IMAD.IADD R3, R3, 0x1, R9 ;  /* 0x0000000103037824 */ /* 0x000fe400078e0209 */
[----:B------:R-:W-:Y:S02]  /*14e10*/  IMAD R25, R25, UR4, RZ ;  /* 0x0000000419197c24 */ /* 0x000fe4000f8e02ff */
[----:B------:R-:W-:-:S04]  /*14e20*/  IMAD.WIDE.U32 R2, R6, UR4, R2 ;  /* 0x0000000406027c25 */ /* 0x000fc8000f8e0002 */
[----:B------:R-:W-:-:S04]  /*14e30*/  IMAD R25, R6, UR5, R25 ;  /* 0x0000000506197c24 */ /* 0x000fc8000f8e0219 */
[----:B------:R-:W-:-:S07]  /*14e40*/  IMAD.IADD R19, R3, 0x1, R25 ;  /* 0x0000000103137824 */ /* 0x000fce00078e0219 */
.L_x_965:
        /* <DEDUP_REMOVED lines=10> */
.L_x_966:
[----:B------:R-:W-:Y:S01]  /*14ef0*/  R2UR UR6, R29 ;  /* 0x000000001d0672ca */ /* 0x000fe200000e0000 */
[----:B------:R-:W-:Y:S01]  /*14f00*/  ULDC.64 UR4, c[0x0][0x330] ;  /* 0x0000cc0000047ab9 */ /* 0x000fe20000000a00 */
[----:B------:R-:W-:Y:S01]  /*14f10*/  IMAD.MOV.U32 R18, RZ, RZ, R2 ;  /* 0x000000ffff127224 */ /* 0x000fe200078e0002 */
[----:B------:R0:W-:Y:S01]  /*14f20*/  SYNCS.ARRIVE.TRANS64.A1T0 RZ, [R7+URZ+0x2d850], RZ ;  /* 0x02d850ff07ff79a7 */ /* 0x0001e2000810003f */
[----:B------:R-:W-:Y:S02]  /*14f30*/  IMAD.U32 R3, RZ, RZ, UR4 ;  /* 0x00000004ff037e24 */ /* 0x000fe4000f8e00ff */
[----:B------:R-:W-:Y:S02]  /*14f40*/  VIADD R26, R26, 0xffffffff ;  /* 0xffffffff1a1a7836 */ /* 0x000fe40000000000 */
[----:B------:R-:W-:-:S04]  /*14f50*/  IMAD.WIDE.U32 R18, R3, UR41, R18 ;  /* 0x0000002903127c25 */ /* 0x000fc8000f8e0012 */
[----:B------:R-:W-:Y:S01]  /*14f60*/  VIADD R0, R0, 0x80 ;  /* 0x0000008000007836 */ /* 0x000fe20000000000 */
[----:B------:R-:W-:Y:S01]  /*14f70*/  UIMAD UR4, UR6, UR4, URZ ;  /* 0x00000004060472a4 */ /* 0x000fe2000f8e023f */
[----:B------:R-:W-:Y:S02]  /*14f80*/  VIADD R10, R10, 0xffffff80 ;  /* 0xffffff800a0a7836 */ /* 0x000fe40000000000 */
[----:B------:R-:W-:Y:S01]  /*14f90*/  ULDC.64 UR6, c[0x0][0x318] ;  /* 0x0000c60000067ab9 */ /* 0x000fe20000000a00 */
[----:B------:R-:W-:Y:S01]  /*14fa0*/  UIMAD UR4, UR41, UR5, UR4 ;  /* 0x00000005290472a4 */ /* 0x000fe2000f8e0204 */
[----:B------:R-:W-:Y:S01]  /*14fb0*/  LEA R17, P0, R18, UR6, 0x1 ;  /* 0x0000000612117c11 */ /* 0x000fe2000f8008ff */
[----:B------:R-:W-:Y:S02]  /*14fc0*/  IMAD.MOV.U32 R20, RZ, RZ, R21 ;  /* 0x000000ffff147224 */ /* 0x000fe400078e0015 */
[----:B------:R-:W-:Y:S02]  /*14fd0*/  IMAD.MOV.U32 R22, RZ, RZ, R24 ;  /* 0x000000ffff167224 */ /* 0x000fe400078e0018 */
[----:B------:R-:W-:-:S05]  /*14fe0*/  VIADD R3, R19, UR4 ;  /* 0x0000000413037c36 */ /* 0x000fca0008000000 */
[----:B------:R-:W-:Y:S02]  /*14ff0*/  LEA.HI.X R18, R18, UR7, R3, 0x1, P0 ;  /* 0x0000000712127c11 */ /* 0x000fe400080f0c03 */
[----:B------:R-:W-:-:S13]  /*15000*/  ISETP.GT.AND P0, PT, R26, UR51, PT ;  /* 0x000000331a007c0c */ /* 0x000fda000bf04270 */
[----:B0-----:R-:W-:Y:S05]  /*15010*/  @P0 BRA `(.L_x_967) ;  /* 0xfffffff000b40947 */ /* 0x001fea000383ffff */
[----:B------:R-:W-:Y:S05]  /*15020*/  BSYNC B0 ;  /* 0x0000000000007941 */ /* 0x000fea0003800000 */
.L_x_954:
[----:B------:R-:W-:-:S13]  /*15030*/  LOP3.LUT P0, RZ, R16, 0x8, RZ, 0xc0, !PT ;  /* 0x0000000810ff7812 */ /* 0x000fda000780c0ff */
[----:B------:R-:W-:Y:S05]  /*15040*/  @!P0 BRA `(.L_x_968) ;  /* 0x0000000000048947 */ /* 0x000fea0003800000 */
[----:B------:R-:W-:Y:S01]  /*15050*/  BPT.TRAP 0x1 ;  /* 0x000000040000795c */ /* 0x000fe20000300000 */
.L_x_968:
[C---:B0-----:R-:W-:Y:S01]  /*15060*/  LEA R0, R21.reuse, UR47, 0x3 ;  /* 0x0000002f15007c11 */ /* 0x041fe2000f8e18ff */
[----:B------:R-:W0:Y:S01]  /*15070*/  S2R R2, SR_TID.X ;  /* 0x0000000000027919 */ /* 0x000e220000002100 */
[----:B------:R-:W-:Y:S01]  /*15080*/  SHF.L.U32 R3, R24, 0x1f, RZ ;  /* 0x0000001f18037819 */ /* 0x000fe200000006ff */
[----:B------:R-:W-:Y:S01]  /*15090*/  IMAD.MOV.U32 R5, RZ, RZ, -0x80 ;  /* 0xffffff80ff057424 */ /* 0x000fe200078e00ff */
[----:B------:R-:W-:Y:S01]  /*150a0*/  BSSY B0, `(.L_x_969) ;  /* 0x0000008000007945 */ /* 0x000fe20003800000 */
[----:B------:R-:W-:Y:S01]  /*150b0*/  IMAD R4, R21, 0x3000, R28 ;  /* 0x0000300015047824 */ /* 0x000fe200078e021c */
[----:B------:R-:W1:Y:S01]  /*150c0*/  SYNCS.PHASECHK.TRANS64.TRYWAIT P0, [R0+URZ+0x2d860], R3 ;  /* 0x02d86003000075a7 */ /* 0x000e62000800017f */
[----:B------:R-:W-:Y:S01]  /*150d0*/  IMAD R5, R26, R5, UR49 ;  /* 0x000000311a057e24 */ /* 0x000fe2000f8e0205 */
[----:B0-----:R-:W-:-:S04]  /*150e0*/  LOP3.LUT R2, R2, 0x7f, RZ, 0xc0, !PT ;  /* 0x0000007f02027812 */ /* 0x001fc800078ec0ff */
[----:B------:R-:W-:-:S05]  /*150f0*/  SHF.R.U32.HI R2, RZ, 0x2, R2 ;  /* 0x00000002ff027819 */ /* 0x000fca0000011602 */
[----:B------:R-:W-:Y:S01]  /*15100*/  IMAD.IADD R5, R5, 0x1, -R2 ;  /* 0x0000000105057824 */ /* 0x000fe200078e0a02 */
[----:B-1----:R-:W-:Y:S06]  /*15110*/  @!P0 BRA `(.L_x_970) ;  /* 0x00000024005c8947 */ /* 0x002fec0003800000 */
.L_x_1034:
[----:B------:R-:W-:Y:S05]  /*15120*/  BSYNC B0 ;  /* 0x0000000000007941 */ /* 0x000fea0003800000 */
.L_x_969:
[----:B------:R-:W1:Y:S01]  /*15130*/  S2R R10, SR_TID.X ;  /* 0x00000000000a7919 */ /* 0x000e620000002100 */
[----:B------:R-:W-:Y:S01]  /*15140*/  UMOV UR4, 0xffffffff ;  /* 0xffffffff00047882 */ /* 0x000fe20000000000 */
[----:B-1----:R-:W-:-:S05]  /*15150*/  IMAD.SHL.U32 R9, R10, 0x8, RZ ;  /* 0x000000080a097824 */ /* 0x002fca00078e00ff */
[----:B------:R-:W-:Y:S01]  /*15160*/  LOP3.LUT R9, R9, 0x18, RZ, 0xc0, !PT ;  /* 0x0000001809097812 */ /* 0x000fe200078ec0ff */
[----:B------:R-:W-:Y:S06]  /*15170*/  BRA.DIV UR4, `(.L_x_971) ;  /* 0x0000002604587947 */ /* 0x000fec000b800000 */
[----:B------:R-:W-:Y:S01]  /*15180*/  IMAD.SHL.U32 R7, R10, 0x8, RZ ;  /* 0x000000080a077824 */ /* 0x000fe200078e00ff */
[----:B0-----:R-:W-:Y:S01]  /*15190*/  SHFL.IDX PT, R3, R18, RZ, 0x1c1f ;  /* 0x001c1fff12037589 */ /* 0x001fe200000e0000 */
[----:B------:R-:W-:Y:S01]  /*151a0*/  ULDC UR4, c[0x0][0x2f4] ;  /* 0x0000bd0000047ab9 */ /* 0x000fe20000000800 */
[----:B------:R-:W-:Y:S02]  /*151b0*/  LEA R4, R4, UR47, 0x1 ;  /* 0x0000002f04047c11 */ /* 0x000fe4000f8e08ff */
[----:B------:R-:W0:Y:S01]  /*151c0*/  SHFL.IDX PT, R2, R17, RZ, 0x1c1f ;  /* 0x001c1fff11027589 */ /* 0x000e2200000e0000 */
[----:B------:R-:W-:Y:S02]  /*151d0*/  LOP3.LUT R7, R7, 0x18, RZ, 0xc0, !PT ;  /* 0x0000001807077812 */ /* 0x000fe400078ec0ff */
[----:B------:R-:W-:Y:S01]  /*151e0*/  ISETP.GE.AND P2, PT, R9, UR4, PT ;  /* 0x0000000409007c0c */ /* 0x000fe2000bf46270 */
[----:B------:R-:W-:Y:S01]  /*151f0*/  SHFL.IDX PT, R6, R18, 0x1, 0x1c1f ;  /* 0x003c1f0012067f89 */ /* 0x000fe200000e0000 */
[----:B------:R-:W-:-:S02]  /*15200*/  LOP3.LUT R8, R7, 0x20, RZ, 0xfc, !PT ;  /* 0x0000002007087812 */ /* 0x000fc400078efcff */
[----:B------:R-:W-:Y:S01]  /*15210*/  LOP3.LUT R7, R7, 0x40, RZ, 0xfc, !PT ;  /* 0x0000004007077812 */ /* 0x000fe200078efcff */
[----:B------:R-:W1:Y:S01]  /*15220*/  SHFL.IDX PT, R14, R17, 0x1, 0x1c1f ;  /* 0x003c1f00110e7f89 */ /* 0x000e6200000e0000 */
[----:B------:R-:W-:Y:S02]  /*15230*/  ISETP.GE.AND P1, PT, R8, UR4, PT ;  /* 0x0000000408007c0c */ /* 0x000fe4000bf26270 */
[----:B------:R-:W-:Y:S01]  /*15240*/  ISETP.GE.AND P0, PT, R7, UR4, PT ;  /* 0x0000000407007c0c */ /* 0x000fe2000bf06270 */
[----:B------:R-:W2:Y:S01]  /*15250*/  SHFL.IDX PT, R8, R17, 0x2, 0x1c1f ;  /* 0x005c1f0011087f89 */ /* 0x000ea200000e0000 */
[C---:B------:R-:W-:Y:S02]  /*15260*/  ISETP.LT.OR P3, PT, R5.reuse, 0x1, P2 ;  /* 0x000000010500780c */ /* 0x040fe40001761670 */
[C---:B------:R-:W-:Y:S01]  /*15270*/  ISETP.LT.OR P4, PT, R5.reuse, 0x1, P1 ;  /* 0x000000010500780c */ /* 0x040fe20000f81670 */
[----:B------:R-:W3:Y:S01]  /*15280*/  SHFL.IDX PT, R7, R18, 0x2, 0x1c1f ;  /* 0x005c1f0012077f89 */ /* 0x000ee200000e0000 */
[----:B------:R-:W-:-:S03]  /*15290*/  ISETP.LT.OR P5, PT, R5, 0x1, P0 ;  /* 0x000000010500780c */ /* 0x000fc600007a1670 */
[----:B------:R-:W4:Y:S01]  /*152a0*/  SHFL.IDX PT, R18, R18, 0x3, 0x1c1f ;  /* 0x007c1f0012127f89 */ /* 0x000f2200000e0000 */
[----:B0-----:R-:W-:-:S05]  /*152b0*/  IMAD.WIDE.U32 R2, R9, 0x2, R2 ;  /* 0x0000000209027825 */ /* 0x001fca00078e0002 */
[----:B------:R-:W-:Y:S01]  /*152c0*/  LDGSTS.E.BYPASS.LTC128B.128 [R4+0x400], desc[UR36][R2.64], !P3 ;  /* 0x0040000002047fae */ /* 0x000fe2000d901d64 */
[----:B------:R-:W-:-:S03]  /*152d0*/  ISETP.LT.OR P3, PT, R5, 0x21, P2 ;  /* 0x000000210500780c */ /* 0x000fc60001761670 */
[----:B------:R-:W-:Y:S01]  /*152e0*/  LDGSTS.E.BYPASS.LTC128B.128 [R4+0x2400], desc[UR36][R2.64+0x40], !P4 ;  /* 0x0240004002047fae */ /* 0x000fe2000e101d64 */
[----:B------:R-:W-:-:S03]  /*152f0*/  ISETP.LT.OR P4, PT, R5, 0x21, P1 ;  /* 0x000000210500780c */ /* 0x000fc60000f81670 */
[----:B------:R1:W-:Y:S01]  /*15300*/  LDGSTS.E.BYPASS.LTC128B.128 [R4+0x4400], desc[UR36][R2.64+0x80], !P5 ;  /* 0x0440008002047fae */ /* 0x0003e2000e901d64 */
[----:B------:R-:W-:Y:S01]  /*15310*/  ISETP.LT.OR P5, PT, R5, 0x21, P0 ;  /* 0x000000210500780c */ /* 0x000fe200007a1670 */
[----:B-1----:R-:W-:Y:S02]  /*15320*/  IMAD.MOV.U32 R2, RZ, RZ, R14 ;  /* 0x000000ffff027224 */ /* 0x002fe400078e000e */
[----:B------:R-:W-:Y:S01]  /*15330*/  IMAD.MOV.U32 R3, RZ, RZ, R6 ;  /* 0x000000ffff037224 */ /* 0x000fe200078e0006 */
[----:B------:R0:W1:Y:S01]  /*15340*/  SHFL.IDX PT, R14, R17, 0x3, 0x1c1f ;  /* 0x007c1f00110e7f89 */ /* 0x00006200000e0000 */
[----:B------:R-:W-:Y:S02]  /*15350*/  IMAD.MOV.U32 R6, RZ, RZ, RZ ;  /* 0x000000ffff067224 */ /* 0x000fe400078e00ff */
[----:B------:R-:W-:-:S05]  /*15360*/  IMAD.WIDE.U32 R2, R9, 0x2, R2 ;  /* 0x0000000209027825 */ /* 0x000fca00078e0002 */
[----:B------:R-:W-:Y:S01]  /*15370*/  LDGSTS.E.BYPASS.LTC128B.128 [R4+0xc00], desc[UR36][R2.64], !P3 ;  /* 0x00c0000002047fae */ /* 0x000fe2000d901d64 */
[----:B------:R-:W-:-:S03]  /*15380*/  ISETP.LT.OR P3, PT, R5, 0x41, P2 ;  /* 0x000000410500780c */ /* 0x000fc60001761670 */
[----:B------:R-:W-:Y:S01]  /*15390*/  LDGSTS.E.BYPASS.LTC128B.128 [R4+0x2c00], desc[UR36][R2.64+0x40], !P4 ;  /* 0x02c0004002047fae */ /* 0x000fe2000e101d64 */
[----:B------:R-:W-:-:S03]  /*153a0*/  ISETP.LT.OR P4, PT, R5, 0x41, P1 ;  /* 0x000000410500780c */ /* 0x000fc60000f81670 */
[----:B------:R2:W-:Y:S01]  /*153b0*/  LDGSTS.E.BYPASS.LTC128B.128 [R4+0x4c00], desc[UR36][R2.64+0x80], !P5 ;  /* 0x04c0008002047fae */ /* 0x0005e2000e901d64 */
[----:B------:R-:W-:Y:S01]  /*153c0*/  ISETP.LT.OR P5, PT, R5, 0x41, P0 ;  /* 0x000000410500780c */ /* 0x000fe200007a1670 */
[----:B--2---:R-:W-:Y:S02]  /*153d0*/  IMAD.MOV.U32 R2, RZ, RZ, R8 ;  /* 0x000000ffff027224 */ /* 0x004fe400078e0008 */
[----:B---3--:R-:W-:Y:S02]  /*153e0*/  IMAD.MOV.U32 R3, RZ, RZ, R7 ;  /* 0x000000ffff037224 */ /* 0x008fe400078e0007 */
[----:B------:R-:W-:-:S05]  /*153f0*/  IMAD.WIDE.U32 R2, R9, 0x2, R2 ;  /* 0x0000000209027825 */ /* 0x000fca00078e0002 */
[----:B------:R0:W-:Y:S04]  /*15400*/  LDGSTS.E.BYPASS.LTC128B.128 [R4+0x1400], desc[UR36][R2.64], !P3 ;  /* 0x0140000002047fae */ /* 0x0001e8000d901d64 */
[----:B------:R0:W-:Y:S04]  /*15410*/  LDGSTS.E.BYPASS.LTC128B.128 [R4+0x3400], desc[UR36][R2.64+0x40], !P4 ;  /* 0x0340004002047fae */ /* 0x0001e8000e101d64 */
[----:B-1--4-:R0:W-:Y:S02]  /*15420*/  LDGSTS.E.BYPASS.LTC128B.128 [R4+0x5400], desc[UR36][R2.64+0x80], !P5 ;  /* 0x0540008002047fae */ /* 0x0121e4000e901d64 */
.L_x_1044:
[C---:B------:R-:W-:Y:S01]  /*15430*/  ISETP.LT.OR P2, PT, R5.reuse, 0x61, P2 ;  /* 0x000000610500780c */ /* 0x040fe20001741670 */
[----:B0-----:R-:W-:Y:S01]  /*15440*/  IMAD.MOV.U32 R2, RZ, RZ, R14 ;  /* 0x000000ffff027224 */ /* 0x001fe200078e000e */
[C---:B------:R-:W-:Y:S01]  /*15450*/  ISETP.LT.OR P1, PT, R5.reuse, 0x61, P1 ;  /* 0x000000610500780c */ /* 0x040fe20000f21670 */
[----:B------:R-:W-:Y:S01]  /*15460*/  IMAD.MOV.U32 R3, RZ, RZ, R18 ;  /* 0x000000ffff037224 */ /* 0x000fe200078e0012 */
[----:B------:R-:W-:Y:S01]  /*15470*/  ISETP.LT.OR P0, PT, R5, 0x61, P0 ;  /* 0x000000610500780c */ /* 0x000fe20000701670 */
[----:B------:R-:W-:-:S08]  /*15480*/  IMAD.WIDE.U32 R2, R9, 0x2, R2 ;  /* 0x0000000209027825 */ /* 0x000fd000078e0002 */
        /* <DEDUP_REMOVED lines=8> */
.L_x_972:
        /* <DEDUP_REMOVED lines=10> */
.L_x_973:
[----:B0-----:R-:W-:Y:S01]  /*155b0*/  VIADD R2, R21, 0x1 ;  /* 0x0000000115027836 */ /* 0x001fe20000000000 */
[----:B------:R0:W-:Y:S04]  /*155c0*/  SYNCS.ARRIVE.TRANS64.A1T0 RZ, [R0+URZ+0x2d850], RZ ;  /* 0x02d850ff00ff79a7 */ /* 0x0001e8000810003f */
[----:B------:R-:W-:-:S04]  /*155d0*/  ISETP.NE.AND P0, PT, R2, 0x2, PT ;  /* 0x000000020200780c */ /* 0x000fc80003f05270 */
[----:B------:R-:W-:Y:S02]  /*155e0*/  SEL R3, RZ, 0x1, P0 ;  /* 0x00000001ff037807 */ /* 0x000fe40000000000 */
[----:B------:R-:W-:Y:S02]  /*155f0*/  SEL R2, R2, RZ, P0 ;  /* 0x000000ff02027207 */ /* 0x000fe40000000000 */
[----:B0-----:R-:W-:-:S07]  /*15600*/  LOP3.LUT R0, R24, R3, RZ, 0x3c, !PT ;  /* 0x0000000318007212 */ /* 0x001fce00078e3cff */
.L_x_933:
[----:B------:R-:W0:Y:S01]  /*15610*/  S2R R4, SR_CgaCtaId ;  /* 0x0000000000047919 */ /* 0x000e220000008800 */
[----:B------:R-:W-:Y:S02]  /*15620*/  MOV R3, 0x400 ;  /* 0x0000040000037802 */ /* 0x000fe40000000f00 */
[----:B------:R-:W-:Y:S02]  /*15630*/  SHF.L.U32 R6, R6, 0x1f, RZ ;  /* 0x0000001f06067819 */ /* 0x000fe400000006ff */
[----:B0-----:R-:W-:-:S04]  /*15640*/  LEA R7, R4, R3, 0x18 ;  /* 0x0000000304077211 */ /* 0x001fc800078ec0ff */
[----:B------:R-:W0:Y:S02]  /*15650*/  SYNCS.PHASECHK.TRANS64.TRYWAIT P0, [R7+URZ+0x2d820], R6 ;  /* 0x02d82006070075a7 */ /* 0x000e24000800017f */
[----:B0-----:R-:W-:Y:S05]  /*15660*/  @!P0 BRA `(.L_x_974) ;  /* 0x0000002400988947 */ /* 0x001fea0003800000 */
.L_x_1045:
[----:B------:R-:W-:-:S03]  /*15670*/  UMOV UR4, 0xffffffff ;  /* 0xffffffff00047882 */ /* 0x000fc60000000000 */
[----:B------:R-:W-:Y:S05]  /*15680*/  BRA.DIV UR4, `(.L_x_975) ;  /* 0x0000002604a47947 */ /* 0x000fea000b800000 */
[----:B------:R-:W1:Y:S02]  /*15690*/  S2R R3, SR_TID.X ;  /* 0x0000000000037919 */ /* 0x000e640000002100 */
[----:B-1----:R-:W-:-:S04]  /*156a0*/  SHF.R.U32.HI R3, RZ, 0x5, R3 ;  /* 0x00000005ff037819 */ /* 0x002fc80000011603 */
[----:B------:R-:W-:-:S05]  /*156b0*/  LOP3.LUT R3, R3, 0x3, RZ, 0xc0, !PT ;  /* 0x0000000303037812 */ /* 0x000fca00078ec0ff */
[----:B------:R1:W2:Y:S02]  /*156c0*/  SHFL.IDX PT, R14, R3, RZ, 0x1f ;  /* 0x00001fff030e7589 */ /* 0x0002a400000e0000 */
.L_x_1048:
[----:B--2---:R-:W-:-:S13]  /*156d0*/  ISETP.NE.AND P0, PT, R14, RZ, PT ;  /* 0x000000ff0e00720c */ /* 0x004fda0003f05270 */
[----:B------:R-:W-:Y:S05]  /*156e0*/  @P0 BRA `(.L_x_841) ;  /* 0x0000000000900947 */ /* 0x000fea0003800000 */
[----:B------:R-:W-:-:S03]  /*156f0*/  UMOV UR4, 0xffffffff ;  /* 0xffffffff00047882 */ /* 0x000fc60000000000 */
[----:B------:R-:W-:Y:S05]  /*15700*/  BRA.DIV UR4, `(.L_x_976) ;  /* 0x0000002604b87947 */ /* 0x000fea000b800000 */
[----:B------:R-:W-:-:S13]  /*15710*/  ELECT P6, URZ, PT ;  /* 0x00000000003f782f */ /* 0x000fda00038c0000 */
.L_x_1051:
[----:B------:R-:W-:Y:S05]  /*15720*/  @!P6 BRA `(.L_x_841) ;  /* 0x000000000080e947 */ /* 0x000fea0003800000 */
[----:B-1----:R-:W2:Y:S02]  /*15730*/  LDL R3, [R1+0xc] ;  /* 0x00000c0001037983 */ /* 0x002ea40000100800 */
[----:B--2---:R-:W-:-:S13]  /*15740*/  R2UR UR4, R3 ;  /* 0x00000000030472ca */ /* 0x004fda00000e0000 */
[----:B------:R-:W-:-:S06]  /*15750*/  ULOP3.LUT UR4, UR4, 0x2, URZ, 0xfc, !UPT ;  /* 0x0000000204047892 */ /* 0x000fcc000f8efc3f */
[----:B------:R-:W-:-:S05]  /*15760*/  IMAD.U32 R3, RZ, RZ, UR4 ;  /* 0x00000004ff037e24 */ /* 0x000fca000f8e00ff */
[----:B------:R-:W-:-:S13]  /*15770*/  ISETP.NE.AND P0, PT, R3, 0x3, PT ;  /* 0x000000030300780c */ /* 0x000fda0003f05270 */
[----:B------:R-:W-:Y:S05]  /*15780*/  @!P0 BRA `(.L_x_977) ;  /* 0x0000000000048947 */ /* 0x000fea0003800000 */
[----:B------:R-:W-:Y:S01]  /*15790*/  BPT.TRAP 0x1 ;  /* 0x000000040000795c */ /* 0x000fe20000300000 */
.L_x_977:
[----:B------:R-:W-:Y:S01]  /*157a0*/  IMAD R5, R2, 0x8, R7 ;  /* 0x0000000802057824 */ /* 0x000fe200078e0207 */
[----:B------:R-:W-:Y:S01]  /*157b0*/  SHF.L.U32 R4, R0, 0x1f, RZ ;  /* 0x0000001f00047819 */ /* 0x000fe200000006ff */
[----:B------:R-:W-:-:S03]  /*157c0*/  VIADD R2, R2, 0x1 ;  /* 0x0000000102027836 */ /* 0x000fc60000000000 */
[----:B------:R-:W1:Y:S02]  /*157d0*/  SYNCS.PHASECHK.TRANS64.TRYWAIT P1, [R5+URZ+0x2d840], R4 ;  /* 0x02d84004050075a7 */ /* 0x000e64000802017f */
[----:B------:R-:W-:-:S04]  /*157e0*/  ISETP.NE.AND P2, PT, R2, 0x2, PT ;  /* 0x000000020200780c */ /* 0x000fc80003f45270 */
[----:B------:R-:W-:Y:S01]  /*157f0*/  SEL R3, RZ, 0x1, P2 ;  /* 0x00000001ff037807 */ /* 0x000fe20001000000 */
[----:B-1----:R-:W-:Y:S08]  /*15800*/  @!P1 BRA `(.L_x_978) ;  /* 0x0000002400989947 */ /* 0x002ff00003800000 */
.L_x_1052:
[----:B------:R-:W-:Y:S02]  /*15810*/  SEL R2, R2, RZ, P2 ;  /* 0x000000ff02027207 */ /* 0x000fe40001000000 */
[----:B------:R-:W-:Y:S01]  /*15820*/  LOP3.LUT R0, R0, R3, RZ, 0x3c, !PT ;  /* 0x0000000300007212 */ /* 0x000fe200078e3cff */
[----:B------:R-:W-:Y:S06]  /*15830*/  @!P0 BRA `(.L_x_979) ;  /* 0x0000000000048947 */ /* 0x000fec0003800000 */
[----:B------:R-:W-:Y:S01]  /*15840*/  BPT.TRAP 0x1 ;  /* 0x000000040000795c */ /* 0x000fe20000300000 */
.L_x_979:
[----:B------:R-:W-:Y:S01]  /*15850*/  IMAD R3, R2, 0x8, R7 ;  /* 0x0000000802037824 */ /* 0x000fe200078e0207 */
[----:B------:R-:W-:-:S04]  /*15860*/  SHF.L.U32 R0, R0, 0x1f, RZ ;  /* 0x0000001f00007819 */ /* 0x000fc800000006ff */
[----:B------:R-:W2:Y:S02]  /*15870*/  SYNCS.PHASECHK.TRANS64.TRYWAIT P1, [R3+URZ+0x2d840], R0 ;  /* 0x02d84000030075a7 */ /* 0x000ea4000802017f */
[----:B--2---:R-:W-:Y:S05]  /*15880*/  @!P1 BRA `(.L_x_980) ;  /* 0x00000024008c9947 */ /* 0x004fea0003800000 */
.L_x_1053:
[----:B------:R-:W-:Y:S05]  /*15890*/  @!P0 BRA `(.L_x_981) ;  /* 0x0000000000048947 */ /* 0x000fea0003800000 */
[----:B------:R-:W-:Y:S01]  /*158a0*/  BPT.TRAP 0x1 ;  /* 0x000000040000795c */ /* 0x000fe20000300000 */
.L_x_981:
[----:B------:R-:W3:Y:S02]  /*158b0*/  SYNCS.PHASECHK.TRANS64.TRYWAIT P1, [R5+URZ+0x2d860], R4 ;  /* 0x02d86004050075a7 */ /* 0x000ee4000802017f */
[----:B---3--:R-:W-:Y:S05]  /*158c0*/  @!P1 BRA `(.L_x_982) ;  /* 0x0000002400909947 */ /* 0x008fea0003800000 */
.L_x_1054:
[----:B------:R-:W-:Y:S05]  /*158d0*/  @!P0 BRA `(.L_x_983) ;  /* 0x0000000000048947 */ /* 0x000fea0003800000 */
[----:B------:R-:W-:Y:S01]  /*158e0*/  BPT.TRAP 0x1 ;  /* 0x000000040000795c */ /* 0x000fe20000300000 */
.L_x_983:
[----:B----4-:R4:W0:Y:S02]  /*158f0*/  SYNCS.PHASECHK.TRANS64.TRYWAIT P0, [R3+URZ+0x2d860], R0 ;  /* 0x02d86000030075a7 */ /* 0x010824000800017f */
[----:B0-----:R-:W-:Y:S05]  /*15900*/  @!P0 NANOSLEEP.SYNCS 0x989680 ;  /* 0x009896800000895d */ /* 0x001fea0003900000 */
[----:B------:R-:W0:Y:S02]  /*15910*/  @!P0 SYNCS.PHASECHK.TRANS64 P0, [R3+URZ+0x2d860], R0 ;  /* 0x02d86000030085a7 */ /* 0x000e24000800007f */
[----:B0-----:R-:W-:Y:S05]  /*15920*/  @!P0 BRA `(.L_x_983) ;  /* 0xfffffffc00f08947 */ /* 0x001fea000383ffff */
.L_x_841:
[----:B------:R-:W-:Y:S05]  /*15930*/  BSYNC B6 ;  /* 0x0000000000067941 */ /* 0x000fea0003800000 */
.L_x_838:
[----:B------:R-:W-:Y:S05]  /*15940*/  EXIT ;  /* 0x000000000000794d */ /* 0x000fea0003800000 */
.L_x_851:
[----:B0-----:R-:W-:-:S04]  /*15950*/  IMAD.U32 R5, RZ, RZ, UR38 ;  /* 0x00000026ff057e24 */ /* 0x001fc8000f8e00ff */
[----:B------:R0:W1:Y:S03]  /*15960*/  SYNCS.PHASECHK.TRANS64.TRYWAIT P0, [R5+URZ+0x2d800], R6 ;  /* 0x02d80006050075a7 */ /* 0x000066000800017f */
[----:B-1----:R-:W-:Y:S05]  /*15970*/  @!P0 NANOSLEEP.SYNCS 0x989680 ;  /* 0x009896800000895d */ /* 0x002fea0003900000 */
[----:B------:R-:W1:Y:S02]  /*15980*/  @!P0 SYNCS.PHASECHK.TRANS64 P0, [R5+URZ+0x2d800], R6 ;  /* 0x02d80006050085a7 */ /* 0x000e64000800007f */
[----:B-1----:R-:W-:Y:S05]  /*15990*/  @!P0 BRA `(.L_x_851) ;  /* 0xfffffffc00ec8947 */ /* 0x002fea000383ffff */
[----:B------:R-:W-:Y:S05]  /*159a0*/  BRA `(.L_x_984) ;  /* 0xfffffebc00887947 */ /* 0x000fea000383ffff */
.L_x_855:
[----:B-1----:R-:W-:-:S04]  /*159b0*/  IMAD.U32 R3, RZ, RZ, UR38 ;  /* 0x00000026ff037e24 */ /* 0x002fc8000f8e00ff */
[----:B------:R1:W2:Y:S03]  /*159c0*/  SYNCS.PHASECHK.TRANS64.TRYWAIT P1, [R3+URZ+0x2d830], R6 ;  /* 0x02d83006030075a7 */ /* 0x0002a6000802017f */
[----:B--2---:R-:W-:Y:S05]  /*159d0*/  @!P1 NANOSLEEP.SYNCS 0x989680 ;  /* 0x009896800000995d */ /* 0x004fea0003900000 */
[----:B------:R-:W2:Y:S02]  /*159e0*/  @!P1 SYNCS.PHASECHK.TRANS64 P1, [R3+URZ+0x2d830], R6 ;  /* 0x02d83006030095a7 */ /* 0x000ea4000802007f */
[----:B--2---:R-:W-:Y:S05]  /*159f0*/  @!P1 BRA `(.L_x_855) ;  /* 0xfffffffc00ec9947 */ /* 0x004fea000383ffff */
[----:B------:R-:W-:Y:S05]  /*15a00*/  BRA `(.L_x_854) ;  /* 0xfffffebc00c07947 */ /* 0x000fea000383ffff */
.L_x_872:
[----:B-1----:R-:W-:-:S04]  /*15a10*/  IMAD.U32 R14, RZ, RZ, UR4 ;  /* 0x00000004ff0e7e24 */ /* 0x002fc8000f8e00ff */
[----:B------:R1:W2:Y:S03]  /*15a20*/  SYNCS.PHASECHK.TRANS64.TRYWAIT P1, [R14+URZ+0x2d830], R13 ;  /* 0x02d8300d0e0075a7 */ /* 0x0002a6000802017f */
[----:B--2---:R-:W-:Y:S05]  /*15a30*/  @!P1 NANOSLEEP.SYNCS 0x989680 ;  /* 0x009896800000995d */ /* 0x004fea0003900000 */
[----:B------:R-:W2:Y:S02]  /*15a40*/  @!P1 SYNCS.PHASECHK.TRANS64 P1, [R14+URZ+0x2d830], R13 ;  /* 0x02d8300d0e0095a7 */ /* 0x000ea4000802007f */
[----:B--2---:R-:W-:Y:S05]  /*15a50*/  @!P1 BRA `(.L_x_872) ;  /* 0xfffffffc00ec9947 */ /* 0x004fea000383ffff */
[----:B------:R-:W-:Y:S05]  /*15a60*/  BRA `(.L_x_869) ;  /* 0xfffffefc00d87947 */ /* 0x000fea000383ffff */
.L_x_876:
[----:B-1----:R-:W-:-:S04]  /*15a70*/  IMAD.U32 R14, RZ, RZ, UR10 ;  /* 0x0000000aff0e7e24 */ /* 0x002fc8000f8e00ff */
[----:B------:R1:W2:Y:S03]  /*15a80*/  SYNCS.PHASECHK.TRANS64.TRYWAIT P1, [R14+URZ+0x2d850], R13 ;  /* 0x02d8500d0e0075a7 */ /* 0x0002a6000802017f */
[----:B--2---:R-:W-:Y:S05]  /*15a90*/  @!P1 NANOSLEEP.SYNCS 0x989680 ;  /* 0x009896800000995d */ /* 0x004fea0003900000 */
[----:B------:R-:W2:Y:S02]  /*15aa0*/  @!P1 SYNCS.PHASECHK.TRANS64 P1, [R14+URZ+0x2d850], R13 ;  /* 0x02d8500d0e0095a7 */ /* 0x000ea4000802007f */
[----:B--2---:R-:W-:Y:S05]  /*15ab0*/  @!P1 BRA `(.L_x_876) ;  /* 0xfffffffc00ec9947 */ /* 0x004fea000383ffff */
[----:B------:R-:W-:Y:S05]  /*15ac0*/  BRA `(.L_x_873) ;  /* 0xffffff00008c7947 */ /* 0x000fea000383ffff */
.L_x_895:
[----:B-1----:R-:W-:-:S04]  /*15ad0*/  IMAD.U32 R14, RZ, RZ, UR4 ;  /* 0x00000004ff0e7e24 */ /* 0x002fc8000f8e00ff */
[----:B------:R1:W2:Y:S03]  /*15ae0*/  SYNCS.PHASECHK.TRANS64.TRYWAIT P1, [R14+URZ+0x2d830], R13 ;  /* 0x02d8300d0e0075a7 */ /* 0x0002a6000802017f */
[----:B--2---:R-:W-:Y:S05]  /*15af0*/  @!P1 NANOSLEEP.SYNCS 0x989680 ;  /* 0x009896800000995d */ /* 0x004fea0003900000 */
[----:B------:R-:W2:Y:S02]  /*15b00*/  @!P1 SYNCS.PHASECHK.TRANS64 P1, [R14+URZ+0x2d830], R13 ;  /* 0x02d8300d0e0095a7 */ /* 0x000ea4000802007f */
[----:B--2---:R-:W-:Y:S05]  /*15b10*/  @!P1 BRA `(.L_x_895) ;  /* 0xfffffffc00ec9947 */ /* 0x004fea000383ffff */
[----:B------:R-:W-:Y:S05]  /*15b20*/  BRA `(.L_x_892) ;  /* 0xffffff3c00087947 */ /* 0x000fea000383ffff */
.L_x_899:
[----:B-1----:R-:W-:-:S04]  /*15b30*/  IMAD.U32 R14, RZ, RZ, UR14 ;  /* 0x0000000eff0e7e24 */ /* 0x002fc8000f8e00ff */
[----:B------:R1:W2:Y:S03]  /*15b40*/  SYNCS.PHASECHK.TRANS64.TRYWAIT P1, [R14+URZ+0x2d850], R13 ;  /* 0x02d8500d0e0075a7 */ /* 0x0002a6000802017f */
[----:B--2---:R-:W-:Y:S05]  /*15b50*/  @!P1 NANOSLEEP.SYNCS 0x989680 ;  /* 0x009896800000995d */ /* 0x004fea0003900000 */
[----:B------:R-:W2:Y:S02]  /*15b60*/  @!P1 SYNCS.PHASECHK.TRANS64 P1, [R14+URZ+0x2d850], R13 ;  /* 0x02d8500d0e0095a7 */ /* 0x000ea4000802007f */
[----:B--2---:R-:W-:Y:S05]  /*15b70*/  @!P1 BRA `(.L_x_899) ;  /* 0xfffffffc00ec9947 */ /* 0x004fea000383ffff */
[----:B------:R-:W-:Y:S05]  /*15b80*/  BRA `(.L_x_896) ;  /* 0xffffff3c00c87947 */ /* 0x000fea000383ffff */
.L_x_907:
[----:B-1----:R-:W-:-:S04]  /*15b90*/  IMAD.U32 R14, RZ, RZ, UR10 ;  /* 0x0000000aff0e7e24 */ /* 0x002fc8000f8e00ff */
[----:B------:R1:W2:Y:S03]  /*15ba0*/  SYNCS.PHASECHK.TRANS64.TRYWAIT P1, [R14+URZ+0x2d830], R13 ;  /* 0x02d8300d0e0075a7 */ /* 0x0002a6000802017f */
[----:B--2---:R-:W-:Y:S05]  /*15bb0*/  @!P1 NANOSLEEP.SYNCS 0x989680 ;  /* 0x009896800000995d */ /* 0x004fea0003900000 */
[----:B------:R-:W2:Y:S02]  /*15bc0*/  @!P1 SYNCS.PHASECHK.TRANS64 P1, [R14+URZ+0x2d830], R13 ;  /* 0x02d8300d0e0095a7 */ /* 0x000ea4000802007f */
[----:B--2---:R-:W-:Y:S05]  /*15bd0*/  @!P1 BRA `(.L_x_907) ;  /* 0xfffffffc00ec9947 */ /* 0x004fea000383ffff */
[----:B------:R-:W-:Y:S05]  /*15be0*/  BRA `(.L_x_904) ;  /* 0xffffff6400a07947 */ /* 0x000fea000383ffff */
.L_x_911:
[----:B-1----:R-:W-:-:S04]  /*15bf0*/  IMAD.U32 R14, RZ, RZ, UR10 ;  /* 0x0000000aff0e7e24 */ /* 0x002fc8000f8e00ff */
[----:B------:R1:W2:Y:S03]  /*15c00*/  SYNCS.PHASECHK.TRANS64.TRYWAIT P1, [R14+URZ+0x2d850], R13 ;  /* 0x02d8500d0e0075a7 */ /* 0x0002a6000802017f */
[----:B--2---:R-:W-:Y:S05]  /*15c10*/  @!P1 NANOSLEEP.SYNCS 0x989680 ;  /* 0x009896800000995d */ /* 0x004fea0003900000 */
[----:B------:R-:W2:Y:S02]  /*15c20*/  @!P1 SYNCS.PHASECHK.TRANS64 P1, [R14+URZ+0x2d850], R13 ;  /* 0x02d8500d0e0095a7 */ /* 0x000ea4000802007f */
[----:B--2---:R-:W-:Y:S05]  /*15c30*/  @!P1 BRA `(.L_x_911) ;  /* 0xfffffffc00ec9947 */ /* 0x004fea000383ffff */
[----:B------:R-:W-:Y:S05]  /*15c40*/  BRA `(.L_x_908) ;  /* 0xffffff6800407947 */ /* 0x000fea000383ffff */
.L_x_926:
[----:B-1----:R-:W-:-:S04]  /*15c50*/  IMAD.U32 R5, RZ, RZ, UR6 ;  /* 0x00000006ff057e24 */ /* 0x002fc8000f8e00ff */
[----:B------:R1:W3:Y:S03]  /*15c60*/  SYNCS.PHASECHK.TRANS64.TRYWAIT P1, [R5+URZ+0x2d850], R0 ;  /* 0x02d85000050075a7 */ /* 0x0002e6000802017f */
[----:B---3--:R-:W-:Y:S05]  /*15c70*/  @!P1 NANOSLEEP.SYNCS 0x989680 ;  /* 0x009896800000995d */ /* 0x008fea0003900000 */
[----:B------:R-:W3:Y:S02]  /*15c80*/  @!P1 SYNCS.PHASECHK.TRANS64 P1, [R5+URZ+0x2d850], R0 ;  /* 0x02d85000050095a7 */ /* 0x000ee4000802007f */
[----:B---3--:R-:W-:Y:S05]  /*15c90*/  @!P1 BRA `(.L_x_926) ;  /* 0xfffffffc00ec9947 */ /* 0x008fea000383ffff */
[----:B------:R-:W-:Y:S05]  /*15ca0*/  BRA `(.L_x_925) ;  /* 0xffffff9c00b47947 */ /* 0x000fea000383ffff */
.L_x_944:
[----:B------:R-:W-:Y:S02]  /*15cb0*/  IMAD.MOV.U32 R13, RZ, RZ, R18 ;  /* 0x000000ffff0d7224 */ /* 0x000fe400078e0012 */
[----:B------:R-:W-:Y:S02]  /*15cc0*/  IMAD.MOV.U32 R12, RZ, RZ, RZ ;  /* 0x000000ffff0c7224 */ /* 0x000fe400078e00ff */
[----:B------:R-:W-:Y:S02]  /*15cd0*/  IMAD.MOV.U32 R11, RZ, RZ, 0x1f ;  /* 0x0000001fff0b7424 */ /* 0x000fe400078e00ff */
[----:B------:R-:W-:-:S07]  /*15ce0*/  IMAD.MOV.U32 R15, RZ, RZ, -0x1 ;  /* 0xffffffffff0f7424 */ /* 0x000fce00078e00ff */
[----:B-----5:R-:W-:Y:S05]  /*15cf0*/  WARPSYNC.COLLECTIVE R15, `(.L_x_985) ;  /* 0x000000000f087348 */ /* 0x020fea0003c00000 */
[----:B------:R0:W1:Y:S02]  /*15d00*/  SHFL.IDX P6, R14, R13, R12, R11 ;  /* 0x0000000c0d0e7389 */ /* 0x00006400000c000b */
[----:B01---5:R-:W-:Y:S01]  /*15d10*/  ENDCOLLECTIVE ;  /* 0x000000000000791b */ /* 0x023fe20003800000 */
.L_x_985:
[----:B------:R-:W-:Y:S05]  /*15d20*/  BRA `(.L_x_986) ;  /* 0xffffffcc00dc7947 */ /* 0x000fea000383ffff */
.L_x_946:
[----:B0-----:R-:W-:-:S04]  /*15d30*/  IMAD.U32 R3, RZ, RZ, UR47 ;  /* 0x0000002fff037e24 */ /* 0x001fc8000f8e00ff */
[----:B------:R0:W1:Y:S03]  /*15d40*/  SYNCS.PHASECHK.TRANS64.TRYWAIT P0, [R3+URZ+0x2d840], R10 ;  /* 0x02d8400a030075a7 */ /* 0x000066000800017f */
[----:B-1----:R-:W-:Y:S05]  /*15d50*/  @!P0 NANOSLEEP.SYNCS 0x989680 ;  /* 0x009896800000895d */ /* 0x002fea0003900000 */
[----:B------:R-:W1:Y:S02]  /*15d60*/  @!P0 SYNCS.PHASECHK.TRANS64 P0, [R3+URZ+0x2d840], R10 ;  /* 0x02d8400a030085a7 */ /* 0x000e64000800007f */
[----:B-1----:R-:W-:Y:S05]  /*15d70*/  @!P0 BRA `(.L_x_946) ;  /* 0xfffffffc00ec8947 */ /* 0x002fea000383ffff */
[----:B------:R-:W-:Y:S05]  /*15d80*/  BRA `(.L_x_987) ;  /* 0xffffffd000647947 */ /* 0x000fea000383ffff */
.L_x_947:
        /* <DEDUP_REMOVED lines=8> */
.L_x_989:
[----:B------:R-:W-:Y:S05]  /*15e10*/  BSYNC B0 ;  /* 0x0000000000007941 */ /* 0x000fea0003800000 */
.L_x_988:
[----:B------:R-:W-:Y:S01]  /*15e20*/  IMAD.MOV.U32 R13, RZ, RZ, R0 ;  /* 0x000000ffff0d7224 */ /* 0x000fe200078e0000 */
[----:B------:R-:W0:Y:S01]  /*15e30*/  S2R R21, SR_TID.X ;  /* 0x0000000000157919 */ /* 0x000e220000002100 */
[----:B------:R-:W-:Y:S02]  /*15e40*/  IMAD.MOV.U32 R12, RZ, RZ, RZ ;  /* 0x000000ffff0c7224 */ /* 0x000fe400078e00ff */
[----:B------:R-:W-:Y:S02]  /*15e50*/  IMAD.MOV.U32 R11, RZ, RZ, 0x1c1f ;  /* 0x00001c1fff0b7424 */ /* 0x000fe400078e00ff */
[----:B------:R-:W-:Y:S02]  /*15e60*/  IMAD.MOV.U32 R15, RZ, RZ, -0x1 ;  /* 0xffffffffff0f7424 */ /* 0x000fe400078e00ff */
[----:B------:R-:W-:-:S07]  /*15e70*/  IMAD.MOV.U32 R6, RZ, RZ, R14 ;  /* 0x000000ffff067224 */ /* 0x000fce00078e000e */
[----:B0-----:R-:W-:Y:S05]  /*15e80*/  WARPSYNC.COLLECTIVE R15, `(.L_x_990) ;  /* 0x000000000f087348 */ /* 0x001fea0003c00000 */
[----:B------:R1:W2:Y:S02]  /*15e90*/  SHFL.IDX P6, R14, R13, R12, R11 ;  /* 0x0000000c0d0e7389 */ /* 0x0002a400000c000b */
[----:B012---:R-:W-:Y:S01]  /*15ea0*/  ENDCOLLECTIVE ;  /* 0x000000000000791b */ /* 0x007fe20003800000 */
.L_x_990:
[----:B------:R-:W-:Y:S02]  /*15eb0*/  IMAD.MOV.U32 R7, RZ, RZ, R6 ;  /* 0x000000ffff077224 */ /* 0x000fe400078e0006 */
[----:B------:R-:W-:Y:S02]  /*15ec0*/  IMAD.MOV.U32 R13, RZ, RZ, R9 ;  /* 0x000000ffff0d7224 */ /* 0x000fe400078e0009 */
[----:B------:R-:W-:Y:S02]  /*15ed0*/  IMAD.MOV.U32 R12, RZ, RZ, 0x1 ;  /* 0x00000001ff0c7424 */ /* 0x000fe400078e00ff */
[----:B------:R-:W-:Y:S01]  /*15ee0*/  IMAD.SHL.U32 R27, R21, 0x8, RZ ;  /* 0x00000008151b7824 */ /* 0x000fe200078e00ff */
[----:B------:R-:W-:Y:S01]  /*15ef0*/  @P0 LEA R21, R28, UR47, 0x1 ;  /* 0x0000002f1c150c11 */ /* 0x000fe2000f8e08ff */
[----:B------:R-:W-:-:S07]  /*15f00*/  IMAD.MOV.U32 R6, RZ, RZ, R14 ;  /* 0x000000ffff067224 */ /* 0x000fce00078e000e */
[----:B------:R-:W-:Y:S05]  /*15f10*/  WARPSYNC.COLLECTIVE R15, `(.L_x_991) ;  /* 0x000000000f087348 */ /* 0x000fea0003c00000 */
[----:B------:R0:W1:Y:S02]  /*15f20*/  SHFL.IDX P6, R14, R13, R12, R11 ;  /* 0x0000000c0d0e7389 */ /* 0x00006400000c000b */
[----:B01----:R-:W-:Y:S01]  /*15f30*/  ENDCOLLECTIVE ;  /* 0x000000000000791b */ /* 0x003fe20003800000 */
.L_x_991:
[----:B------:R-:W-:-:S05]  /*15f40*/  LOP3.LUT R27, R27, 0x18, RZ, 0xc0, !PT ;  /* 0x000000181b1b7812 */ /* 0x000fca00078ec0ff */
[----:B------:R-:W-:-:S05]  /*15f50*/  @P0 IMAD.WIDE.U32 R6, R27, 0x2, R6 ;  /* 0x000000021b060825 */ /* 0x000fca00078e0006 */
[----:B------:R-:W-:Y:S01]  /*15f60*/  @!PT LDS RZ, [RZ] ;  /* 0x00000000fffff984 */ /* 0x000fe20000000800 */
[----:B------:R-:W-:Y:S01]  /*15f70*/  @!PT LDS RZ, [RZ] ;  /* 0x00000000fffff984 */ /* 0x000fe20000000800 */
[----:B------:R-:W-:Y:S01]  /*15f80*/  @!PT LDS RZ, [RZ] ;  /* 0x00000000fffff984 */ /* 0x000fe20000000800 */
[----:B------:R0:W-:Y:S01]  /*15f90*/  @P0 LDGSTS.E.BYPASS.LTC128B.128 [R21+0x15400], desc[UR36][R6.64], !P4 ;  /* 0x1540000006150fae */ /* 0x0001e2000e101d64 */
[----:B------:R-:W-:-:S03]  /*15fa0*/  IMAD.MOV.U32 R13, RZ, RZ, R0 ;  /* 0x000000ffff0d7224 */ /* 0x000fc600078e0000 */
[----:B------:R0:W-:Y:S04]  /*15fb0*/  @P0 LDGSTS.E.BYPASS.LTC128B.128 [R21+0x17400], desc[UR36][R6.64+0x40], !P3 ;  /* 0x1740004006150fae */ /* 0x0001e8000d901d64 */
[----:B------:R0:W-:Y:S01]  /*15fc0*/  @P0 LDGSTS.E.BYPASS.LTC128B.128 [R21+0x19400], desc[UR36][R6.64+0x80], !P2 ;  /* 0x1940008006150fae */ /* 0x0001e2000d101d64 */
[----:B------:R-:W-:Y:S01]  /*15fd0*/  ISETP.GE.AND P0, PT, R8, 0x21, PT ;  /* 0x000000210800780c */ /* 0x000fe20003f06270 */
[----:B------:R-:W-:-:S12]  /*15fe0*/  IMAD.MOV.U32 R4, RZ, RZ, R14 ;  /* 0x000000ffff047224 */ /* 0x000fd800078e000e */
[----:B0-----:R-:W-:Y:S05]  /*15ff0*/  WARPSYNC.COLLECTIVE R15, `(.L_x_992) ;  /* 0x000000000f087348 */ /* 0x001fea0003c00000 */
[----:B------:R1:W2:Y:S02]  /*16000*/  SHFL.IDX P6, R14, R13, R12, R11 ;  /* 0x0000000c0d0e7389 */ /* 0x0002a400000c000b */
[----:B012---:R-:W-:Y:S01]  /*16010*/  ENDCOLLECTIVE ;  /* 0x000000000000791b */ /* 0x007fe20003800000 */
.L_x_992:
[----:B------:R-:W-:Y:S01]  /*16020*/  @P0 LEA R25, R28, UR47, 0x1 ;  /* 0x0000002f1c190c11 */ /* 0x000fe2000f8e08ff */
[----:B------:R-:W-:Y:S02]  /*16030*/  IMAD.MOV.U32 R13, RZ, RZ, R9 ;  /* 0x000000ffff0d7224 */ /* 0x000fe400078e0009 */
[----:B------:R-:W-:Y:S02]  /*16040*/  IMAD.MOV.U32 R12, RZ, RZ, 0x2 ;  /* 0x00000002ff0c7424 */ /* 0x000fe400078e00ff */
[----:B------:R-:W-:-:S07]  /*16050*/  IMAD.MOV.U32 R5, RZ, RZ, R14 ;  /* 0x000000ffff057224 */ /* 0x000fce00078e000e */
[----:B------:R-:W-:Y:S05]  /*16060*/  WARPSYNC.COLLECTIVE R15, `(.L_x_993) ;  /* 0x000000000f087348 */ /* 0x000fea0003c00000 */
[----:B------:R0:W1:Y:S02]  /*16070*/  SHFL.IDX P6, R14, R13, R12, R11 ;  /* 0x0000000c0d0e7389 */ /* 0x00006400000c000b */
[----:B01----:R-:W-:Y:S01]  /*16080*/  ENDCOLLECTIVE ;  /* 0x000000000000791b */ /* 0x003fe20003800000 */
.L_x_993:
        /* <DEDUP_REMOVED lines=14> */
.L_x_994:
[----:B------:R-:W-:Y:S01]  /*16170*/  @!PT LDS RZ, [RZ] ;  /* 0x00000000fffff984 */ /* 0x000fe20000000800 */
[----:B------:R-:W-:Y:S01]  /*16180*/  @!PT LDS RZ, [RZ] ;  /* 0x00000000fffff984 */ /* 0x000fe20000000800 */
[----:B------:R-:W-:Y:S01]  /*16190*/  @!PT LDS RZ, [RZ] ;  /* 0x00000000fffff984 */ /* 0x000fe20000000800 */
[----:B------:R0:W-:Y:S01]  /*161a0*/  @P0 LDGSTS.E.BYPASS.LTC128B.128 [R25+0x19c00], desc[UR36][R4.64+0x80], !P2 ;  /* 0x19c0008004190fae */ /* 0x0001e2000d101d64 */
[----:B------:R-:W-:Y:S01]  /*161b0*/  ISETP.GE.AND P0, PT, R8, 0x41, PT ;  /* 0x000000410800780c */ /* 0x000fe20003f06270 */
[----:B------:R-:W-:Y:S02]  /*161c0*/  IMAD.MOV.U32 R13, RZ, RZ, R9 ;  /* 0x000000ffff0d7224 */ /* 0x000fe400078e0009 */
[----:B------:R-:W-:Y:S02]  /*161d0*/  IMAD.MOV.U32 R12, RZ, RZ, 0x3 ;  /* 0x00000003ff0c7424 */ /* 0x000fe400078e00ff */
[----:B------:R-:W-:-:S08]  /*161e0*/  IMAD.MOV.U32 R3, RZ, RZ, R14 ;  /* 0x000000ffff037224 */ /* 0x000fd000078e000e */
[----:B0-----:R-:W-:Y:S05]  /*161f0*/  WARPSYNC.COLLECTIVE R15, `(.L_x_995) ;  /* 0x000000000f087348 */ /* 0x001fea0003c00000 */
[----:B------:R1:W2:Y:S02]  /*16200*/  SHFL.IDX P6, R14, R13, R12, R11 ;  /* 0x0000000c0d0e7389 */ /* 0x0002a400000c000b */
[----:B012---:R-:W-:Y:S01]  /*16210*/  ENDCOLLECTIVE ;  /* 0x000000000000791b */ /* 0x007fe20003800000 */
.L_x_995:
[----:B------:R-:W-:-:S04]  /*16220*/  LOP3.LUT R3, R3, R2, RZ, 0x3c, !PT ;  /* 0x0000000203037212 */ /* 0x000fc800078e3cff */
[----:B------:R-:W-:-:S04]  /*16230*/  LOP3.LUT R2, R3, R2, RZ, 0x3c, !PT ;  /* 0x0000000203027212 */ /* 0x000fc800078e3cff */
[----:B------:R-:W-:Y:S01]  /*16240*/  LOP3.LUT R3, R3, R2, RZ, 0x3c, !PT ;  /* 0x0000000203037212 */ /* 0x000fe200078e3cff */
[----:B------:R-:W-:Y:S02]  /*16250*/  IMAD.MOV.U32 R13, RZ, RZ, R0 ;  /* 0x000000ffff0d7224 */ /* 0x000fe400078e0000 */
[----:B------:R-:W-:Y:S01]  /*16260*/  @P0 IMAD.WIDE.U32 R2, R27, 0x2, R2 ;  /* 0x000000021b020825 */ /* 0x000fe200078e0002 */
[----:B------:R-:W-:-:S05]  /*16270*/  @P0 LEA R27, R28, UR47, 0x1 ;  /* 0x0000002f1c1b0c11 */ /* 0x000fca000f8e08ff */
[----:B------:R-:W-:Y:S01]  /*16280*/  @!PT LDS RZ, [RZ] ;  /* 0x00000000fffff984 */ /* 0x000fe20000000800 */
[----:B------:R-:W-:Y:S01]  /*16290*/  @!PT LDS RZ, [RZ] ;  /* 0x00000000fffff984 */ /* 0x000fe20000000800 */
[----:B------:R-:W-:Y:S01]  /*162a0*/  @!PT LDS RZ, [RZ] ;  /* 0x00000000fffff984 */ /* 0x000fe20000000800 */
[----:B------:R0:W-:Y:S01]  /*162b0*/  @P0 LDGSTS.E.BYPASS.LTC128B.128 [R27+0x16400], desc[UR36][R2.64], !P4 ;  /* 0x16400000021b0fae */ /* 0x0001e2000e101d64 */
[----:B------:R-:W-:-:S03]  /*162c0*/  IMAD.MOV.U32 R9, RZ, RZ, R14 ;  /* 0x000000ffff097224 */ /* 0x000fc600078e000e */
[----:B------:R0:W-:Y:S04]  /*162d0*/  @P0 LDGSTS.E.BYPASS.LTC128B.128 [R27+0x18400], desc[UR36][R2.64+0x40], !P3 ;  /* 0x18400040021b0fae */ /* 0x0001e8000d901d64 */
[----:B------:R0:W-:Y:S02]  /*162e0*/  @P0 LDGSTS.E.BYPASS.LTC128B.128 [R27+0x1a400], desc[UR36][R2.64+0x80], !P2 ;  /* 0x1a400080021b0fae */ /* 0x0001e4000d101d64 */
[----:B0-----:R-:W-:Y:S05]  /*162f0*/  WARPSYNC.COLLECTIVE R15, `(.L_x_996) ;  /* 0x000000000f087348 */ /* 0x001fea0003c00000 */
[----:B------:R1:W2:Y:S02]  /*16300*/  SHFL.IDX P6, R14, R13, R12, R11 ;  /* 0x0000000c0d0e7389 */ /* 0x0002a400000c000b */
[----:B012---:R-:W-:Y:S01]  /*16310*/  ENDCOLLECTIVE ;  /* 0x000000000000791b */ /* 0x007fe20003800000 */
.L_x_996:
[----:B------:R-:W-:Y:S05]  /*16320*/  BRA `(.L_x_997) ;  /* 0xffffffd0002c7947 */ /* 0x000fea000383ffff */
.L_x_950:
[----:B------:R-:W-:Y:S02]  /*16330*/  IMAD.MOV.U32 R13, RZ, RZ, R9 ;  /* 0x000000ffff0d7224 */ /* 0x000fe400078e0009 */
[----:B------:R-:W-:Y:S02]  /*16340*/  IMAD.MOV.U32 R12, RZ, RZ, RZ ;  /* 0x000000ffff0c7224 */ /* 0x000fe400078e00ff */
[----:B------:R-:W-:Y:S02]  /*16350*/  IMAD.MOV.U32 R11, RZ, RZ, 0x1c1f ;  /* 0x00001c1fff0b7424 */ /* 0x000fe400078e00ff */
[----:B------:R-:W-:Y:S02]  /*16360*/  IMAD.MOV.U32 R15, RZ, RZ, -0x1 ;  /* 0xffffffffff0f7424 */ /* 0x000fe400078e00ff */
[----:B------:R-:W-:Y:S02]  /*16370*/  VIADD R6, R21, UR42 ;  /* 0x0000002a15067c36 */ /* 0x000fe40008000000 */
[----:B------:R-:W-:-:S07]  /*16380*/  IMAD.MOV.U32 R24, RZ, RZ, 0x1 ;  /* 0x00000001ff187424 */ /* 0x000fce00078e00ff */
[----:B------:R-:W-:Y:S05]  /*16390*/  WARPSYNC.COLLECTIVE R15, `(.L_x_998) ;  /* 0x000000000f087348 */ /* 0x000fea0003c00000 */
[----:B------:R0:W1:Y:S02]  /*163a0*/  SHFL.IDX P6, R14, R13, R12, R11 ;  /* 0x0000000c0d0e7389 */ /* 0x00006400000c000b */
[----:B01----:R-:W-:Y:S01]  /*163b0*/  ENDCOLLECTIVE ;  /* 0x000000000000791b */ /* 0x003fe20003800000 */
.L_x_998:
[----:B------:R-:W-:Y:S02]  /*163c0*/  VIADD R5, R6, 0x20 ;  /* 0x0000002006057836 */ /* 0x000fe40000000000 */
[----:B------:R-:W-:Y:S02]  /*163d0*/  IMAD.MOV.U32 R13, RZ, RZ, R7 ;  /* 0x000000ffff0d7224 */ /* 0x000fe400078e0007 */
[----:B------:R-:W-:-:S07]  /*163e0*/  IMAD.MOV.U32 R2, RZ, RZ, R14 ;  /* 0x000000ffff027224 */ /* 0x000fce00078e000e */
[----:B------:R-:W-:Y:S05]  /*163f0*/  WARPSYNC.COLLECTIVE R15, `(.L_x_999) ;  /* 0x000000000f087348 */ /* 0x000fea0003c00000 */
[----:B------:R0:W1:Y:S02]  /*16400*/  SHFL.IDX P6, R14, R13, R12, R11 ;  /* 0x0000000c0d0e7389 */ /* 0x00006400000c000b */
[----:B01----:R-:W-:Y:S01]  /*16410*/  ENDCOLLECTIVE ;  /* 0x000000000000791b */ /* 0x003fe20003800000 */
.L_x_999:
[----:B------:R-:W-:Y:S01]  /*16420*/  ULDC UR4, c[0x0][0x288] ;  /* 0x0000a20000047ab9 */ /* 0x000fe20000000800 */
[----:B------:R-:W-:Y:S02]  /*16430*/  IMAD.MOV.U32 R3, RZ, RZ, R2 ;  /* 0x000000ffff037224 */ /* 0x000fe400078e0002 */
[----:B------:R-:W-:-:S05]  /*16440*/  IMAD R0, R20, UR4, RZ ;  /* 0x0000000414007c24 */ /* 0x000fca000f8e02ff */
[----:B------:R-:W-:Y:S01]  /*16450*/  ISETP.GE.AND P2, PT, R6, R0, PT ;  /* 0x000000000600720c */ /* 0x000fe20003f46270 */
[----:B------:R-:W-:Y:S02]  /*16460*/  IMAD.MOV.U32 R13, RZ, RZ, R9 ;  /* 0x000000ffff0d7224 */ /* 0x000fe400078e0009 */
[----:B------:R-:W-:-:S10]  /*16470*/  IMAD.MOV.U32 R12, RZ, RZ, 0x1 ;  /* 0x00000001ff0c7424 */ /* 0x000fd400078e00ff */
[----:B------:R-:W-:Y:S01]  /*16480*/  @!P2 LEA R21, R28, UR47, 0x1 ;  /* 0x0000002f1c15ac11 */ /* 0x000fe2000f8e08ff */
[----:B------:R-:W-:-:S07]  /*16490*/  IMAD.MOV.U32 R2, RZ, RZ, R14 ;  /* 0x000000ffff027224 */ /* 0x000fce00078e000e */
[----:B------:R-:W-:Y:S05]  /*164a0*/  WARPSYNC.COLLECTIVE R15, `(.L_x_1000) ;  /* 0x000000000f087348 */ /* 0x000fea0003c00000 */
[----:B------:R0:W1:Y:S02]  /*164b0*/  SHFL.IDX P6, R14, R13, R12, R11 ;  /* 0x0000000c0d0e7389 */ /* 0x00006400000c000b */
[----:B01----:R-:W-:Y:S01]  /*164c0*/  ENDCOLLECTIVE ;  /* 0x000000000000791b */ /* 0x003fe20003800000 */
.L_x_1000:
        /* <DEDUP_REMOVED lines=13> */
.L_x_1001:
[----:B------:R-:W-:Y:S02]  /*165a0*/  VIADD R3, R6, 0x40 ;  /* 0x0000004006037836 */ /* 0x000fe40000000000 */
[----:B------:R-:W-:Y:S01]  /*165b0*/  IMAD.MOV.U32 R5, RZ, RZ, R4 ;  /* 0x000000ffff057224 */ /* 0x000fe200078e0004 */
[----:B------:R-:W-:Y:S01]  /*165c0*/  @!P2 LEA R25, R28, UR47, 0x1 ;  /* 0x0000002f1c19ac11 */ /* 0x000fe2000f8e08ff */
[----:B------:R-:W-:Y:S02]  /*165d0*/  IMAD.MOV.U32 R13, RZ, RZ, R9 ;  /* 0x000000ffff0d7224 */ /* 0x000fe400078e0009 */
[----:B------:R-:W-:Y:S02]  /*165e0*/  IMAD.MOV.U32 R12, RZ, RZ, 0x2 ;  /* 0x00000002ff0c7424 */ /* 0x000fe400078e00ff */
[----:B------:R-:W-:-:S07]  /*165f0*/  IMAD.MOV.U32 R4, RZ, RZ, R14 ;  /* 0x000000ffff047224 */ /* 0x000fce00078e000e */
[----:B------:R-:W-:Y:S05]  /*16600*/  WARPSYNC.COLLECTIVE R15, `(.L_x_1002) ;  /* 0x000000000f087348 */ /* 0x000fea0003c00000 */
[----:B------:R0:W1:Y:S02]  /*16610*/  SHFL.IDX P6, R14, R13, R12, R11 ;  /* 0x0000000c0d0e7389 */ /* 0x00006400000c000b */
[----:B01----:R-:W-:Y:S01]  /*16620*/  ENDCOLLECTIVE ;  /* 0x000000000000791b */ /* 0x003fe20003800000 */
.L_x_1002:
        /* <DEDUP_REMOVED lines=13> */
.L_x_1003:
        /* <DEDUP_REMOVED lines=8> */
.L_x_1004:
        /* <DEDUP_REMOVED lines=8> */
[----:B------:R-:W-:-:S07]  /*16800*/  IMAD.MOV.U32 R5, RZ, RZ, R14 ;  /* 0x000000ffff057224 */ /* 0x000fce00078e000e */
[----:B0-----:R-:W-:Y:S05]  /*16810*/  WARPSYNC.COLLECTIVE R15, `(.L_x_1005) ;  /* 0x000000000f087348 */ /* 0x001fea0003c00000 */
[----:B------:R1:W2:Y:S02]  /*16820*/  SHFL.IDX P6, R14, R13, R12, R11 ;  /* 0x0000000c0d0e7389 */ /* 0x0002a400000c000b */
[----:B012---:R-:W-:Y:S01]  /*16830*/  ENDCOLLECTIVE ;  /* 0x000000000000791b */ /* 0x007fe20003800000 */
.L_x_1005:
[----:B------:R-:W-:-:S05]  /*16840*/  VIADD R3, R6, 0x60 ;  /* 0x0000006006037836 */ /* 0x000fca0000000000 */
[----:B------:R-:W-:Y:S01]  /*16850*/  ISETP.GE.AND P2, PT, R3, R0, PT ;  /* 0x000000000300720c */ /* 0x000fe20003f46270 */
[----:B------:R-:W-:Y:S02]  /*16860*/  VIADD R3, R6, 0x80 ;  /* 0x0000008006037836 */ /* 0x000fe40000000000 */
[----:B------:R-:W-:Y:S02]  /*16870*/  IMAD.MOV.U32 R13, RZ, RZ, R8 ;  /* 0x000000ffff0d7224 */ /* 0x000fe400078e0008 */
[----:B------:R-:W-:-:S08]  /*16880*/  IMAD.MOV.U32 R12, RZ, RZ, RZ ;  /* 0x000000ffff0c7224 */ /* 0x000fd000078e00ff */
[----:B------:R-:W-:Y:S01]  /*16890*/  @!P2 LEA R25, R28, UR47, 0x1 ;  /* 0x0000002f1c19ac11 */ /* 0x000fe2000f8e08ff */
[----:B------:R-:W-:-:S07]  /*168a0*/  IMAD.MOV.U32 R4, RZ, RZ, R14 ;  /* 0x000000ffff047224 */ /* 0x000fce00078e000e */
[----:B------:R-:W-:Y:S05]  /*168b0*/  WARPSYNC.COLLECTIVE R15, `(.L_x_1006) ;  /* 0x000000000f087348 */ /* 0x000fea0003c00000 */
[----:B------:R0:W1:Y:S02]  /*168c0*/  SHFL.IDX P6, R14, R13, R12, R11 ;  /* 0x0000000c0d0e7389 */ /* 0x00006400000c000b */
[----:B01----:R-:W-:Y:S01]  /*168d0*/  ENDCOLLECTIVE ;  /* 0x000000000000791b */ /* 0x003fe20003800000 */
.L_x_1006:
        /* <DEDUP_REMOVED lines=13> */
.L_x_1007:
[----:B------:R-:W-:Y:S01]  /*169b0*/  @!P2 LEA R7, R28, UR47, 0x1 ;  /* 0x0000002f1c07ac11 */ /* 0x000fe2000f8e08ff */
[----:B------:R-:W-:Y:S02]  /*169c0*/  IMAD.MOV.U32 R13, RZ, RZ, R8 ;  /* 0x000000ffff0d7224 */ /* 0x000fe400078e0008 */
[----:B------:R-:W-:Y:S02]  /*169d0*/  IMAD.MOV.U32 R12, RZ, RZ, 0x1 ;  /* 0x00000001ff0c7424 */ /* 0x000fe400078e00ff */
[----:B------:R-:W-:-:S07]  /*169e0*/  IMAD.MOV.U32 R2, RZ, RZ, R14 ;  /* 0x000000ffff027224 */ /* 0x000fce00078e000e */
[----:B------:R-:W-:Y:S05]  /*169f0*/  WARPSYNC.COLLECTIVE R15, `(.L_x_1008) ;  /* 0x000000000f087348 */ /* 0x000fea0003c00000 */
[----:B------:R0:W1:Y:S02]  /*16a00*/  SHFL.IDX P6, R14, R13, R12, R11 ;  /* 0x0000000c0d0e7389 */ /* 0x00006400000c000b */
[----:B01----:R-:W-:Y:S01]  /*16a10*/  ENDCOLLECTIVE ;  /* 0x000000000000791b */ /* 0x003fe20003800000 */
.L_x_1008:
        /* <DEDUP_REMOVED lines=12> */
.L_x_1009:
[----:B------:R-:W-:Y:S05]  /*16ae0*/  BRA `(.L_x_1010) ;  /* 0xffffffd400147947 */ /* 0x000fea000383ffff */
.L_x_953:
[----:B0-----:R-:W-:-:S04]  /*16af0*/  IMAD.U32 R3, RZ, RZ, UR47 ;  /* 0x0000002fff037e24 */ /* 0x001fc8000f8e00ff */
[----:B------:R0:W1:Y:S03]  /*16b00*/  SYNCS.PHASECHK.TRANS64.TRYWAIT P1, [R3+URZ+0x2d820], R0 ;  /* 0x02d82000030075a7 */ /* 0x000066000802017f */
[----:B-1----:R-:W-:Y:S05]  /*16b10*/  @!P1 NANOSLEEP.SYNCS 0x989680 ;  /* 0x009896800000995d */ /* 0x002fea0003900000 */
[----:B------:R-:W1:Y:S02]  /*16b20*/  @!P1 SYNCS.PHASECHK.TRANS64 P1, [R3+URZ+0x2d820], R0 ;  /* 0x02d82000030095a7 */ /* 0x000e64000802007f */
[----:B-1----:R-:W-:Y:S05]  /*16b30*/  @!P1 BRA `(.L_x_953) ;  /* 0xfffffffc00ec9947 */ /* 0x002fea000383ffff */
[----:B------:R-:W-:Y:S05]  /*16b40*/  BRA `(.L_x_1011) ;  /* 0xffffffd400647947 */ /* 0x000fea000383ffff */
.L_x_957:
[----:B0-----:R0:W1:Y:S02]  /*16b50*/  SYNCS.PHASECHK.TRANS64.TRYWAIT P0, [R7+URZ+0x2d840], R2 ;  /* 0x02d84002070075a7 */ /* 0x001064000800017f */
[----:B-1----:R-:W-:Y:S05]  /*16b60*/  @!P0 NANOSLEEP.SYNCS 0x989680 ;  /* 0x009896800000895d */ /* 0x002fea0003900000 */
[----:B------:R-:W1:Y:S02]  /*16b70*/  @!P0 SYNCS.PHASECHK.TRANS64 P0, [R7+URZ+0x2d840], R2 ;  /* 0x02d84002070085a7 */ /* 0x000e64000800007f */
[----:B-1----:R-:W-:Y:S05]  /*16b80*/  @!P0 BRA `(.L_x_957) ;  /* 0xfffffffc00f08947 */ /* 0x002fea000383ffff */
[----:B------:R-:W-:Y:S05]  /*16b90*/  BRA `(.L_x_1012) ;  /* 0xffffffd8005c7947 */ /* 0x000fea000383ffff */
.L_x_958:
        /* <DEDUP_REMOVED lines=8> */
.L_x_1014:
[----:B------:R-:W-:Y:S05]  /*16c20*/  BSYNC B1 ;  /* 0x0000000000017941 */ /* 0x000fea0003800000 */
.L_x_1013:
[----:B------:R-:W0:Y:S01]  /*16c30*/  S2R R27, SR_TID.X ;  /* 0x00000000001b7919 */ /* 0x000e220000002100 */
[----:B------:R-:W-:Y:S01]  /*16c40*/  IMAD.MOV.U32 R13, RZ, RZ, R8 ;  /* 0x000000ffff0d7224 */ /* 0x000fe200078e0008 */
[----:B------:R-:W-:Y:S01]  /*16c50*/  LOP3.LUT R16, R16, 0xf7ffffff, RZ, 0xc0, !PT ;  /* 0xf7ffffff10107812 */ /* 0x000fe200078ec0ff */
[----:B------:R-:W-:Y:S01]  /*16c60*/  IMAD.MOV.U32 R12, RZ, RZ, RZ ;  /* 0x000000ffff0c7224 */ /* 0x000fe200078e00ff */
[----:B------:R-:W-:Y:S01]  /*16c70*/  LEA R9, R9, UR47, 0x1 ;  /* 0x0000002f09097c11 */ /* 0x000fe2000f8e08ff */
[----:B------:R-:W-:Y:S01]  /*16c80*/  IMAD.MOV.U32 R11, RZ, RZ, 0x1c1f ;  /* 0x00001c1fff0b7424 */ /* 0x000fe200078e00ff */
[----:B------:R-:W-:Y:S01]  /*16c90*/  @P1 LOP3.LUT R16, R16, 0x8000000, RZ, 0xfc, !PT ;  /* 0x0800000010101812 */ /* 0x000fe200078efcff */
[----:B------:R-:W-:Y:S02]  /*16ca0*/  IMAD.MOV.U32 R15, RZ, RZ, -0x1 ;  /* 0xffffffffff0f7424 */ /* 0x000fe400078e00ff */
[----:B------:R-:W-:Y:S01]  /*16cb0*/  IMAD.MOV.U32 R3, RZ, RZ, R14 ;  /* 0x000000ffff037224 */ /* 0x000fe200078e000e */
[----:B------:R-:W-:-:S13]  /*16cc0*/  LOP3.LUT P1, RZ, R16, 0x4, RZ, 0xc0, !PT ;  /* 0x0000000410ff7812 */ /* 0x000fda000782c0ff */
[----:B0-----:R-:W-:Y:S05]  /*16cd0*/  WARPSYNC.COLLECTIVE R15, `(.L_x_1015) ;  /* 0x000000000f087348 */ /* 0x001fea0003c00000 */
[----:B------:R1:W2:Y:S02]  /*16ce0*/  SHFL.IDX P6, R14, R13, R12, R11 ;  /* 0x0000000c0d0e7389 */ /* 0x0002a400000c000b */
[----:B012---:R-:W-:Y:S01]  /*16cf0*/  ENDCOLLECTIVE ;  /* 0x000000000000791b */ /* 0x007fe20003800000 */
.L_x_1015:
[----:B------:R-:W-:Y:S02]  /*16d00*/  IMAD.MOV.U32 R13, RZ, RZ, R19 ;  /* 0x000000ffff0d7224 */ /* 0x000fe400078e0013 */
[----:B------:R-:W-:Y:S02]  /*16d10*/  IMAD.MOV.U32 R12, RZ, RZ, 0x1 ;  /* 0x00000001ff0c7424 */ /* 0x000fe400078e00ff */
[----:B------:R-:W-:Y:S02]  /*16d20*/  IMAD.SHL.U32 R27, R27, 0x8, RZ ;  /* 0x000000081b1b7824 */ /* 0x000fe400078e00ff */
[----:B------:R-:W-:-:S03]  /*16d30*/  IMAD.MOV.U32 R2, RZ, RZ, R14 ;  /* 0x000000ffff027224 */ /* 0x000fc600078e000e */
[----:B------:R-:W-:-:S07]  /*16d40*/  LOP3.LUT R27, R27, 0x18, RZ, 0xc0, !PT ;  /* 0x000000181b1b7812 */ /* 0x000fce00078ec0ff */
[----:B------:R-:W-:Y:S05]  /*16d50*/  WARPSYNC.COLLECTIVE R15, `(.L_x_1016) ;  /* 0x000000000f087348 */ /* 0x000fea0003c00000 */
[----:B------:R0:W1:Y:S02]  /*16d60*/  SHFL.IDX P6, R14, R13, R12, R11 ;  /* 0x0000000c0d0e7389 */ /* 0x00006400000c000b */
[----:B01----:R-:W-:Y:S01]  /*16d70*/  ENDCOLLECTIVE ;  /* 0x000000000000791b */ /* 0x003fe20003800000 */
.L_x_1016:
[----:B------:R-:W-:-:S05]  /*16d80*/  IMAD.SHL.U32 R4, R27, 0x2, RZ ;  /* 0x000000021b047824 */ /* 0x000fca00078e00ff */
        /* <DEDUP_REMOVED lines=13> */
.L_x_1017:
[----:B------:R-:W-:Y:S02]  /*16e60*/  IMAD.MOV.U32 R13, RZ, RZ, R19 ;  /* 0x000000ffff0d7224 */ /* 0x000fe400078e0013 */
[----:B------:R-:W-:Y:S02]  /*16e70*/  IMAD.MOV.U32 R12, RZ, RZ, 0x2 ;  /* 0x00000002ff0c7424 */ /* 0x000fe400078e00ff */
[----:B------:R-:W-:-:S07]  /*16e80*/  IMAD.MOV.U32 R2, RZ, RZ, R14 ;  /* 0x000000ffff027224 */ /* 0x000fce00078e000e */
[----:B------:R-:W-:Y:S05]  /*16e90*/  WARPSYNC.COLLECTIVE R15, `(.L_x_1018) ;  /* 0x000000000f087348 */ /* 0x000fea0003c00000 */
[----:B------:R0:W1:Y:S02]  /*16ea0*/  SHFL.IDX P6, R14, R13, R12, R11 ;  /* 0x0000000c0d0e7389 */ /* 0x00006400000c000b */
[----:B01----:R-:W-:Y:S01]  /*16eb0*/  ENDCOLLECTIVE ;  /* 0x000000000000791b */ /* 0x003fe20003800000 */
.L_x_1018:
        /* <DEDUP_REMOVED lines=13> */
.L_x_1019:
[----:B------:R-:W-:Y:S02]  /*16f90*/  IMAD.MOV.U32 R13, RZ, RZ, R19 ;  /* 0x000000ffff0d7224 */ /* 0x000fe400078e0013 */
[----:B------:R-:W-:Y:S02]  /*16fa0*/  IMAD.MOV.U32 R12, RZ, RZ, 0x3 ;  /* 0x00000003ff0c7424 */ /* 0x000fe400078e00ff */
[----:B------:R-:W-:-:S07]  /*16fb0*/  IMAD.MOV.U32 R2, RZ, RZ, R14 ;  /* 0x000000ffff027224 */ /* 0x000fce00078e000e */
[----:B------:R-:W-:Y:S05]  /*16fc0*/  WARPSYNC.COLLECTIVE R15, `(.L_x_1020) ;  /* 0x000000000f087348 */ /* 0x000fea0003c00000 */
[----:B------:R0:W1:Y:S02]  /*16fd0*/  SHFL.IDX P6, R14, R13, R12, R11 ;  /* 0x0000000c0d0e7389 */ /* 0x00006400000c000b */
[----:B01----:R-:W-:Y:S01]  /*16fe0*/  ENDCOLLECTIVE ;  /* 0x000000000000791b */ /* 0x003fe20003800000 */
.L_x_1020:
        /* <DEDUP_REMOVED lines=14> */
.L_x_1021:
[----:B------:R-:W-:Y:S01]  /*170d0*/  IMAD.MOV.U32 R2, RZ, RZ, R14 ;  /* 0x000000ffff027224 */ /* 0x000fe200078e000e */
[----:B------:R-:W-:Y:S06]  /*170e0*/  BRA `(.L_x_1022) ;  /* 0xffffffd400f47947 */ /* 0x000fec000383ffff */
.L_x_963:
[----:B-1----:R1:W2:Y:S02]  /*170f0*/  SYNCS.PHASECHK.TRANS64.TRYWAIT P0, [R7+URZ+0x2d860], R2 ;  /* 0x02d86002070075a7 */ /* 0x0022a4000800017f */
[----:B--2---:R-:W-:Y:S05]  /*17100*/  @!P0 NANOSLEEP.SYNCS 0x989680 ;  /* 0x009896800000895d */ /* 0x004fea0003900000 */
[----:B------:R-:W2:Y:S02]  /*17110*/  @!P0 SYNCS.PHASECHK.TRANS64 P0, [R7+URZ+0x2d860], R2 ;  /* 0x02d86002070085a7 */ /* 0x000ea4000800007f */
[----:B--2---:R-:W-:Y:S05]  /*17120*/  @!P0 BRA `(.L_x_963) ;  /* 0xfffffffc00f08947 */ /* 0x004fea000383ffff */
[----:B------:R-:W-:Y:S05]  /*17130*/  BRA `(.L_x_1023) ;  /* 0xffffffd800547947 */ /* 0x000fea000383ffff */
.L_x_964:
[----:B------:R-:W-:Y:S01]  /*17140*/  BSSY B1, `(.L_x_1024) ;  /* 0x0000008000017945 */ /* 0x000fe20003800000 */
[----:B------:R-:W-:Y:S02]  /*17150*/  IMAD.MOV.U32 R13, RZ, RZ, R18 ;  /* 0x000000ffff0d7224 */ /* 0x000fe400078e0012 */
[----:B------:R-:W-:Y:S02]  /*17160*/  IMAD.MOV.U32 R12, RZ, RZ, RZ ;  /* 0x000000ffff0c7224 */ /* 0x000fe400078e00ff */
[----:B------:R-:W-:Y:S02]  /*17170*/  IMAD.MOV.U32 R11, RZ, RZ, 0x1c1f ;  /* 0x00001c1fff0b7424 */ /* 0x000fe400078e00ff */
[----:B------:R-:W-:-:S07]  /*17180*/  IMAD.MOV.U32 R15, RZ, RZ, -0x1 ;  /* 0xffffffffff0f7424 */ /* 0x000fce00078e00ff */
[----:B-1----:R-:W-:Y:S05]  /*17190*/  WARPSYNC.COLLECTIVE R15, `(.L_x_1025) ;  /* 0x000000000f087348 */ /* 0x002fea0003c00000 */
[----:B------:R0:W2:Y:S02]  /*171a0*/  SHFL.IDX P6, R14, R13, R12, R11 ;  /* 0x0000000c0d0e7389 */ /* 0x0000a400000c000b */
[----:B012---:R-:W-:Y:S01]  /*171b0*/  ENDCOLLECTIVE ;  /* 0x000000000000791b */ /* 0x007fe20003800000 */
.L_x_1025:
[----:B------:R-:W-:Y:S05]  /*171c0*/  BSYNC B1 ;  /* 0x0000000000017941 */ /* 0x000fea0003800000 */
.L_x_1024:
[----:B------:R-:W-:Y:S01]  /*171d0*/  IMAD.MOV.U32 R13, RZ, RZ, R17 ;  /* 0x000000ffff0d7224 */ /* 0x000fe200078e0011 */
[----:B------:R-:W-:Y:S01]  /*171e0*/  LEA R8, R8, UR47, 0x1 ;  /* 0x0000002f08087c11 */ /* 0x000fe2000f8e08ff */
[----:B------:R-:W-:Y:S02]  /*171f0*/  IMAD.MOV.U32 R12, RZ, RZ, RZ ;  /* 0x000000ffff0c7224 */ /* 0x000fe400078e00ff */
[----:B------:R-:W-:Y:S02]  /*17200*/  IMAD.MOV.U32 R11, RZ, RZ, 0x1c1f ;  /* 0x00001c1fff0b7424 */ /* 0x000fe400078e00ff */
[----:B------:R-:W-:Y:S02]  /*17210*/  IMAD.MOV.U32 R15, RZ, RZ, -0x1 ;  /* 0xffffffffff0f7424 */ /* 0x000fe400078e00ff */
[----:B------:R-:W-:-:S07]  /*17220*/  IMAD.MOV.U32 R3, RZ, RZ, R14 ;  /* 0x000000ffff037224 */ /* 0x000fce00078e000e */
[----:B------:R-:W-:Y:S05]  /*17230*/  WARPSYNC.COLLECTIVE R15, `(.L_x_1026) ;  /* 0x000000000f087348 */ /* 0x000fea0003c00000 */
[----:B------:R0:W1:Y:S02]  /*17240*/  SHFL.IDX P6, R14, R13, R12, R11 ;  /* 0x0000000c0d0e7389 */ /* 0x00006400000c000b */
[----:B01----:R-:W-:Y:S01]  /*17250*/  ENDCOLLECTIVE ;  /* 0x000000000000791b */ /* 0x003fe20003800000 */
.L_x_1026:
[----:B------:R-:W-:Y:S02]  /*17260*/  IMAD.MOV.U32 R13, RZ, RZ, R18 ;  /* 0x000000ffff0d7224 */ /* 0x000fe400078e0012 */
[----:B------:R-:W-:Y:S01]  /*17270*/  IMAD.MOV.U32 R12, RZ, RZ, 0x1 ;  /* 0x00000001ff0c7424 */ /* 0x000fe200078e00ff */
[----:B------:R-:W-:-:S13]  /*17280*/  IADD3 R2, P0, R14, R4, RZ ;  /* 0x000000040e027210 */ /* 0x000fda0007f1e0ff */
[----:B------:R-:W-:Y:S05]  /*17290*/  WARPSYNC.COLLECTIVE R15, `(.L_x_1027) ;  /* 0x000000000f087348 */ /* 0x000fea0003c00000 */
[----:B------:R0:W1:Y:S02]  /*172a0*/  SHFL.IDX P6, R14, R13, R12, R11 ;  /* 0x0000000c0d0e7389 */ /* 0x00006400000c000b */
[----:B01----:R-:W-:Y:S01]  /*172b0*/  ENDCOLLECTIVE ;  /* 0x000000000000791b */ /* 0x003fe20003800000 */
.L_x_1027:
        /* <DEDUP_REMOVED lines=15> */
.L_x_1028:
[----:B------:R-:W-:Y:S02]  /*173b0*/  IMAD.MOV.U32 R13, RZ, RZ, R18 ;  /* 0x000000ffff0d7224 */ /* 0x000fe400078e0012 */
[----:B------:R-:W-:Y:S01]  /*173c0*/  IMAD.MOV.U32 R12, RZ, RZ, 0x2 ;  /* 0x00000002ff0c7424 */ /* 0x000fe200078e00ff */
[----:B------:R-:W-:-:S13]  /*173d0*/  IADD3 R2, P0, R14, R4, RZ ;  /* 0x000000040e027210 */ /* 0x000fda0007f1e0ff */
[----:B------:R-:W-:Y:S05]  /*173e0*/  WARPSYNC.COLLECTIVE R15, `(.L_x_1029) ;  /* 0x000000000f087348 */ /* 0x000fea0003c00000 */
[----:B------:R0:W1:Y:S02]  /*173f0*/  SHFL.IDX P6, R14, R13, R12, R11 ;  /* 0x0000000c0d0e7389 */ /* 0x00006400000c000b */
[----:B01----:R-:W-:Y:S01]  /*17400*/  ENDCOLLECTIVE ;  /* 0x000000000000791b */ /* 0x003fe20003800000 */
.L_x_1029:
        /* <DEDUP_REMOVED lines=15> */
.L_x_1030:
[----:B------:R-:W-:Y:S02]  /*17500*/  IMAD.MOV.U32 R13, RZ, RZ, R18 ;  /* 0x000000ffff0d7224 */ /* 0x000fe400078e0012 */
[----:B------:R-:W-:Y:S01]  /*17510*/  IMAD.MOV.U32 R12, RZ, RZ, 0x3 ;  /* 0x00000003ff0c7424 */ /* 0x000fe200078e00ff */
[----:B------:R-:W-:-:S13]  /*17520*/  IADD3 R2, P0, R14, R4, RZ ;  /* 0x000000040e027210 */ /* 0x000fda0007f1e0ff */
[----:B------:R-:W-:Y:S05]  /*17530*/  WARPSYNC.COLLECTIVE R15, `(.L_x_1031) ;  /* 0x000000000f087348 */ /* 0x000fea0003c00000 */
[----:B------:R0:W1:Y:S02]  /*17540*/  SHFL.IDX P6, R14, R13, R12, R11 ;  /* 0x0000000c0d0e7389 */ /* 0x00006400000c000b */
[----:B01----:R-:W-:Y:S01]  /*17550*/  ENDCOLLECTIVE ;  /* 0x000000000000791b */ /* 0x003fe20003800000 */
.L_x_1031:
        /* <DEDUP_REMOVED lines=12> */
.L_x_1032:
[----:B------:R-:W-:Y:S01]  /*17620*/  @!PT LDS RZ, [RZ] ;  /* 0x00000000fffff984 */ /* 0x000fe20000000800 */
[----:B------:R-:W-:Y:S01]  /*17630*/  @!PT LDS RZ, [RZ] ;  /* 0x00000000fffff984 */ /* 0x000fe20000000800 */
[----:B------:R-:W-:Y:S01]  /*17640*/  @!PT LDS RZ, [RZ] ;  /* 0x00000000fffff984 */ /* 0x000fe20000000800 */
[----:B------:R0:W-:Y:S01]  /*17650*/  LDGSTS.E.BYPASS.LTC128B.128 [R8+0x3400], desc[UR36][R2.64+0x40], !P0 ;  /* 0x0340004002087fae */ /* 0x0001e2000c101d64 */
[----:B------:R-:W-:-:S13]  /*17660*/  ISETP.LT.OR P0, PT, R0, 0x41, P1 ;  /* 0x000000410000780c */ /* 0x000fda0000f01670 */
[----:B------:R0:W-:Y:S01]  /*17670*/  LDGSTS.E.BYPASS.LTC128B.128 [R8+0x5400], desc[UR36][R2.64+0x80], !P0 ;  /* 0x0540008002087fae */ /* 0x0001e2000c101d64 */
[----:B------:R-:W-:Y:S05]  /*17680*/  BRA `(.L_x_1033) ;  /* 0xffffffd400947947 */ /* 0x000fea000383ffff */
.L_x_970:
[----:B0-----:R0:W1:Y:S02]  /*17690*/  SYNCS.PHASECHK.TRANS64.TRYWAIT P0, [R0+URZ+0x2d860], R3 ;  /* 0x02d86003000075a7 */ /* 0x001064000800017f */
[----:B-1----:R-:W-:Y:S05]  /*176a0*/  @!P0 NANOSLEEP.SYNCS 0x989680 ;  /* 0x009896800000895d */ /* 0x002fea0003900000 */
[----:B------:R-:W1:Y:S02]  /*176b0*/  @!P0 SYNCS.PHASECHK.TRANS64 P0, [R0+URZ+0x2d860], R3 ;  /* 0x02d86003000085a7 */ /* 0x000e64000800007f */
[----:B-1----:R-:W-:Y:S05]  /*176c0*/  @!P0 BRA `(.L_x_970) ;  /* 0xfffffffc00f08947 */ /* 0x002fea000383ffff */
[----:B------:R-:W-:Y:S05]  /*176d0*/  BRA `(.L_x_1034) ;  /* 0xffffffd800907947 */ /* 0x000fea000383ffff */
.L_x_971:
[----:B------:R-:W-:Y:S01]  /*176e0*/  BSSY B0, `(.L_x_1035) ;  /* 0x0000008000007945 */ /* 0x000fe20003800000 */
[----:B------:R-:W-:Y:S02]  /*176f0*/  IMAD.MOV.U32 R13, RZ, RZ, R18 ;  /* 0x000000ffff0d7224 */ /* 0x000fe400078e0012 */
[----:B------:R-:W-:Y:S02]  /*17700*/  IMAD.MOV.U32 R12, RZ, RZ, RZ ;  /* 0x000000ffff0c7224 */ /* 0x000fe400078e00ff */
[----:B------:R-:W-:Y:S02]  /*17710*/  IMAD.MOV.U32 R11, RZ, RZ, 0x1c1f ;  /* 0x00001c1fff0b7424 */ /* 0x000fe400078e00ff */
[----:B------:R-:W-:-:S07]  /*17720*/  IMAD.MOV.U32 R15, RZ, RZ, -0x1 ;  /* 0xffffffffff0f7424 */ /* 0x000fce00078e00ff */
[----:B0-----:R-:W-:Y:S05]  /*17730*/  WARPSYNC.COLLECTIVE R15, `(.L_x_1036) ;  /* 0x000000000f087348 */ /* 0x001fea0003c00000 */
[----:B------:R1:W2:Y:S02]  /*17740*/  SHFL.IDX P6, R14, R13, R12, R11 ;  /* 0x0000000c0d0e7389 */ /* 0x0002a400000c000b */
[----:B012---:R-:W-:Y:S01]  /*17750*/  ENDCOLLECTIVE ;  /* 0x000000000000791b */ /* 0x007fe20003800000 */
.L_x_1036:
[----:B------:R-:W-:Y:S05]  /*17760*/  BSYNC B0 ;  /* 0x0000000000007941 */ /* 0x000fea0003800000 */
.L_x_1035:
[----:B------:R-:W0:Y:S01]  /*17770*/  S2R R2, SR_TID.X ;  /* 0x0000000000027919 */ /* 0x000e220000002100 */
[----:B------:R-:W-:Y:S01]  /*17780*/  IMAD.MOV.U32 R13, RZ, RZ, R17 ;  /* 0x000000ffff0d7224 */ /* 0x000fe200078e0011 */
[----:B------:R-:W-:Y:S01]  /*17790*/  LEA R4, R4, UR47, 0x1 ;  /* 0x0000002f04047c11 */ /* 0x000fe2000f8e08ff */
[----:B------:R-:W-:Y:S02]  /*177a0*/  IMAD.MOV.U32 R12, RZ, RZ, RZ ;  /* 0x000000ffff0c7224 */ /* 0x000fe400078e00ff */
[----:B------:R-:W-:Y:S02]  /*177b0*/  IMAD.MOV.U32 R11, RZ, RZ, 0x1c1f ;  /* 0x00001c1fff0b7424 */ /* 0x000fe400078e00ff */
[----:B------:R-:W-:Y:S02]  /*177c0*/  IMAD.MOV.U32 R15, RZ, RZ, -0x1 ;  /* 0xffffffffff0f7424 */ /* 0x000fe400078e00ff */
[----:B------:R-:W-:-:S07]  /*177d0*/  IMAD.MOV.U32 R3, RZ, RZ, R14 ;  /* 0x000000ffff037224 */ /* 0x000fce00078e000e */
[----:B0-----:R-:W-:Y:S05]  /*177e0*/  WARPSYNC.COLLECTIVE R15, `(.L_x_1037) ;  /* 0x000000000f087348 */ /* 0x001fea0003c00000 */
[----:B------:R1:W2:Y:S02]  /*177f0*/  SHFL.IDX P6, R14, R13, R12, R11 ;  /* 0x0000000c0d0e7389 */ /* 0x0002a400000c000b */
[----:B012---:R-:W-:Y:S01]  /*17800*/  ENDCOLLECTIVE ;  /* 0x000000000000791b */ /* 0x007fe20003800000 */
.L_x_1037:
[----:B------:R-:W-:Y:S02]  /*17810*/  ULDC UR4, c[0x0][0x2f4] ;  /* 0x0000bd0000047ab9 */ /* 0x000fe40000000800 */
[----:B------:R-:W-:-:S04]  /*17820*/  ISETP.GE.AND P2, PT, R9, UR4, PT ;  /* 0x0000000409007c0c */ /* 0x000fc8000bf46270 */
[----:B------:R-:W-:Y:S01]  /*17830*/  ISETP.LT.OR P3, PT, R5, 0x1, P2 ;  /* 0x000000010500780c */ /* 0x000fe20001761670 */
[----:B------:R-:W-:Y:S02]  /*17840*/  IMAD.MOV.U32 R13, RZ, RZ, R18 ;  /* 0x000000ffff0d7224 */ /* 0x000fe400078e0012 */
        /* <DEDUP_REMOVED lines=11> */
.L_x_1038:
[----:B------:R-:W-:Y:S01]  /*17900*/  ISETP.LT.OR P4, PT, R5, 0x1, P1 ;  /* 0x000000010500780c */ /* 0x000fe20000f81670 */
[----:B------:R-:W-:Y:S01]  /*17910*/  IMAD.WIDE.U32 R2, R9, 0x2, R2 ;  /* 0x0000000209027825 */ /* 0x000fe200078e0002 */
[----:B------:R-:W-:-:S04]  /*17920*/  ISETP.LT.OR P5, PT, R5, 0x1, P0 ;  /* 0x000000010500780c */ /* 0x000fc800007a1670 */
[----:B------:R-:W-:Y:S01]  /*17930*/  @!PT LDS RZ, [RZ] ;  /* 0x00000000fffff984 */ /* 0x000fe20000000800 */
[----:B------:R-:W-:Y:S01]  /*17940*/  @!PT LDS RZ, [RZ] ;  /* 0x00000000fffff984 */ /* 0x000fe20000000800 */
[----:B------:R-:W-:Y:S01]  /*17950*/  @!PT LDS RZ, [RZ] ;  /* 0x00000000fffff984 */ /* 0x000fe20000000800 */
[----:B------:R0:W-:Y:S01]  /*17960*/  LDGSTS.E.BYPASS.LTC128B.128 [R4+0x400], desc[UR36][R2.64], !P3 ;  /* 0x0040000002047fae */ /* 0x0001e2000d901d64 */
[----:B------:R-:W-:Y:S01]  /*17970*/  ISETP.LT.OR P3, PT, R5, 0x21, P2 ;  /* 0x000000210500780c */ /* 0x000fe20001761670 */
[----:B------:R-:W-:-:S05]  /*17980*/  IMAD.MOV.U32 R13, RZ, RZ, R17 ;  /* 0x000000ffff0d7224 */ /* 0x000fca00078e0011 */
        /* <DEDUP_REMOVED lines=8> */
.L_x_1039:
[----:B------:R-:W-:Y:S02]  /*17a10*/  IMAD.MOV.U32 R3, RZ, RZ, R6 ;  /* 0x000000ffff037224 */ /* 0x000fe400078e0006 */
[----:B------:R-:W-:Y:S02]  /*17a20*/  IMAD.MOV.U32 R6, RZ, RZ, RZ ;  /* 0x000000ffff067224 */ /* 0x000fe400078e00ff */
[----:B------:R-:W-:Y:S02]  /*17a30*/  IMAD.MOV.U32 R13, RZ, RZ, R18 ;  /* 0x000000ffff0d7224 */ /* 0x000fe400078e0012 */
[----:B------:R-:W-:Y:S02]  /*17a40*/  IMAD.MOV.U32 R12, RZ, RZ, 0x2 ;  /* 0x00000002ff0c7424 */ /* 0x000fe400078e00ff */
[----:B------:R-:W-:-:S07]  /*17a50*/  IMAD.MOV.U32 R2, RZ, RZ, R14 ;  /* 0x000000ffff027224 */ /* 0x000fce00078e000e */
[----:B------:R-:W-:Y:S05]  /*17a60*/  WARPSYNC.COLLECTIVE R15, `(.L_x_1040) ;  /* 0x000000000f087348 */ /* 0x000fea0003c00000 */
[----:B------:R0:W1:Y:S02]  /*17a70*/  SHFL.IDX P6, R14, R13, R12, R11 ;  /* 0x0000000c0d0e7389 */ /* 0x00006400000c000b */
[----:B01----:R-:W-:Y:S01]  /*17a80*/  ENDCOLLECTIVE ;  /* 0x000000000000791b */ /* 0x003fe20003800000 */
.L_x_1040:
[----:B------:R-:W-:-:S05]  /*17a90*/  IMAD.WIDE.U32 R2, R9, 0x2, R2 ;  /* 0x0000000209027825 */ /* 0x000fca00078e0002 */
[----:B------:R-:W-:Y:S01]  /*17aa0*/  @!PT LDS RZ, [RZ] ;  /* 0x00000000fffff984 */ /* 0x000fe20000000800 */
[----:B------:R-:W-:Y:S01]  /*17ab0*/  @!PT LDS RZ, [RZ] ;  /* 0x00000000fffff984 */ /* 0x000fe20000000800 */
[----:B------:R-:W-:Y:S01]  /*17ac0*/  @!PT LDS RZ, [RZ] ;  /* 0x00000000fffff984 */ /* 0x000fe20000000800 */
[----:B------:R0:W-:Y:S01]  /*17ad0*/  LDGSTS.E.BYPASS.LTC128B.128 [R4+0xc00], desc[UR36][R2.64], !P3 ;  /* 0x00c0000002047fae */ /* 0x0001e2000d901d64 */
[----:B------:R-:W-:-:S03]  /*17ae0*/  ISETP.LT.OR P3, PT, R5, 0x41, P2 ;  /* 0x000000410500780c */ /* 0x000fc60001761670 */
[----:B------:R0:W-:Y:S01]  /*17af0*/  LDGSTS.E.BYPASS.LTC128B.128 [R4+0x2c00], desc[UR36][R2.64+0x40], !P4 ;  /* 0x02c0004002047fae */ /* 0x0001e2000e101d64 */
[C---:B------:R-:W-:Y:S01]  /*17b00*/  ISETP.LT.OR P4, PT, R5.reuse, 0x41, P1 ;  /* 0x000000410500780c */ /* 0x040fe20000f81670 */
[----:B------:R-:W-:Y:S02]  /*17b10*/  IMAD.MOV.U32 R13, RZ, RZ, R17 ;  /* 0x000000ffff0d7224 */ /* 0x000fe400078e0011 */
[----:B------:R0:W-:Y:S01]  /*17b20*/  LDGSTS.E.BYPASS.LTC128B.128 [R4+0x4c00], desc[UR36][R2.64+0x80], !P5 ;  /* 0x04c0008002047fae */ /* 0x0001e2000e901d64 */
[----:B------:R-:W-:Y:S01]  /*17b30*/  ISETP.LT.OR P5, PT, R5, 0x41, P0 ;  /* 0x000000410500780c */ /* 0x000fe200007a1670 */
[----:B------:R-:W-:-:S12]  /*17b40*/  IMAD.MOV.U32 R7, RZ, RZ, R14 ;  /* 0x000000ffff077224 */ /* 0x000fd800078e000e */
[----:B0-----:R-:W-:Y:S05]  /*17b50*/  WARPSYNC.COLLECTIVE R15, `(.L_x_1041) ;  /* 0x000000000f087348 */ /* 0x001fea0003c00000 */
[----:B------:R1:W2:Y:S02]  /*17b60*/  SHFL.IDX P6, R14, R13, R12, R11 ;  /* 0x0000000c0d0e7389 */ /* 0x0002a400000c000b */
[----:B012---:R-:W-:Y:S01]  /*17b70*/  ENDCOLLECTIVE ;  /* 0x000000000000791b */ /* 0x007fe20003800000 */
.L_x_1041:
[----:B------:R-:W-:Y:S02]  /*17b80*/  IMAD.MOV.U32 R3, RZ, RZ, R7 ;  /* 0x000000ffff037224 */ /* 0x000fe400078e0007 */
[----:B------:R-:W-:Y:S02]  /*17b90*/  IMAD.MOV.U32 R13, RZ, RZ, R18 ;  /* 0x000000ffff0d7224 */ /* 0x000fe400078e0012 */
[----:B------:R-:W-:Y:S02]  /*17ba0*/  IMAD.MOV.U32 R12, RZ, RZ, 0x3 ;  /* 0x00000003ff0c7424 */ /* 0x000fe400078e00ff */
[----:B------:R-:W-:-:S07]  /*17bb0*/  IMAD.MOV.U32 R8, RZ, RZ, R14 ;  /* 0x000000ffff087224 */ /* 0x000fce00078e000e */
[----:B------:R-:W-:Y:S05]  /*17bc0*/  WARPSYNC.COLLECTIVE R15, `(.L_x_1042) ;  /* 0x000000000f087348 */ /* 0x000fea0003c00000 */
[----:B------:R0:W1:Y:S02]  /*17bd0*/  SHFL.IDX P6, R14, R13, R12, R11 ;  /* 0x0000000c0d0e7389 */ /* 0x00006400000c000b */
[----:B01----:R-:W-:Y:S01]  /*17be0*/  ENDCOLLECTIVE ;  /* 0x000000000000791b */ /* 0x003fe20003800000 */
.L_x_1042:
        /* <DEDUP_REMOVED lines=13> */
.L_x_1043:
[----:B------:R-:W-:Y:S05]  /*17cc0*/  BRA `(.L_x_1044) ;  /* 0xffffffd400d87947 */ /* 0x000fea000383ffff */
.L_x_974:
[----:B0-----:R0:W1:Y:S02]  /*17cd0*/  SYNCS.PHASECHK.TRANS64.TRYWAIT P0, [R7+URZ+0x2d820], R6 ;  /* 0x02d82006070075a7 */ /* 0x001064000800017f */
[----:B-1----:R-:W-:Y:S05]  /*17ce0*/  @!P0 NANOSLEEP.SYNCS 0x989680 ;  /* 0x009896800000895d */ /* 0x002fea0003900000 */
[----:B------:R-:W1:Y:S02]  /*17cf0*/  @!P0 SYNCS.PHASECHK.TRANS64 P0, [R7+URZ+0x2d820], R6 ;  /* 0x02d82006070085a7 */ /* 0x000e64000800007f */
[----:B-1----:R-:W-:Y:S05]  /*17d00*/  @!P0 BRA `(.L_x_974) ;  /* 0xfffffffc00f08947 */ /* 0x002fea000383ffff */
[----:B------:R-:W-:Y:S05]  /*17d10*/  BRA `(.L_x_1045) ;  /* 0xffffffd800547947 */ /* 0x000fea000383ffff */
.L_x_975:
        /* <DEDUP_REMOVED lines=8> */
[----:B0----5:R-:W-:Y:S05]  /*17da0*/  WARPSYNC.COLLECTIVE R15, `(.L_x_1047) ;  /* 0x000000000f087348 */ /* 0x021fea0003c00000 */
[----:B------:R1:W2:Y:S02]  /*17db0*/  SHFL.IDX P6, R14, R13, R12, R11 ;  /* 0x0000000c0d0e7389 */ /* 0x0002a400000c000b */
[----:B012--5:R-:W-:Y:S01]  /*17dc0*/  ENDCOLLECTIVE ;  /* 0x000000000000791b */ /* 0x027fe20003800000 */
.L_x_1047:
[----:B------:R-:W-:Y:S05]  /*17dd0*/  BSYNC B0 ;  /* 0x0000000000007941 */ /* 0x000fea0003800000 */
.L_x_1046:
[----:B------:R-:W-:Y:S05]  /*17de0*/  BRA `(.L_x_1048) ;  /* 0xffffffd800387947 */ /* 0x000fea000383ffff */
.L_x_976:
[----:B------:R-:W-:Y:S01]  /*17df0*/  BSSY B0, `(.L_x_1049) ;  /* 0x0000006000007945 */ /* 0x000fe20003800000 */
[----:B------:R-:W-:-:S07]  /*17e00*/  IMAD.MOV.U32 R15, RZ, RZ, -0x1 ;  /* 0xffffffffff0f7424 */ /* 0x000fce00078e00ff */
[----:B01---5:R-:W-:Y:S05]  /*17e10*/  WARPSYNC.COLLECTIVE R15, `(.L_x_1050) ;  /* 0x000000000f0c7348 */ /* 0x023fea0003c00000 */
[----:B------:R-:W-:Y:S02]  /*17e20*/  ELECT P6, UR62, PT ;  /* 0x00000000003e782f */ /* 0x000fe400038c0000 */
[----:B------:R-:W-:Y:S01]  /*17e30*/  MOV R14, UR62 ;  /* 0x0000003e000e7c02 */ /* 0x000fe20008000f00 */
[----:B01---5:R-:W-:Y:S10]  /*17e40*/  ENDCOLLECTIVE ;  /* 0x000000000000791b */ /* 0x023ff40003800000 */
.L_x_1050:
[----:B------:R-:W-:Y:S05]  /*17e50*/  BSYNC B0 ;  /* 0x0000000000007941 */ /* 0x000fea0003800000 */
.L_x_1049:
[----:B------:R-:W-:Y:S05]  /*17e60*/  BRA `(.L_x_1051) ;  /* 0xffffffd8002c7947 */ /* 0x000fea000383ffff */
.L_x_978:
[----:B-1----:R1:W2:Y:S02]  /*17e70*/  SYNCS.PHASECHK.TRANS64.TRYWAIT P1, [R5+URZ+0x2d840], R4 ;  /* 0x02d84004050075a7 */ /* 0x0022a4000802017f */
[----:B--2---:R-:W-:Y:S05]  /*17e80*/  @!P1 NANOSLEEP.SYNCS 0x989680 ;  /* 0x009896800000995d */ /* 0x004fea0003900000 */
[----:B------:R-:W2:Y:S02]  /*17e90*/  @!P1 SYNCS.PHASECHK.TRANS64 P1, [R5+URZ+0x2d840], R4 ;  /* 0x02d84004050095a7 */ /* 0x000ea4000802007f */
[----:B--2---:R-:W-:Y:S05]  /*17ea0*/  @!P1 BRA `(.L_x_978) ;  /* 0xfffffffc00f09947 */ /* 0x004fea000383ffff */
[----:B------:R-:W-:Y:S05]  /*17eb0*/  BRA `(.L_x_1052) ;  /* 0xffffffd800547947 */ /* 0x000fea000383ffff */
.L_x_980:
[----:B--2---:R2:W3:Y:S02]  /*17ec0*/  SYNCS.PHASECHK.TRANS64.TRYWAIT P1, [R3+URZ+0x2d840], R0 ;  /* 0x02d84000030075a7 */ /* 0x0044e4000802017f */
[----:B---3--:R-:W-:Y:S05]  /*17ed0*/  @!P1 NANOSLEEP.SYNCS 0x989680 ;  /* 0x009896800000995d */ /* 0x008fea0003900000 */
[----:B------:R-:W3:Y:S02]  /*17ee0*/  @!P1 SYNCS.PHASECHK.TRANS64 P1, [R3+URZ+0x2d840], R0 ;  /* 0x02d84000030095a7 */ /* 0x000ee4000802007f */
[----:B---3--:R-:W-:Y:S05]  /*17ef0*/  @!P1 BRA `(.L_x_980) ;  /* 0xfffffffc00f09947 */ /* 0x008fea000383ffff */
[----:B------:R-:W-:Y:S05]  /*17f00*/  BRA `(.L_x_1053) ;  /* 0xffffffd800607947 */ /* 0x000fea000383ffff */
.L_x_982:
[----:B---3--:R3:W4:Y:S02]  /*17f10*/  SYNCS.PHASECHK.TRANS64.TRYWAIT P1, [R5+URZ+0x2d860], R4 ;  /* 0x02d86004050075a7 */ /* 0x008724000802017f */
[----:B----4-:R-:W-:Y:S05]  /*17f20*/  @!P1 NANOSLEEP.SYNCS 0x989680 ;  /* 0x009896800000995d */ /* 0x010fea0003900000 */
[----:B------:R-:W4:Y:S02]  /*17f30*/  @!P1 SYNCS.PHASECHK.TRANS64 P1, [R5+URZ+0x2d860], R4 ;  /* 0x02d86004050095a7 */ /* 0x000f24000802007f */
[----:B----4-:R-:W-:Y:S05]  /*17f40*/  @!P1 BRA `(.L_x_982) ;  /* 0xfffffffc00f09947 */ /* 0x010fea000383ffff */
[----:B------:R-:W-:Y:S05]  /*17f50*/  BRA `(.L_x_1054) ;  /* 0xffffffd8005c7947 */ /* 0x000fea000383ffff */
.L_x_1055:
        /* <DEDUP_REMOVED lines=10> */
.L_x_2783:


//--------------------- .text._ZN7cutlass13device_kernelIN5flash11enable_sm90INS1_16FlashAttnFwdSm90INS1_25CollectiveMainloopFwdSm90ILi2EN4cute5tupleIJNS5_1CILi1EEES8_S8_EEENS6_IJNS7_ILi192EEENS7_ILi128EEENS7_ILi96EEEEEELi96ENS_6half_tEfNS_4arch4Sm90ELb0ELb1ELb1ELb1ELb1ELb0ELb0ELb0ELb1ELb1ELb1ELb0EEENS1_21CollectiveEpilogueFwdINS6_IJSA_SC_SB_EEES9_SE_SG_Li384ELb1ELb1ELb1ELb0EEENS1_36VarlenDynamicPersistentTileSchedulerILi192ELi128ELi384ELi128ELb1ELb1ELb1ELb1ELb0ELb1EEEEEEEEEvNT_6ParamsE --------------------------
	.section	.text._ZN7cutlass13device_kernelIN5flash11enable_sm90INS1_16FlashAttnFwdSm90INS1_25CollectiveMainloopFwdSm90ILi2EN4cute5tupleIJNS5_1CILi1EEES8_S8_EEENS6_IJNS7_ILi192EEENS7_ILi128EEENS7_ILi96EEEEEELi96ENS_6half_tEfNS_4arch4Sm90ELb0ELb1ELb1ELb1ELb1ELb0ELb0ELb0ELb1ELb1ELb1ELb0EEENS1_21CollectiveEpilogueFwdINS6_IJSA_SC_SB_EEES9_SE_SG_Li384ELb1ELb1ELb1ELb0EEENS1_36VarlenDynamicPersistentTileSchedulerILi192ELi128ELi384ELi128ELb1ELb1ELb1ELb1ELb0ELb1EEEEEEEEEvNT_6ParamsE,"ax",@progbits
	.align	128
.text._ZN7cutlass13device_kernelIN5flash11enable_sm90INS1_16FlashAttnFwdSm90INS1_25CollectiveMainloopFwdSm90ILi2EN4cute5tupleIJNS5_1CILi1EEES8_S8_EEENS6_IJNS7_ILi192EEENS7_ILi128EEENS7_ILi96EEEEEELi96ENS_6half_tEfNS_4arch4Sm90ELb0ELb1ELb1ELb1ELb1ELb0ELb0ELb0ELb1ELb1ELb1ELb0EEENS1_21CollectiveEpilogueFwdINS6_IJSA_SC_SB_EEES9_SE_SG_Li384ELb1ELb1ELb1ELb0EEENS1_36VarlenDynamicPersistentTileSchedulerILi192ELi128ELi384ELi128ELb1ELb1ELb1ELb1ELb0ELb1EEEEEEEEEvNT_6ParamsE:
        .type           _ZN7cutlass13device_kernelIN5flash11enable_sm90INS1_16FlashAttnFwdSm90INS1_25CollectiveMainloopFwdSm90ILi2EN4cute5tupleIJNS5_1CILi1EEES8_S8_EEENS6_IJNS7_ILi192EEENS7_ILi128EEENS7_ILi96EEEEEELi96ENS_6half_tEfNS_4arch4Sm90ELb0ELb1ELb1ELb1ELb1ELb0ELb0ELb0ELb1ELb1ELb1ELb0EEENS1_21CollectiveEpilogueFwdINS6_IJSA_SC_SB_EEES9_SE_SG_Li384ELb1ELb1ELb1ELb0EEENS1_36VarlenDynamicPersistentTileSchedulerILi192ELi128ELi384ELi128ELb1ELb1ELb1ELb1ELb0ELb1EEEEEEEEEvNT_6ParamsE,@function
        .size           _ZN7cutlass13device_kernelIN5flash11enable_sm90INS1_16FlashAttnFwdSm90INS1_25CollectiveMainloopFwdSm90ILi2EN4cute5tupleIJNS5_1CILi1EEES8_S8_EEENS6_IJNS7_ILi192EEENS7_ILi128EEENS7_ILi96EEEEEELi96ENS_6half_tEfNS_4arch4Sm90ELb0ELb1ELb1ELb1ELb1ELb0ELb0ELb0ELb1ELb1ELb1ELb0EEENS1_21CollectiveEpilogueFwdINS6_IJSA_SC_SB_EEES9_SE_SG_Li384ELb1ELb1ELb1ELb0EEENS1_36VarlenDynamicPersistentTileSchedulerILi192ELi128ELi384ELi128ELb1ELb1ELb1ELb1ELb0ELb1EEEEEEEEEvNT_6ParamsE,(.L_x_2784 - _ZN7cutlass13device_kernelIN5flash11enable_sm90INS1_16FlashAttnFwdSm90INS1_25CollectiveMainloopFwdSm90ILi2EN4cute5tupleIJNS5_1CILi1EEES8_S8_EEENS6_IJNS7_ILi192EEENS7_ILi128EEENS7_ILi96EEEEEELi96ENS_6half_tEfNS_4arch4Sm90ELb0ELb1ELb1ELb1ELb1ELb0ELb0ELb0ELb1ELb1ELb1ELb0EEENS1_21CollectiveEpilogueFwdINS6_IJSA_SC_SB_EEES9_SE_SG_Li384ELb1ELb1ELb1ELb0EEENS1_36VarlenDynamicPersistentTileSchedulerILi192ELi128ELi384ELi128ELb1ELb1ELb1ELb1ELb0ELb1EEEEEEEEEvNT_6ParamsE)
        .other          _ZN7cutlass13device_kernelIN5flash11enable_sm90INS1_16FlashAttnFwdSm90INS1_25CollectiveMainloopFwdSm90ILi2EN4cute5tupleIJNS5_1CILi1EEES8_S8_EEENS6_IJNS7_ILi192EEENS7_ILi128EEENS7_ILi96EEEEEELi96ENS_6half_tEfNS_4arch4Sm90ELb0ELb1ELb1ELb1ELb1ELb0ELb0ELb0ELb1ELb1ELb1ELb0EEENS1_21CollectiveEpilogueFwdINS6_IJSA_SC_SB_EEES9_SE_SG_Li384ELb1ELb1ELb1ELb0EEENS1_36VarlenDynamicPersistentTileSchedulerILi192ELi128ELi384ELi128ELb1ELb1ELb1ELb1ELb0ELb1EEEEEEEEEvNT_6ParamsE,@"STO_CUDA_ENTRY STV_DEFAULT"
_ZN7cutlass13device_kernelIN5flash11enable_sm90INS1_16FlashAttnFwdSm90INS1_25CollectiveMainloopFwdSm90ILi2EN4cute5tupleIJNS5_1CILi1EEES8_S8_EEENS6_IJNS7_ILi192EEENS7_ILi128EEENS7_ILi96EEEEEELi96ENS_6half_tEfNS_4arch4Sm90ELb0ELb1ELb1ELb1ELb1ELb0ELb0ELb0ELb1ELb1ELb1ELb0EEENS1_21CollectiveEpilogueFwdINS6_IJSA_SC_SB_EEES9_SE_SG_Li384ELb1ELb1ELb1ELb0EEENS1_36VarlenDynamicPersistentTileSchedulerILi192ELi128ELi384ELi128ELb1ELb1ELb1ELb1ELb0ELb1EEEEEEEEEvNT_6ParamsE:
        /* <DEDUP_REMOVED lines=45> */
.L_x_1056:
        /* <DEDUP_REMOVED lines=22> */
.L_x_1057:
        /* <DEDUP_REMOVED lines=18> */
.L_x_1058:
        /* <DEDUP_REMOVED lines=22> */
.L_x_1059:
        /* <DEDUP_REMOVED lines=23> */
.L_x_1060:
[----:B------:R-:W-:Y:S01]  /*0820*/  UISETP.NE.AND UP0, UPT, UR9, URZ, UPT ;  /* 0x0000003f0900728c */ /* 0x000fe2000bf05270 */
[----:B------:R-:W-:Y:S01]  /*0830*/  NOP ;  /* 0x0000000000007918 */ /* 0x000fe20000000000 */
[----:B------:R-:W-:Y:S01]  /*0840*/  UMOV UR44, 0x1 ;  /* 0x00000001002c7882 */ /* 0x000fe20000000000 */
[----:B------:R-:W-:Y:S01]  /*0850*/  ULDC.64 UR56, c[0x0][0x208] ;  /* 0x0000820000387ab9 */ /* 0x000fe20000000a00 */
[----:B------:R-:W-:Y:S01]  /*0860*/  USEL UR44, UR44, 0x2, !UP0 ;  /* 0x000000022c2c7887 */ /* 0x000fe2000c000000 */
[----:B01234-:R-:W-:Y:S01]  /*0870*/  BAR.SYNC.DEFER_BLOCKING 0x0 ;  /* 0x0000000000007b1d */ /* 0x01ffe20000010000 */
[----:B------:R-:W-:-:S13]  /*0880*/  PLOP3.LUT P0, PT, PT, PT, UP0, 0x80, 0x0 ;  /* 0x000000000000781c */ /* 0x000fda0003f0f008 */
[----:B------:R-:W-:Y:S05]  /*0890*/  @!P0 BRA `(.L_x_1061) ;  /* 0x0000012c00048947 */ /* 0x000fea0003800000 */
.L_x_1062:
        /* <DEDUP_REMOVED lines=18> */
[----:B------:R-:W-:Y:S01]  /*09c0*/  VIADD R13, R2, 0xffffff80 ;  /* 0xffffff80020d7836 */ /* 0x000fe20000000000 */
[----:B------:R-:W-:Y:S01]  /*09d0*/  R2UR UR6, R9 ;  /* 0x00000000090672ca */ /* 0x000fe200000e0000 */
[----:B------:R-:W-:Y:S01]  /*09e0*/  IMAD.MOV.U32 R19, RZ, RZ, 0x40 ;  /* 0x00000040ff137424 */ /* 0x000fe200078e00ff */
[----:B------:R-:W-:Y:S01]  /*09f0*/  R2UR UR5, R10 ;  /* 0x000000000a0572ca */ /* 0x000fe200000e0000 */
[----:B------:R-:W-:Y:S01]  /*0a00*/  ULOP3.LUT UR52, UR44, 0x1, URZ, 0xfc, !UPT ;  /* 0x000000012c347892 */ /* 0x000fe2000f8efc3f */
[----:B------:R-:W-:Y:S01]  /*0a10*/  SHF.R.S32.HI R0, RZ, 0x1f, R13 ;  /* 0x0000001fff007819 */ /* 0x000fe2000001140d */
[----:B------:R-:W-:Y:S01]  /*0a20*/  UMOV UR51, URZ ;  /* 0x0000003f00337c82 */ /* 0x000fe20008000000 */
[----:B------:R-:W-:Y:S01]  /*0a30*/  R2UR UR7, R11 ;  /* 0x000000000b0772ca */ /* 0x000fe200000e0000 */
[----:B------:R-:W-:Y:S01]  /*0a40*/  UMOV UR50, URZ ;  /* 0x0000003f00327c82 */ /* 0x000fe20008000000 */
[CC--:B------:R-:W-:Y:S01]  /*0a50*/  LEA.HI R3, R0.reuse, R13.reuse, RZ, 0x4 ;  /* 0x0000000d00037211 */ /* 0x0c0fe200078f20ff */
[----:B------:R-:W-:Y:S01]  /*0a60*/  UMOV UR49, URZ ;  /* 0x0000003f00317c82 */ /* 0x000fe20008000000 */
[----:B------:R-:W-:-:S02]  /*0a70*/  LEA.HI R2, R0, R13, RZ, 0x7 ;  /* 0x0000000d00027211 */ /* 0x000fc400078f38ff */
[----:B------:R-:W-:Y:S02]  /*0a80*/  LOP3.LUT R4, R3, 0xfffffff0, RZ, 0xc0, !PT ;  /* 0xfffffff003047812 */ /* 0x000fe400078ec0ff */
[----:B------:R-:W-:Y:S02]  /*0a90*/  SHF.R.S32.HI R6, RZ, 0x4, R3 ;  /* 0x00000004ff067819 */ /* 0x000fe40000011403 */
[----:B------:R-:W-:Y:S01]  /*0aa0*/  LOP3.LUT R153, R2, 0xffffff80, RZ, 0xc0, !PT ;  /* 0xffffff8002997812 */ /* 0x000fe200078ec0ff */
[----:B------:R-:W-:Y:S01]  /*0ab0*/  IMAD.IADD R4, R13, 0x1, -R4 ;  /* 0x000000010d047824 */ /* 0x000fe200078e0a04 */
[----:B------:R-:W-:Y:S02]  /*0ac0*/  LEA.HI R3, R3, R6, RZ, 0x1 ;  /* 0x0000000603037211 */ /* 0x000fe400078f08ff */
[----:B------:R-:W-:Y:S01]  /*0ad0*/  LEA.HI R7, R0, R13, RZ, 0x5 ;  /* 0x0000000d00077211 */ /* 0x000fe200078f28ff */
[----:B------:R-:W-:Y:S01]  /*0ae0*/  IMAD.IADD R153, R13, 0x1, -R153 ;  /* 0x000000010d997824 */ /* 0x000fe200078e0a99 */
[----:B------:R-:W-:-:S02]  /*0af0*/  LOP3.LUT R5, R3, 0x1ffffffe, RZ, 0xc0, !PT ;  /* 0x1ffffffe03057812 */ /* 0x000fc400078ec0ff */
[----:B------:R-:W-:Y:S02]  /*0b00*/  SHF.R.S32.HI R3, RZ, 0x1f, R4 ;  /* 0x0000001fff037819 */ /* 0x000fe40000011404 */
[----:B------:R-:W-:Y:S01]  /*0b10*/  SHF.R.S32.HI R8, RZ, 0x1f, R153 ;  /* 0x0000001fff087819 */ /* 0x000fe20000011499 */
[----:B------:R-:W-:Y:S01]  /*0b20*/  IMAD.IADD R5, R6, 0x1, -R5 ;  /* 0x0000000106057824 */ /* 0x000fe200078e0a05 */
[----:B------:R-:W-:Y:S02]  /*0b30*/  LEA.HI R3, R3, R4, RZ, 0x3 ;  /* 0x0000000403037211 */ /* 0x000fe400078f18ff */
[----:B------:R-:W-:Y:S01]  /*0b40*/  LEA.HI R9, R8, R153, RZ, 0x2 ;  /* 0x0000009908097211 */ /* 0x000fe200078f10ff */
[----:B------:R-:W-:Y:S01]  /*0b50*/  IMAD.SHL.U32 R5, R5, 0x8, RZ ;  /* 0x0000000805057824 */ /* 0x000fe200078e00ff */
[----:B------:R-:W-:Y:S01]  /*0b60*/  SHF.R.S32.HI R7, RZ, 0x5, R7 ;  /* 0x00000005ff077819 */ /* 0x000fe20000011407 */
[----:B------:R-:W-:Y:S01]  /*0b70*/  IMAD.SHL.U32 R6, R3, 0x40, RZ ;  /* 0x0000004003067824 */ /* 0x000fe200078e00ff */
[----:B------:R-:W-:-:S02]  /*0b80*/  SHF.R.S32.HI R10, RZ, 0x2, R9 ;  /* 0x00000002ff0a7819 */ /* 0x000fc40000011409 */
[----:B------:R-:W-:Y:S01]  /*0b90*/  SHF.R.S32.HI R11, RZ, 0x1f, R9 ;  /* 0x0000001fff0b7819 */ /* 0x000fe20000011409 */
[----:B------:R-:W-:Y:S01]  /*0ba0*/  IMAD R12, R7, 0x10, R4 ;  /* 0x00000010070c7824 */ /* 0x000fe200078e0204 */
[----:B------:R-:W-:Y:S02]  /*0bb0*/  LOP3.LUT R3, R3, 0xfffffff8, RZ, 0xc0, !PT ;  /* 0xfffffff803037812 */ /* 0x000fe400078ec0ff */
[----:B------:R-:W-:Y:S02]  /*0bc0*/  SHF.R.S32.HI R14, RZ, 0x7, R2 ;  /* 0x00000007ff0e7819 */ /* 0x000fe40000011402 */
[----:B------:R-:W-:Y:S01]  /*0bd0*/  LEA.HI R11, R11, R10, RZ, 0x3 ;  /* 0x0000000a0b0b7211 */ /* 0x000fe200078f18ff */
[----:B------:R-:W-:Y:S01]  /*0be0*/  IMAD.IADD R3, R4, 0x1, -R3 ;  /* 0x0000000104037824 */ /* 0x000fe200078e0a03 */
[----:B------:R-:W-:Y:S01]  /*0bf0*/  LEA.HI R8, R8, R153, RZ, 0x5 ;  /* 0x0000009908087211 */ /* 0x000fe200078f28ff */
[----:B------:R-:W-:Y:S01]  /*0c00*/  IMAD.HI R4, R14, 0x55555556, RZ ;  /* 0x555555560e047827 */ /* 0x000fe200078e02ff */
[----:B------:R-:W-:-:S02]  /*0c10*/  LOP3.LUT R11, R11, 0xfffffff8, RZ, 0xc0, !PT ;  /* 0xfffffff80b0b7812 */ /* 0x000fc400078ec0ff */
[----:B------:R-:W-:Y:S01]  /*0c20*/  LOP3.LUT R6, R6, 0x7ffffe00, RZ, 0xc0, !PT ;  /* 0x7ffffe0006067812 */ /* 0x000fe200078ec0ff */
[----:B------:R-:W-:Y:S01]  /*0c30*/  IMAD.SHL.U32 R2, R3, 0x40, RZ ;  /* 0x0000004003027824 */ /* 0x000fe200078e00ff */
[----:B------:R-:W-:Y:S01]  /*0c40*/  LEA.HI R4, R4, R4, RZ, 0x1 ;  /* 0x0000000404047211 */ /* 0x000fe200078f08ff */
[----:B------:R-:W-:Y:S01]  /*0c50*/  IMAD.IADD R11, R10, 0x1, -R11 ;  /* 0x000000010a0b7824 */ /* 0x000fe200078e0a0b */
[----:B------:R-:W-:Y:S01]  /*0c60*/  SHF.R.S32.HI R8, RZ, 0x5, R8 ;  /* 0x00000005ff087819 */ /* 0x000fe20000011408 */
[----:B------:R-:W-:Y:S01]  /*0c70*/  IMAD R6, R7, 0x400, R6 ;  /* 0x0000040007067824 */ /* 0x000fe200078e0206 */
[----:B------:R-:W-:Y:S01]  /*0c80*/  LOP3.LUT R2, R2, 0x1c0, RZ, 0xc0, !PT ;  /* 0x000001c002027812 */ /* 0x000fe200078ec0ff */
[--C-:B------:R-:W-:Y:S01]  /*0c90*/  IMAD.U32 R7, R12, 0x20, R5.reuse ;  /* 0x000000200c077824 */ /* 0x100fe200078e0005 */
[----:B------:R-:W-:Y:S01]  /*0ca0*/  LEA.HI R0, R0, R13, RZ, 0x2 ;  /* 0x0000000d00007211 */ /* 0x000fe200078f10ff */
[----:B------:R-:W-:Y:S01]  /*0cb0*/  IMAD R4, R4, -0x3, R14 ;  /* 0xfffffffd04047824 */ /* 0x000fe200078e020e */
[----:B------:R-:W-:Y:S01]  /*0cc0*/  LOP3.LUT R5, R2, 0x8, R5, 0xf8, !PT ;  /* 0x0000000802057812 */ /* 0x000fe200078ef805 */
[----:B------:R-:W-:Y:S01]  /*0cd0*/  IMAD R11, R8, 0x10, R11 ;  /* 0x00000010080b7824 */ /* 0x000fe200078e020b */
[----:B------:R-:W-:Y:S01]  /*0ce0*/  SHF.R.U32.HI R2, RZ, 0x3, R2 ;  /* 0x00000003ff027819 */ /* 0x000fe20000011602 */
[----:B------:R0:W-:Y:S01]  /*0cf0*/  STL [R1+0x14], R7 ;  /* 0x0000140701007387 */ /* 0x0001e20000100800 */
[----:B------:R-:W-:-:S02]  /*0d00*/  LOP3.LUT R151, R0, 0xfffffffc, RZ, 0xc0, !PT ;  /* 0xfffffffc00977812 */ /* 0x000fc400078ec0ff */
[----:B------:R-:W-:Y:S02]  /*0d10*/  LOP3.LUT R5, R5, R2, RZ, 0x3c, !PT ;  /* 0x0000000205057212 */ /* 0x000fe400078e3cff */
[----:B------:R-:W-:Y:S01]  /*0d20*/  R2P PR, R3, 0x6 ;  /* 0x0000000603007804 */ /* 0x000fe20000000000 */
[----:B------:R-:W-:Y:S01]  /*0d30*/  IMAD.IADD R151, R13, 0x1, -R151 ;  /* 0x000000010d977824 */ /* 0x000fe200078e0a97 */
[----:B------:R-:W-:Y:S01]  /*0d40*/  SHF.R.S32.HI R152, RZ, 0x2, R0 ;  /* 0x00000002ff987819 */ /* 0x000fe20000011400 */
[----:B------:R-:W-:Y:S02]  /*0d50*/  IMAD.IADD R5, R6, 0x1, R5 ;  /* 0x0000000106057824 */ /* 0x000fe400078e0205 */
[----:B0-----:R-:W-:Y:S01]  /*0d60*/  IMAD R7, R4, 0x40, R11 ;  /* 0x0000004004077824 */ /* 0x001fe200078e020b */
[----:B------:R-:W-:Y:S01]  /*0d70*/  LOP3.LUT R4, R9, 0x7ffffffc, RZ, 0xc0, !PT ;  /* 0x7ffffffc09047812 */ /* 0x000fe200078ec0ff */
[C---:B------:R-:W-:Y:S01]  /*0d80*/  IMAD.SHL.U32 R138, R151.reuse, 0x8, RZ ;  /* 0x00000008978a7824 */ /* 0x040fe200078e00ff */
[----:B------:R-:W-:-:S02]  /*0d90*/  LEA.HI R2, R151, R151, RZ, 0x1 ;  /* 0x0000009797027211 */ /* 0x000fc400078f08ff */
[----:B------:R0:W-:Y:S01]  /*0da0*/  STL [R1+0x10], R7 ;  /* 0x0000100701007387 */ /* 0x0001e20000100800 */
[----:B------:R-:W-:Y:S01]  /*0db0*/  IMAD.IADD R4, R153, 0x1, -R4 ;  /* 0x0000000199047824 */ /* 0x000fe200078e0a04 */
[----:B------:R-:W-:Y:S01]  /*0dc0*/  LEA R18, R5, UR41, 0x1 ;  /* 0x0000002905127c11 */ /* 0x000fe2000f8e08ff */
[----:B------:R-:W-:Y:S01]  /*0dd0*/  VIADD R139, R138, 0x20 ;  /* 0x000000208a8b7836 */ /* 0x000fe20000000000 */
[----:B------:R-:W-:Y:S01]  /*0de0*/  LOP3.LUT R2, R2, 0x1ffffffe, RZ, 0xc0, !PT ;  /* 0x1ffffffe02027812 */ /* 0x000fe200078ec0ff */
[----:B------:R-:W-:Y:S01]  /*0df0*/  IMAD.SHL.U32 R17, R4, 0x2, RZ ;  /* 0x0000000204117824 */ /* 0x000fe200078e00ff */
[----:B------:R-:W-:Y:S01]  /*0e00*/  SEL R19, R19, 0xffffffc0, !P2 ;  /* 0xffffffc013137807 */ /* 0x000fe20005000000 */
[----:B------:R-:W-:Y:S01]  /*0e10*/  VIADD R22, R18, 0x21800 ;  /* 0x0002180012167836 */ /* 0x000fe20000000000 */
[----:B------:R-:W-:Y:S01]  /*0e20*/  SHF.R.S32.HI R3, RZ, 0x1f, R139 ;  /* 0x0000001fff037819 */ /* 0x000fe2000001148b */
[----:B------:R-:W-:Y:S02]  /*0e30*/  VIADD R141, R138, 0x40 ;  /* 0x000000408a8d7836 */ /* 0x000fe40000000000 */
[----:B------:R-:W-:-:S02]  /*0e40*/  VIADD R150, R17, 0x18 ;  /* 0x0000001811967836 */ /* 0x000fc40000000000 */
[C---:B------:R-:W-:Y:S01]  /*0e50*/  VIADD R149, R17.reuse, 0x20 ;  /* 0x0000002011957836 */ /* 0x040fe20000000000 */
[----:B------:R-:W-:Y:S01]  /*0e60*/  SHF.R.S32.HI R0, RZ, 0x1f, R141 ;  /* 0x0000001fff007819 */ /* 0x000fe2000001148d */
        /* <DEDUP_REMOVED lines=12> */
[----:B------:R-:W-:Y:S01]  /*0f30*/  VIADD R142, R17, 0x58 ;  /* 0x00000058118e7836 */ /* 0x000fe20000000000 */
[----:B------:R-:W-:Y:S01]  /*0f40*/  SHF.R.S32.HI R156, RZ, 0x1f, R144 ;  /* 0x0000001fff9c7819 */ /* 0x000fe20000011490 */
[----:B------:R-:W-:Y:S01]  /*0f50*/  VIADD R23, R18, 0x21820 ;  /* 0x0002182012177836 */ /* 0x000fe20000000000 */
[----:B------:R-:W-:Y:S01]  /*0f60*/  SHF.R.S32.HI R155, RZ, 0x1f, R143 ;  /* 0x0000001fff9b7819 */ /* 0x000fe2000001148f */
[----:B------:R-:W-:Y:S01]  /*0f70*/  IMAD.IADD R2, R151, 0x1, -R2 ;  /* 0x0000000197027824 */ /* 0x000fe200078e0a02 */
[----:B------:R-:W-:Y:S01]  /*0f80*/  SHF.R.S32.HI R154, RZ, 0x1f, R142 ;  /* 0x0000001fff9a7819 */ /* 0x000fe2000001148e */
[----:B------:R-:W-:-:S02]  /*0f90*/  @P1 VIADD R23, R22, 0xffffffe0 ;  /* 0xffffffe016171836 */ /* 0x000fc40000000000 */
[----:B------:R-:W-:Y:S02]  /*0fa0*/  IMAD.IADD R22, R22, 0x1, R19 ;  /* 0x0000000116167824 */ /* 0x000fe400078e0213 */
[----:B------:R-:W-:Y:S02]  /*0fb0*/  VIADD R140, R17, 0x10 ;  /* 0x00000010118c7836 */ /* 0x000fe40000000000 */
[----:B------:R-:W-:Y:S02]  /*0fc0*/  IMAD R137, R2, 0x8, R7 ;  /* 0x0000000802897824 */ /* 0x000fe400078e0207 */
[----:B------:R-:W-:Y:S02]  /*0fd0*/  IMAD.IADD R19, R19, 0x1, R23 ;  /* 0x0000000113137824 */ /* 0x000fe400078e0217 */
[----:B0-----:R-:W-:-:S07]  /*0fe0*/  VIADD R136, R23, 0x6000 ;  /* 0x0000600017887836 */ /* 0x001fce0000000000 */
.L_x_1166:
[----:B------:R-:W-:Y:S01]  /*0ff0*/  ULDC.64 UR8, c[0x0][0xa28] ;  /* 0x00028a0000087ab9 */ /* 0x000fe20000000a00 */
[----:B------:R-:W-:Y:S01]  /*1000*/  ULDC UR4, c[0x0][0x424] ;  /* 0x0001090000047ab9 */ /* 0x000fe20000000800 */
[----:B------:R-:W-:-:S04]  /*1010*/  UISETP.NE.U32.AND UP0, UPT, UR8, URZ, UPT ;  /* 0x0000003f0800728c */ /* 0x000fc8000bf05070 */
[----:B------:R-:W-:-:S03]  /*1020*/  UISETP.NE.AND.EX UP0, UPT, UR9, URZ, UPT, UP0 ;  /* 0x0000003f0900728c */ /* 0x000fc6000bf05300 */
[----:B------:R-:W-:Y:S02]  /*1030*/  ULDC.64 UR8, c[0x0][0xa18] ;  /* 0x0002860000087ab9 */ /* 0x000fe40000000a00 */
[----:B------:R-:W-:Y:S01]  /*1040*/  UISETP.NE.U32.AND UP1, UPT, UR8, URZ, UPT ;  /* 0x0000003f0800728c */ /* 0x000fe2000bf25070 */
[----:B------:R-:W-:-:S03]  /*1050*/  PLOP3.LUT P0, PT, PT, PT, UP0, 0x80, 0x0 ;  /* 0x000000000000781c */ /* 0x000fc60003f0f008 */
[----:B------:R-:W-:-:S03]  /*1060*/  UISETP.NE.AND.EX UP1, UPT, UR9, URZ, UPT, UP1 ;  /* 0x0000003f0900728c */ /* 0x000fc6000bf25310 */
[----:B------:R-:W-:Y:S02]  /*1070*/  @UP0 ULDC.64 UR8, c[0x0][0xa28] ;  /* 0x00028a0000080ab9 */ /* 0x000fe40000000a00 */
[----:B------:R-:W-:Y:S01]  /*1080*/  @UP0 UIMAD.WIDE UR8, UR7, 0x4, UR8 ;  /* 0x00000004070808a5 */ /* 0x000fe2000f8e0208 */
[----:B------:R-:W-:-:S05]  /*1090*/  PLOP3.LUT P2, PT, PT, PT, UP1, 0x80, 0x0 ;  /* 0x000000000000781c */ /* 0x000fca0003f4f018 */
[----:B01-3--:R-:W-:Y:S02]  /*10a0*/  IMAD.U32 R2, RZ, RZ, UR8 ;  /* 0x00000008ff027e24 */ /* 0x00bfe4000f8e00ff */
[----:B----4-:R-:W-:Y:S01]  /*10b0*/  IMAD.U32 R3, RZ, RZ, UR9 ;  /* 0x00000009ff037e24 */ /* 0x010fe2000f8e00ff */
[----:B------:R-:W-:Y:S02]  /*10c0*/  @UP1 ULDC.64 UR8, c[0x0][0xa18] ;  /* 0x0002860000081ab9 */ /* 0x000fe40000000a00 */
[----:B------:R-:W-:Y:S02]  /*10d0*/  @UP1 UIMAD.WIDE UR8, UR7, 0x4, UR8 ;  /* 0x00000004070818a5 */ /* 0x000fe4000f8e0208 */
[----:B--2---:R-:W2:Y:S04]  /*10e0*/  @P0 LDG.E R2, desc[UR56][R2.64] ;  /* 0x0000003802020981 */ /* 0x004ea8000c1e1900 */
[----:B------:R-:W-:-:S02]  /*10f0*/  IMAD.U32 R4, RZ, RZ, UR8 ;  /* 0x00000008ff047e24 */ /* 0x000fc4000f8e00ff */
[----:B------:R-:W-:Y:S01]  /*1100*/  IMAD.U32 R5, RZ, RZ, UR9 ;  /* 0x00000009ff057e24 */ /* 0x000fe2000f8e00ff */
[----:B------:R-:W-:-:S04]  /*1110*/  ULDC.64 UR8, c[0x0][0x418] ;  /* 0x0001060000087ab9 */ /* 0x000fc80000000a00 */
[----:B------:R-:W3:Y:S01]  /*1120*/  @P2 LDG.E R4, desc[UR56][R4.64] ;  /* 0x0000003804042981 */ /* 0x000ee2000c1e1900 */
[----:B------:R-:W-:Y:S01]  /*1130*/  UISETP.NE.U32.AND UP0, UPT, UR8, URZ, UPT ;  /* 0x0000003f0800728c */ /* 0x000fe2000bf05070 */
[----:B------:R-:W-:Y:S01]  /*1140*/  UMOV UR38, URZ ;  /* 0x0000003f00267c82 */ /* 0x000fe20008000000 */
[----:B------:R-:W-:Y:S02]  /*1150*/  ULOP3.LUT UR40, UR5, 0xffff, URZ, 0xc0, !UPT ;  /* 0x0000ffff05287892 */ /* 0x000fe4000f8ec03f */
[----:B------:R-:W-:-:S03]  /*1160*/  UISETP.NE.AND.EX UP0, UPT, UR9, URZ, UPT, UP0 ;  /* 0x0000003f0900728c */ /* 0x000fc6000bf05300 */
[----:B------:R-:W-:Y:S01]  /*1170*/  ULDC.64 UR8, c[0x0][0xa20] ;  /* 0x0002880000087ab9 */ /* 0x000fe20000000a00 */
[----:B------:R-:W-:Y:S01]  /*1180*/  USEL UR4, UR4, 0x1, UP0 ;  /* 0x0000000104047887 */ /* 0x000fe20008000000 */
[----:B------:R-:W-:Y:S01]  /*1190*/  ISETP.NE.U32.AND P1, PT, RZ, UR8, PT ;  /* 0x00000008ff007c0c */ /* 0x000fe2000bf25070 */
[----:B------:R-:W-:Y:S02]  /*11a0*/  ULDC UR8, c[0x0][0x2f0] ;  /* 0x0000bc0000087ab9 */ /* 0x000fe40000000800 */
[----:B------:R-:W-:Y:S01]  /*11b0*/  UIMAD UR4, UR4, UR8, URZ ;  /* 0x00000008040472a4 */ /* 0x000fe2000f8e023f */
[----:B------:R-:W-:Y:S02]  /*11c0*/  ISETP.NE.AND.EX P1, PT, RZ, UR9, PT, P1 ;  /* 0x00000009ff007c0c */ /* 0x000fe4000bf25310 */
[----:B--2---:R-:W-:Y:S02]  /*11d0*/  @P0 R2UR UR38, R2 ;  /* 0x00000000022602ca */ /* 0x004fe400000e0000 */
[----:B---3--:R-:W-:Y:S01]  /*11e0*/  @P2 R2UR UR48, R4 ;  /* 0x00000000043022ca */ /* 0x008fe200000e0000 */
[----:B-----5:R-:W-:-:S14]  /*11f0*/  @P2 BRA `(.L_x_1063) ;  /* 0x0000000000382947 */ /* 0x020fdc0003800000 */
[----:B------:R-:W-:Y:S01]  /*1200*/  ULDC.64 UR8, c[0x0][0xa00] ;  /* 0x0002800000087ab9 */ /* 0x000fe20000000a00 */
[----:B------:R-:W-:Y:S01]  /*1210*/  ULDC UR48, c[0x0][0x288] ;  /* 0x0000a20000307ab9 */ /* 0x000fe20000000800 */
[----:B------:R-:W-:-:S04]  /*1220*/  ISETP.NE.U32.AND P0, PT, RZ, UR8, PT ;  /* 0x00000008ff007c0c */ /* 0x000fc8000bf05070 */
[----:B------:R-:W-:-:S13]  /*1230*/  ISETP.NE.AND.EX P0, PT, RZ, UR9, PT, P0 ;  /* 0x00000009ff007c0c */ /* 0x000fda000bf05300 */
[----:B------:R-:W-:Y:S05]  /*1240*/  @!P0 BRA `(.L_x_1063) ;  /* 0x0000000000248947 */ /* 0x000fea0003800000 */
[----:B------:R-:W-:Y:S02]  /*1250*/  ULDC.64 UR8, c[0x0][0xa00] ;  /* 0x0002800000087ab9 */ /* 0x000fe40000000a00 */
[----:B------:R-:W-:-:S06]  /*1260*/  UIMAD.WIDE UR8, UR7, 0x4, UR8 ;  /* 0x00000004070878a5 */ /* 0x000fcc000f8e0208 */
[----:B------:R-:W-:Y:S02]  /*1270*/  IMAD.U32 R2, RZ, RZ, UR8 ;  /* 0x00000008ff027e24 */ /* 0x000fe4000f8e00ff */
[----:B------:R-:W-:-:S05]  /*1280*/  IMAD.U32 R3, RZ, RZ, UR9 ;  /* 0x00000009ff037e24 */ /* 0x000fca000f8e00ff */
[----:B------:R-:W2:Y:S04]  /*1290*/  LDG.E R4, desc[UR56][R2.64] ;  /* 0x0000003802047981 */ /* 0x000ea8000c1e1900 */
[----:B------:R-:W3:Y:S01]  /*12a0*/  LDG.E R0, desc[UR56][R2.64+0x4] ;  /* 0x0000043802007981 */ /* 0x000ee2000c1e1900 */
[----:B--2---:R-:W-:Y:S02]  /*12b0*/  R2UR UR48, R4 ;  /* 0x00000000043072ca */ /* 0x004fe400000e0000 */
[----:B---3--:R-:W-:-:S13]  /*12c0*/  R2UR UR8, R0 ;  /* 0x00000000000872ca */ /* 0x008fda00000e0000 */
[----:B------:R-:W-:-:S12]  /*12d0*/  UIADD3 UR48, -UR48, UR8, URZ ;  /* 0x0000000830307290 */ /* 0x000fd8000fffe13f */
.L_x_1063:
[----:B------:R-:W-:Y:S01]  /*12e0*/  UMOV UR43, UR7 ;  /* 0x00000007002b7c82 */ /* 0x000fe20008000000 */
[----:B------:R-:W-:Y:S05]  /*12f0*/  @!P1 BRA `(.L_x_1064) ;  /* 0x00000000001c9947 */ /* 0x000fea0003800000 */
[----:B------:R-:W-:Y:S02]  /*1300*/  ULDC.64 UR8, c[0x0][0xa20] ;  /* 0x0002880000087ab9 */ /* 0x000fe40000000a00 */
[----:B------:R-:W-:-:S06]  /*1310*/  UIMAD.WIDE UR8, UR7, 0x4, UR8 ;  /* 0x00000004070878a5 */ /* 0x000fcc000f8e0208 */
[----:B------:R-:W-:Y:S02]  /*1320*/  IMAD.U32 R2, RZ, RZ, UR8 ;  /* 0x00000008ff027e24 */ /* 0x000fe4000f8e00ff */
[----:B------:R-:W-:-:S05]  /*1330*/  IMAD.U32 R3, RZ, RZ, UR9 ;  /* 0x00000009ff037e24 */ /* 0x000fca000f8e00ff */
[----:B------:R-:W2:Y:S02]  /*1340*/  LDG.E R2, desc[UR56][R2.64] ;  /* 0x0000003802027981 */ /* 0x000ea4000c1e1900 */
[----:B--2---:R-:W-:Y:S01]  /*1350*/  R2UR UR4, R2 ;  /* 0x00000000020472ca */ /* 0x004fe200000e0000 */
[----:B------:R-:W-:-:S14]  /*1360*/  BRA `(.L_x_1065) ;  /* 0x0000000000347947 */ /* 0x000fdc0003800000 */
.L_x_1064:
[----:B------:R-:W-:Y:S02]  /*1370*/  ULDC.64 UR8, c[0x0][0xa08] ;  /* 0x0002820000087ab9 */ /* 0x000fe40000000a00 */
        /* <DEDUP_REMOVED lines=12> */
.L_x_1065:
[----:B------:R-:W-:Y:S01]  /*1440*/  ULDC UR7, c[0x0][0x448] ;  /* 0x0001120000077ab9 */ /* 0x000fe20000000800 */
[----:B------:R-:W-:Y:S02]  /*1450*/  UIMAD UR39, UR6, 0xc0, URZ ;  /* 0x000000c0062778a4 */ /* 0x000fe4000f8e023f */
[----:B------:R-:W-:Y:S02]  /*1460*/  UISETP.NE.AND UP0, UPT, UR7, 0x1, UPT ;  /* 0x000000010700788c */ /* 0x000fe4000bf05270 */
[----:B------:R-:W-:Y:S01]  /*1470*/  UIADD3 UR10, UR39, 0xbf, URZ ;  /* 0x000000bf270a7890 */ /* 0x000fe2000fffe03f */
[----:B------:R-:W-:Y:S01]  /*1480*/  ULDC.64 UR6, c[0x0][0x9e0] ;  /* 0x0002780000067ab9 */ /* 0x000fe20000000a00 */
[----:B------:R-:W-:Y:S02]  /*1490*/  UP2UR UR54, UPR, URZ, 0x1 ;  /* 0x000000013f367883 */ /* 0x000fe40008000000 */
[----:B------:R-:W-:-:S05]  /*14a0*/  UIADD3 UR38, -UR38, UR4, URZ ;  /* 0x0000000426267290 */ /* 0x000fca000fffe13f */
[----:B------:R-:W-:Y:S01]  /*14b0*/  @UP0 ULDC UR8, c[0x0][0x44c] ;  /* 0x0001130000080ab9 */ /* 0x000fe20000000800 */
[----:B------:R-:W-:Y:S01]  /*14c0*/  @UP0 ULDC UR11, c[0x0][0x450] ;  /* 0x00011400000b0ab9 */ /* 0x000fe20000000800 */
[----:B------:R-:W-:Y:S02]  /*14d0*/  UIMAD.WIDE.U32 UR8, UR10, UR8, URZ ;  /* 0x000000080a0872a5 */ /* 0x000fe4000f8e003f */
[----:B------:R-:W-:Y:S02]  /*14e0*/  UIADD3 UR4, UR38, 0x1, -UR48 ;  /* 0x0000000126047890 */ /* 0x000fe4000fffe830 */
[----:B------:R-:W-:Y:S02]  /*14f0*/  @UP0 USHF.R.U32.HI UR10, URZ, UR11, UR9 ;  /* 0x0000000b3f0a0299 */ /* 0x000fe40008011609 */
[----:B------:R-:W-:Y:S02]  /*1500*/  UISETP.GE.AND UP0, UPT, UR7, 0x1, UPT ;  /* 0x000000010700788c */ /* 0x000fe4000bf06270 */
[----:B------:R-:W-:-:S02]  /*1510*/  UIADD3 UR10, UR4, UR10, URZ ;  /* 0x0000000a040a7290 */ /* 0x000fc4000fffe03f */
[----:B------:R-:W-:Y:S02]  /*1520*/  UP2UR UR53, UPR, URZ, 0x1 ;  /* 0x000000013f357883 */ /* 0x000fe40008000000 */
[----:B------:R-:W-:Y:S01]  /*1530*/  PLOP3.LUT P0, PT, PT, PT, UP0, 0x40, 0x0 ;  /* 0x000000000000781c */ /* 0x000fe20003f0e808 */
[----:B------:R-:W-:-:S12]  /*1540*/  UIADD3 UR6, UR10, UR6, URZ ;  /* 0x000000060a067290 */ /* 0x000fd8000fffe03f */
[----:B------:R-:W-:Y:S05]  /*1550*/  @P0 BRA `(.L_x_1066) ;  /* 0x0000000000440947 */ /* 0x000fea0003800000 */
        /* <DEDUP_REMOVED lines=10> */
.L_x_1067:
[----:B------:R-:W-:-:S11]  /*1600*/  UISETP.NE.AND UP0, UPT, UR7, 0x1, UPT ;  /* 0x000000010700788c */ /* 0x000fd6000bf05270 */
[----:B------:R-:W-:Y:S02]  /*1610*/  @UP0 ULDC.64 UR10, c[0x0][0x9e8] ;  /* 0x00027a00000a0ab9 */ /* 0x000fe40000000a00 */
[----:B------:R-:W-:-:S04]  /*1620*/  UIMAD.WIDE.U32 UR8, UR4, UR10, URZ ;  /* 0x0000000a040872a5 */ /* 0x000fc8000f8e003f */
[----:B------:R-:W-:-:S12]  /*1630*/  @UP0 USHF.R.U32.HI UR4, URZ, UR11, UR9 ;  /* 0x0000000b3f040299 */ /* 0x000fd80008011609 */
.L_x_1068:
[----:B------:R-:W-:-:S04]  /*1640*/  UIMAD UR4, UR4, UR7, UR7 ;  /* 0x00000007040472a4 */ /* 0x000fc8000f8e0207 */
[----:B------:R-:W-:-:S04]  /*1650*/  UISETP.LT.AND UP0, UPT, UR6, UR4, UPT ;  /* 0x000000040600728c */ /* 0x000fc8000bf01270 */
[----:B------:R-:W-:-:S12]  /*1660*/  USEL UR6, UR6, UR4, UP0 ;  /* 0x0000000406067287 */ /* 0x000fd80008000000 */
.L_x_1066:
[----:B------:R-:W-:Y:S02]  /*1670*/  UISETP.NE.AND UP0, UPT, UR54, URZ, UPT ;  /* 0x0000003f3600728c */ /* 0x000fe4000bf05270 */
[----:B------:R-:W-:Y:S02]  /*1680*/  UIADD3 UR4, UR38, 0x7f, URZ ;  /* 0x0000007f26047890 */ /* 0x000fe4000fffe03f */
[----:B------:R-:W-:Y:S02]  /*1690*/  UIADD3 UR10, UR6, 0x7f, URZ ;  /* 0x0000007f060a7890 */ /* 0x000fe4000fffe03f */
[----:B------:R-:W-:Y:S02]  /*16a0*/  UISETP.GE.AND UP1, UPT, UR7, 0x1, UPT ;  /* 0x000000010700788c */ /* 0x000fe4000bf26270 */
[----:B------:R-:W-:Y:S02]  /*16b0*/  USHF.R.S32.HI UR6, URZ, 0x1f, UR4 ;  /* 0x0000001f3f067899 */ /* 0x000fe40008011404 */
[----:B------:R-:W-:Y:S01]  /*16c0*/  USHF.R.S32.HI UR11, URZ, 0x1f, UR10 ;  /* 0x0000001f3f0b7899 */ /* 0x000fe2000801140a */
[----:B------:R-:W-:Y:S01]  /*16d0*/  @UP0 ULDC UR8, c[0x0][0x44c] ;  /* 0x0001130000080ab9 */ /* 0x000fe20000000800 */
[----:B------:R-:W-:Y:S01]  /*16e0*/  ULEA.HI UR6, UR6, UR4, URZ, 0x7 ;  /* 0x0000000406067291 */ /* 0x000fe2000f8f383f */
[----:B------:R-:W-:Y:S01]  /*16f0*/  PLOP3.LUT P0, PT, PT, PT, UP1, 0x40, 0x0 ;  /* 0x000000000000781c */ /* 0x000fe20003f0e818 */
[----:B------:R-:W-:-:S02]  /*1700*/  UIMAD.WIDE.U32 UR8, UR39, UR8, URZ ;  /* 0x00000008270872a5 */ /* 0x000fc4000f8e003f */
[----:B------:R-:W-:Y:S01]  /*1710*/  ULEA.HI UR11, UR11, UR10, URZ, 0x7 ;  /* 0x0000000a0b0b7291 */ /* 0x000fe2000f8f383f */
[----:B------:R-:W-:Y:S01]  /*1720*/  @UP0 ULDC UR13, c[0x0][0x450] ;  /* 0x00011400000d0ab9 */ /* 0x000fe20000000800 */
[----:B------:R-:W-:Y:S01]  /*1730*/  UMOV UR12, UR39 ;  /* 0x00000027000c7c82 */ /* 0x000fe20008000000 */
[----:B------:R-:W-:Y:S02]  /*1740*/  UIADD3 UR58, UR38, -UR48, URZ ;  /* 0x80000030263a7290 */ /* 0x000fe4000fffe03f */
[----:B------:R-:W-:Y:S02]  /*1750*/  USHF.R.S32.HI UR6, URZ, 0x7, UR6 ;  /* 0x000000073f067899 */ /* 0x000fe40008011406 */
[----:B------:R-:W-:Y:S02]  /*1760*/  USHF.R.S32.HI UR11, URZ, 0x7, UR11 ;  /* 0x000000073f0b7899 */ /* 0x000fe4000801140b */
[----:B------:R-:W-:Y:S02]  /*1770*/  @UP0 USHF.R.U32.HI UR12, URZ, UR13, UR9 ;  /* 0x0000000d3f0c0299 */ /* 0x000fe40008011609 */
[----:B------:R-:W-:-:S02]  /*1780*/  UISETP.LT.AND UP0, UPT, UR6, UR11, UPT ;  /* 0x0000000b0600728c */ /* 0x000fc4000bf01270 */
[----:B------:R-:W-:Y:S01]  /*1790*/  UIADD3 UR4, UR58, UR12, URZ ;  /* 0x0000000c3a047290 */ /* 0x000fe2000fffe03f */
[----:B------:R-:W-:Y:S01]  /*17a0*/  ULDC UR10, c[0x0][0x9dc] ;  /* 0x00027700000a7ab9 */ /* 0x000fe20000000800 */
[----:B------:R-:W-:Y:S02]  /*17b0*/  USEL UR6, UR6, UR11, UP0 ;  /* 0x0000000b06067287 */ /* 0x000fe40008000000 */
[----:B------:R-:W-:Y:S01]  /*17c0*/  UIADD3 UR10, UR4, -UR10, URZ ;  /* 0x8000000a040a7290 */ /* 0x000fe2000fffe03f */
[----:B------:R-:W-:Y:S11]  /*17d0*/  @P0 BRA `(.L_x_1069) ;  /* 0x0000000000440947 */ /* 0x000ff60003800000 */
        /* <DEDUP_REMOVED lines=10> */
.L_x_1070:
[----:B------:R-:W-:-:S11]  /*1880*/  UISETP.NE.AND UP0, UPT, UR7, 0x1, UPT ;  /* 0x000000010700788c */ /* 0x000fd6000bf05270 */
[----:B------:R-:W-:Y:S02]  /*1890*/  @UP0 ULDC.64 UR12, c[0x0][0x9e8] ;  /* 0x00027a00000c0ab9 */ /* 0x000fe40000000a00 */
[----:B------:R-:W-:-:S04]  /*18a0*/  UIMAD.WIDE.U32 UR8, UR4, UR12, URZ ;  /* 0x0000000c040872a5 */ /* 0x000fc8000f8e003f */
[----:B------:R-:W-:-:S12]  /*18b0*/  @UP0 USHF.R.U32.HI UR4, URZ, UR13, UR9 ;  /* 0x0000000d3f040299 */ /* 0x000fd80008011609 */
.L_x_1071:
[----:B------:R-:W-:-:S04]  /*18c0*/  UIMAD UR4, UR4, UR7, URZ ;  /* 0x00000007040472a4 */ /* 0x000fc8000f8e023f */
[----:B------:R-:W-:-:S04]  /*18d0*/  UISETP.LT.AND UP0, UPT, UR10, UR4, UPT ;  /* 0x000000040a00728c */ /* 0x000fc8000bf01270 */
[----:B------:R-:W-:-:S12]  /*18e0*/  USEL UR10, UR10, UR4, !UP0 ;  /* 0x000000040a0a7287 */ /* 0x000fd8000c000000 */
.L_x_1069:
[----:B------:R-:W-:-:S04]  /*18f0*/  USHF.R.S32.HI UR4, URZ, 0x1f, UR10 ;  /* 0x0000001f3f047899 */ /* 0x000fc8000801140a */
[----:B------:R-:W-:-:S04]  /*1900*/  ULEA.HI UR4, UR4, UR10, URZ, 0x7 ;  /* 0x0000000a04047291 */ /* 0x000fc8000f8f383f */
[----:B------:R-:W-:Y:S02]  /*1910*/  USHF.R.S32.HI UR7, URZ, 0x7, UR4 ;  /* 0x000000073f077899 */ /* 0x000fe40008011404 */
[----:B------:R-:W-:Y:S02]  /*1920*/  ULOP3.LUT UR4, UR5, 0xff000000, URZ, 0xc0, !UPT ;  /* 0xff00000005047892 */ /* 0x000fe4000f8ec03f */
[----:B------:R-:W-:Y:S02]  /*1930*/  UISETP.LT.AND UP0, UPT, URZ, UR7, UPT ;  /* 0x000000073f00728c */ /* 0x000fe4000bf01270 */
[----:B------:R-:W-:Y:S02]  /*1940*/  ULOP3.LUT UR5, UR5, 0xff0000, URZ, 0xc0, !UPT ;  /* 0x00ff000005057892 */ /* 0x000fe4000f8ec03f */
[----:B------:R-:W-:Y:S02]  /*1950*/  USEL UR36, URZ, UR7, !UP0 ;  /* 0x000000073f247287 */ /* 0x000fe4000c000000 */
[----:B------:R-:W-:-:S02]  /*1960*/  USHF.R.U32.HI UR4, URZ, 0x8, UR4 ;  /* 0x000000083f047899 */ /* 0x000fc40008011604 */
[----:B------:R-:W-:Y:S02]  /*1970*/  UISETP.GT.AND UP0, UPT, UR6, UR36, UPT ;  /* 0x000000240600728c */ /* 0x000fe4000bf04270 */
[----:B------:R-:W-:-:S03]  /*1980*/  ULEA.HI UR5, UR5, UR4, URZ, 0x10 ;  /* 0x0000000405057291 */ /* 0x000fc6000f8f803f */
[----:B------:R-:W-:Y:S01]  /*1990*/  UMOV UR4, URZ ;  /* 0x0000003f00047c82 */ /* 0x000fe20008000000 */
[----:B------:R-:W-:Y:S01]  /*19a0*/  PLOP3.LUT P0, PT, PT, PT, UP0, 0x80, 0x0 ;  /* 0x000000000000781c */ /* 0x000fe20003f0f008 */
[----:B------:R-:W-:Y:S02]  /*19b0*/  ULOP3.LUT UR37, UR5, 0xff, URZ, 0xc0, !UPT ;  /* 0x000000ff05257892 */ /* 0x000fe4000f8ec03f */
[----:B------:R-:W-:-:S10]  /*19c0*/  USHF.R.U32.HI UR47, URZ, 0x10, UR5 ;  /* 0x000000103f2f7899 */ /* 0x000fd40008011605 */
[----:B------:R-:W-:Y:S05]  /*19d0*/  @!P0 BRA `(.L_x_1072) ;  /* 0x0000000000948947 */ /* 0x000fea0003800000 */
[----:B------:R-:W-:Y:S01]  /*19e0*/  UISETP.NE.AND UP0, UPT, UR47, URZ, UPT ;  /* 0x0000003f2f00728c */ /* 0x000fe2000bf05270 */
[----:B------:R-:W-:-:S03]  /*19f0*/  ULDC UR4, c[0x0][0x9f0] ;  /* 0x00027c0000047ab9 */ /* 0x000fc60000000800 */
[----:B------:R-:W-:-:S04]  /*1a00*/  USEL UR10, UR47, UR4, UP0 ;  /* 0x000000042f0a7287 */ /* 0x000fc80008000000 */
[----:B------:R-:W-:Y:S02]  /*1a10*/  UIADD3 UR4, UR10, -0x1, UR6 ;  /* 0xffffffff0a047890 */ /* 0x000fe4000fffe006 */
[----:B------:R-:W-:Y:S02]  /*1a20*/  IMAD.U32 R3, RZ, RZ, UR10 ;  /* 0x0000000aff037e24 */ /* 0x000fe4000f8e00ff */
[----:B------:R-:W-:-:S03]  /*1a30*/  UIADD3 UR7, -UR36, UR4, URZ ;  /* 0x0000000424077290 */ /* 0x000fc6000fffe13f */
[-C--:B------:R-:W-:Y:S01]  /*1a40*/  IABS R0, R3.reuse ;  /* 0x0000000300007213 */ /* 0x080fe20000000000 */
[----:B------:R-:W-:Y:S01]  /*1a50*/  UMOV UR4, URZ ;  /* 0x0000003f00047c82 */ /* 0x000fe20008000000 */
[----:B------:R-:W-:Y:S01]  /*1a60*/  IABS R5, R3 ;  /* 0x0000000300057213 */ /* 0x000fe20000000000 */
[----:B------:R-:W-:Y:S01]  /*1a70*/  IMAD.U32 R4, RZ, RZ, UR7 ;  /* 0x00000007ff047e24 */ /* 0x000fe2000f8e00ff */
[----:B------:R-:W-:Y:S01]  /*1a80*/  R2UR UR11, R0 ;  /* 0x00000000000b72ca */ /* 0x000fe200000e0000 */
[----:B------:R-:W-:-:S03]  /*1a90*/  ULOP3.LUT UR7, UR7, UR10, URZ, 0x3c, !UPT ;  /* 0x0000000a07077292 */ /* 0x000fc6000f8e3c3f */
[----:B------:R-:W-:-:S05]  /*1aa0*/  IABS R4, R4 ;  /* 0x0000000400047213 */ /* 0x000fca0000000000 */
[----:B------:R-:W-:-:S04]  /*1ab0*/  IMAD.MOV.U32 R3, RZ, RZ, R4 ;  /* 0x000000ffff037224 */ /* 0x000fc800078e0004 */
[----:B------:R-:W0:Y:S01]  /*1ac0*/  I2F.RP R0, UR11 ;  /* 0x0000000b00007d06 */ /* 0x000e220008209400 */
[----:B------:R-:W-:-:S07]  /*1ad0*/  R2UR UR9, R3 ;  /* 0x00000000030972ca */ /* 0x000fce00000e0000 */
[----:B0-----:R-:W0:Y:S02]  /*1ae0*/  MUFU.RCP R0, R0 ;  /* 0x0000000000007308 */ /* 0x001e240000001000 */
[----:B0-----:R-:W-:Y:S02]  /*1af0*/  VIADD R2, R0, 0xffffffe ;  /* 0x0ffffffe00027836 */ /* 0x001fe40000000000 */
        /* <DEDUP_REMOVED lines=19> */
.L_x_1072:
[----:B------:R-:W-:Y:S01]  /*1c30*/  UIMAD UR36, UR37, UR4, UR36 ;  /* 0x00000004252472a4 */ /* 0x000fe2000f8e0224 */
[----:B------:R-:W-:Y:S01]  /*1c40*/  IMAD.U32 R88, RZ, RZ, UR6 ;  /* 0x00000006ff587e24 */ /* 0x000fe2000f8e00ff */
[----:B------:R-:W-:Y:S01]  /*1c50*/  PLOP3.LUT P0, PT, PT, PT, PT, 0x80, 0x0 ;  /* 0x000000000000781c */ /* 0x000fe20003f0f070 */
[----:B------:R-:W-:Y:S01]  /*1c60*/  IMAD.U32 R3, RZ, RZ, UR4 ;  /* 0x00000004ff037e24 */ /* 0x000fe2000f8e00ff */
[----:B------:R-:W-:Y:S01]  /*1c70*/  CS2R R134, SRZ ;  /* 0x0000000000867805 */ /* 0x000fe2000001ff00 */
[----:B------:R-:W-:Y:S01]  /*1c80*/  IMAD.MOV.U32 R2, RZ, RZ, RZ ;  /* 0x000000ffff027224 */ /* 0x000fe200078e00ff */
[----:B------:R-:W-:Y:S01]  /*1c90*/  CS2R R132, SRZ ;  /* 0x0000000000847805 */ /* 0x000fe2000001ff00 */
[----:B------:R-:W-:Y:S01]  /*1ca0*/  IMAD.MOV.U32 R0, RZ, RZ, RZ ;  /* 0x000000ffff007224 */ /* 0x000fe200078e00ff */
[----:B------:R-:W-:Y:S02]  /*1cb0*/  VIADDMNMX R88, R3, UR36, R88, PT ;  /* 0x0000002403587c46 */ /* 0x000fe4000b800158 */
[----:B------:R-:W-:-:S02]  /*1cc0*/  CS2R R130, SRZ ;  /* 0x0000000000827805 */ /* 0x000fc4000001ff00 */
[----:B------:R-:W-:Y:S02]  /*1cd0*/  CS2R R128, SRZ ;  /* 0x0000000000807805 */ /* 0x000fe4000001ff00 */
[----:B------:R-:W-:Y:S02]  /*1ce0*/  CS2R R126, SRZ ;  /* 0x00000000007e7805 */ /* 0x000fe4000001ff00 */
[----:B------:R-:W-:Y:S02]  /*1cf0*/  ISETP.GT.AND P1, PT, R88, UR36, PT ;  /* 0x0000002458007c0c */ /* 0x000fe4000bf24270 */
        /* <DEDUP_REMOVED lines=20> */
[----:B------:R-:W0:Y:S02]  /*1e40*/  S2R R4, SR_TID.X ;  /* 0x0000000000047919 */ /* 0x000e240000002100 */
[----:B0-----:R-:W-:-:S05]  /*1e50*/  VIADD R5, R4, 0xffffff80 ;  /* 0xffffff8004057836 */ /* 0x001fca0000000000 */
[----:B------:R-:W-:-:S04]  /*1e60*/  SHF.R.S32.HI R4, RZ, 0x1f, R5 ;  /* 0x0000001fff047819 */ /* 0x000fc80000011405 */
[----:B------:R-:W-:-:S04]  /*1e70*/  LEA.HI R4, R4, R5, RZ, 0x7 ;  /* 0x0000000504047211 */ /* 0x000fc800078f38ff */
[----:B------:R-:W-:-:S05]  /*1e80*/  SHF.R.S32.HI R4, RZ, 0x7, R4 ;  /* 0x00000007ff047819 */ /* 0x000fca0000011404 */
[----:B------:R-:W0:Y:S02]  /*1e90*/  SHFL.IDX PT, R0, R4, RZ, 0x1f ;  /* 0x00001fff04007589 */ /* 0x000e2400000e0000 */
[----:B0-----:R-:W-:-:S13]  /*1ea0*/  R2UR UR46, R0 ;  /* 0x00000000002e72ca */ /* 0x001fda00000e0000 */
[----:B------:R-:W-:-:S04]  /*1eb0*/  UIMAD.WIDE UR4, UR46, 0x55555556, URZ ;  /* 0x555555562e0478a5 */ /* 0x000fc8000f8e023f */
[----:B------:R-:W-:Y:S02]  /*1ec0*/  ULEA.HI UR55, UR5, UR5, URZ, 0x1 ;  /* 0x0000000505377291 */ /* 0x000fe4000f8f083f */
[----:B------:R-:W-:Y:S02]  /*1ed0*/  UIADD3 UR5, UR41, 0x21800, URZ ;  /* 0x0002180029057890 */ /* 0x000fe4000fffe03f */
[----:B------:R-:W-:Y:S02]  /*1ee0*/  UIMAD UR55, UR55, -0x3, UR46 ;  /* 0xfffffffd373778a4 */ /* 0x000fe4000f8e022e */
[----:B------:R-:W-:Y:S02]  /*1ef0*/  ULOP3.LUT UP0, URZ, UR5, 0x3ff, URZ, 0xc0, !UPT ;  /* 0x000003ff053f7892 */ /* 0x000fe4000f80c03f */
[----:B------:R-:W-:Y:S02]  /*1f00*/  ULEA UR4, UR55, UR41, 0xc ;  /* 0x0000002937047291 */ /* 0x000fe4000f8e603f */
[----:B------:R-:W-:-:S02]  /*1f10*/  ULEA UR5, UR55, UR5, 0xd ;  /* 0x0000000537057291 */ /* 0x000fc4000f8e683f */
[----:B------:R-:W-:Y:S01]  /*1f20*/  PLOP3.LUT P0, PT, PT, PT, UP0, 0x80, 0x0 ;  /* 0x000000000000781c */ /* 0x000fe20003f0f008 */
[----:B------:R-:W-:Y:S02]  /*1f30*/  UIADD3 UR4, UR4, 0xc400, URZ ;  /* 0x0000c40004047890 */ /* 0x000fe4000fffe03f */
[----:B------:R-:W-:Y:S02]  /*1f40*/  USHF.R.U32.HI UR5, URZ, 0x4, UR5 ;  /* 0x000000043f057899 */ /* 0x000fe40008011605 */
[----:B------:R-:W-:Y:S02]  /*1f50*/  USHF.R.U32.HI UR4, URZ, 0x4, UR4 ;  /* 0x000000043f047899 */ /* 0x000fe40008011604 */
[----:B------:R-:W-:Y:S02]  /*1f60*/  ULOP3.LUT UR45, UR5, 0x3fff, URZ, 0xc0, !UPT ;  /* 0x00003fff052d7892 */ /* 0x000fe4000f8ec03f */
[----:B------:R-:W-:-:S04]  /*1f70*/  ULOP3.LUT UR59, UR4, 0x3fff, URZ, 0xc0, !UPT ;  /* 0x00003fff043b7892 */ /* 0x000fc8000f8ec03f */
[----:B------:R-:W-:Y:S08]  /*1f80*/  @!P0 BRA `(.L_x_1074) ;  /* 0x0000000000408947 */ /* 0x000ff00003800000 */
        /* <DEDUP_REMOVED lines=16> */
.L_x_1074:
[----:B------:R-:W-:Y:S01]  /*2090*/  ULEA.HI UR4, UR51, UR51, URZ, 0x1 ;  /* 0x0000003333047291 */ /* 0x000fe2000f8f083f */
[----:B------:R-:W-:-:S03]  /*20a0*/  IMAD.U32 R2, RZ, RZ, UR52 ;  /* 0x00000034ff027e24 */ /* 0x000fc6000f8e00ff */
[----:B------:R-:W-:Y:S02]  /*20b0*/  ULOP3.LUT UR4, UR4, 0xfffffffe, URZ, 0xc0, !UPT ;  /* 0xfffffffe04047892 */ /* 0x000fe4000f8ec03f */
[----:B------:R-:W-:Y:S02]  /*20c0*/  ISETP.NE.AND P0, PT, R2, 0x3, PT ;  /* 0x000000030200780c */ /* 0x000fe40003f05270 */
[----:B------:R-:W-:-:S06]  /*20d0*/  UIADD3 UR4, UR51, -UR4, URZ ;  /* 0x8000000433047290 */ /* 0x000fcc000fffe03f */
[----:B------:R-:W-:-:S05]  /*20e0*/  IMAD.U32 R0, RZ, RZ, UR4 ;  /* 0x00000004ff007e24 */ /* 0x000fca000f8e00ff */
[----:B------:R-:W-:-:S04]  /*20f0*/  SHF.L.U32 R0, R0, 0x1f, RZ ;  /* 0x0000001f00007819 */ /* 0x000fc800000006ff */
[----:B------:R-:W0:Y:S02]  /*2100*/  SYNCS.PHASECHK.TRANS64.TRYWAIT P1, [UR41+0x2d800], R0 ;  /* 0x02d80000ff0075a7 */ /* 0x000e240008020169 */
[----:B0-----:R-:W-:Y:S05]  /*2110*/  @!P1 BRA `(.L_x_1075) ;  /* 0x0000017800149947 */ /* 0x001fea0003800000 */
.L_x_1261:
[----:B------:R-:W-:Y:S05]  /*2120*/  @!P0 BRA `(.L_x_1076) ;  /* 0x0000000000048947 */ /* 0x000fea0003800000 */
[----:B------:R-:W-:Y:S01]  /*2130*/  BPT.TRAP 0x1 ;  /* 0x000000040000795c */ /* 0x000fe20000300000 */
.L_x_1076:
[----:B------:R-:W-:Y:S02]  /*2140*/  IMAD.U32 R2, RZ, RZ, UR49 ;  /* 0x00000031ff027e24 */ /* 0x000fe4000f8e00ff */
[----:B0-----:R-:W-:-:S03]  /*2150*/  IMAD.U32 R3, RZ, RZ, UR50 ;  /* 0x00000032ff037e24 */ /* 0x001fc6000f8e00ff */
[----:B------:R-:W-:Y:S02]  /*2160*/  LEA R2, R2, UR41, 0x3 ;  /* 0x0000002902027c11 */ /* 0x000fe4000f8e18ff */
[----:B------:R-:W-:-:S04]  /*2170*/  SHF.L.U32 R3, R3, 0x1f, RZ ;  /* 0x0000001f03037819 */ /* 0x000fc800000006ff */
[----:B------:R0:W1:Y:S01]  /*2180*/  SYNCS.PHASECHK.TRANS64.TRYWAIT P1, [R2+URZ+0x2d830], R3 ;  /* 0x02d83003020075a7 */ /* 0x000062000802017f */
[----:B------:R-:W-:Y:S05]  /*2190*/  @!P0 BRA `(.L_x_1077) ;  /* 0x0000000000048947 */ /* 0x000fea0003800000 */
[----:B------:R-:W-:Y:S01]  /*21a0*/  BPT.TRAP 0x1 ;  /* 0x000000040000795c */ /* 0x000fe20000300000 */
.L_x_1077:
[----:B-1----:R-:W-:Y:S05]  /*21b0*/  @P1 BRA `(.L_x_1078) ;  /* 0x0000000000081947 */ /* 0x002fea0003800000 */
[----:B------:R-:W1:Y:S02]  /*21c0*/  SYNCS.PHASECHK.TRANS64.TRYWAIT P1, [R2+URZ+0x2d830], R3 ;  /* 0x02d83003020075a7 */ /* 0x000e64000802017f */
[----:B-1----:R-:W-:Y:S05]  /*21d0*/  @!P1 BRA `(.L_x_1079) ;  /* 0x0000017400fc9947 */ /* 0x002fea0003800000 */
.L_x_1078:
[----:B------:R-:W-:Y:S05]  /*21e0*/  WARPSYNC.ALL ;  /* 0x0000000000007948 */ /* 0x000fea0003800000 */
[----:B------:R-:W-:Y:S01]  /*21f0*/  UIADD3 UR4, UR41, 0x15400, URZ ;  /* 0x0001540029047890 */ /* 0x000fe2000fffe03f */
[----:B------:R-:W-:Y:S01]  /*2200*/  WARPGROUP.ARRIVE ;  /* 0x00000000000079c5 */ /* 0x000fe20000000000 */
[----:B------:R-:W-:Y:S01]  /*2210*/  UMOV UR5, 0x80000020 ;  /* 0x8000002000057882 */ /* 0x000fe20000000000 */
[----:B------:R-:W-:Y:S01]  /*2220*/  UMOV UR7, 0x80000020 ;  /* 0x8000002000077882 */ /* 0x000fe20000000000 */
[----:B------:R-:W-:Y:S01]  /*2230*/  USHF.R.U32.HI UR4, URZ, 0x4, UR4 ;  /* 0x000000043f047899 */ /* 0x000fe20008011604 */
[----:B------:R-:W-:Y:S01]  /*2240*/  UMOV UR9, 0x80000020 ;  /* 0x8000002000097882 */ /* 0x000fe20000000000 */
[----:B------:R-:W-:-:S02]  /*2250*/  UMOV UR11, 0x80000020 ;  /* 0x80000020000b7882 */ /* 0x000fc40000000000 */
[----:B------:R-:W-:Y:S01]  /*2260*/  ULOP3.LUT UR4, UR4, 0x3fff, URZ, 0xc0, !UPT ;  /* 0x00003fff04047892 */ /* 0x000fe2000f8ec03f */
[----:B------:R-:W-:Y:S01]  /*2270*/  UMOV UR13, 0x80000020 ;  /* 0x80000020000d7882 */ /* 0x000fe20000000000 */
[----:B------:R-:W-:Y:S02]  /*2280*/  UMOV UR15, 0x80000020 ;  /* 0x80000020000f7882 */ /* 0x000fe40000000000 */
[----:B------:R-:W-:Y:S02]  /*2290*/  ULOP3.LUT UR32, UR4, 0x10000, URZ, 0xfc, !UPT ;  /* 0x0001000004207892 */ /* 0x000fe4000f8efc3f */
[----:B------:R-:W-:Y:S02]  /*22a0*/  ULOP3.LUT UR4, UR59, 0x10000, URZ, 0xfc, !UPT ;  /* 0x000100003b047892 */ /* 0x000fe4000f8efc3f */
[----:B------:R-:W-:Y:S02]  /*22b0*/  UIMAD UR6, UR49, 0x600, UR32 ;  /* 0x00000600310678a4 */ /* 0x000fe4000f8e0220 */
[----:B------:R-:W-:-:S02]  /*22c0*/  UIADD3 UR8, UR4, 0x2, URZ ;  /* 0x0000000204087890 */ /* 0x000fc4000fffe03f */
[----:B------:R-:W-:Y:S02]  /*22d0*/  UIADD3 UR10, UR6, 0x2, URZ ;  /* 0x00000002060a7890 */ /* 0x000fe4000fffe03f */
[----:B------:R-:W-:Y:S02]  /*22e0*/  UIADD3 UR12, UR4, 0x300, URZ ;  /* 0x00000300040c7890 */ /* 0x000fe4000fffe03f */
[----:B------:R-:W-:Y:S02]  /*22f0*/  UIADD3 UR14, UR6, 0x200, URZ ;  /* 0x00000200060e7890 */ /* 0x000fe4000fffe03f */
[----:B------:R-:W-:Y:S01]  /*2300*/  HGMMA.64x128x16.F32 R24, gdesc[UR4], RZ, !UPT, gsb0 ;  /* 0x01e00000041879f0 */ /* 0x000fe2000c0008ff */
        /* <DEDUP_REMOVED lines=30> */
.L_x_1080:
[----:B------:R-:W-:Y:S01]  /*24f0*/  UISETP.NE.AND UP1, UPT, UR54, URZ, UPT ;  /* 0x0000003f3600728c */ /* 0x000fe2000bf25270 */
[----:B------:R-:W-:Y:S01]  /*2500*/  R2UR UR6, R2 ;  /* 0x00000000020672ca */ /* 0x000fe200000e0000 */
[----:B------:R-:W-:Y:S01]  /*2510*/  ULDC UR7, c[0x0][0x9d8] ;  /* 0x0002760000077ab9 */ /* 0x000fe20000000800 */
[----:B01----:R-:W-:Y:S02]  /*2520*/  IMAD.MOV.U32 R3, RZ, RZ, -0x80 ;  /* 0xffffff80ff037424 */ /* 0x003fe400078e00ff */
[----:B------:R-:W-:Y:S01]  /*2530*/  FMUL.FTZ R8, R35, UR7 ;  /* 0x0000000723087c20 */ /* 0x000fe20008410000 */
[----:B------:R-:W-:Y:S01]  /*2540*/  FMUL.FTZ R35, R75, UR7 ;  /* 0x000000074b237c20 */ /* 0x000fe20008410000 */
[----:B------:R-:W-:Y:S01]  /*2550*/  PLOP3.LUT P1, PT, PT, PT, UP1, 0x80, 0x0 ;  /* 0x000000000000781c */ /* 0x000fe20003f2f018 */
[----:B------:R-:W-:Y:S01]  /*2560*/  VIADD R75, R137, UR39 ;  /* 0x00000027894b7c36 */ /* 0x000fe20008000000 */
[----:B------:R-:W-:Y:S01]  /*2570*/  PLOP3.LUT P2, PT, PT, PT, UP1, 0x80, 0x0 ;  /* 0x000000000000781c */ /* 0x000fe20003f4f018 */
[----:B------:R-:W-:Y:S01]  /*2580*/  FMUL.FTZ R7, R24, UR7 ;  /* 0x0000000718077c20 */ /* 0x000fe20008410000 */
[----:B------:R-:W-:Y:S01]  /*2590*/  FMUL.FTZ R24, R54, UR7 ;  /* 0x0000000736187c20 */ /* 0x000fe20008410000 */
[----:B------:R-:W-:Y:S01]  /*25a0*/  @UP1 ULDC UR10, c[0x0][0x44c] ;  /* 0x00011300000a1ab9 */ /* 0x000fe20000000800 */
[----:B------:R-:W-:Y:S01]  /*25b0*/  FMUL.FTZ R93, R32, UR7 ;  /* 0x00000007205d7c20 */ /* 0x000fe20008410000 */
[----:B------:R-:W-:Y:S01]  /*25c0*/  FMUL.FTZ R5, R31, UR7 ;  /* 0x000000071f057c20 */ /* 0x000fe20008410000 */
[----:B------:R-:W-:Y:S01]  /*25d0*/  UIADD3 UR6, UR6, 0x2d840, URZ ;  /* 0x0002d84006067890 */ /* 0x000fe2000fffe03f */
[----:B------:R-:W-:Y:S01]  /*25e0*/  FMUL.FTZ R32, R70, UR7 ;  /* 0x0000000746207c20 */ /* 0x000fe20008410000 */
[----:B------:R-:W-:Y:S01]  /*25f0*/  UISETP.NE.AND UP0, UPT, UR53, URZ, UPT ;  /* 0x0000003f3500728c */ /* 0x000fe2000bf05270 */
        /* <DEDUP_REMOVED lines=17> */
[----:B------:R-:W-:Y:S01]  /*2710*/  UPRMT UR6, UR42, 0x654, UR6 ;  /* 0x000006542a067896 */ /* 0x000fe20008000006 */
        /* <DEDUP_REMOVED lines=21> */
[----:B------:R-:W-:-:S02]  /*2870*/  IMAD R80, R88, R3, 0x80 ;  /* 0x0000008058507424 */ /* 0x000fc400078e0203 */
        /* <DEDUP_REMOVED lines=23> */
[----:B------:R-:W-:Y:S01]  /*29f0*/  IMAD.U32 R3, RZ, RZ, UR48 ;  /* 0x00000030ff037e24 */ /* 0x000fe2000f8e00ff */
[----:B------:R-:W-:Y:S01]  /*2a00*/  PLOP3.LUT P1, PT, PT, PT, UP0, 0x40, 0x0 ;  /* 0x000000000000781c */ /* 0x000fe20003f2e808 */
[----:B------:R-:W1:Y:S01]  /*2a10*/  MUFU.TANH R7, R7 ;  /* 0x0000000700077308 */ /* 0x000e620000002400 */
[----:B------:R-:W-:Y:S01]  /*2a20*/  IADD3 R2, -R17, 0x1, R80 ;  /* 0x0000000111027810 */ /* 0x000fe20007ffe150 */
[----:B------:R-:W-:Y:S01]  /*2a30*/  ULDC UR35, c[0x0][0x9dc] ;  /* 0x0002770000237ab9 */ /* 0x000fe20000000800 */
[----:B------:R-:W-:Y:S01]  /*2a40*/  SYNCS.ARRIVE.TRANS64.RED.A1T0 RZ, [UR6], RZ ;  /* 0x000000ffffff79a7 */ /* 0x000fe20008100406 */
[----:B------:R-:W-:Y:S01]  /*2a50*/  ULOP3.LUT UR6, URZ, UR35, URZ, 0x33, !UPT ;  /* 0x000000233f067292 */ /* 0x000fe2000f8e333f */
[----:B------:R-:W-:Y:S01]  /*2a60*/  IADD3 R2, -R3, UR38, R2 ;  /* 0x0000002603027c10 */ /* 0x000fe2000fffe102 */
[----:B------:R-:W-:Y:S01]  /*2a70*/  ULDC UR14, c[0x0][0x9e0] ;  /* 0x00027800000e7ab9 */ /* 0x000fe20000000800 */
[----:B------:R-:W-:Y:S01]  /*2a80*/  IADD3 R79, -R17, UR38, R80 ;  /* 0x00000026114f7c10 */ /* 0x000fe2000fffe150 */
[----:B------:R-:W2:Y:S01]  /*2a90*/  MUFU.TANH R89, R89 ;  /* 0x0000005900597308 */ /* 0x000ea20000002400 */
[----:B------:R-:W-:Y:S01]  /*2aa0*/  LEA R77, R88, 0xffffff80, 0x7 ;  /* 0xffffff80584d7811 */ /* 0x000fe200078e38ff */
[----:B------:R-:W-:-:S02]  /*2ab0*/  VIADD R82, R2, UR14 ;  /* 0x0000000e02527c36 */ /* 0x000fc40008000000 */
[----:B------:R-:W-:-:S03]  /*2ac0*/  VIADD R81, R2, UR6 ;  /* 0x0000000602517c36 */ /* 0x000fc60008000000 */
[----:B0-----:R-:W-:Y:S01]  /*2ad0*/  VIADDMNMX R83, R54, R82, R79, PT ;  /* 0x0000005236537246 */ /* 0x001fe2000380014f */
[----:B------:R-:W0:Y:S01]  /*2ae0*/  MUFU.TANH R0, R0 ;  /* 0x0000000000007308 */ /* 0x000e220000002400 */
[----:B------:R-:W-:-:S07]  /*2af0*/  IMAD.IADD R84, R81, 0x1, R54 ;  /* 0x0000000151547824 */ /* 0x000fce00078e0236 */
[----:B------:R-:W3:Y:S08]  /*2b00*/  MUFU.TANH R4, R4 ;  /* 0x0000000400047308 */ /* 0x000ef00000002400 */
        /* <DEDUP_REMOVED lines=61> */
[----:B------:R-:W-:Y:S01]  /*2ee0*/  IMAD.U32 R53, RZ, RZ, UR48 ;  /* 0x00000030ff357e24 */ /* 0x000fe2000f8e00ff */
[----:B------:R-:W-:Y:S04]  /*2ef0*/  BSSY B0, `(.L_x_1082) ;  /* 0x0000013000007945 */ /* 0x000fe80003800000 */
[----:B------:R-:W-:-:S04]  /*2f00*/  IADD3 R53, -R53, UR38, R54 ;  /* 0x0000002635357c10 */ /* 0x000fc8000fffe136 */
        /* <DEDUP_REMOVED lines=11> */
.L_x_1083:
[----:B------:R-:W-:Y:S02]  /*2fc0*/  ULDC UR6, c[0x0][0x9e4] ;  /* 0x0002790000067ab9 */ /* 0x000fe40000000800 */
[----:B------:R-:W-:-:S05]  /*2fd0*/  IMAD.U32 R54, RZ, RZ, UR6 ;  /* 0x00000006ff367e24 */ /* 0x000fca000f8e00ff */
[----:B------:R-:W-:-:S13]  /*2fe0*/  ISETP.NE.AND P1, PT, R54, 0x1, PT ;  /* 0x000000013600780c */ /* 0x000fda0003f25270 */
[----:B------:R-:W1:Y:S02]  /*2ff0*/  @P1 LDC.64 R2, c[0x0][0x9e8] ;  /* 0x00027a00ff021b82 */ /* 0x000e640000000a00 */
[----:B-1----:R-:W-:-:S05]  /*3000*/  @P1 IMAD.HI.U32 R2, R53, R2, RZ ;  /* 0x0000000235021227 */ /* 0x002fca00078e00ff */
[----:B------:R-:W-:-:S07]  /*3010*/  @P1 SHF.R.U32.HI R53, RZ, R3, R2 ;  /* 0x00000003ff351219 */ /* 0x000fce0000011602 */
.L_x_1084:
[----:B------:R-:W-:Y:S05]  /*3020*/  BSYNC B0 ;  /* 0x0000000000007941 */ /* 0x000fea0003800000 */
.L_x_1082:
[----:B------:R-:W-:-:S04]  /*3030*/  IMAD R2, R53, R54, -R77 ;  /* 0x0000003635027224 */ /* 0x000fc800078e0a4d */
[----:B------:R-:W-:-:S05]  /*3040*/  IMAD.IADD R2, R2, 0x1, -R17 ;  /* 0x0000000102027824 */ /* 0x000fca00078e0a11 */
[----:B------:R-:W-:Y:S02]  /*3050*/  VIADDMNMX R83, R2, R54, R83, PT ;  /* 0x0000003602537246 */ /* 0x000fe40003800153 */
[----:B------:R-:W-:-:S07]  /*3060*/  VIMNMX R84, R84, R2, !PT ;  /* 0x0000000254547248 */ /* 0x000fce0007fe0100 */
.L_x_1081:
        /* <DEDUP_REMOVED lines=138> */
[----:B------:R-:W-:Y:S02]  /*3910*/  ISETP.GT.AND P3, PT, R84, 0x60, !P4 ;  /* 0x000000605400780c */ /* 0x000fe40006764270 */
[----:B-1----:R-:W-:-:S02]  /*3920*/  VIADDMNMX R67, R2, R82, R79, PT ;  /* 0x0000005202437246 */ /* 0x002fc4000380014f */
        /* <DEDUP_REMOVED lines=30> */
[----:B------:R-:W-:-:S04]  /*3b10*/  ISETP.GE.AND P5, PT, R80, 0x79, PT ;  /* 0x000000795000780c */ /* 0x000fc80003fa6270 */
[----:B------:R-:W-:-:S04]  /*3b20*/  ISETP.GT.AND P6, PT, R84, 0x78, !P5 ;  /* 0x000000785400780c */ /* 0x000fc80006fc4270 */
[----:B------:R-:W-:-:S04]  /*3b30*/  ISETP.LT.OR P6, PT, R83, 0x79, P6 ;  /* 0x000000795300780c */ /* 0x000fc800037c1670 */
[----:B------:R-:W-:Y:S01]  /*3b40*/  FSEL R42, R76, -INF , !P6 ;  /* 0xff8000004c2a7808 */ /* 0x000fe20007000000 */
[----:B------:R-:W-:Y:S01]  /*3b50*/  IMAD.IADD R76, R81, 0x1, R2 ;  /* 0x00000001514c7824 */ /* 0x000fe200078e0202 */
        /* <DEDUP_REMOVED lines=9> */
[----:B------:R-:W-:-:S04]  /*3bf0*/  ISETP.LT.OR P6, PT, R83, 0x7a, P6 ;  /* 0x0000007a5300780c */ /* 0x000fc800037c1670 */
[----:B------:R-:W-:Y:S02]  /*3c00*/  FSEL R7, R78, -INF , !P6 ;  /* 0xff8000004e077808 */ /* 0x000fe40007000000 */
[----:B------:R-:W-:-:S13]  /*3c10*/  PLOP3.LUT P6, PT, PT, PT, UP0, 0x40, 0x0 ;  /* 0x000000000000781c */ /* 0x000fda0003fce808 */
[----:B------:R-:W-:Y:S05]  /*3c20*/  @P6 BRA `(.L_x_1085) ;  /* 0x0000000000646947 */ /* 0x000fea0003800000 */
        /* <DEDUP_REMOVED lines=14> */
.L_x_1087:
[----:B------:R-:W-:Y:S02]  /*3d10*/  ULDC UR6, c[0x0][0x9e4] ;  /* 0x0002790000067ab9 */ /* 0x000fe40000000800 */
[----:B------:R-:W-:-:S05]  /*3d20*/  IMAD.U32 R70, RZ, RZ, UR6 ;  /* 0x00000006ff467e24 */ /* 0x000fca000f8e00ff */
[----:B------:R-:W-:-:S13]  /*3d30*/  ISETP.NE.AND P6, PT, R70, 0x1, PT ;  /* 0x000000014600780c */ /* 0x000fda0003fc5270 */
[----:B------:R-:W0:Y:S02]  /*3d40*/  @P6 LDC.64 R2, c[0x0][0x9e8] ;  /* 0x00027a00ff026b82 */ /* 0x000e240000000a00 */
[----:B0-----:R-:W-:-:S05]  /*3d50*/  @P6 IMAD.HI.U32 R2, R69, R2, RZ ;  /* 0x0000000245026227 */ /* 0x001fca00078e00ff */
[----:B------:R-:W-:-:S07]  /*3d60*/  @P6 SHF.R.U32.HI R69, RZ, R3, R2 ;  /* 0x00000003ff456219 */ /* 0x000fce0000011602 */
.L_x_1088:
[----:B------:R-:W-:Y:S05]  /*3d70*/  BSYNC B0 ;  /* 0x0000000000007941 */ /* 0x000fea0003800000 */
.L_x_1086:
[----:B------:R-:W-:-:S04]  /*3d80*/  IMAD R2, R69, R70, -R77 ;  /* 0x0000004645027224 */ /* 0x000fc800078e0a4d */
[----:B------:R-:W-:-:S05]  /*3d90*/  IMAD.IADD R2, R2, 0x1, -R17 ;  /* 0x0000000102027824 */ /* 0x000fca00078e0a11 */
[----:B------:R-:W-:Y:S02]  /*3da0*/  VIADDMNMX R67, R2, R70, R67, PT ;  /* 0x0000004602437246 */ /* 0x000fe40003800143 */
[----:B------:R-:W-:-:S07]  /*3db0*/  VIMNMX R76, R76, R2, !PT ;  /* 0x000000024c4c7248 */ /* 0x000fce0007fe0100 */
.L_x_1085:
[----:B------:R-:W-:Y:S01]  /*3dc0*/  ISETP.GT.AND P1, PT, R76, 0x1, !P1 ;  /* 0x000000014c00780c */ /* 0x000fe20004f24270 */
[----:B------:R-:W-:Y:S01]  /*3dd0*/  ULDC UR33, c[0x0][0x988] ;  /* 0x0002620000217ab9 */ /* 0x000fe20000000800 */
[----:B------:R-:W-:Y:S01]  /*3de0*/  LOP3.LUT P6, RZ, R16, 0x4, RZ, 0xc0, !PT ;  /* 0x0000000410ff7812 */ /* 0x000fe200078cc0ff */
[----:B------:R-:W-:Y:S01]  /*3df0*/  UISETP.NE.AND UP1, UPT, UR54, URZ, UPT ;  /* 0x0000003f3600728c */ /* 0x000fe2000bf25270 */
[----:B------:R-:W-:Y:S01]  /*3e00*/  ISETP.LT.OR P1, PT, R67, 0x2, P1 ;  /* 0x000000024300780c */ /* 0x000fe20000f21670 */
[----:B------:R-:W-:Y:S01]  /*3e10*/  UISETP.NE.AND UP0, UPT, UR53, URZ, UPT ;  /* 0x0000003f3500728c */ /* 0x000fe2000bf05270 */
[----:B------:R-:W-:Y:S01]  /*3e20*/  ISETP.GT.AND P2, PT, R76, 0x8, !P2 ;  /* 0x000000084c00780c */ /* 0x000fe20005744270 */
[----:B------:R-:W-:Y:S01]  /*3e30*/  UMOV UR10, UR39 ;  /* 0x00000027000a7c82 */ /* 0x000fe20008000000 */
[----:B------:R-:W-:Y:S02]  /*3e40*/  FSEL R4, R4, -INF , !P1 ;  /* 0xff80000004047808 */ /* 0x000fe40004800000 */
[----:B------:R-:W-:-:S02]  /*3e50*/  ISETP.GT.AND P1, PT, R76, 0x9, !P6 ;  /* 0x000000094c00780c */ /* 0x000fc40007724270 */
[C---:B------:R-:W-:Y:S02]  /*3e60*/  ISETP.LT.OR P2, PT, R67.reuse, 0x9, P2 ;  /* 0x000000094300780c */ /* 0x040fe40001741670 */
[----:B------:R-:W-:Y:S01]  /*3e70*/  ISETP.LT.OR P1, PT, R67, 0xa, P1 ;  /* 0x0000000a4300780c */ /* 0x000fe20000f21670 */
[----:B------:R-:W-:Y:S01]  /*3e80*/  @UP1 ULDC UR6, c[0x0][0x44c] ;  /* 0x0001130000061ab9 */ /* 0x000fe20000000800 */
[----:B------:R-:W-:Y:S01]  /*3e90*/  FSEL R6, R6, -INF , !P2 ;  /* 0xff80000006067808 */ /* 0x000fe20005000000 */
[----:B------:R-:W-:Y:S01]  /*3ea0*/  UIMAD.WIDE.U32 UR6, UR39, UR6, URZ ;  /* 0x00000006270672a5 */ /* 0x000fe2000f8e003f */
[----:B------:R-:W-:Y:S01]  /*3eb0*/  FSEL R5, R5, -INF , !P1 ;  /* 0xff80000005057808 */ /* 0x000fe20004800000 */
[----:B------:R-:W-:Y:S01]  /*3ec0*/  @UP1 ULDC UR11, c[0x0][0x450] ;  /* 0x00011400000b1ab9 */ /* 0x000fe20000000800 */
[C---:B------:R-:W-:Y:S01]  /*3ed0*/  LOP3.LUT P1, RZ, R16.reuse, 0x8, RZ, 0xc0, !PT ;  /* 0x0000000810ff7812 */ /* 0x040fe2000782c0ff */
[----:B------:R-:W-:Y:S01]  /*3ee0*/  @UP1 USHF.R.U32.HI UR10, URZ, UR11, UR7 ;  /* 0x0000000b3f0a1299 */ /* 0x000fe20008011607 */
[----:B------:R-:W-:-:S02]  /*3ef0*/  LOP3.LUT P2, RZ, R16, 0x40000, RZ, 0xc0, !PT ;  /* 0x0004000010ff7812 */ /* 0x000fc4000784c0ff */
[----:B------:R-:W-:Y:S01]  /*3f00*/  ISETP.GT.AND P1, PT, R76, 0x10, !P1 ;  /* 0x000000104c00780c */ /* 0x000fe20004f24270 */
[----:B------:R-:W-:Y:S01]  /*3f10*/  UIADD3 UR58, UR58, UR10, URZ ;  /* 0x0000000a3a3a7290 */ /* 0x000fe2000fffe03f */
[----:B------:R-:W-:Y:S02]  /*3f20*/  LOP3.LUT P6, RZ, R16, 0x20000, RZ, 0xc0, !PT ;  /* 0x0002000010ff7812 */ /* 0x000fe400078cc0ff */
[----:B------:R-:W-:Y:S01]  /*3f30*/  ISETP.LT.OR P1, PT, R67, 0x11, P1 ;  /* 0x000000114300780c */ /* 0x000fe20000f21670 */
[----:B------:R-:W-:Y:S01]  /*3f40*/  UIADD3 UR14, UR58, UR14, URZ ;  /* 0x0000000e3a0e7290 */ /* 0x000fe2000fffe03f */
[----:B------:R-:W-:Y:S02]  /*3f50*/  ISETP.GT.AND P3, PT, R76, 0x70, !P3 ;  /* 0x000000704c00780c */ /* 0x000fe40005f64270 */
[----:B------:R-:W-:Y:S02]  /*3f60*/  FSEL R9, R9, -INF , !P1 ;  /* 0xff80000009097808 */ /* 0x000fe40004800000 */
[----:B------:R-:W-:-:S02]  /*3f70*/  LOP3.LUT P1, RZ, R16, 0x10, RZ, 0xc0, !PT ;  /* 0x0000001010ff7812 */ /* 0x000fc4000782c0ff */
[C---:B------:R-:W-:Y:S02]  /*3f80*/  ISETP.GT.AND P4, PT, R76.reuse, 0x71, !P4 ;  /* 0x000000714c00780c */ /* 0x040fe40006784270 */
[C---:B------:R-:W-:Y:S02]  /*3f90*/  ISETP.GT.AND P1, PT, R76.reuse, 0x11, !P1 ;  /* 0x000000114c00780c */ /* 0x040fe40004f24270 */
[----:B------:R-:W-:Y:S02]  /*3fa0*/  ISETP.GT.AND P5, PT, R76, 0x78, !P5 ;  /* 0x000000784c00780c */ /* 0x000fe40006fa4270 */
[C---:B------:R-:W-:Y:S02]  /*3fb0*/  ISETP.LT.OR P1, PT, R67.reuse, 0x12, P1 ;  /* 0x000000124300780c */ /* 0x040fe40000f21670 */
[----:B------:R-:W-:Y:S02]  /*3fc0*/  ISETP.LT.OR P3, PT, R67, 0x71, P3 ;  /* 0x000000714300780c */ /* 0x000fe40001f61670 */
[----:B------:R-:W-:-:S02]  /*3fd0*/  FSEL R8, R8, -INF , !P1 ;  /* 0xff80000008087808 */ /* 0x000fc40004800000 */
[----:B------:R-:W-:Y:S02]  /*3fe0*/  LOP3.LUT P1, RZ, R16, 0x2000000, RZ, 0xc0, !PT ;  /* 0x0200000010ff7812 */ /* 0x000fe4000782c0ff */
[C---:B------:R-:W-:Y:S02]  /*3ff0*/  ISETP.LT.OR P4, PT, R67.reuse, 0x72, P4 ;  /* 0x000000724300780c */ /* 0x040fe40002781670 */
[----:B------:R-:W-:Y:S02]  /*4000*/  ISETP.GT.AND P1, PT, R76, 0x18, !P1 ;  /* 0x000000184c00780c */ /* 0x000fe40004f24270 */
[C---:B------:R-:W-:Y:S02]  /*4010*/  ISETP.LT.OR P5, PT, R67.reuse, 0x79, P5 ;  /* 0x000000794300780c */ /* 0x040fe40002fa1670 */
[----:B------:R-:W-:Y:S02]  /*4020*/  ISETP.LT.OR P1, PT, R67, 0x19, P1 ;  /* 0x000000194300780c */ /* 0x000fe40000f21670 */
[----:B------:R-:W-:-:S02]  /*4030*/  FSEL R81, R39, -INF , !P4 ;  /* 0xff80000027517808 */ /* 0x000fc40006000000 */
[----:B------:R-:W-:Y:S02]  /*4040*/  FSEL R11, R11, -INF , !P1 ;  /* 0xff8000000b0b7808 */ /* 0x000fe40004800000 */
[----:B------:R-:W-:-:S04]  /*4050*/  LOP3.LUT P1, RZ, R16, 0x1000000, RZ, 0xc0, !PT ;  /* 0x0100000010ff7812 */ /* 0x000fc8000782c0ff */
[----:B------:R-:W-:-:S04]  /*4060*/  ISETP.GT.AND P1, PT, R76, 0x19, !P1 ;  /* 0x000000194c00780c */ /* 0x000fc80004f24270 */
[----:B------:R-:W-:-:S04]  /*4070*/  ISETP.LT.OR P1, PT, R67, 0x1a, P1 ;  /* 0x0000001a4300780c */ /* 0x000fc80000f21670 */
        /* <DEDUP_REMOVED lines=23> */
[----:B------:R-:W-:-:S04]  /*41f0*/  ISETP.LT.OR P1, PT, R67, 0x32, P1 ;  /* 0x000000324300780c */ /* 0x000fc80000f21670 */
[----:B------:R-:W-:Y:S02]  /*4200*/  FSEL R21, R21, -INF , !P1 ;  /* 0xff80000015157808 */ /* 0x000fe40004800000 */
[----:B------:R-:W-:Y:S02]  /*4210*/  ISETP.GT.AND P1, PT, R76, 0x38, !P6 ;  /* 0x000000384c00780c */ /* 0x000fe40007724270 */
[----:B------:R-:W-:Y:S02]  /*4220*/  LOP3.LUT P6, RZ, R16, 0x40, RZ, 0xc0, !PT ;  /* 0x0000004010ff7812 */ /* 0x000fe400078cc0ff */
[----:B------:R-:W-:-:S04]  /*4230*/  ISETP.LT.OR P1, PT, R67, 0x39, P1 ;  /* 0x000000394300780c */ /* 0x000fc80000f21670 */
[----:B------:R-:W-:Y:S02]  /*4240*/  FSEL R2, R24, -INF , !P1 ;  /* 0xff80000018027808 */ /* 0x000fe40004800000 */
[----:B------:R-:W-:Y:S02]  /*4250*/  LOP3.LUT P1, RZ, R16, 0x10000, RZ, 0xc0, !PT ;  /* 0x0001000010ff7812 */ /* 0x000fe4000782c0ff */
[----:B------:R-:W-:Y:S02]  /*4260*/  FMNMX.FTZ R24, R68, R89, !PT ;  /* 0x0000005944187209 */ /* 0x000fe40007810000 */
[----:B------:R-:W-:-:S04]  /*4270*/  ISETP.GT.AND P1, PT, R76, 0x39, !P1 ;  /* 0x000000394c00780c */ /* 0x000fc80004f24270 */
[----:B------:R-:W-:-:S04]  /*4280*/  ISETP.LT.OR P1, PT, R67, 0x3a, P1 ;  /* 0x0000003a4300780c */ /* 0x000fc80000f21670 */
[----:B------:R-:W-:Y:S02]  /*4290*/  FSEL R3, R25, -INF , !P1 ;  /* 0xff80000019037808 */ /* 0x000fe40004800000 */
[----:B------:R-:W-:Y:S02]  /*42a0*/  FMNMX.FTZ R25, R91, R24, !PT ;  /* 0x000000185b197209 */ /* 0x000fe40007810000 */
[----:B------:R-:W-:Y:S02]  /*42b0*/  LOP3.LUT P1, RZ, R16, 0x8000, RZ, 0xc0, !PT ;  /* 0x0000800010ff7812 */ /* 0x000fe4000782c0ff */
[----:B------:R-:W-:Y:S02]  /*42c0*/  FMNMX.FTZ R24, R90, R25, !PT ;  /* 0x000000195a187209 */ /* 0x000fe40007810000 */
[----:B------:R-:W-:Y:S02]  /*42d0*/  ISETP.GT.AND P1, PT, R76, 0x40, !P1 ;  /* 0x000000404c00780c */ /* 0x000fe40004f24270 */
[----:B------:R-:W-:-:S02]  /*42e0*/  FMNMX.FTZ R25, R93, R24, !PT ;  /* 0x000000185d197209 */ /* 0x000fc40007810000 */
[----:B------:R-:W-:Y:S02]  /*42f0*/  ISETP.LT.OR P1, PT, R67, 0x41, P1 ;  /* 0x000000414300780c */ /* 0x000fe40000f21670 */
[----:B------:R-:W-:Y:S02]  /*4300*/  FMNMX.FTZ R24, R92, R25, !PT ;  /* 0x000000195c187209 */ /* 0x000fe40007810000 */
[----:B------:R-:W-:Y:S02]  /*4310*/  FSEL R26, R26, -INF , !P1 ;  /* 0xff8000001a1a7808 */ /* 0x000fe40004800000 */
[----:B------:R-:W-:Y:S02]  /*4320*/  FMNMX.FTZ R25, R53, R24, !PT ;  /* 0x0000001835197209 */ /* 0x000fe40007810000 */
[----:B------:R-:W-:Y:S02]  /*4330*/  LOP3.LUT P1, RZ, R16, 0x4000, RZ, 0xc0, !PT ;  /* 0x0000400010ff7812 */ /* 0x000fe4000782c0ff */
[----:B------:R-:W-:-:S02]  /*4340*/  FMNMX.FTZ R24, R54, R25, !PT ;  /* 0x0000001936187209 */ /* 0x000fc40007810000 */
[----:B------:R-:W-:Y:S02]  /*4350*/  ISETP.GT.AND P1, PT, R76, 0x41, !P1 ;  /* 0x000000414c00780c */ /* 0x000fe40004f24270 */
[----:B------:R-:W-:Y:S02]  /*4360*/  FMNMX.FTZ R25, R55, R24, !PT ;  /* 0x0000001837197209 */ /* 0x000fe40007810000 */
[----:B------:R-:W-:Y:S02]  /*4370*/  ISETP.LT.OR P1, PT, R67, 0x42, P1 ;  /* 0x000000424300780c */ /* 0x000fe40000f21670 */
[----:B------:R-:W-:Y:S02]  /*4380*/  FMNMX.FTZ R24, R56, R25, !PT ;  /* 0x0000001938187209 */ /* 0x000fe40007810000 */
[----:B------:R-:W-:Y:S02]  /*4390*/  FSEL R27, R27, -INF , !P1 ;  /* 0xff8000001b1b7808 */ /* 0x000fe40004800000 */
[----:B------:R-:W-:-:S02]  /*43a0*/  FMNMX.FTZ R25, R57, R24, !PT ;  /* 0x0000001839197209 */ /* 0x000fc40007810000 */
[----:B------:R-:W-:Y:S02]  /*43b0*/  LOP3.LUT P1, RZ, R16, 0x2000, RZ, 0xc0, !PT ;  /* 0x0000200010ff7812 */ /* 0x000fe4000782c0ff */
[----:B------:R-:W-:Y:S02]  /*43c0*/  FMNMX.FTZ R24, R58, R25, !PT ;  /* 0x000000193a187209 */ /* 0x000fe40007810000 */
[----:B------:R-:W-:Y:S02]  /*43d0*/  ISETP.GT.AND P1, PT, R76, 0x48, !P1 ;  /* 0x000000484c00780c */ /* 0x000fe40004f24270 */
[----:B------:R-:W-:Y:S02]  /*43e0*/  FMNMX.FTZ R25, R59, R24, !PT ;  /* 0x000000183b197209 */ /* 0x000fe40007810000 */
[----:B------:R-:W-:Y:S02]  /*43f0*/  ISETP.LT.OR P1, PT, R67, 0x49, P1 ;  /* 0x000000494300780c */ /* 0x000fe40000f21670 */
[----:B------:R-:W-:-:S02]  /*4400*/  FMNMX.FTZ R24, R60, R25, !PT ;  /* 0x000000193c187209 */ /* 0x000fc40007810000 */
        /* <DEDUP_REMOVED lines=36> */
[----:B------:R-:W-:-:S03]  /*4650*/  ISETP.GT.AND P1, PT, R76, 0x59, !P1 ;  /* 0x000000594c00780c */ /* 0x000fc60004f24270 */
[----:B------:R-:W0:Y:S01]  /*4660*/  SHFL.BFLY PT, R24, R25, 0x2, 0x1f ;  /* 0x0c401f0019187f89 */ /* 0x000e2200000e0000 */
        /* <DEDUP_REMOVED lines=11> */
[----:B0-----:R-:W-:Y:S02]  /*4720*/  FMNMX.FTZ R69, R25, R24, !PT ;  /* 0x0000001819457209 */ /* 0x001fe40007810000 */
[----:B------:R-:W-:-:S02]  /*4730*/  FSEL R35, R35, -INF , !P1 ;  /* 0xff80000023237808 */ /* 0x000fc40004800000 */
[----:B------:R-:W-:Y:S01]  /*4740*/  FSEL R80, R37, -INF , !P2 ;  /* 0xff80000025507808 */ /* 0x000fe20005000000 */
[----:B------:R-:W0:Y:S02]  /*4750*/  SHFL.BFLY PT, R24, R69, 0x1, 0x1f ;  /* 0x0c201f0045187f89 */ /* 0x000e2400000e0000 */
[----:B0-----:R-:W-:-:S04]  /*4760*/  FMNMX.FTZ R24, R69, R24, !PT ;  /* 0x0000001845187209 */ /* 0x001fc80007810000 */
[C---:B------:R-:W-:Y:S01]  /*4770*/  FSETP.NEU.FTZ.AND P1, PT, R24.reuse, -INF , PT ;  /* 0xff8000001800780b */ /* 0x040fe20003f3d000 */
[----:B------:R-:W-:-:S05]  /*4780*/  FMUL.FTZ R78, R24, UR33 ;  /* 0x00000021184e7c20 */ /* 0x000fca0008410000 */
[----:B------:R-:W-:Y:S02]  /*4790*/  FSEL R78, R78, RZ, P1 ;  /* 0x000000ff4e4e7208 */ /* 0x000fe40000800000 */
[----:B------:R-:W-:Y:S02]  /*47a0*/  ISETP.GT.AND P1, PT, R76, RZ, !P6 ;  /* 0x000000ff4c00720c */ /* 0x000fe40007724270 */
[----:B------:R-:W-:Y:S01]  /*47b0*/  LOP3.LUT P6, RZ, R16, 0x1, RZ, 0xc0, !PT ;  /* 0x0000000110ff7812 */ /* 0x000fe200078cc0ff */
[--C-:B------:R-:W-:Y:S01]  /*47c0*/  FFMA.FTZ R75, R54, UR33, -R78.reuse ;  /* 0x00000021364b7c23 */ /* 0x100fe2000801084e */
[----:B------:R-:W-:Y:S01]  /*47d0*/  ISETP.LT.OR P1, PT, R67, 0x1, P1 ;  /* 0x000000014300780c */ /* 0x000fe20000f21670 */
[--C-:B------:R-:W-:Y:S01]  /*47e0*/  FFMA.FTZ R77, R56, UR33, -R78.reuse ;  /* 0x00000021384d7c23 */ /* 0x100fe2000801084e */
[--C-:B------:R-:W-:Y:S01]  /*47f0*/  FFMA.FTZ R56, R57, UR33, -R78.reuse ;  /* 0x0000002139387c23 */ /* 0x100fe2000801084e */
[--C-:B------:R-:W-:Y:S01]  /*4800*/  FFMA.FTZ R57, R58, UR33, -R78.reuse ;  /* 0x000000213a397c23 */ /* 0x100fe2000801084e */
[----:B------:R-:W-:Y:S01]  /*4810*/  FSEL R79, R0, -INF , !P1 ;  /* 0xff800000004f7808 */ /* 0x000fe20004800000 */
[--C-:B------:R-:W-:Y:S01]  /*4820*/  FFMA.FTZ R53, R53, UR33, -R78.reuse ;  /* 0x0000002135357c23 */ /* 0x100fe2000801084e */
[----:B------:R-:W-:Y:S01]  /*4830*/  LOP3.LUT P1, RZ, R16, 0x4000000, RZ, 0xc0, !PT ;  /* 0x0400000010ff7812 */ /* 0x000fe2000782c0ff */
[--C-:B------:R-:W-:Y:S01]  /*4840*/  FFMA.FTZ R0, R68, UR33, -R78.reuse ;  /* 0x0000002144007c23 */ /* 0x100fe2000801084e */
[----:B------:R-:W-:Y:S01]  /*4850*/  FMNMX.FTZ R25, R79, R4, !PT ;  /* 0x000000044f197209 */ /* 0x000fe20007810000 */
[--C-:B------:R-:W-:Y:S01]  /*4860*/  FFMA.FTZ R73, R89, UR33, -R78.reuse ;  /* 0x0000002159497c23 */ /* 0x100fe2000801084e */
[----:B------:R-:W-:Y:S01]  /*4870*/  ISETP.GT.AND P1, PT, R76, 0x68, !P1 ;  /* 0x000000684c00780c */ /* 0x000fe20004f24270 */
[--C-:B------:R-:W-:Y:S01]  /*4880*/  FFMA.FTZ R69, R91, UR33, -R78.reuse ;  /* 0x000000215b457c23 */ /* 0x100fe2000801084e */
[----:B------:R-:W-:Y:S01]  /*4890*/  FMNMX.FTZ R70, R6, R25, !PT ;  /* 0x0000001906467209 */ /* 0x000fe20007810000 */
[----:B------:R-:W-:Y:S01]  /*48a0*/  MUFU.EX2 R0, R0 ;  /* 0x0000000000007308 */ /* 0x000fe20000000800 */
[----:B------:R-:W-:Y:S01]  /*48b0*/  ISETP.LT.OR P1, PT, R67, 0x69, P1 ;  /* 0x000000694300780c */ /* 0x000fe20000f21670 */
[--C-:B------:R-:W-:Y:S01]  /*48c0*/  FFMA.FTZ R72, R90, UR33, -R78.reuse ;  /* 0x000000215a487c23 */ /* 0x100fe2000801084e */
[----:B------:R-:W-:Y:S01]  /*48d0*/  FMNMX.FTZ R70, R5, R70, !PT ;  /* 0x0000004605467209 */ /* 0x000fe20007810000 */
[--C-:B------:R-:W-:Y:S01]  /*48e0*/  FFMA.FTZ R68, R93, UR33, -R78.reuse ;  /* 0x000000215d447c23 */ /* 0x100fe2000801084e */
[----:B------:R-:W-:Y:S01]  /*48f0*/  ISETP.GT.AND P6, PT, R76, 0x79, !P6 ;  /* 0x000000794c00780c */ /* 0x000fe200077c4270 */
[--C-:B------:R-:W-:Y:S01]  /*4900*/  FFMA.FTZ R71, R92, UR33, -R78.reuse ;  /* 0x000000215c477c23 */ /* 0x100fe2000801084e */
[----:B------:R-:W-:Y:S01]  /*4910*/  FMNMX.FTZ R25, R9, R70, !PT ;  /* 0x0000004609197209 */ /* 0x000fe20007810000 */
[----:B------:R-:W0:Y:S01]  /*4920*/  MUFU.EX2 R73, R73 ;  /* 0x0000004900497308 */ /* 0x000e220000000800 */
[----:B------:R-:W-:Y:S01]  /*4930*/  FSEL R76, R36, -INF , !P1 ;  /* 0xff800000244c7808 */ /* 0x000fe20004800000 */
[--C-:B------:R-:W-:Y:S01]  /*4940*/  FFMA.FTZ R39, R7, UR33, -R78.reuse ;  /* 0x0000002107277c23 */ /* 0x100fe2000801084e */
[----:B------:R-:W-:Y:S01]  /*4950*/  FMNMX.FTZ R70, R8, R25, !PT ;  /* 0x0000001908467209 */ /* 0x000fe20007810000 */
[--C-:B------:R-:W-:Y:S01]  /*4960*/  FFMA.FTZ R74, R55, UR33, -R78.reuse ;  /* 0x00000021374a7c23 */ /* 0x100fe2000801084e */
[----:B------:R-:W-:Y:S01]  /*4970*/  ISETP.LT.OR P6, PT, R67, 0x7a, P6 ;  /* 0x0000007a4300780c */ /* 0x000fe200037c1670 */
[--C-:B------:R-:W-:Y:S01]  /*4980*/  FFMA.FTZ R55, R61, UR33, -R78.reuse ;  /* 0x000000213d377c23 */ /* 0x100fe2000801084e */
[----:B------:R-:W-:Y:S01]  /*4990*/  FMNMX.FTZ R25, R11, R70, !PT ;  /* 0x000000460b197209 */ /* 0x000fe20007810000 */
[----:B------:R-:W-:Y:S01]  /*49a0*/  MUFU.EX2 R69, R69 ;  /* 0x0000004500457308 */ /* 0x000fe20000000800 */
[----:B------:R-:W-:Y:S01]  /*49b0*/  FSEL R67, R41, -INF , !P6 ;  /* 0xff80000029437808 */ /* 0x000fe20007000000 */
[--C-:B------:R-:W-:Y:S01]  /*49c0*/  FFMA.FTZ R41, R46, UR33, -R78.reuse ;  /* 0x000000212e297c23 */ /* 0x100fe2000801084e */
[----:B------:R-:W-:Y:S01]  /*49d0*/  FMNMX.FTZ R25, R10, R25, !PT ;  /* 0x000000190a197209 */ /* 0x000fe20007810000 */
[--C-:B------:R-:W-:Y:S01]  /*49e0*/  FFMA.FTZ R61, R65, UR33, -R78.reuse ;  /* 0x00000021413d7c23 */ /* 0x100fe2000801084e */
[--C-:B------:R-:W-:Y:S01]  /*49f0*/  FFMA.FTZ R52, R52, UR33, -R78.reuse ;  /* 0x0000002134347c23 */ /* 0x100fe2000801084e */
[--C-:B------:R-:W-:Y:S01]  /*4a00*/  FFMA.FTZ R51, R51, UR33, -R78.reuse ;  /* 0x0000002133337c23 */ /* 0x100fe2000801084e */
[----:B------:R-:W-:Y:S01]  /*4a10*/  FMNMX.FTZ R54, R12, R25, !PT ;  /* 0x000000190c367209 */ /* 0x000fe20007810000 */
[----:B------:R1:W-:Y:S01]  /*4a20*/  MUFU.EX2 R70, R53 ;  /* 0x0000003500467308 */ /* 0x0003e20000000800 */
[--C-:B------:R-:W-:Y:S01]  /*4a30*/  FFMA.FTZ R49, R49, UR33, -R78.reuse ;  /* 0x0000002131317c23 */ /* 0x100fe2000801084e */
[--C-:B------:R-:W-:Y:S01]  /*4a40*/  FFMA.FTZ R50, R50, UR33, -R78.reuse ;  /* 0x0000002132327c23 */ /* 0x100fe2000801084e */
[----:B------:R-:W-:Y:S01]  /*4a50*/  FMNMX.FTZ R25, R13, R54, !PT ;  /* 0x000000360d197209 */ /* 0x000fe20007810000 */
[--C-:B------:R-:W-:Y:S01]  /*4a60*/  FFMA.FTZ R47, R47, UR33, -R78.reuse ;  /* 0x000000212f2f7c23 */ /* 0x100fe2000801084e */
[--C-:B------:R-:W-:Y:S01]  /*4a70*/  FFMA.FTZ R46, R45, UR33, -R78.reuse ;  /* 0x000000212d2e7c23 */ /* 0x100fe2000801084e */
[--C-:B------:R-:W-:Y:S01]  /*4a80*/  FFMA.FTZ R37, R43, UR33, -R78.reuse ;  /* 0x000000212b257c23 */ /* 0x100fe2000801084e */
[----:B------:R-:W-:Y:S01]  /*4a90*/  FMNMX.FTZ R54, R14, R25, !PT ;  /* 0x000000190e367209 */ /* 0x000fe20007810000 */
[----:B------:R-:W-:Y:S01]  /*4aa0*/  MUFU.EX2 R72, R72 ;  /* 0x0000004800487308 */ /* 0x000fe20000000800 */
[--C-:B-1----:R-:W-:Y:S01]  /*4ab0*/  FFMA.FTZ R53, R59, UR33, -R78.reuse ;  /* 0x000000213b357c23 */ /* 0x102fe2000801084e */
[----:B------:R-:W-:Y:S01]  /*4ac0*/  FFMA.FTZ R59, R63, UR33, -R78 ;  /* 0x000000213f3b7c23 */ /* 0x000fe2000801084e */
[----:B------:R-:W-:-:S02]  /*4ad0*/  FMNMX.FTZ R25, R15, R54, !PT ;  /* 0x000000360f197209 */ /* 0x000fc40007810000 */
[----:B------:R-:W-:Y:S02]  /*4ae0*/  FSEL R63, R38, -INF , !P3 ;  /* 0xff800000263f7808 */ /* 0x000fe40005800000 */
        /* <DEDUP_REMOVED lines=11> */
[----:B------:R-:W-:Y:S01]  /*4ba0*/  FMNMX.FTZ R25, R29, R54, !PT ;  /* 0x000000361d197209 */ /* 0x000fe20007810000 */
[----:B------:R-:W-:-:S03]  /*4bb0*/  FFMA.FTZ R54, R60, UR33, -R78 ;  /* 0x000000213c367c23 */ /* 0x000fc6000801084e */
[----:B------:R-:W-:Y:S01]  /*4bc0*/  FMNMX.FTZ R58, R30, R25, !PT ;  /* 0x000000191e3a7209 */ /* 0x000fe20007810000 */
[----:B------:R-:W-:Y:S03]  /*4bd0*/  MUFU.EX2 R77, R77 ;  /* 0x0000004d004d7308 */ /* 0x000fe60000000800 */
[----:B------:R-:W-:-:S04]  /*4be0*/  FMNMX.FTZ R25, R31, R58, !PT ;  /* 0x0000003a1f197209 */ /* 0x000fc80007810000 */
[----:B------:R-:W-:Y:S01]  /*4bf0*/  FMNMX.FTZ R58, R32, R25, !PT ;  /* 0x00000019203a7209 */ /* 0x000fe20007810000 */
[----:B------:R-:W-:Y:S03]  /*4c00*/  MUFU.EX2 R56, R56 ;  /* 0x0000003800387308 */ /* 0x000fe60000000800 */
[----:B------:R-:W-:Y:S01]  /*4c10*/  FMNMX.FTZ R25, R33, R58, !PT ;  /* 0x0000003a21197209 */ /* 0x000fe20007810000 */
[--C-:B------:R-:W-:Y:S01]  /*4c20*/  FFMA.FTZ R58, R62, UR33, -R78.reuse ;  /* 0x000000213e3a7c23 */ /* 0x100fe2000801084e */
[--C-:B------:R-:W-:Y:S02]  /*4c30*/  FFMA.FTZ R62, R66, UR33, -R78.reuse ;  /* 0x00000021423e7c23 */ /* 0x100fe4000801084e */
[----:B------:R-:W-:Y:S01]  /*4c40*/  FMNMX.FTZ R60, R34, R25, !PT ;  /* 0x00000019223c7209 */ /* 0x000fe20007810000 */
[----:B------:R-:W-:Y:S03]  /*4c50*/  MUFU.EX2 R57, R57 ;  /* 0x0000003900397308 */ /* 0x000fe60000000800 */
[----:B------:R-:W-:Y:S01]  /*4c60*/  FMNMX.FTZ R25, R35, R60, !PT ;  /* 0x0000003c23197209 */ /* 0x000fe20007810000 */
[--C-:B------:R-:W-:Y:S01]  /*4c70*/  FFMA.FTZ R60, R64, UR33, -R78.reuse ;  /* 0x00000021403c7c23 */ /* 0x100fe2000801084e */
[----:B------:R-:W-:Y:S01]  /*4c80*/  FSEL R64, R40, -INF , !P5 ;  /* 0xff80000028407808 */ /* 0x000fe20006800000 */
[----:B------:R-:W-:Y:S01]  /*4c90*/  FFMA.FTZ R40, R48, UR33, -R78 ;  /* 0x0000002130287c23 */ /* 0x000fe2000801084e */
        /* <DEDUP_REMOVED lines=8> */
[----:B------:R-:W-:-:S05]  /*4d20*/  FMNMX.FTZ R36, R67, R36, !PT ;  /* 0x0000002443247209 */ /* 0x000fca0007810000 */
[----:B------:R-:W1:Y:S01]  /*4d30*/  SHFL.BFLY PT, R25, R36, 0x2, 0x1f ;  /* 0x0c401f0024197f89 */ /* 0x000e6200000e0000 */
[----:B------:R-:W-:Y:S08]  /*4d40*/  MUFU.EX2 R58, R58 ;  /* 0x0000003a003a7308 */ /* 0x000ff00000000800 */
[----:B------:R-:W-:Y:S08]  /*4d50*/  MUFU.EX2 R59, R59 ;  /* 0x0000003b003b7308 */ /* 0x000ff00000000800 */
[----:B------:R-:W-:Y:S01]  /*4d60*/  MUFU.EX2 R60, R60 ;  /* 0x0000003c003c7308 */ /* 0x000fe20000000800 */
[----:B-1----:R-:W-:Y:S01]  /*4d70*/  FMNMX.FTZ R38, R36, R25, !PT ;  /* 0x0000001924267209 */ /* 0x002fe20007810000 */
[----:B------:R-:W-:-:S06]  /*4d80*/  FFMA.FTZ R36, R44, UR33, -R78 ;  /* 0x000000212c247c23 */ /* 0x000fcc000801084e */
[----:B------:R-:W-:Y:S01]  /*4d90*/  MUFU.EX2 R61, R61 ;  /* 0x0000003d003d7308 */ /* 0x000fe20000000800 */
[----:B------:R-:W1:Y:S07]  /*4da0*/  SHFL.BFLY PT, R25, R38, 0x1, 0x1f ;  /* 0x0c201f0026197f89 */ /* 0x000e6e00000e0000 */
[----:B------:R-:W-:Y:S08]  /*4db0*/  MUFU.EX2 R62, R62 ;  /* 0x0000003e003e7308 */ /* 0x000ff00000000800 */
[----:B------:R-:W-:Y:S08]  /*4dc0*/  MUFU.EX2 R52, R52 ;  /* 0x0000003400347308 */ /* 0x000ff00000000800 */
[----:B------:R-:W-:Y:S01]  /*4dd0*/  MUFU.EX2 R51, R51 ;  /* 0x0000003300337308 */ /* 0x000fe20000000800 */
[----:B-1----:R-:W-:Y:S01]  /*4de0*/  FMNMX.FTZ R25, R38, R25, !PT ;  /* 0x0000001926197209 */ /* 0x002fe20007810000 */
[----:B------:R-:W-:-:S03]  /*4df0*/  FFMA.FTZ R38, R42, UR33, -R78 ;  /* 0x000000212a267c23 */ /* 0x000fc6000801084e */
        /* <DEDUP_REMOVED lines=21> */
[----:B------:R0:W1:Y:S01]  /*4f50*/  MUFU.EX2 R66, R4 ;  /* 0x0000000400427308 */ /* 0x0000620000000800 */
[--C-:B------:R-:W-:Y:S01]  /*4f60*/  FFMA.FTZ R15, R26, UR33, -R42.reuse ;  /* 0x000000211a0f7c23 */ /* 0x100fe2000801082a */
[--C-:B------:R-:W-:Y:S01]  /*4f70*/  FFMA.FTZ R12, R12, UR33, -R42.reuse ;  /* 0x000000210c0c7c23 */ /* 0x100fe2000801082a */
[--C-:B------:R-:W-:Y:S01]  /*4f80*/  FFMA.FTZ R26, R27, UR33, -R42.reuse ;  /* 0x000000211b1a7c23 */ /* 0x100fe2000801082a */
[--C-:B------:R-:W-:Y:S01]  /*4f90*/  FFMA.FTZ R27, R31, UR33, -R42.reuse ;  /* 0x000000211f1b7c23 */ /* 0x100fe2000801082a */
[--C-:B------:R-:W-:Y:S01]  /*4fa0*/  FFMA.FTZ R14, R14, UR33, -R42.reuse ;  /* 0x000000210e0e7c23 */ /* 0x100fe2000801082a */
[--C-:B------:R-:W-:Y:S01]  /*4fb0*/  FFMA.FTZ R2, R2, UR33, -R42.reuse ;  /* 0x0000002102027c23 */ /* 0x100fe2000801082a */
[--C-:B------:R-:W-:Y:S01]  /*4fc0*/  FFMA.FTZ R3, R3, UR33, -R42.reuse ;  /* 0x0000002103037c23 */ /* 0x100fe2000801082a */
[----:B------:R2:W3:Y:S01]  /*4fd0*/  MUFU.EX2 R7, R6 ;  /* 0x0000000600077308 */ /* 0x0004e20000000800 */
[----:B0-----:R-:W-:Y:S01]  /*4fe0*/  FADD.FTZ R4, R0, R73 ;  /* 0x0000004900047221 */ /* 0x001fe20000010000 */
[--C-:B------:R-:W-:Y:S01]  /*4ff0*/  FFMA.FTZ R35, R35, UR33, -R42.reuse ;  /* 0x0000002123237c23 */ /* 0x100fe2000801082a */
[--C-:B------:R-:W-:Y:S01]  /*5000*/  FFMA.FTZ R76, R76, UR33, -R42.reuse ;  /* 0x000000214c4c7c23 */ /* 0x100fe2000801082a */
[--C-:B------:R-:W-:Y:S01]  /*5010*/  FFMA.FTZ R63, R63, UR33, -R42.reuse ;  /* 0x000000213f3f7c23 */ /* 0x100fe2000801082a */
[--C-:B------:R-:W-:Y:S01]  /*5020*/  FFMA.FTZ R64, R64, UR33, -R42.reuse ;  /* 0x0000002140407c23 */ /* 0x100fe2000801082a */
[--C-:B------:R-:W-:Y:S01]  /*5030*/  FFMA.FTZ R80, R80, UR33, -R42.reuse ;  /* 0x0000002150507c23 */ /* 0x100fe2000801082a */
[----:B------:R-:W-:Y:S01]  /*5040*/  FFMA.FTZ R81, R81, UR33, -R42 ;  /* 0x0000002151517c23 */ /* 0x000fe2000801082a */
[----:B------:R0:W4:Y:S01]  /*5050*/  MUFU.EX2 R78, R5 ;  /* 0x00000005004e7308 */ /* 0x0001220000000800 */
[----:B-1----:R-:W-:Y:S01]  /*5060*/  FADD.FTZ R8, R79, R66 ;  /* 0x000000424f087221 */ /* 0x002fe20000010000 */
[----:B--2---:R-:W-:-:S06]  /*5070*/  F2FP.F16.F32.PACK_AB R6, R72, R69 ;  /* 0x000000454806723e */ /* 0x004fcc00000000ff */
[----:B------:R-:W1:Y:S01]  /*5080*/  MUFU.EX2 R9, R9 ;  /* 0x0000000900097308 */ /* 0x000e620000000800 */
[----:B0-----:R-:W-:Y:S01]  /*5090*/  FADD.FTZ R5, R69, R4 ;  /* 0x0000000445057221 */ /* 0x001fe20000010000 */
[----:B---3--:R-:W-:Y:S01]  /*50a0*/  FADD.FTZ R29, R7, R8 ;  /* 0x00000008071d7221 */ /* 0x008fe20000010000 */
[----:B------:R-:W-:Y:S01]  /*50b0*/  F2FP.F16.F32.PACK_AB R4, R73, R0 ;  /* 0x000000004904723e */ /* 0x000fe200000000ff */
[--C-:B------:R-:W-:Y:S01]  /*50c0*/  FFMA.FTZ R0, R30, UR33, -R42.reuse ;  /* 0x000000211e007c23 */ /* 0x100fe2000801082a */
[----:B------:R-:W-:Y:S01]  /*50d0*/  FADD.FTZ R5, R72, R5 ;  /* 0x0000000548057221 */ /* 0x000fe20000010000 */
[--C-:B------:R-:W-:Y:S02]  /*50e0*/  FFMA.FTZ R30, R33, UR33, -R42.reuse ;  /* 0x00000021211e7c23 */ /* 0x100fe4000801082a */
[----:B------:R-:W0:Y:S01]  /*50f0*/  MUFU.EX2 R44, R44 ;  /* 0x0000002c002c7308 */ /* 0x000e220000000800 */
[----:B------:R-:W-:Y:S01]  /*5100*/  FADD.FTZ R10, R68, R5 ;  /* 0x00000005440a7221 */ /* 0x000fe20000010000 */
[----:B----4-:R-:W-:Y:S01]  /*5110*/  FADD.FTZ R8, R78, R29 ;  /* 0x0000001d4e087221 */ /* 0x010fe20000010000 */
[----:B------:R-:W-:Y:S01]  /*5120*/  F2FP.F16.F32.PACK_AB R5, R66, R79 ;  /* 0x0000004f4205723e */ /* 0x000fe200000000ff */
[----:B------:R-:W-:Y:S01]  /*5130*/  FFMA.FTZ R29, R32, UR33, -R42 ;  /* 0x00000021201d7c23 */ /* 0x000fe2000801082a */
[----:B------:R-:W-:Y:S01]  /*5140*/  FADD.FTZ R31, R71, R10 ;  /* 0x0000000a471f7221 */ /* 0x000fe20000010000 */
[----:B------:R-:W-:-:S02]  /*5150*/  F2FP.F16.F32.PACK_AB R7, R78, R7 ;  /* 0x000000074e07723e */ /* 0x000fc400000000ff */
[----:B------:R-:W2:Y:S01]  /*5160*/  MUFU.EX2 R11, R11 ;  /* 0x0000000b000b7308 */ /* 0x000ea20000000800 */
[----:B------:R-:W-:Y:S01]  /*5170*/  FADD.FTZ R10, R70, R31 ;  /* 0x0000001f460a7221 */ /* 0x000fe20000010000 */
[----:B-1----:R-:W-:Y:S01]  /*5180*/  FADD.FTZ R65, R9, R8 ;  /* 0x0000000809417221 */ /* 0x002fe20000010000 */
[----:B------:R-:W-:Y:S01]  /*5190*/  FFMA.FTZ R31, R34, UR33, -R42 ;  /* 0x00000021221f7c23 */ /* 0x000fe2000801082a */
[----:B------:R1:W-:Y:S01]  /*51a0*/  STSM.16.M88.4 [R18+0x21800], R4 ;  /* 0x0218000412007844 */ /* 0x0003e20000000200 */
[----:B------:R-:W-:Y:S01]  /*51b0*/  FADD.FTZ R33, R75, R10 ;  /* 0x0000000a4b217221 */ /* 0x000fe20000010000 */
[----:B------:R-:W-:Y:S02]  /*51c0*/  FFMA.FTZ R42, R67, UR33, -R42 ;  /* 0x00000021432a7c23 */ /* 0x000fe4000801082a */
[----:B------:R-:W3:Y:S01]  /*51d0*/  MUFU.EX2 R48, R48 ;  /* 0x0000003000307308 */ /* 0x000ee20000000800 */
[----:B0-----:R-:W-:Y:S01]  /*51e0*/  FADD.FTZ R8, R44, R65 ;  /* 0x000000412c087221 */ /* 0x001fe20000010000 */
[----:B------:R-:W-:-:S04]  /*51f0*/  FADD.FTZ R10, R74, R33 ;  /* 0x000000214a0a7221 */ /* 0x000fc80000010000 */
[----:B------:R-:W-:Y:S02]  /*5200*/  FADD.FTZ R65, R77, R10 ;  /* 0x0000000a4d417221 */ /* 0x000fe40000010000 */
[----:B------:R-:W0:Y:S01]  /*5210*/  MUFU.EX2 R12, R12 ;  /* 0x0000000c000c7308 */ /* 0x000e220000000800 */
[----:B--2---:R-:W-:Y:S01]  /*5220*/  FADD.FTZ R33, R11, R8 ;  /* 0x000000080b217221 */ /* 0x004fe20000010000 */
[----:B------:R-:W-:Y:S01]  /*5230*/  FADD.FTZ R10, R56, R65 ;  /* 0x00000041380a7221 */ /* 0x000fe20000010000 */
[----:B-1----:R-:W-:-:S03]  /*5240*/  F2FP.F16.F32.PACK_AB R5, R44, R9 ;  /* 0x000000092c05723e */ /* 0x002fc600000000ff */
[----:B------:R-:W-:Y:S01]  /*5250*/  FADD.FTZ R10, R57, R10 ;  /* 0x0000000a390a7221 */ /* 0x000fe20000010000 */
[----:B------:R-:W-:Y:S01]  /*5260*/  F2FP.F16.F32.PACK_AB R4, R71, R68 ;  /* 0x000000444704723e */ /* 0x000fe200000000ff */
[----:B------:R-:W1:Y:S01]  /*5270*/  MUFU.EX2 R43, R43 ;  /* 0x0000002b002b7308 */ /* 0x000e620000000800 */
[C---:B---3--:R-:W-:Y:S01]  /*5280*/  FADD.FTZ R33, R48.reuse, R33 ;  /* 0x0000002130217221 */ /* 0x048fe20000010000 */
[----:B------:R-:W-:Y:S01]  /*5290*/  FADD.FTZ R65, R53, R10 ;  /* 0x0000000a35417221 */ /* 0x000fe20000010000 */
[----:B------:R-:W-:Y:S02]  /*52a0*/  F2FP.F16.F32.PACK_AB R7, R48, R11 ;  /* 0x0000000b3007723e */ /* 0x000fe400000000ff */
[----:B------:R-:W-:Y:S01]  /*52b0*/  F2FP.F16.F32.PACK_AB R6, R75, R70 ;  /* 0x000000464b06723e */ /* 0x000fe200000000ff */
[----:B------:R-:W-:Y:S02]  /*52c0*/  FADD.FTZ R10, R54, R65 ;  /* 0x00000041360a7221 */ /* 0x000fe40000010000 */
[----:B------:R-:W2:Y:S01]  /*52d0*/  MUFU.EX2 R14, R14 ;  /* 0x0000000e000e7308 */ /* 0x000ea20000000800 */
[----:B0-----:R-:W-:Y:S01]  /*52e0*/  FADD.FTZ R8, R12, R33 ;  /* 0x000000210c087221 */ /* 0x001fe20000010000 */
[----:B------:R-:W-:Y:S01]  /*52f0*/  FADD.FTZ R65, R55, R10 ;  /* 0x0000000a37417221 */ /* 0x000fe20000010000 */
[----:B------:R0:W-:Y:S01]  /*5300*/  STSM.16.M88.4 [R23], R4 ;  /* 0x0000000417007844 */ /* 0x0001e20000000200 */
[----:B------:R-:W-:-:S02]  /*5310*/  F2FP.F16.F32.PACK_AB R10, R57, R56 ;  /* 0x00000038390a723e */ /* 0x000fc400000000ff */
[----:B------:R-:W-:Y:S02]  /*5320*/  FADD.FTZ R34, R58, R65 ;  /* 0x000000413a227221 */ /* 0x000fe40000010000 */
[----:B------:R-:W3:Y:S01]  /*5330*/  MUFU.EX2 R45, R45 ;  /* 0x0000002d002d7308 */ /* 0x000ee20000000800 */
[----:B-1----:R-:W-:Y:S01]  /*5340*/  FADD.FTZ R33, R43, R8 ;  /* 0x000000082b217221 */ /* 0x002fe20000010000 */
[----:B------:R-:W-:-:S04]  /*5350*/  FADD.FTZ R9, R59, R34 ;  /* 0x000000223b097221 */ /* 0x000fc80000010000 */
[----:B------:R-:W-:Y:S01]  /*5360*/  FADD.FTZ R44, R60, R9 ;  /* 0x000000093c2c7221 */ /* 0x000fe20000010000 */
[----:B------:R-:W-:Y:S01]  /*5370*/  F2FP.F16.F32.PACK_AB R9, R43, R12 ;  /* 0x0000000c2b09723e */ /* 0x000fe200000000ff */
[----:B------:R-:W1:Y:S01]  /*5380*/  MUFU.EX2 R13, R13 ;  /* 0x0000000d000d7308 */ /* 0x000e620000000800 */
[----:B--2---:R-:W-:Y:S01]  /*5390*/  FADD.FTZ R8, R14, R33 ;  /* 0x000000210e087221 */ /* 0x004fe20000010000 */
[----:B------:R-:W-:Y:S01]  /*53a0*/  FADD.FTZ R43, R61, R44 ;  /* 0x0000002c3d2b7221 */ /* 0x000fe20000010000 */
[----:B0-----:R-:W-:Y:S02]  /*53b0*/  F2FP.F16.F32.PACK_AB R4, R54, R53 ;  /* 0x000000353604723e */ /* 0x001fe400000000ff */
[----:B------:R-:W-:Y:S01]  /*53c0*/  F2FP.F16.F32.PACK_AB R6, R58, R55 ;  /* 0x000000373a06723e */ /* 0x000fe200000000ff */
[----:B------:R-:W-:Y:S02]  /*53d0*/  FADD.FTZ R43, R62, R43 ;  /* 0x0000002b3e2b7221 */ /* 0x000fe40000010000 */
[----:B------:R-:W0:Y:S01]  /*53e0*/  MUFU.EX2 R20, R20 ;  /* 0x0000001400147308 */ /* 0x000e220000000800 */
[C---:B---3--:R-:W-:Y:S01]  /*53f0*/  FADD.FTZ R8, R45.reuse, R8 ;  /* 0x000000082d087221 */ /* 0x048fe20000010000 */
[----:B------:R-:W-:Y:S01]  /*5400*/  F2FP.F16.F32.PACK_AB R11, R45, R14 ;  /* 0x0000000e2d0b723e */ /* 0x000fe200000000ff */
[----:B------:R-:W-:-:S04]  /*5410*/  FADD.FTZ R14, R52, R43 ;  /* 0x0000002b340e7221 */ /* 0x000fc80000010000 */
[----:B------:R-:W-:Y:S01]  /*5420*/  FADD.FTZ R14, R51, R14 ;  /* 0x0000000e330e7221 */ /* 0x000fe20000010000 */
[----:B------:R-:W2:Y:S01]  /*5430*/  MUFU.EX2 R2, R2 ;  /* 0x0000000200027308 */ /* 0x000ea20000000800 */
[----:B-1----:R-:W-:Y:S01]  /*5440*/  FADD.FTZ R33, R13, R8 ;  /* 0x000000080d217221 */ /* 0x002fe20000010000 */
[----:B------:R-:W-:Y:S01]  /*5450*/  F2FP.F16.F32.PACK_AB R8, R77, R74 ;  /* 0x0000004a4d08723e */ /* 0x000fe200000000ff */
[----:B------:R-:W-:Y:S01]  /*5460*/  FADD.FTZ R5, R49, R14 ;  /* 0x0000000e31057221 */ /* 0x000fe20000010000 */
[----:B------:R-:W-:-:S03]  /*5470*/  F2FP.F16.F32.PACK_AB R14, R50, R49 ;  /* 0x00000031320e723e */ /* 0x000fc600000000ff */
[----:B------:R1:W-:Y:S01]  /*5480*/  STSM.16.M88.4 [R22], R8 ;  /* 0x0000000816007844 */ /* 0x0003e20000000200 */
[----:B------:R-:W3:Y:S01]  /*5490*/  MUFU.EX2 R3, R3 ;  /* 0x0000000300037308 */ /* 0x000ee20000000800 */
[----:B0-----:R-:W-:-:S07]  /*54a0*/  FADD.FTZ R33, R20, R33 ;  /* 0x0000002114217221 */ /* 0x001fce0000010000 */
[----:B------:R-:W-:Y:S01]  /*54b0*/  MUFU.EX2 R15, R15 ;  /* 0x0000000f000f7308 */ /* 0x000fe20000000800 */
[----:B--2---:R-:W-:Y:S01]  /*54c0*/  FADD.FTZ R34, R2, R33 ;  /* 0x0000002102227221 */ /* 0x004fe20000010000 */
[----:B-1----:R-:W-:-:S06]  /*54d0*/  F2FP.F16.F32.PACK_AB R8, R60, R59 ;  /* 0x0000003b3c08723e */ /* 0x002fcc00000000ff */
[----:B------:R-:W0:Y:S01]  /*54e0*/  MUFU.EX2 R26, R26 ;  /* 0x0000001a001a7308 */ /* 0x000e220000000800 */
[C---:B---3--:R-:W-:Y:S01]  /*54f0*/  FADD.FTZ R34, R3.reuse, R34 ;  /* 0x0000002203227221 */ /* 0x048fe20000010000 */
[----:B------:R-:W-:Y:S02]  /*5500*/  F2FP.F16.F32.PACK_AB R7, R3, R2 ;  /* 0x000000020307723e */ /* 0x000fe400000000ff */
[----:B------:R-:W-:-:S04]  /*5510*/  F2FP.F16.F32.PACK_AB R10, R62, R61 ;  /* 0x0000003d3e0a723e */ /* 0x000fc800000000ff */
[----:B------:R-:W-:Y:S08]  /*5520*/  MUFU.EX2 R21, R21 ;  /* 0x0000001500157308 */ /* 0x000ff00000000800 */
[----:B------:R-:W1:Y:S01]  /*5530*/  MUFU.EX2 R28, R28 ;  /* 0x0000001c001c7308 */ /* 0x000e620000000800 */
[----:B0-----:R-:W-:-:S07]  /*5540*/  F2FP.F16.F32.PACK_AB R9, R26, R15 ;  /* 0x0000000f1a09723e */ /* 0x001fce00000000ff */
[----:B------:R-:W0:Y:S08]  /*5550*/  MUFU.EX2 R0, R0 ;  /* 0x0000000000007308 */ /* 0x000e300000000800 */
[----:B------:R2:W-:Y:S01]  /*5560*/  MUFU.EX2 R32, R35 ;  /* 0x0000002300207308 */ /* 0x0005e20000000800 */
[----:B-1----:R-:W-:-:S07]  /*5570*/  F2FP.F16.F32.PACK_AB R11, R28, R21 ;  /* 0x000000151c0b723e */ /* 0x002fce00000000ff */
[----:B------:R-:W1:Y:S01]  /*5580*/  MUFU.EX2 R27, R27 ;  /* 0x0000001b001b7308 */ /* 0x000e620000000800 */
[----:B--2---:R-:W-:-:S04]  /*5590*/  FADD.FTZ R35, R15, R34 ;  /* 0x000000220f237221 */ /* 0x004fc80000010000 */
[----:B------:R-:W-:-:S03]  /*55a0*/  FADD.FTZ R12, R26, R35 ;  /* 0x000000231a0c7221 */ /* 0x000fc60000010000 */
[----:B------:R-:W2:Y:S01]  /*55b0*/  MUFU.EX2 R29, R29 ;  /* 0x0000001d001d7308 */ /* 0x000ea20000000800 */
[----:B------:R-:W-:Y:S01]  /*55c0*/  FADD.FTZ R35, R21, R12 ;  /* 0x0000000c15237221 */ /* 0x000fe20000010000 */
[----:B------:R-:W-:-:S03]  /*55d0*/  F2FP.F16.F32.PACK_AB R12, R51, R52 ;  /* 0x00000034330c723e */ /* 0x000fc600000000ff */
[----:B------:R-:W-:-:S03]  /*55e0*/  FADD.FTZ R35, R28, R35 ;  /* 0x000000231c237221 */ /* 0x000fc60000010000 */
[----:B------:R-:W3:Y:S01]  /*55f0*/  MUFU.EX2 R30, R30 ;  /* 0x0000001e001e7308 */ /* 0x000ee20000000800 */
[----:B0-----:R-:W-:Y:S01]  /*5600*/  FADD.FTZ R44, R0, R35 ;  /* 0x00000023002c7221 */ /* 0x001fe20000010000 */
[----:B------:R-:W-:Y:S01]  /*5610*/  FADD.FTZ R35, R50, R5 ;  /* 0x0000000532237221 */ /* 0x000fe20000010000 */
[----:B------:R-:W-:Y:S02]  /*5620*/  F2FP.F16.F32.PACK_AB R5, R20, R13 ;  /* 0x0000000d1405723e */ /* 0x000fe400000000ff */
[C---:B-1----:R-:W-:Y:S01]  /*5630*/  FADD.FTZ R44, R27.reuse, R44 ;  /* 0x0000002c1b2c7221 */ /* 0x042fe20000010000 */
[----:B------:R-:W-:Y:S02]  /*5640*/  F2FP.F16.F32.PACK_AB R13, R27, R0 ;  /* 0x000000001b0d723e */ /* 0x000fe400000000ff */
[----:B------:R-:W0:Y:S01]  /*5650*/  MUFU.EX2 R31, R31 ;  /* 0x0000001f001f7308 */ /* 0x000e220000000800 */
[----:B--2---:R-:W-:Y:S01]  /*5660*/  FADD.FTZ R3, R29, R44 ;  /* 0x0000002c1d037221 */ /* 0x004fe20000010000 */
[----:B------:R1:W-:Y:S04]  /*5670*/  STSM.16.M88.4 [R19], R4 ;  /* 0x0000000413007844 */ /* 0x0003e80000000200 */
[----:B------:R-:W-:Y:S02]  /*5680*/  STSM.16.M88.4 [R18+0x27800], R8 ;  /* 0x0278000812007844 */ /* 0x000fe40000000200 */
[----:B------:R-:W2:Y:S01]  /*5690*/  MUFU.EX2 R40, R40 ;  /* 0x0000002800287308 */ /* 0x000ea20000000800 */
[C---:B---3--:R-:W-:Y:S01]  /*56a0*/  FADD.FTZ R0, R30.reuse, R3 ;  /* 0x000000031e007221 */ /* 0x048fe20000010000 */
[----:B------:R-:W-:-:S05]  /*56b0*/  F2FP.F16.F32.PACK_AB R15, R30, R29 ;  /* 0x0000001d1e0f723e */ /* 0x000fca00000000ff */
[----:B------:R-:W-:Y:S01]  /*56c0*/  STSM.16.M88.4 [R136], R12 ;  /* 0x0000000c88007844 */ /* 0x000fe20000000200 */
[----:B------:R-:W3:Y:S01]  /*56d0*/  MUFU.EX2 R47, R47 ;  /* 0x0000002f002f7308 */ /* 0x000ee20000000800 */
[----:B0-----:R-:W-:Y:S01]  /*56e0*/  FADD.FTZ R21, R31, R0 ;  /* 0x000000001f157221 */ /* 0x001fe20000010000 */
[----:B------:R-:W-:-:S03]  /*56f0*/  F2FP.F16.F32.PACK_AB R29, R32, R31 ;  /* 0x0000001f201d723e */ /* 0x000fc600000000ff */
[----:B------:R-:W-:-:S03]  /*5700*/  FADD.FTZ R21, R32, R21 ;  /* 0x0000001520157221 */ /* 0x000fc60000010000 */
[----:B------:R-:W0:Y:S01]  /*5710*/  MUFU.EX2 R41, R41 ;  /* 0x0000002900297308 */ /* 0x000e220000000800 */
[----:B--2---:R-:W-:-:S07]  /*5720*/  FADD.FTZ R2, R40, R35 ;  /* 0x0000002328027221 */ /* 0x004fce0000010000 */
[----:B------:R-:W2:Y:S01]  /*5730*/  MUFU.EX2 R46, R46 ;  /* 0x0000002e002e7308 */ /* 0x000ea20000000800 */
[C---:B---3--:R-:W-:Y:S01]  /*5740*/  F2FP.F16.F32.PACK_AB R28, R47.reuse, R40 ;  /* 0x000000282f1c723e */ /* 0x048fe200000000ff */
[----:B------:R-:W-:-:S06]  /*5750*/  FADD.FTZ R2, R47, R2 ;  /* 0x000000022f027221 */ /* 0x000fcc0000010000 */
[----:B------:R-:W3:Y:S01]  /*5760*/  MUFU.EX2 R76, R76 ;  /* 0x0000004c004c7308 */ /* 0x000ee20000000800 */
[----:B0-----:R-:W-:-:S07]  /*5770*/  FADD.FTZ R27, R41, R2 ;  /* 0x00000002291b7221 */ /* 0x001fce0000010000 */
[----:B------:R-:W0:Y:S01]  /*5780*/  MUFU.EX2 R33, R80 ;  /* 0x0000005000217308 */ /* 0x000e220000000800 */
[C---:B--2---:R-:W-:Y:S01]  /*5790*/  F2FP.F16.F32.PACK_AB R30, R46.reuse, R41 ;  /* 0x000000292e1e723e */ /* 0x044fe200000000ff */
[----:B------:R-:W-:-:S06]  /*57a0*/  FADD.FTZ R27, R46, R27 ;  /* 0x0000001b2e1b7221 */ /* 0x000fcc0000010000 */
[----:B------:R-:W-:Y:S01]  /*57b0*/  MUFU.EX2 R36, R36 ;  /* 0x0000002400247308 */ /* 0x000fe20000000800 */
[----:B---3--:R-:W-:-:S07]  /*57c0*/  FADD.FTZ R0, R76, R21 ;  /* 0x000000154c007221 */ /* 0x008fce0000010000 */
[----:B------:R-:W1:Y:S01]  /*57d0*/  MUFU.EX2 R37, R37 ;  /* 0x0000002500257308 */ /* 0x000e620000000800 */
[C---:B0-----:R-:W-:Y:S01]  /*57e0*/  F2FP.F16.F32.PACK_AB R31, R33.reuse, R76 ;  /* 0x0000004c211f723e */ /* 0x041fe200000000ff */
[----:B------:R-:W-:-:S04]  /*57f0*/  FADD.FTZ R0, R33, R0 ;  /* 0x0000000021007221 */ /* 0x000fc80000010000 */
[----:B------:R-:W-:Y:S02]  /*5800*/  STSM.16.M88.4 [R22+0x6000], R28 ;  /* 0x0060001c16007844 */ /* 0x000fe40000000200 */
[----:B------:R-:W0:Y:S08]  /*5810*/  MUFU.EX2 R38, R38 ;  /* 0x0000002600267308 */ /* 0x000e300000000800 */
[----:B------:R-:W2:Y:S01]  /*5820*/  MUFU.EX2 R39, R39 ;  /* 0x0000002700277308 */ /* 0x000ea20000000800 */
[----:B-1----:R-:W-:Y:S01]  /*5830*/  F2FP.F16.F32.PACK_AB R4, R37, R36 ;  /* 0x000000242504723e */ /* 0x002fe200000000ff */
[----:B------:R-:W-:-:S04]  /*5840*/  FADD.FTZ R36, R36, R27 ;  /* 0x0000001b24247221 */ /* 0x000fc80000010000 */
[----:B------:R-:W-:Y:S02]  /*5850*/  FADD.FTZ R37, R37, R36 ;  /* 0x0000002425257221 */ /* 0x000fe40000010000 */
[----:B------:R-:W-:Y:S02]  /*5860*/  MUFU.EX2 R63, R63 ;  /* 0x0000003f003f7308 */ /* 0x000fe40000000800 */
[----:B0-----:R-:W-:-:S06]  /*5870*/  FADD.FTZ R2, R38, R37 ;  /* 0x0000002526027221 */ /* 0x001fcc0000010000 */
[----:B------:R-:W0:Y:S01]  /*5880*/  MUFU.EX2 R34, R81 ;  /* 0x0000005100227308 */ /* 0x000e220000000800 */
[C---:B--2---:R-:W-:Y:S01]  /*5890*/  F2FP.F16.F32.PACK_AB R6, R39.reuse, R38 ;  /* 0x000000262706723e */ /* 0x044fe200000000ff */
[----:B------:R-:W-:-:S06]  /*58a0*/  FADD.FTZ R2, R39, R2 ;  /* 0x0000000227027221 */ /* 0x000fcc0000010000 */
[----:B------:R-:W1:Y:S08]  /*58b0*/  MUFU.EX2 R64, R64 ;  /* 0x0000004000407308 */ /* 0x000e700000000800 */
[----:B------:R-:W2:Y:S01]  /*58c0*/  MUFU.EX2 R3, R42 ;  /* 0x0000002a00037308 */ /* 0x000ea20000000800 */
[----:B0-----:R-:W-:Y:S01]  /*58d0*/  F2FP.F16.F32.PACK_AB R5, R34, R63 ;  /* 0x0000003f2205723e */ /* 0x001fe200000000ff */
[----:B------:R-:W-:-:S04]  /*58e0*/  FADD.FTZ R63, R63, R0 ;  /* 0x000000003f3f7221 */ /* 0x000fc80000010000 */
[----:B------:R-:W-:-:S04]  /*58f0*/  FADD.FTZ R63, R34, R63 ;  /* 0x0000003f223f7221 */ /* 0x000fc80000010000 */
[----:B-1----:R-:W-:Y:S01]  /*5900*/  FADD.FTZ R0, R64, R63 ;  /* 0x0000003f40007221 */ /* 0x002fe20000010000 */
[----:B--2---:R-:W-:-:S03]  /*5910*/  F2FP.F16.F32.PACK_AB R7, R3, R64 ;  /* 0x000000400307723e */ /* 0x004fc600000000ff */
[----:B------:R-:W-:Y:S02]  /*5920*/  FADD.FTZ R0, R3, R0 ;  /* 0x0000000003007221 */ /* 0x000fe40000010000 */
[----:B------:R0:W-:Y:S01]  /*5930*/  STSM.16.M88.4 [R19+0x6000], R4 ;  /* 0x0060000413007844 */ /* 0x0001e20000000200 */
[----:B------:R1:W-:Y:S06]  /*5940*/  MEMBAR.ALL.CTA ;  /* 0x0000000000007992 */ /* 0x0003ec0000008000 */
[----:B-1----:R-:W1:Y:S01]  /*5950*/  FENCE.VIEW.ASYNC.S ;  /* 0x00000000000073c6 */ /* 0x002e620000000000 */
[----:B0-----:R-:W-:Y:S01]  /*5960*/  VIADD R6, R88, 0xfffffffe ;  /* 0xfffffffe58067836 */ /* 0x001fe20000000000 */
[----:B-1----:R-:W-:Y:S01]  /*5970*/  NOP ;  /* 0x0000000000007918 */ /* 0x002fe20000000000 */
        /* <DEDUP_REMOVED lines=12> */
.L_x_1090:
[----:B------:R-:W-:Y:S02]  /*5a40*/  ULDC UR18, c[0x0][0x9e4] ;  /* 0x0002790000127ab9 */ /* 0x000fe40000000800 */
[----:B------:R-:W-:-:S11]  /*5a50*/  UISETP.NE.AND UP0, UPT, UR18, 0x1, UPT ;  /* 0x000000011200788c */ /* 0x000fd6000bf05270 */
[----:B------:R-:W-:Y:S02]  /*5a60*/  @UP0 ULDC.64 UR6, c[0x0][0x9e8] ;  /* 0x00027a0000060ab9 */ /* 0x000fe40000000a00 */
[----:B------:R-:W-:-:S04]  /*5a70*/  UIMAD.WIDE.U32 UR10, UR15, UR6, URZ ;  /* 0x000000060f0a72a5 */ /* 0x000fc8000f8e003f */
[----:B------:R-:W-:-:S12]  /*5a80*/  @UP0 USHF.R.U32.HI UR15, URZ, UR7, UR11 ;  /* 0x000000073f0f0299 */ /* 0x000fd8000801160b */
.L_x_1091:
[----:B------:R-:W-:-:S04]  /*5a90*/  UIMAD UR15, UR15, UR18, UR18 ;  /* 0x000000120f0f72a4 */ /* 0x000fc8000f8e0212 */
[----:B------:R-:W-:-:S04]  /*5aa0*/  UISETP.LT.AND UP0, UPT, UR14, UR15, UPT ;  /* 0x0000000f0e00728c */ /* 0x000fc8000bf01270 */
[----:B------:R-:W-:-:S12]  /*5ab0*/  USEL UR14, UR14, UR15, UP0 ;  /* 0x0000000f0e0e7287 */ /* 0x000fd80008000000 */
.L_x_1089:
[----:B------:R-:W-:Y:S01]  /*5ac0*/  USHF.R.S32.HI UR6, URZ, 0x1f, UR14 ;  /* 0x0000001f3f067899 */ /* 0x000fe2000801140e */
[----:B------:R-:W-:Y:S02]  /*5ad0*/  CS2R R134, SRZ ;  /* 0x0000000000867805 */ /* 0x000fe4000001ff00 */
[----:B------:R-:W-:Y:S02]  /*5ae0*/  CS2R R132, SRZ ;  /* 0x0000000000847805 */ /* 0x000fe4000001ff00 */
[----:B------:R-:W-:Y:S01]  /*5af0*/  CS2R R130, SRZ ;  /* 0x0000000000827805 */ /* 0x000fe2000001ff00 */
[----:B------:R-:W-:Y:S01]  /*5b00*/  ULEA.HI UR6, UR6, UR14, URZ, 0x7 ;  /* 0x0000000e06067291 */ /* 0x000fe2000f8f383f */
[----:B------:R-:W-:Y:S02]  /*5b10*/  CS2R R128, SRZ ;  /* 0x0000000000807805 */ /* 0x000fe4000001ff00 */
[----:B------:R-:W-:Y:S02]  /*5b20*/  CS2R R126, SRZ ;  /* 0x00000000007e7805 */ /* 0x000fe4000001ff00 */
[----:B------:R-:W-:Y:S01]  /*5b30*/  CS2R R124, SRZ ;  /* 0x00000000007c7805 */ /* 0x000fe2000001ff00 */
[----:B------:R-:W-:Y:S01]  /*5b40*/  USHF.R.S32.HI UR6, URZ, 0x7, UR6 ;  /* 0x000000073f067899 */ /* 0x000fe20008011406 */
[----:B------:R-:W-:-:S02]  /*5b50*/  CS2R R122, SRZ ;  /* 0x00000000007a7805 */ /* 0x000fc4000001ff00 */
[----:B------:R-:W-:Y:S02]  /*5b60*/  CS2R R120, SRZ ;  /* 0x0000000000787805 */ /* 0x000fe4000001ff00 */
[----:B------:R-:W-:Y:S01]  /*5b70*/  CS2R R118, SRZ ;  /* 0x0000000000767805 */ /* 0x000fe2000001ff00 */
[----:B------:R-:W-:Y:S01]  /*5b80*/  UISETP.LT.AND UP0, UPT, UR36, UR6, UPT ;  /* 0x000000062400728c */ /* 0x000fe2000bf01270 */
[----:B------:R-:W-:Y:S02]  /*5b90*/  CS2R R116, SRZ ;  /* 0x0000000000747805 */ /* 0x000fe4000001ff00 */
[----:B------:R-:W-:Y:S02]  /*5ba0*/  CS2R R114, SRZ ;  /* 0x0000000000727805 */ /* 0x000fe4000001ff00 */
[----:B------:R-:W-:Y:S01]  /*5bb0*/  CS2R R112, SRZ ;  /* 0x0000000000707805 */ /* 0x000fe2000001ff00 */
[----:B------:R-:W-:Y:S01]  /*5bc0*/  USEL UR60, UR36, UR6, !UP0 ;  /* 0x00000006243c7287 */ /* 0x000fe2000c000000 */
[----:B------:R-:W-:-:S02]  /*5bd0*/  CS2R R110, SRZ ;  /* 0x00000000006e7805 */ /* 0x000fc4000001ff00 */
[----:B------:R-:W-:Y:S02]  /*5be0*/  CS2R R108, SRZ ;  /* 0x00000000006c7805 */ /* 0x000fe4000001ff00 */
[----:B------:R-:W-:Y:S02]  /*5bf0*/  CS2R R106, SRZ ;  /* 0x00000000006a7805 */ /* 0x000fe4000001ff00 */
[----:B------:R-:W-:Y:S02]  /*5c00*/  CS2R R104, SRZ ;  /* 0x0000000000687805 */ /* 0x000fe4000001ff00 */
        /* <DEDUP_REMOVED lines=8> */
[----:B------:R-:W-:Y:S01]  /*5c90*/  CS2R R88, SRZ ;  /* 0x0000000000587805 */ /* 0x000fe2000001ff00 */
[----:B------:R-:W-:Y:S06]  /*5ca0*/  @!P1 BRA `(.L_x_1092) ;  /* 0x0000003c003c9947 */ /* 0x000fec0003800000 */
[----:B------:R-:W-:Y:S01]  /*5cb0*/  IMAD.MOV.U32 R5, RZ, RZ, R25 ;  /* 0x000000ffff057224 */ /* 0x000fe200078e0019 */
[----:B------:R-:W-:Y:S01]  /*5cc0*/  UMOV UR28, UR50 ;  /* 0x00000032001c7c82 */ /* 0x000fe20008000000 */
[----:B------:R-:W-:Y:S01]  /*5cd0*/  IMAD.MOV.U32 R4, RZ, RZ, R24 ;  /* 0x000000ffff047224 */ /* 0x000fe200078e0018 */
[----:B------:R-:W-:Y:S01]  /*5ce0*/  UMOV UR61, UR49 ;  /* 0x00000031003d7c82 */ /* 0x000fe20008000000 */
[----:B------:R-:W-:Y:S01]  /*5cf0*/  IMAD.MOV.U32 R3, RZ, RZ, R6 ;  /* 0x000000ffff037224 */ /* 0x000fe200078e0006 */
[----:B------:R-:W-:Y:S01]  /*5d00*/  ULDC UR34, c[0x0][0x9e4] ;  /* 0x0002790000227ab9 */ /* 0x000fe20000000800 */
[----:B------:R-:W-:Y:S01]  /*5d10*/  IMAD.MOV.U32 R135, RZ, RZ, RZ ;  /* 0x000000ffff877224 */ /* 0x000fe200078e00ff */
[----:B------:R-:W-:Y:S01]  /*5d20*/  ULDC UR35, c[0x0][0x9dc] ;  /* 0x0002770000237ab9 */ /* 0x000fe20000000800 */
[----:B------:R-:W-:Y:S01]  /*5d30*/  ULDC UR59, c[0x0][0x9d8] ;  /* 0x00027600003b7ab9 */ /* 0x000fe20000000800 */
[----:B------:R-:W-:Y:S01]  /*5d40*/  ULDC UR33, c[0x0][0x988] ;  /* 0x0002620000217ab9 */ /* 0x000fe20000000800 */
[----:B------:R-:W-:-:S05]  /*5d50*/  ULDC UR58, c[0x0][0x9e0] ;  /* 0x00027800003a7ab9 */ /* 0x000fca0000000800 */
.L_x_1111:
[----:B------:R-:W-:Y:S01]  /*5d60*/  ISETP.NE.AND P2, PT, RZ, UR46, PT ;  /* 0x0000002eff007c0c */ /* 0x000fe2000bf45270 */
[----:B------:R-:W-:-:S04]  /*5d70*/  UISETP.NE.AND UP0, UPT, UR61, 0x1, UPT ;  /* 0x000000013d00788c */ /* 0x000fc8000bf05270 */
[----:B------:R-:W-:-:S04]  /*5d80*/  USEL UR50, URZ, 0x1, UP0 ;  /* 0x000000013f327887 */ /* 0x000fc80008000000 */
[----:B------:R-:W-:-:S04]  /*5d90*/  ULOP3.LUT UR50, UR28, UR50, URZ, 0x3c, !UPT ;  /* 0x000000321c327292 */ /* 0x000fc8000f8e3c3f */
[----:B------:R-:W-:Y:S08]  /*5da0*/  @P2 BRA `(.L_x_1093) ;  /* 0x0000000000382947 */ /* 0x000ff00003800000 */
[----:B------:R-:W-:Y:S05]  /*5db0*/  @!P0 BRA `(.L_x_1094) ;  /* 0x0000000000048947 */ /* 0x000fea0003800000 */
[----:B------:R-:W-:Y:S01]  /*5dc0*/  BPT.TRAP 0x1 ;  /* 0x000000040000795c */ /* 0x000fe20000300000 */
.L_x_1094:
        /* <DEDUP_REMOVED lines=9> */
.L_x_1095:
[----:B-1----:R-:W-:Y:S05]  /*5e60*/  @P1 BRA `(.L_x_1093) ;  /* 0x0000000000081947 */ /* 0x002fea0003800000 */
[----:B------:R-:W1:Y:S02]  /*5e70*/  SYNCS.PHASECHK.TRANS64.TRYWAIT P1, [UR6+0x2d830], R6 ;  /* 0x02d83006ff0075a7 */ /* 0x000e640008020146 */
[----:B-1----:R-:W-:Y:S05]  /*5e80*/  @!P1 BRA `(.L_x_1096) ;  /* 0x0000013800e49947 */ /* 0x002fea0003800000 */
.L_x_1093:
[----:B-1----:R-:W1:Y:S01]  /*5e90*/  S2R R7, SR_TID.X ;  /* 0x0000000000077919 */ /* 0x002e620000002100 */
[----:B------:R-:W-:Y:S01]  /*5ea0*/  UIADD3 UR49, UR61, 0x1, URZ ;  /* 0x000000013d317890 */ /* 0x000fe2000fffe03f */
[----:B------:R-:W-:Y:S01]  /*5eb0*/  UMOV UR7, 0x80000020 ;  /* 0x8000002000077882 */ /* 0x000fe20000000000 */
[----:B------:R-:W-:Y:S02]  /*5ec0*/  UMOV UR11, 0x80000020 ;  /* 0x80000020000b7882 */ /* 0x000fe40000000000 */
        /* <DEDUP_REMOVED lines=36> */
.L_x_1098:
[----:B------:R-:W-:Y:S01]  /*6110*/  ULEA UR6, UR61, UR41, 0x3 ;  /* 0x000000293d067291 */ /* 0x000fe2000f8e183f */
[----:B------:R-:W-:-:S05]  /*6120*/  IMAD.U32 R6, RZ, RZ, UR28 ;  /* 0x0000001cff067e24 */ /* 0x000fca000f8e00ff */
[----:B------:R-:W-:-:S04]  /*6130*/  SHF.L.U32 R6, R6, 0x1f, RZ ;  /* 0x0000001f06067819 */ /* 0x000fc800000006ff */
[----:B------:R0:W1:Y:S01]  /*6140*/  SYNCS.PHASECHK.TRANS64.TRYWAIT P1, [UR6+0x2d850], R6 ;  /* 0x02d85006ff0075a7 */ /* 0x0000620008020146 */
[----:B------:R-:W-:Y:S05]  /*6150*/  @!P0 BRA `(.L_x_1099) ;  /* 0x0000000000048947 */ /* 0x000fea0003800000 */
[----:B------:R-:W-:Y:S01]  /*6160*/  BPT.TRAP 0x1 ;  /* 0x000000040000795c */ /* 0x000fe20000300000 */
.L_x_1099:
[----:B-1----:R-:W-:Y:S05]  /*6170*/  @P1 BRA `(.L_x_1097) ;  /* 0x0000000000081947 */ /* 0x002fea0003800000 */
[----:B------:R-:W1:Y:S02]  /*6180*/  SYNCS.PHASECHK.TRANS64.TRYWAIT P1, [UR6+0x2d850], R6 ;  /* 0x02d85006ff0075a7 */ /* 0x000e640008020146 */
[----:B-1----:R-:W-:Y:S05]  /*6190*/  @!P1 BRA `(.L_x_1100) ;  /* 0x0000013800389947 */ /* 0x002fea0003800000 */
.L_x_1097:
[----:B------:R-:W-:Y:S01]  /*61a0*/  UIADD3 UR6, UR41, 0x400, URZ ;  /* 0x0000040029067890 */ /* 0x000fe2000fffe03f */
[----:B------:R-:W-:Y:S01]  /*61b0*/  WARPGROUP.ARRIVE ;  /* 0x00000000000079c5 */ /* 0x000fe20000000000 */
[----:B------:R-:W-:-:S05]  /*61c0*/  ULEA UR7, UR55, UR41, 0xd ;  /* 0x0000002937077291 */ /* 0x000fca000f8e683f */
[----:B------:R-:W1:Y:S01]  /*61d0*/  S2R R8, SR_TID.X ;  /* 0x0000000000087919 */ /* 0x000e620000002100 */
[----:B------:R-:W-:Y:S02]  /*61e0*/  USHF.R.U32.HI UR6, URZ, 0x4, UR6 ;  /* 0x000000043f067899 */ /* 0x000fe40008011606 */
[----:B------:R-:W-:Y:S02]  /*61f0*/  UIADD3 UR7, UR7, 0x21800, URZ ;  /* 0x0002180007077890 */ /* 0x000fe4000fffe03f */
[----:B------:R-:W-:Y:S02]  /*6200*/  ULOP3.LUT UR6, UR6, 0x3fff, URZ, 0xc0, !UPT ;  /* 0x00003fff06067892 */ /* 0x000fe4000f8ec03f */
[----:B------:R-:W-:Y:S02]  /*6210*/  USHF.R.U32.HI UR7, URZ, 0x4, UR7 ;  /* 0x000000043f077899 */ /* 0x000fe40008011607 */
[----:B------:R-:W-:Y:S02]  /*6220*/  ULOP3.LUT UR10, UR6, 0x2000000, URZ, 0xfc, !UPT ;  /* 0x02000000060a7892 */ /* 0x000fe4000f8efc3f */
[----:B------:R-:W-:-:S02]  /*6230*/  ULOP3.LUT UR6, UR7, 0x3fff, URZ, 0xc0, !UPT ;  /* 0x00003fff07067892 */ /* 0x000fc4000f8ec03f */
[----:B------:R-:W-:Y:S02]  /*6240*/  UIMAD UR7, UR61, 0x600, UR10 ;  /* 0x000006003d0778a4 */ /* 0x000fe4000f8e020a */
[----:B------:R-:W-:Y:S01]  /*6250*/  ULOP3.LUT UR6, UR6, 0x10000, URZ, 0xfc, !UPT ;  /* 0x0001000006067892 */ /* 0x000fe2000f8efc3f */
[----:B------:R-:W-:Y:S01]  /*6260*/  UMOV UR31, 0x80000020 ;  /* 0x80000020001f7882 */ /* 0x000fe20000000000 */
[----:B------:R-:W-:-:S03]  /*6270*/  UMOV UR29, 0x40000040 ;  /* 0x40000040001d7882 */ /* 0x000fc60000000000 */
        /* <DEDUP_REMOVED lines=60> */
.L_x_1101:
[----:B------:R-:W-:Y:S01]  /*6640*/  UISETP.NE.AND UP1, UPT, UR54, URZ, UPT ;  /* 0x0000003f3600728c */ /* 0x000fe2000bf25270 */
[----:B------:R-:W-:Y:S01]  /*6650*/  FMUL.FTZ R9, R27, UR59 ;  /* 0x0000003b1b097c20 */ /* 0x000fe20008410000 */
[----:B------:R-:W-:Y:S01]  /*6660*/  FMUL.FTZ R27, R39, UR59 ;  /* 0x0000003b271b7c20 */ /* 0x000fe20008410000 */
[----:B------:R-:W-:Y:S01]  /*6670*/  FMUL.FTZ R39, R51, UR59 ;  /* 0x0000003b33277c20 */ /* 0x000fe20008410000 */
[----:B------:R-:W-:Y:S02]  /*6680*/  VIADD R51, R137, UR39 ;  /* 0x0000002789337c36 */ /* 0x000fe40008000000 */
        /* <DEDUP_REMOVED lines=13> */
[----:B------:R-:W-:-:S02]  /*6760*/  IMAD.MOV.U32 R83, RZ, RZ, R51 ;  /* 0x000000ffff537224 */ /* 0x000fc400078e0033 */
[----:B------:R-:W-:Y:S01]  /*6770*/  FMUL.FTZ R32, R44, UR59 ;  /* 0x0000003b2c207c20 */ /* 0x000fe20008410000 */
[----:B------:R-:W-:Y:S01]  /*6780*/  @P1 IMAD.HI.U32 R50, R51, UR6, RZ ;  /* 0x0000000633321c27 */ /* 0x000fe2000f8e00ff */
[----:B------:R-:W-:-:S03]  /*6790*/  @UP1 ULDC UR6, c[0x0][0x450] ;  /* 0x0001140000061ab9 */ /* 0x000fc60000000800 */
[----:B------:R-:W-:Y:S01]  /*67a0*/  FMUL.FTZ R44, R56, UR59 ;  /* 0x0000003b382c7c20 */ /* 0x000fe20008410000 */
[----:B------:R-:W-:Y:S01]  /*67b0*/  FMUL.FTZ R56, R66, UR59 ;  /* 0x0000003b42387c20 */ /* 0x000fe20008410000 */
[----:B------:R-:W-:Y:S01]  /*67c0*/  FMUL.FTZ R66, R76, UR59 ;  /* 0x0000003b4c427c20 */ /* 0x000fe20008410000 */
[----:B------:R-:W-:Y:S01]  /*67d0*/  @P2 SHF.R.U32.HI R83, RZ, UR6, R50 ;  /* 0x00000006ff532c19 */ /* 0x000fe20008011632 */
[----:B------:R-:W-:Y:S01]  /*67e0*/  ULEA UR6, UR49, UR41, 0x3 ;  /* 0x0000002931067291 */ /* 0x000fe2000f8e183f */
[----:B------:R-:W-:Y:S01]  /*67f0*/  FMUL.FTZ R76, R84, UR59 ;  /* 0x0000003b544c7c20 */ /* 0x000fe20008410000 */
[----:B------:R-:W-:Y:S01]  /*6800*/  FMUL.FTZ R12, R30, UR59 ;  /* 0x0000003b1e0c7c20 */ /* 0x000fe20008410000 */
[----:B0-----:R-:W-:Y:S01]  /*6810*/  FMUL.FTZ R6, R24, UR59 ;  /* 0x0000003b18067c20 */ /* 0x001fe20008410000 */
[----:B------:R-:W-:Y:S01]  /*6820*/  UIADD3 UR6, UR6, 0x2d840, URZ ;  /* 0x0002d84006067890 */ /* 0x000fe2000fffe03f */
[----:B------:R-:W0:Y:S01]  /*6830*/  SHFL.IDX PT, R84, R83, RZ, 0x1c1f ;  /* 0x001c1fff53547589 */ /* 0x000e2200000e0000 */
        /* <DEDUP_REMOVED lines=39> */
[----:B------:R-:W-:-:S02]  /*6ab0*/  IMAD.SHL.U32 R74, R3, 0x80, RZ ;  /* 0x00000080034a7824 */ /* 0x000fc400078e00ff */
        /* <DEDUP_REMOVED lines=10> */
[----:B------:R-:W-:Y:S01]  /*6b60*/  IADD3 R50, -R17, 0x1, -R74 ;  /* 0x0000000111327810 */ /* 0x000fe20007ffe94a */
[----:B------:R-:W-:Y:S01]  /*6b70*/  SYNCS.ARRIVE.TRANS64.RED.A1T0 RZ, [UR6], RZ ;  /* 0x000000ffffff79a7 */ /* 0x000fe20008100406 */
[----:B------:R-:W-:-:S02]  /*6b80*/  ULOP3.LUT UR6, URZ, UR35, URZ, 0x33, !UPT ;  /* 0x000000233f067292 */ /* 0x000fc4000f8e333f */
[----:B------:R-:W-:-:S03]  /*6b90*/  IADD3 R81, -R81, UR38, R50 ;  /* 0x0000002651517c10 */ /* 0x000fc6000fffe132 */
[----:B------:R-:W2:Y:S02]  /*6ba0*/  MUFU.TANH R7, R7 ;  /* 0x0000000700077308 */ /* 0x000ea40000002400 */
[C---:B------:R-:W-:Y:S02]  /*6bb0*/  VIADD R82, R81.reuse, UR58 ;  /* 0x0000003a51527c36 */ /* 0x040fe40008000000 */
[----:B------:R-:W-:Y:S02]  /*6bc0*/  VIADD R81, R81, UR6 ;  /* 0x0000000651517c36 */ /* 0x000fe40008000000 */
[----:B0-----:R-:W-:Y:S02]  /*6bd0*/  IMAD.IADD R80, R82, 0x1, R84 ;  /* 0x0000000152507824 */ /* 0x001fe400078e0254 */
        /* <DEDUP_REMOVED lines=77> */
.L_x_1104:
[----:B------:R-:W-:-:S05]  /*70b0*/  IMAD.U32 R85, RZ, RZ, UR34 ;  /* 0x00000022ff557e24 */ /* 0x000fca000f8e00ff */
[----:B------:R-:W-:-:S13]  /*70c0*/  ISETP.NE.AND P1, PT, R85, 0x1, PT ;  /* 0x000000015500780c */ /* 0x000fda0003f25270 */
[----:B------:R-:W1:Y:S02]  /*70d0*/  @P1 LDC.64 R50, c[0x0][0x9e8] ;  /* 0x00027a00ff321b82 */ /* 0x000e640000000a00 */
[----:B-1----:R-:W-:-:S05]  /*70e0*/  @P1 IMAD.HI.U32 R50, R84, R50, RZ ;  /* 0x0000003254321227 */ /* 0x002fca00078e00ff */
[----:B------:R-:W-:-:S07]  /*70f0*/  @P1 SHF.R.U32.HI R84, RZ, R51, R50 ;  /* 0x00000033ff541219 */ /* 0x000fce0000011632 */
.L_x_1105:
[----:B------:R-:W-:Y:S05]  /*7100*/  BSYNC B0 ;  /* 0x0000000000007941 */ /* 0x000fea0003800000 */
.L_x_1103:
[----:B------:R-:W-:-:S04]  /*7110*/  IMAD R84, R84, R85, -R74 ;  /* 0x0000005554547224 */ /* 0x000fc800078e0a4a */
[----:B------:R-:W-:-:S05]  /*7120*/  IMAD.IADD R84, R84, 0x1, -R17 ;  /* 0x0000000154547824 */ /* 0x000fca00078e0a11 */
[----:B------:R-:W-:Y:S02]  /*7130*/  VIMNMX R79, R79, R84, !PT ;  /* 0x000000544f4f7248 */ /* 0x000fe40007fe0100 */
[----:B------:R-:W-:-:S07]  /*7140*/  VIADDMNMX R80, R84, R85, R80, PT ;  /* 0x0000005554507246 */ /* 0x000fce0003800150 */
.L_x_1102:
        /* <DEDUP_REMOVED lines=116> */
.L_x_1108:
[----:B------:R-:W-:-:S05]  /*7890*/  IMAD.U32 R79, RZ, RZ, UR34 ;  /* 0x00000022ff4f7e24 */ /* 0x000fca000f8e00ff */
[----:B------:R-:W-:-:S13]  /*78a0*/  ISETP.NE.AND P2, PT, R79, 0x1, PT ;  /* 0x000000014f00780c */ /* 0x000fda0003f45270 */
[----:B------:R-:W0:Y:S02]  /*78b0*/  @P2 LDC.64 R24, c[0x0][0x9e8] ;  /* 0x00027a00ff182b82 */ /* 0x000e240000000a00 */
[----:B0-----:R-:W-:-:S05]  /*78c0*/  @P2 IMAD.HI.U32 R24, R50, R24, RZ ;  /* 0x0000001832182227 */ /* 0x001fca00078e00ff */
[----:B------:R-:W-:-:S07]  /*78d0*/  @P2 SHF.R.U32.HI R50, RZ, R25, R24 ;  /* 0x00000019ff322219 */ /* 0x000fce0000011618 */
.L_x_1109:
[----:B------:R-:W-:Y:S05]  /*78e0*/  BSYNC B0 ;  /* 0x0000000000007941 */ /* 0x000fea0003800000 */
.L_x_1107:
[----:B------:R-:W-:-:S04]  /*78f0*/  IMAD R50, R50, R79, -R74 ;  /* 0x0000004f32327224 */ /* 0x000fc800078e0a4a */
[----:B------:R-:W-:-:S05]  /*7900*/  IMAD.IADD R50, R50, 0x1, -R17 ;  /* 0x0000000132327824 */ /* 0x000fca00078e0a11 */
[----:B------:R-:W-:Y:S02]  /*7910*/  VIMNMX R81, R81, R50, !PT ;  /* 0x0000003251517248 */ /* 0x000fe40007fe0100 */
[----:B------:R-:W-:-:S07]  /*7920*/  VIADDMNMX R82, R50, R79, R82, PT ;  /* 0x0000004f32527246 */ /* 0x000fce0003800152 */
.L_x_1106:
[----:B------:R-:W-:Y:S02]  /*7930*/  FMNMX.FTZ R24, R6, R4, !PT ;  /* 0x0000000406187209 */ /* 0x000fe40007810000 */
[----:B------:R-:W-:Y:S02]  /*7940*/  LOP3.LUT R16, R16, 0xf7ffffff, RZ, 0xc0, !PT ;  /* 0xf7ffffff10107812 */ /* 0x000fe400078ec0ff */
[----:B------:R-:W-:Y:S02]  /*7950*/  FMNMX.FTZ R24, R7, R24, !PT ;  /* 0x0000001807187209 */ /* 0x000fe40007810000 */
[----:B------:R-:W-:Y:S02]  /*7960*/  @P0 LOP3.LUT R16, R16, 0x8000000, RZ, 0xfc, !PT ;  /* 0x0800000010100812 */ /* 0x000fe400078efcff */
[----:B------:R-:W-:Y:S02]  /*7970*/  FMNMX.FTZ R24, R10, R24, !PT ;  /* 0x000000180a187209 */ /* 0x000fe40007810000 */
[----:B------:R-:W-:-:S02]  /*7980*/  ISETP.GT.AND P0, PT, R81, 0x59, P1 ;  /* 0x000000595100780c */ /* 0x000fc40000f04270 */
[----:B------:R-:W-:Y:S02]  /*7990*/  FMNMX.FTZ R24, R11, R24, !PT ;  /* 0x000000180b187209 */ /* 0x000fe40007810000 */
[C---:B------:R-:W-:Y:S02]  /*79a0*/  ISETP.GT.AND P4, PT, R81.reuse, 0x1, P1 ;  /* 0x000000015100780c */ /* 0x040fe40000f84270 */
[----:B------:R-:W-:Y:S02]  /*79b0*/  FMNMX.FTZ R24, R14, R24, !PT ;  /* 0x000000180e187209 */ /* 0x000fe40007810000 */
[----:B------:R-:W-:Y:S02]  /*79c0*/  ISETP.GT.AND P5, PT, R81, 0x8, P1 ;  /* 0x000000085100780c */ /* 0x000fe40000fa4270 */
[----:B------:R-:W-:Y:S02]  /*79d0*/  FMNMX.FTZ R24, R15, R24, !PT ;  /* 0x000000180f187209 */ /* 0x000fe40007810000 */
[----:B------:R-:W-:-:S02]  /*79e0*/  LOP3.LUT R16, R16, 0xbfffffff, RZ, 0xc0, !PT ;  /* 0xbfffffff10107812 */ /* 0x000fc400078ec0ff */
[----:B------:R-:W-:Y:S02]  /*79f0*/  FMNMX.FTZ R24, R51, R24, !PT ;  /* 0x0000001833187209 */ /* 0x000fe40007810000 */
[C---:B------:R-:W-:Y:S02]  /*7a00*/  ISETP.LT.OR P4, PT, R82.reuse, 0x2, P4 ;  /* 0x000000025200780c */ /* 0x040fe40002781670 */
[----:B------:R-:W-:Y:S02]  /*7a10*/  FMNMX.FTZ R24, R83, R24, !PT ;  /* 0x0000001853187209 */ /* 0x000fe40007810000 */
[----:B------:R-:W-:Y:S02]  /*7a20*/  ISETP.LT.OR P5, PT, R82, 0x9, P5 ;  /* 0x000000095200780c */ /* 0x000fe40002fa1670 */
[----:B------:R-:W-:Y:S02]  /*7a30*/  FMNMX.FTZ R24, R28, R24, !PT ;  /* 0x000000181c187209 */ /* 0x000fe40007810000 */
[----:B------:R-:W-:-:S02]  /*7a40*/  @P0 LOP3.LUT R16, R16, 0x40000000, RZ, 0xfc, !PT ;  /* 0x4000000010100812 */ /* 0x000fc400078efcff */
[----:B------:R-:W-:Y:S02]  /*7a50*/  FMNMX.FTZ R24, R29, R24, !PT ;  /* 0x000000181d187209 */ /* 0x000fe40007810000 */
[----:B------:R-:W-:Y:S02]  /*7a60*/  ISETP.GT.AND P0, PT, R81, 0x71, P1 ;  /* 0x000000715100780c */ /* 0x000fe40000f04270 */
[----:B------:R-:W-:Y:S02]  /*7a70*/  FMNMX.FTZ R24, R32, R24, !PT ;  /* 0x0000001820187209 */ /* 0x000fe40007810000 */
[----:B------:R-:W-:Y:S02]  /*7a80*/  FSEL R9, R9, -INF , !P4 ;  /* 0xff80000009097808 */ /* 0x000fe40006000000 */
[----:B------:R-:W-:Y:S02]  /*7a90*/  FMNMX.FTZ R24, R33, R24, !PT ;  /* 0x0000001821187209 */ /* 0x000fe40007810000 */
[----:B------:R-:W-:-:S02]  /*7aa0*/  FSEL R12, R12, -INF , !P5 ;  /* 0xff8000000c0c7808 */ /* 0x000fc40006800000 */
[----:B------:R-:W-:Y:S02]  /*7ab0*/  FMNMX.FTZ R24, R36, R24, !PT ;  /* 0x0000001824187209 */ /* 0x000fe40007810000 */
[----:B------:R-:W-:Y:S02]  /*7ac0*/  ISETP.GT.AND P6, PT, R81, 0x9, P1 ;  /* 0x000000095100780c */ /* 0x000fe40000fc4270 */
[----:B------:R-:W-:Y:S02]  /*7ad0*/  FMNMX.FTZ R24, R37, R24, !PT ;  /* 0x0000001825187209 */ /* 0x000fe40007810000 */
[C---:B------:R-:W-:Y:S02]  /*7ae0*/  ISETP.GT.AND P2, PT, R81.reuse, 0x10, P1 ;  /* 0x000000105100780c */ /* 0x040fe40000f44270 */
[----:B------:R-:W-:Y:S02]  /*7af0*/  FMNMX.FTZ R24, R40, R24, !PT ;  /* 0x0000001828187209 */ /* 0x000fe40007810000 */
[----:B------:R-:W-:-:S02]  /*7b00*/  ISETP.GT.AND P3, PT, R81, 0x11, P1 ;  /* 0x000000115100780c */ /* 0x000fc40000f64270 */
[----:B------:R-:W-:Y:S02]  /*7b10*/  FMNMX.FTZ R24, R41, R24, !PT ;  /* 0x0000001829187209 */ /* 0x000fe40007810000 */
[C---:B------:R-:W-:Y:S02]  /*7b20*/  ISETP.GT.AND P4, PT, R81.reuse, 0x18, P1 ;  /* 0x000000185100780c */ /* 0x040fe40000f84270 */
[----:B------:R-:W-:Y:S02]  /*7b30*/  FMNMX.FTZ R24, R44, R24, !PT ;  /* 0x000000182c187209 */ /* 0x000fe40007810000 */
[----:B------:R-:W-:Y:S02]  /*7b40*/  ISETP.GT.AND P5, PT, R81, 0x19, P1 ;  /* 0x000000195100780c */ /* 0x000fe40000fa4270 */
[----:B------:R-:W-:Y:S02]  /*7b50*/  FMNMX.FTZ R24, R45, R24, !PT ;  /* 0x000000182d187209 */ /* 0x000fe40007810000 */
[----:B------:R-:W-:-:S02]  /*7b60*/  ISETP.LT.OR P6, PT, R82, 0xa, P6 ;  /* 0x0000000a5200780c */ /* 0x000fc400037c1670 */
[----:B------:R-:W-:Y:S02]  /*7b70*/  FMNMX.FTZ R24, R48, R24, !PT ;  /* 0x0000001830187209 */ /* 0x000fe40007810000 */
[C---:B------:R-:W-:Y:S02]  /*7b80*/  ISETP.LT.OR P2, PT, R82.reuse, 0x11, P2 ;  /* 0x000000115200780c */ /* 0x040fe40001741670 */
[----:B------:R-:W-:Y:S02]  /*7b90*/  FMNMX.FTZ R24, R49, R24, !PT ;  /* 0x0000001831187209 */ /* 0x000fe40007810000 */
[----:B------:R-:W-:Y:S02]  /*7ba0*/  ISETP.LT.OR P3, PT, R82, 0x12, P3 ;  /* 0x000000125200780c */ /* 0x000fe40001f61670 */
[----:B------:R-:W-:Y:S02]  /*7bb0*/  FMNMX.FTZ R24, R54, R24, !PT ;  /* 0x0000001836187209 */ /* 0x000fe40007810000 */
[----:B------:R-:W-:-:S02]  /*7bc0*/  ISETP.LT.OR P4, PT, R82, 0x19, P4 ;  /* 0x000000195200780c */ /* 0x000fc40002781670 */
[----:B------:R-:W-:Y:S02]  /*7bd0*/  FMNMX.FTZ R24, R55, R24, !PT ;  /* 0x0000001837187209 */ /* 0x000fe40007810000 */
[----:B------:R-:W-:Y:S02]  /*7be0*/  ISETP.LT.OR P5, PT, R82, 0x1a, P5 ;  /* 0x0000001a5200780c */ /* 0x000fe40002fa1670 */
[----:B------:R-:W-:Y:S02]  /*7bf0*/  FMNMX.FTZ R24, R58, R24, !PT ;  /* 0x000000183a187209 */ /* 0x000fe40007810000 */
[----:B------:R-:W-:Y:S02]  /*7c00*/  LOP3.LUT R16, R16, 0xfffffffd, RZ, 0xc0, !PT ;  /* 0xfffffffd10107812 */ /* 0x000fe400078ec0ff */
[----:B------:R-:W-:Y:S02]  /*7c10*/  FSEL R13, R13, -INF , !P6 ;  /* 0xff8000000d0d7808 */ /* 0x000fe40007000000 */
[----:B------:R-:W-:-:S02]  /*7c20*/  FSEL R20, R20, -INF , !P2 ;  /* 0xff80000014147808 */ /* 0x000fc40005000000 */
[----:B------:R-:W-:Y:S02]  /*7c30*/  FSEL R21, R21, -INF , !P3 ;  /* 0xff80000015157808 */ /* 0x000fe40005800000 */
[----:B------:R-:W-:Y:S02]  /*7c40*/  FSEL R26, R26, -INF , !P4 ;  /* 0xff8000001a1a7808 */ /* 0x000fe40006000000 */
[----:B------:R-:W-:Y:S02]  /*7c50*/  FSEL R27, R27, -INF , !P5 ;  /* 0xff8000001b1b7808 */ /* 0x000fe40006800000 */
[C---:B------:R-:W-:Y:S02]  /*7c60*/  ISETP.GT.AND P6, PT, R81.reuse, 0x20, P1 ;  /* 0x000000205100780c */ /* 0x040fe40000fc4270 */
[C---:B------:R-:W-:Y:S02]  /*7c70*/  ISETP.GT.AND P2, PT, R81.reuse, 0x21, P1 ;  /* 0x000000215100780c */ /* 0x040fe40000f44270 */
[----:B------:R-:W-:-:S02]  /*7c80*/  ISETP.GT.AND P3, PT, R81, 0x28, P1 ;  /* 0x000000285100780c */ /* 0x000fc40000f64270 */
[C---:B------:R-:W-:Y:S02]  /*7c90*/  ISETP.GT.AND P4, PT, R81.reuse, 0x29, P1 ;  /* 0x000000295100780c */ /* 0x040fe40000f84270 */
[----:B------:R-:W-:Y:S02]  /*7ca0*/  ISETP.GT.AND P5, PT, R81, 0x30, P1 ;  /* 0x000000305100780c */ /* 0x000fe40000fa4270 */
[----:B------:R-:W-:Y:S02]  /*7cb0*/  FMNMX.FTZ R24, R59, R24, !PT ;  /* 0x000000183b187209 */ /* 0x000fe40007810000 */
[----:B------:R-:W-:Y:S02]  /*7cc0*/  @P0 LOP3.LUT R16, R16, 0x2, RZ, 0xfc, !PT ;  /* 0x0000000210100812 */ /* 0x000fe400078efcff */
[----:B------:R-:W-:Y:S02]  /*7cd0*/  ISETP.GT.AND P0, PT, R81, 0x78, P1 ;  /* 0x000000785100780c */ /* 0x000fe40000f04270 */
[----:B------:R-:W-:-:S02]  /*7ce0*/  ISETP.LT.OR P6, PT, R82, 0x21, P6 ;  /* 0x000000215200780c */ /* 0x000fc400037c1670 */
[C---:B------:R-:W-:Y:S02]  /*7cf0*/  ISETP.LT.OR P2, PT, R82.reuse, 0x22, P2 ;  /* 0x000000225200780c */ /* 0x040fe40001741670 */
[C---:B------:R-:W-:Y:S02]  /*7d00*/  ISETP.LT.OR P3, PT, R82.reuse, 0x29, P3 ;  /* 0x000000295200780c */ /* 0x040fe40001f61670 */
[C---:B------:R-:W-:Y:S02]  /*7d10*/  ISETP.LT.OR P4, PT, R82.reuse, 0x2a, P4 ;  /* 0x0000002a5200780c */ /* 0x040fe40002781670 */
[----:B------:R-:W-:Y:S02]  /*7d20*/  ISETP.LT.OR P5, PT, R82, 0x31, P5 ;  /* 0x000000315200780c */ /* 0x000fe40002fa1670 */
[----:B------:R-:W-:Y:S02]  /*7d30*/  FMNMX.FTZ R24, R62, R24, !PT ;  /* 0x000000183e187209 */ /* 0x000fe40007810000 */
[----:B------:R-:W-:-:S02]  /*7d40*/  FSEL R30, R30, -INF , !P6 ;  /* 0xff8000001e1e7808 */ /* 0x000fc40007000000 */
[----:B------:R-:W-:Y:S02]  /*7d50*/  FSEL R31, R31, -INF , !P2 ;  /* 0xff8000001f1f7808 */ /* 0x000fe40005000000 */
[----:B------:R-:W-:Y:S02]  /*7d60*/  FSEL R34, R34, -INF , !P3 ;  /* 0xff80000022227808 */ /* 0x000fe40005800000 */
[----:B------:R-:W-:Y:S02]  /*7d70*/  FSEL R35, R35, -INF , !P4 ;  /* 0xff80000023237808 */ /* 0x000fe40006000000 */
[----:B------:R-:W-:Y:S02]  /*7d80*/  FSEL R38, R38, -INF , !P5 ;  /* 0xff80000026267808 */ /* 0x000fe40006800000 */
[----:B------:R-:W-:Y:S02]  /*7d90*/  FMNMX.FTZ R24, R63, R24, !PT ;  /* 0x000000183f187209 */ /* 0x000fe40007810000 */
[----:B------:R-:W-:-:S02]  /*7da0*/  ISETP.GT.AND P6, PT, R81, 0x31, P1 ;  /* 0x000000315100780c */ /* 0x000fc40000fc4270 */
[C---:B------:R-:W-:Y:S02]  /*7db0*/  ISETP.GT.AND P2, PT, R81.reuse, 0x38, P1 ;  /* 0x000000385100780c */ /* 0x040fe40000f44270 */
[C---:B------:R-:W-:Y:S02]  /*7dc0*/  ISETP.GT.AND P3, PT, R81.reuse, 0x39, P1 ;  /* 0x000000395100780c */ /* 0x040fe40000f64270 */
[C---:B------:R-:W-:Y:S02]  /*7dd0*/  ISETP.GT.AND P4, PT, R81.reuse, 0x40, P1 ;  /* 0x000000405100780c */ /* 0x040fe40000f84270 */
[----:B------:R-:W-:Y:S02]  /*7de0*/  ISETP.GT.AND P5, PT, R81, 0x41, P1 ;  /* 0x000000415100780c */ /* 0x000fe40000fa4270 */
[----:B------:R-:W-:Y:S02]  /*7df0*/  LOP3.LUT R16, R16, 0xfffffff7, RZ, 0xc0, !PT ;  /* 0xfffffff710107812 */ /* 0x000fe400078ec0ff */
[----:B------:R-:W-:-:S02]  /*7e00*/  FMNMX.FTZ R24, R66, R24, !PT ;  /* 0x0000001842187209 */ /* 0x000fc40007810000 */
[C---:B------:R-:W-:Y:S02]  /*7e10*/  ISETP.LT.OR P6, PT, R82.reuse, 0x32, P6 ;  /* 0x000000325200780c */ /* 0x040fe400037c1670 */
[C---:B------:R-:W-:Y:S02]  /*7e20*/  ISETP.LT.OR P2, PT, R82.reuse, 0x39, P2 ;  /* 0x000000395200780c */ /* 0x040fe40001741670 */
[C---:B------:R-:W-:Y:S02]  /*7e30*/  ISETP.LT.OR P3, PT, R82.reuse, 0x3a, P3 ;  /* 0x0000003a5200780c */ /* 0x040fe40001f61670 */
[C---:B------:R-:W-:Y:S02]  /*7e40*/  ISETP.LT.OR P4, PT, R82.reuse, 0x41, P4 ;  /* 0x000000415200780c */ /* 0x040fe40002781670 */
[----:B------:R-:W-:Y:S02]  /*7e50*/  ISETP.LT.OR P5, PT, R82, 0x42, P5 ;  /* 0x000000425200780c */ /* 0x000fe40002fa1670 */
[----:B------:R-:W-:-:S02]  /*7e60*/  @P0 LOP3.LUT R16, R16, 0x8, RZ, 0xfc, !PT ;  /* 0x0000000810100812 */ /* 0x000fc400078efcff */
[----:B------:R-:W-:Y:S02]  /*7e70*/  ISETP.GT.AND P0, PT, R81, RZ, P1 ;  /* 0x000000ff5100720c */ /* 0x000fe40000f04270 */
[----:B------:R-:W-:Y:S02]  /*7e80*/  FMNMX.FTZ R24, R67, R24, !PT ;  /* 0x0000001843187209 */ /* 0x000fe40007810000 */
[----:B------:R-:W-:Y:S02]  /*7e90*/  FSEL R39, R39, -INF , !P6 ;  /* 0xff80000027277808 */ /* 0x000fe40007000000 */
[----:B------:R-:W-:Y:S02]  /*7ea0*/  FSEL R42, R42, -INF , !P2 ;  /* 0xff8000002a2a7808 */ /* 0x000fe40005000000 */
[----:B------:R-:W-:Y:S02]  /*7eb0*/  FSEL R43, R43, -INF , !P3 ;  /* 0xff8000002b2b7808 */ /* 0x000fe40005800000 */
[----:B------:R-:W-:-:S02]  /*7ec0*/  FSEL R46, R46, -INF , !P4 ;  /* 0xff8000002e2e7808 */ /* 0x000fc40006000000 */
[----:B------:R-:W-:Y:S02]  /*7ed0*/  FSEL R47, R47, -INF , !P5 ;  /* 0xff8000002f2f7808 */ /* 0x000fe40006800000 */
[C---:B------:R-:W-:Y:S02]  /*7ee0*/  ISETP.GT.AND P6, PT, R81.reuse, 0x48, P1 ;  /* 0x000000485100780c */ /* 0x040fe40000fc4270 */
[C---:B------:R-:W-:Y:S02]  /*7ef0*/  ISETP.GT.AND P2, PT, R81.reuse, 0x49, P1 ;  /* 0x000000495100780c */ /* 0x040fe40000f44270 */
[C---:B------:R-:W-:Y:S02]  /*7f00*/  ISETP.GT.AND P3, PT, R81.reuse, 0x50, P1 ;  /* 0x000000505100780c */ /* 0x040fe40000f64270 */
[C---:B------:R-:W-:Y:S02]  /*7f10*/  ISETP.GT.AND P4, PT, R81.reuse, 0x51, P1 ;  /* 0x000000515100780c */ /* 0x040fe40000f84270 */
[----:B------:R-:W-:-:S02]  /*7f20*/  ISETP.GT.AND P5, PT, R81, 0x58, P1 ;  /* 0x000000585100780c */ /* 0x000fc40000fa4270 */
[----:B------:R-:W-:Y:S02]  /*7f30*/  FMNMX.FTZ R24, R70, R24, !PT ;  /* 0x0000001846187209 */ /* 0x000fe40007810000 */
[C---:B------:R-:W-:Y:S02]  /*7f40*/  ISETP.LT.OR P6, PT, R82.reuse, 0x49, P6 ;  /* 0x000000495200780c */ /* 0x040fe400037c1670 */
[C---:B------:R-:W-:Y:S02]  /*7f50*/  ISETP.LT.OR P2, PT, R82.reuse, 0x4a, P2 ;  /* 0x0000004a5200780c */ /* 0x040fe40001741670 */
[C---:B------:R-:W-:Y:S02]  /*7f60*/  ISETP.LT.OR P3, PT, R82.reuse, 0x51, P3 ;  /* 0x000000515200780c */ /* 0x040fe40001f61670 */
[C---:B------:R-:W-:Y:S02]  /*7f70*/  ISETP.LT.OR P4, PT, R82.reuse, 0x52, P4 ;  /* 0x000000525200780c */ /* 0x040fe40002781670 */
[----:B------:R-:W-:-:S02]  /*7f80*/  ISETP.LT.OR P5, PT, R82, 0x59, P5 ;  /* 0x000000595200780c */ /* 0x000fc40002fa1670 */
[----:B------:R-:W-:Y:S02]  /*7f90*/  FMNMX.FTZ R24, R71, R24, !PT ;  /* 0x0000001847187209 */ /* 0x000fe40007810000 */
[----:B------:R-:W-:Y:S02]  /*7fa0*/  LOP3.LUT R16, R16, 0xffffff7f, RZ, 0xc0, !PT ;  /* 0xffffff7f10107812 */ /* 0x000fe400078ec0ff */
        /* <DEDUP_REMOVED lines=10> */
[----:B------:R-:W-:Y:S02]  /*8050*/  ISETP.GT.AND P1, PT, R81, 0x79, P1 ;  /* 0x000000795100780c */ /* 0x000fe40000f24270 */
[----:B------:R-:W-:Y:S02]  /*8060*/  FMNMX.FTZ R24, R76, R24, !PT ;  /* 0x000000184c187209 */ /* 0x000fe40007810000 */
[----:B------:R-:W-:Y:S02]  /*8070*/  @P0 LOP3.LUT R16, R16, 0x80, RZ, 0xfc, !PT ;  /* 0x0000008010100812 */ /* 0x000fe400078efcff */
[----:B------:R-:W-:Y:S02]  /*8080*/  FMNMX.FTZ R24, R75, R24, !PT ;  /* 0x000000184b187209 */ /* 0x000fe40007810000 */
[C---:B------:R-:W-:Y:S02]  /*8090*/  LOP3.LUT P0, RZ, R16.reuse, 0x40000000, RZ, 0xc0, !PT ;  /* 0x4000000010ff7812 */ /* 0x040fe4000780c0ff */
[----:B------:R-:W-:Y:S01]  /*80a0*/  LOP3.LUT R16, R16, 0xffffffdf, RZ, 0xc0, !PT ;  /* 0xffffffdf10107812 */ /* 0x000fe200078ec0ff */
[----:B------:R-:W0:Y:S01]  /*80b0*/  SHFL.BFLY PT, R25, R24, 0x2, 0x1f ;  /* 0x0c401f0018197f89 */ /* 0x000e2200000e0000 */
[----:B------:R-:W-:-:S02]  /*80c0*/  ISETP.LT.OR P0, PT, R82, 0x5a, P0 ;  /* 0x0000005a5200780c */ /* 0x000fc40000701670 */
[----:B------:R-:W-:Y:S02]  /*80d0*/  @P1 LOP3.LUT R16, R16, 0x20, RZ, 0xfc, !PT ;  /* 0x0000002010101812 */ /* 0x000fe400078efcff */
[----:B------:R-:W-:Y:S02]  /*80e0*/  ISETP.LT.OR P6, PT, R82, 0x71, P6 ;  /* 0x000000715200780c */ /* 0x000fe400037c1670 */
[C---:B------:R-:W-:Y:S02]  /*80f0*/  LOP3.LUT P1, RZ, R16.reuse, 0x2, RZ, 0xc0, !PT ;  /* 0x0000000210ff7812 */ /* 0x040fe4000782c0ff */
[----:B------:R-:W-:Y:S02]  /*8100*/  LOP3.LUT R16, R16, 0xfffffeff, RZ, 0xc0, !PT ;  /* 0xfffffeff10107812 */ /* 0x000fe400078ec0ff */
[----:B------:R-:W-:-:S03]  /*8110*/  ISETP.LT.OR P1, PT, R82, 0x72, P1 ;  /* 0x000000725200780c */ /* 0x000fc60000f21670 */
[----:B------:R-:W-:Y:S02]  /*8120*/  @P0 LOP3.LUT R16, R16, 0x100, RZ, 0xfc, !PT ;  /* 0x0000010010100812 */ /* 0x000fe400078efcff */
[----:B------:R-:W-:Y:S02]  /*8130*/  ISETP.LT.OR P0, PT, R82, 0x61, P2 ;  /* 0x000000615200780c */ /* 0x000fe40001701670 */
[C---:B------:R-:W-:Y:S02]  /*8140*/  LOP3.LUT P2, RZ, R16.reuse, 0x8, RZ, 0xc0, !PT ;  /* 0x0000000810ff7812 */ /* 0x040fe4000784c0ff */
[----:B------:R-:W-:Y:S02]  /*8150*/  LOP3.LUT R16, R16, 0xffffffbf, RZ, 0xc0, !PT ;  /* 0xffffffbf10107812 */ /* 0x000fe400078ec0ff */
[----:B------:R-:W-:Y:S02]  /*8160*/  ISETP.LT.OR P2, PT, R82, 0x79, P2 ;  /* 0x000000795200780c */ /* 0x000fe40001741670 */
[----:B0-----:R-:W-:-:S02]  /*8170*/  FMNMX.FTZ R24, R24, R25, !PT ;  /* 0x0000001918187209 */ /* 0x001fc40007810000 */
[----:B------:R-:W-:Y:S02]  /*8180*/  FSEL R73, R73, -INF , !P1 ;  /* 0xff80000049497808 */ /* 0x000fe40004800000 */
[----:B------:R-:W-:Y:S01]  /*8190*/  FSEL R77, R77, -INF , !P2 ;  /* 0xff8000004d4d7808 */ /* 0x000fe20005000000 */
[----:B------:R-:W0:Y:S01]  /*81a0*/  SHFL.BFLY PT, R25, R24, 0x1, 0x1f ;  /* 0x0c201f0018197f89 */ /* 0x000e2200000e0000 */
[----:B------:R-:W-:Y:S02]  /*81b0*/  @P0 LOP3.LUT R16, R16, 0x40, RZ, 0xfc, !PT ;  /* 0x0000004010100812 */ /* 0x000fe400078efcff */
[----:B------:R-:W-:Y:S02]  /*81c0*/  ISETP.LT.OR P0, PT, R82, 0x62, P3 ;  /* 0x000000625200780c */ /* 0x000fe40001f01670 */
[C---:B------:R-:W-:Y:S02]  /*81d0*/  LOP3.LUT P3, RZ, R16.reuse, 0x80, RZ, 0xc0, !PT ;  /* 0x0000008010ff7812 */ /* 0x040fe4000786c0ff */
[----:B------:R-:W-:-:S02]  /*81e0*/  LOP3.LUT R16, R16, 0xffffffef, RZ, 0xc0, !PT ;  /* 0xffffffef10107812 */ /* 0x000fc400078ec0ff */
[----:B------:R-:W-:-:S04]  /*81f0*/  ISETP.LT.OR P3, PT, R82, 0x1, P3 ;  /* 0x000000015200780c */ /* 0x000fc80001f61670 */
[----:B------:R-:W-:-:S03]  /*8200*/  FSEL R8, R8, -INF , !P3 ;  /* 0xff80000008087808 */ /* 0x000fc60005800000 */
[----:B------:R-:W-:Y:S02]  /*8210*/  @P0 LOP3.LUT R16, R16, 0x10, RZ, 0xfc, !PT ;  /* 0x0000001010100812 */ /* 0x000fe400078efcff */
[----:B------:R-:W-:Y:S02]  /*8220*/  ISETP.LT.OR P0, PT, R82, 0x69, P4 ;  /* 0x000000695200780c */ /* 0x000fe40002701670 */
[C---:B------:R-:W-:Y:S02]  /*8230*/  LOP3.LUT P4, RZ, R16.reuse, 0x20, RZ, 0xc0, !PT ;  /* 0x0000002010ff7812 */ /* 0x040fe4000788c0ff */
[----:B------:R-:W-:Y:S02]  /*8240*/  LOP3.LUT R16, R16, 0xfffffffb, RZ, 0xc0, !PT ;  /* 0xfffffffb10107812 */ /* 0x000fe400078ec0ff */
[----:B0-----:R-:W-:Y:S02]  /*8250*/  FMNMX.FTZ R24, R24, R25, !PT ;  /* 0x0000001918187209 */ /* 0x001fe40007810000 */
[----:B------:R-:W-:-:S03]  /*8260*/  ISETP.LT.OR P4, PT, R82, 0x7a, P4 ;  /* 0x0000007a5200780c */ /* 0x000fc60002781670 */
[----:B------:R-:W-:Y:S01]  /*8270*/  FMUL.FTZ R50, R24, UR33 ;  /* 0x0000002118327c20 */ /* 0x000fe20008410000 */
[----:B------:R-:W-:Y:S02]  /*8280*/  FSEL R78, R78, -INF , !P4 ;  /* 0xff8000004e4e7808 */ /* 0x000fe40006000000 */
[----:B------:R-:W-:Y:S02]  /*8290*/  @P0 LOP3.LUT R16, R16, 0x4, RZ, 0xfc, !PT ;  /* 0x0000000410100812 */ /* 0x000fe400078efcff */
[----:B------:R-:W-:Y:S02]  /*82a0*/  ISETP.LT.OR P0, PT, R82, 0x6a, P5 ;  /* 0x0000006a5200780c */ /* 0x000fe40002f01670 */
[----:B------:R-:W-:Y:S02]  /*82b0*/  FSETP.NEU.FTZ.AND P5, PT, R24, -INF , PT ;  /* 0xff8000001800780b */ /* 0x000fe40003fbd000 */
[----:B------:R-:W-:Y:S02]  /*82c0*/  LOP3.LUT R16, R16, 0xefffffff, RZ, 0xc0, !PT ;  /* 0xefffffff10107812 */ /* 0x000fe400078ec0ff */
[----:B------:R-:W-:-:S02]  /*82d0*/  FSEL R25, R24, RZ, P5 ;  /* 0x000000ff18197208 */ /* 0x000fc40002800000 */
[----:B------:R-:W-:-:S03]  /*82e0*/  FSEL R50, R50, RZ, P5 ;  /* 0x000000ff32327208 */ /* 0x000fc60002800000 */
[----:B------:R-:W-:Y:S01]  /*82f0*/  FADD.FTZ R4, -R25, R4 ;  /* 0x0000000419047221 */ /* 0x000fe20000010100 */
[----:B------:R-:W-:Y:S01]  /*8300*/  FMNMX.FTZ R25, R8, R5, !PT ;  /* 0x0000000508197209 */ /* 0x000fe20007810000 */
[--C-:B------:R-:W-:Y:S01]  /*8310*/  FFMA.FTZ R6, R6, UR33, -R50.reuse ;  /* 0x0000002106067c23 */ /* 0x100fe20008010832 */
[----:B------:R-:W-:Y:S01]  /*8320*/  @P0 LOP3.LUT R16, R16, 0x10000000, RZ, 0xfc, !PT ;  /* 0x1000000010100812 */ /* 0x000fe200078efcff */
[--C-:B------:R-:W-:Y:S01]  /*8330*/  FFMA.FTZ R7, R7, UR33, -R50.reuse ;  /* 0x0000002107077c23 */ /* 0x100fe20008010832 */
[----:B------:R-:W-:Y:S01]  /*8340*/  FMNMX.FTZ R25, R9, R25, !PT ;  /* 0x0000001909197209 */ /* 0x000fe20007810000 */
[--C-:B------:R-:W-:Y:S01]  /*8350*/  FFMA.FTZ R10, R10, UR33, -R50.reuse ;  /* 0x000000210a0a7c23 */ /* 0x100fe20008010832 */
[----:B------:R-:W-:Y:S01]  /*8360*/  LOP3.LUT R16, R16, 0xdfffffff, RZ, 0xc0, !PT ;  /* 0xdfffffff10107812 */ /* 0x000fe200078ec0ff */
[--C-:B------:R-:W-:Y:S01]  /*8370*/  FFMA.FTZ R11, R11, UR33, -R50.reuse ;  /* 0x000000210b0b7c23 */ /* 0x100fe20008010832 */
[----:B------:R-:W-:Y:S01]  /*8380*/  FMNMX.FTZ R25, R12, R25, !PT ;  /* 0x000000190c197209 */ /* 0x000fe20007810000 */
[--C-:B------:R-:W-:Y:S01]  /*8390*/  FFMA.FTZ R14, R14, UR33, -R50.reuse ;  /* 0x000000210e0e7c23 */ /* 0x100fe20008010832 */
[----:B------:R-:W-:Y:S01]  /*83a0*/  @P6 LOP3.LUT R16, R16, 0x20000000, RZ, 0xfc, !PT ;  /* 0x2000000010106812 */ /* 0x000fe200078efcff */
[--C-:B------:R-:W-:Y:S01]  /*83b0*/  FFMA.FTZ R15, R15, UR33, -R50.reuse ;  /* 0x000000210f0f7c23 */ /* 0x100fe20008010832 */
[----:B------:R-:W-:Y:S01]  /*83c0*/  FMNMX.FTZ R25, R13, R25, !PT ;  /* 0x000000190d197209 */ /* 0x000fe20007810000 */
[--C-:B------:R-:W-:Y:S01]  /*83d0*/  FFMA.FTZ R51, R51, UR33, -R50.reuse ;  /* 0x0000002133337c23 */ /* 0x100fe20008010832 */
[----:B------:R-:W-:Y:S01]  /*83e0*/  LOP3.LUT P6, RZ, R16, 0x100, RZ, 0xc0, !PT ;  /* 0x0000010010ff7812 */ /* 0x000fe200078cc0ff */
[--C-:B------:R-:W-:Y:S01]  /*83f0*/  FFMA.FTZ R83, R83, UR33, -R50.reuse ;  /* 0x0000002153537c23 */ /* 0x100fe20008010832 */
[----:B------:R-:W-:Y:S01]  /*8400*/  FMNMX.FTZ R25, R20, R25, !PT ;  /* 0x0000001914197209 */ /* 0x000fe20007810000 */
[--C-:B------:R-:W-:Y:S01]  /*8410*/  FFMA.FTZ R28, R28, UR33, -R50.reuse ;  /* 0x000000211c1c7c23 */ /* 0x100fe20008010832 */
[----:B------:R-:W-:Y:S01]  /*8420*/  LOP3.LUT P0, RZ, R16, 0x40, RZ, 0xc0, !PT ;  /* 0x0000004010ff7812 */ /* 0x000fe2000780c0ff */
[--C-:B------:R-:W-:Y:S01]  /*8430*/  FFMA.FTZ R29, R29, UR33, -R50.reuse ;  /* 0x000000211d1d7c23 */ /* 0x100fe20008010832 */
[----:B------:R-:W-:Y:S01]  /*8440*/  FMNMX.FTZ R25, R21, R25, !PT ;  /* 0x0000001915197209 */ /* 0x000fe20007810000 */
[--C-:B------:R-:W-:Y:S01]  /*8450*/  FFMA.FTZ R32, R32, UR33, -R50.reuse ;  /* 0x0000002120207c23 */ /* 0x100fe20008010832 */
[----:B------:R-:W-:Y:S01]  /*8460*/  FSEL R61, R61, -INF , !P6 ;  /* 0xff8000003d3d7808 */ /* 0x000fe20007000000 */
        /* <DEDUP_REMOVED lines=39> */
[----:B------:R-:W-:Y:S01]  /*86e0*/  FFMA.FTZ R50, R75, UR33, -R50 ;  /* 0x000000214b327c23 */ /* 0x000fe20008010832 */
[----:B------:R-:W-:Y:S01]  /*86f0*/  FMUL.FTZ R75, R4, UR33 ;  /* 0x00000021044b7c20 */ /* 0x000fe20008410000 */
[----:B------:R-:W-:Y:S01]  /*8700*/  FMNMX.FTZ R25, R46, R25, !PT ;  /* 0x000000192e197209 */ /* 0x000fe20007810000 */
[----:B------:R-:W-:Y:S01]  /*8710*/  MUFU.EX2 R6, R6 ;  /* 0x0000000600067308 */ /* 0x000fe20000000800 */
[----:B------:R-:W-:-:S02]  /*8720*/  LOP3.LUT P0, RZ, R16, 0x8000000, RZ, 0xc0, !PT ;  /* 0x0800000010ff7812 */ /* 0x000fc4000780c0ff */
        /* <DEDUP_REMOVED lines=22> */
[----:B------:R-:W0:Y:S01]  /*8890*/  SHFL.BFLY PT, R74, R25, 0x2, 0x1f ;  /* 0x0c401f00194a7f89 */ /* 0x000e2200000e0000 */
[----:B------:R-:W-:Y:S08]  /*88a0*/  MUFU.EX2 R28, R28 ;  /* 0x0000001c001c7308 */ /* 0x000ff00000000800 */
[----:B------:R-:W-:Y:S08]  /*88b0*/  MUFU.EX2 R29, R29 ;  /* 0x0000001d001d7308 */ /* 0x000ff00000000800 */
[----:B------:R-:W-:Y:S01]  /*88c0*/  MUFU.EX2 R32, R32 ;  /* 0x0000002000207308 */ /* 0x000fe20000000800 */
[----:B0-----:R-:W-:-:S07]  /*88d0*/  FMNMX.FTZ R25, R25, R74, !PT ;  /* 0x0000004a19197209 */ /* 0x001fce0007810000 */
[----:B------:R-:W-:Y:S01]  /*88e0*/  MUFU.EX2 R33, R33 ;  /* 0x0000002100217308 */ /* 0x000fe20000000800 */
[----:B------:R-:W0:Y:S07]  /*88f0*/  SHFL.BFLY PT, R74, R25, 0x1, 0x1f ;  /* 0x0c201f00194a7f89 */ /* 0x000e2e00000e0000 */
[----:B------:R-:W-:Y:S08]  /*8900*/  MUFU.EX2 R36, R36 ;  /* 0x0000002400247308 */ /* 0x000ff00000000800 */
[----:B------:R-:W-:Y:S08]  /*8910*/  MUFU.EX2 R37, R37 ;  /* 0x0000002500257308 */ /* 0x000ff00000000800 */
[----:B------:R-:W-:Y:S01]  /*8920*/  MUFU.EX2 R40, R40 ;  /* 0x0000002800287308 */ /* 0x000fe20000000800 */
[----:B0-----:R-:W-:-:S04]  /*8930*/  FMNMX.FTZ R25, R25, R74, !PT ;  /* 0x0000004a19197209 */ /* 0x001fc80007810000 */
[----:B------:R-:W-:-:S03]  /*8940*/  FSETP.NEU.FTZ.AND P1, PT, R25, -INF , PT ;  /* 0xff8000001900780b */ /* 0x000fc60003f3d000 */
[----:B------:R-:W-:Y:S01]  /*8950*/  MUFU.EX2 R41, R41 ;  /* 0x0000002900297308 */ /* 0x000fe20000000800 */
[----:B------:R-:W-:-:S05]  /*8960*/  FSEL R74, R25, RZ, P1 ;  /* 0x000000ff194a7208 */ /* 0x000fca0000800000 */
[----:B------:R-:W-:Y:S01]  /*8970*/  FADD.FTZ R5, -R74, R5 ;  /* 0x000000054a057221 */ /* 0x000fe20000010100 */
[----:B------:R-:W-:Y:S01]  /*8980*/  FMUL.FTZ R74, R25, UR33 ;  /* 0x00000021194a7c20 */ /* 0x000fe20008410000 */
[----:B------:R-:W-:Y:S02]  /*8990*/  MUFU.EX2 R44, R44 ;  /* 0x0000002c002c7308 */ /* 0x000fe40000000800 */
[----:B------:R-:W-:Y:S02]  /*89a0*/  FMUL.FTZ R5, R5, UR33 ;  /* 0x0000002105057c20 */ /* 0x000fe40008410000 */
[----:B------:R-:W-:-:S04]  /*89b0*/  FSEL R4, R74, RZ, P1 ;  /* 0x000000ff4a047208 */ /* 0x000fc80000800000 */
        /* <DEDUP_REMOVED lines=33> */
[----:B------:R-:W-:Y:S01]  /*8bd0*/  MUFU.EX2 R75, R8 ;  /* 0x00000008004b7308 */ /* 0x000fe20000000800 */
[----:B0-----:R-:W-:-:S04]  /*8be0*/  FFMA.FTZ R2, R74, R2, R6 ;  /* 0x000000024a027223 */ /* 0x001fc80000010006 */
[----:B------:R-:W-:-:S03]  /*8bf0*/  FADD.FTZ R2, R7, R2 ;  /* 0x0000000207027221 */ /* 0x000fc60000010000 */
[----:B------:R-:W-:Y:S08]  /*8c00*/  MUFU.EX2 R4, R12 ;  /* 0x0000000c00047308 */ /* 0x000ff00000000800 */
[----:B------:R-:W0:Y:S08]  /*8c10*/  MUFU.EX2 R12, R5 ;  /* 0x00000005000c7308 */ /* 0x000e300000000800 */
[----:B------:R-:W1:Y:S08]  /*8c20*/  MUFU.EX2 R9, R9 ;  /* 0x0000000900097308 */ /* 0x000e700000000800 */
[----:B------:R-:W2:Y:S01]  /*8c30*/  MUFU.EX2 R79, R13 ;  /* 0x0000000d004f7308 */ /* 0x000ea20000000800 */
[----:B0-----:R-:W-:-:S07]  /*8c40*/  FFMA.FTZ R0, R12, R0, R75 ;  /* 0x000000000c007223 */ /* 0x001fce000001004b */
[----:B------:R-:W0:Y:S01]  /*8c50*/  MUFU.EX2 R20, R20 ;  /* 0x0000001400147308 */ /* 0x000e220000000800 */
[----:B-1----:R-:W-:Y:S01]  /*8c60*/  FADD.FTZ R5, R9, R0 ;  /* 0x0000000009057221 */ /* 0x002fe20000010000 */
[----:B------:R-:W-:-:S03]  /*8c70*/  FADD.FTZ R0, R10, R2 ;  /* 0x000000020a007221 */ /* 0x000fc60000010000 */
[----:B------:R-:W-:Y:S01]  /*8c80*/  FADD.FTZ R2, R4, R5 ;  /* 0x0000000504027221 */ /* 0x000fe20000010000 */
[----:B------:R-:W-:Y:S02]  /*8c90*/  FADD.FTZ R0, R11, R0 ;  /* 0x000000000b007221 */ /* 0x000fe40000010000 */
[----:B------:R-:W1:Y:S01]  /*8ca0*/  MUFU.EX2 R21, R21 ;  /* 0x0000001500157308 */ /* 0x000e620000000800 */
[----:B--2---:R-:W-:Y:S01]  /*8cb0*/  FADD.FTZ R2, R79, R2 ;  /* 0x000000024f027221 */ /* 0x004fe20000010000 */
[----:B------:R-:W-:-:S04]  /*8cc0*/  FADD.FTZ R0, R14, R0 ;  /* 0x000000000e007221 */ /* 0x000fc80000010000 */
[----:B------:R-:W-:Y:S02]  /*8cd0*/  FADD.FTZ R0, R15, R0 ;  /* 0x000000000f007221 */ /* 0x000fe40000010000 */
[----:B------:R-:W2:Y:S01]  /*8ce0*/  MUFU.EX2 R26, R26 ;  /* 0x0000001a001a7308 */ /* 0x000ea20000000800 */
        /* <DEDUP_REMOVED lines=96> */
.L_x_1110:
[----:B------:R-:W-:Y:S01]  /*92f0*/  ULEA UR6, UR61, UR41, 0x3 ;  /* 0x000000293d067291 */ /* 0x000fe2000f8e183f */
[----:B------:R-:W-:Y:S01]  /*9300*/  F2FP.F16.F32.PACK_AB R10, R11, R10 ;  /* 0x0000000a0b0a723e */ /* 0x000fe200000000ff */
[----:B------:R-:W-:Y:S01]  /*9310*/  UMOV UR28, UR50 ;  /* 0x00000032001c7c82 */ /* 0x000fe20008000000 */
[----:B------:R-:W-:Y:S01]  /*9320*/  F2FP.F16.F32.PACK_AB R8, R7, R6 ;  /* 0x000000060708723e */ /* 0x000fe200000000ff */
[----:B------:R-:W-:Y:S01]  /*9330*/  UIADD3 UR6, UR6, 0x2d860, URZ ;  /* 0x0002d86006067890 */ /* 0x000fe2000fffe03f */
[----:B------:R-:W-:Y:S01]  /*9340*/  F2FP.F16.F32.PACK_AB R9, R9, R75 ;  /* 0x0000004b0909723e */ /* 0x000fe200000000ff */
[----:B------:R-:W-:Y:S01]  /*9350*/  UMOV UR61, UR49 ;  /* 0x00000031003d7c82 */ /* 0x000fe20008000000 */
[----:B------:R-:W-:Y:S01]  /*9360*/  F2FP.F16.F32.PACK_AB R11, R79, R4 ;  /* 0x000000044f0b723e */ /* 0x000fe200000000ff */
[----:B------:R-:W-:Y:S01]  /*9370*/  UPRMT UR6, UR42, 0x654, UR6 ;  /* 0x000006542a067896 */ /* 0x000fe20008000006 */
        /* <DEDUP_REMOVED lines=11> */
[----:B------:R-:W-:Y:S01]  /*9430*/  STSM.16.M88.4 [R18+0x21800], R8 ;  /* 0x0218000812007844 */ /* 0x000fe20000000200 */
        /* <DEDUP_REMOVED lines=9> */
[----:B------:R-:W-:Y:S01]  /*94d0*/  STSM.16.M88.4 [R22], R28 ;  /* 0x0000001c16007844 */ /* 0x000fe20000000200 */
[----:B------:R-:W-:Y:S01]  /*94e0*/  F2FP.F16.F32.PACK_AB R38, R41, R40 ;  /* 0x000000282926723e */ /* 0x000fe200000000ff */
[-C--:B------:R-:W-:Y:S01]  /*94f0*/  FMUL.FTZ R101, R101, R74.reuse ;  /* 0x0000004a65657220 */ /* 0x080fe20000410000 */
[----:B------:R-:W-:Y:S01]  /*9500*/  F2FP.F16.F32.PACK_AB R39, R43, R39 ;  /* 0x000000272b27723e */ /* 0x000fe200000000ff */
[----:B------:R-:W-:Y:S01]  /*9510*/  FMUL.FTZ R104, R104, R74 ;  /* 0x0000004a68687220 */ /* 0x000fe20000410000 */
[----:B------:R-:W-:Y:S01]  /*9520*/  F2FP.F16.F32.PACK_AB R45, R35, R46 ;  /* 0x0000002e232d723e */ /* 0x000fe200000000ff */
[----:B------:R-:W-:Y:S01]  /*9530*/  FMUL.FTZ R105, R105, R74 ;  /* 0x0000004a69697220 */ /* 0x000fe20000410000 */
[----:B------:R-:W-:Y:S01]  /*9540*/  F2FP.F16.F32.PACK_AB R46, R49, R48 ;  /* 0x00000030312e723e */ /* 0x000fe200000000ff */
[----:B------:R-:W-:Y:S01]  /*9550*/  STSM.16.M88.4 [R19], R36 ;  /* 0x0000002413007844 */ /* 0x000fe20000000200 */
[----:B------:R-:W-:Y:S01]  /*9560*/  F2FP.F16.F32.PACK_AB R47, R53, R47 ;  /* 0x0000002f352f723e */ /* 0x000fe200000000ff */
[----:B------:R-:W-:Y:S01]  /*9570*/  FMUL.FTZ R108, R108, R74 ;  /* 0x0000004a6c6c7220 */ /* 0x000fe20000410000 */
[----:B------:R-:W-:Y:S01]  /*9580*/  F2FP.F16.F32.PACK_AB R58, R59, R58 ;  /* 0x0000003a3b3a723e */ /* 0x000fe200000000ff */
[----:B------:R-:W-:Y:S01]  /*9590*/  FMUL.FTZ R109, R109, R74 ;  /* 0x0000004a6d6d7220 */ /* 0x000fe20000410000 */
[----:B------:R-:W-:Y:S01]  /*95a0*/  F2FP.F16.F32.PACK_AB R56, R55, R54 ;  /* 0x000000363738723e */ /* 0x000fe200000000ff */
[----:B------:R-:W-:Y:S01]  /*95b0*/  STSM.16.M88.4 [R18+0x27800], R44 ;  /* 0x0278002c12007844 */ /* 0x000fe20000000200 */
[----:B------:R-:W-:Y:S01]  /*95c0*/  F2FP.F16.F32.PACK_AB R57, R57, R34 ;  /* 0x000000223939723e */ /* 0x000fe200000000ff */
[----:B------:R-:W-:Y:S01]  /*95d0*/  FMUL.FTZ R112, R112, R74 ;  /* 0x0000004a70707220 */ /* 0x000fe20000410000 */
[----:B------:R-:W-:Y:S01]  /*95e0*/  F2FP.F16.F32.PACK_AB R59, R61, R60 ;  /* 0x0000003c3d3b723e */ /* 0x000fe200000000ff */
[----:B------:R-:W-:Y:S01]  /*95f0*/  FMUL.FTZ R113, R113, R74 ;  /* 0x0000004a71717220 */ /* 0x000fe20000410000 */
[----:B0-----:R-:W-:Y:S01]  /*9600*/  F2FP.F16.F32.PACK_AB R4, R63, R62 ;  /* 0x0000003e3f04723e */ /* 0x001fe200000000ff */
        /* <DEDUP_REMOVED lines=19> */
[-C--:B------:R-:W-:Y:S01]  /*9740*/  FMUL.FTZ R132, R132, R74.reuse ;  /* 0x0000004a84847220 */ /* 0x080fe20000410000 */
[----:B------:R-:W-:Y:S01]  /*9750*/  FMUL.FTZ R133, R133, R74 ;  /* 0x0000004a85857220 */ /* 0x000fe20000410000 */
[-C--:B------:R-:W-:Y:S01]  /*9760*/  FMUL.FTZ R90, R90, R12.reuse ;  /* 0x0000000c5a5a7220 */ /* 0x080fe20000410000 */
[----:B------:R-:W-:Y:S01]  /*9770*/  @!PT LDS RZ, [RZ] ;  /* 0x00000000fffff984 */ /* 0x000fe20000000800 */
[----:B------:R-:W-:Y:S01]  /*9780*/  @!PT LDS RZ, [RZ] ;  /* 0x00000000fffff984 */ /* 0x000fe20000000800 */
[----:B------:R-:W-:Y:S01]  /*9790*/  @!PT LDS RZ, [RZ] ;  /* 0x00000000fffff984 */ /* 0x000fe20000000800 */
[----:B------:R-:W-:Y:S01]  /*97a0*/  @!PT LDS RZ, [RZ] ;  /* 0x00000000fffff984 */ /* 0x000fe20000000800 */
[----:B------:R2:W-:Y:S06]  /*97b0*/  MEMBAR.ALL.CTA ;  /* 0x0000000000007992 */ /* 0x0005ec0000008000 */
[----:B--2---:R-:W2:Y:S01]  /*97c0*/  FENCE.VIEW.ASYNC.S ;  /* 0x00000000000073c6 */ /* 0x004ea20000000000 */
        /* <DEDUP_REMOVED lines=26> */
[----:B--2---:R-:W-:Y:S01]  /*9970*/  NOP ;  /* 0x0000000000007918 */ /* 0x004fe20000000000 */
[----:B-1----:R-:W-:Y:S05]  /*9980*/  @P1 BRA `(.L_x_1111) ;  /* 0xffffffc000f41947 */ /* 0x002fea000383ffff */
[----:B------:R-:W-:-:S07]  /*9990*/  IMAD.MOV.U32 R6, RZ, RZ, R3 ;  /* 0x000000ffff067224 */ /* 0x000fce00078e0003 */
.L_x_1092:
[----:B------:R-:W-:Y:S02]  /*99a0*/  UISETP.NE.AND UP1, UPT, UR54, URZ, UPT ;  /* 0x0000003f3600728c */ /* 0x000fe4000bf25270 */
[----:B------:R-:W-:Y:S02]  /*99b0*/  UISETP.NE.AND UP0, UPT, UR53, URZ, UPT ;  /* 0x0000003f3500728c */ /* 0x000fe4000bf05270 */
[----:B------:R-:W-:Y:S02]  /*99c0*/  UIADD3 UR10, UR39, 0xbf, URZ ;  /* 0x000000bf270a7890 */ /* 0x000fe4000fffe03f */
[----:B------:R-:W-:Y:S02]  /*99d0*/  UIADD3 UR11, UR38, 0x1, -UR48 ;  /* 0x00000001260b7890 */ /* 0x000fe4000fffe830 */
[----:B------:R-:W-:-:S03]  /*99e0*/  PLOP3.LUT P1, PT, PT, PT, UP0, 0x40, 0x0 ;  /* 0x000000000000781c */ /* 0x000fc60003f2e808 */
[----:B------:R-:W-:Y:S01]  /*99f0*/  @UP1 ULDC UR6, c[0x0][0x44c] ;  /* 0x0001130000061ab9 */ /* 0x000fe20000000800 */
[----:B------:R-:W-:Y:S01]  /*9a00*/  @UP1 ULDC UR14, c[0x0][0x450] ;  /* 0x00011400000e1ab9 */ /* 0x000fe20000000800 */
[----:B------:R-:W-:-:S04]  /*9a10*/  UIMAD.WIDE.U32 UR6, UR10, UR6, URZ ;  /* 0x000000060a0672a5 */ /* 0x000fc8000f8e003f */
[----:B------:R-:W-:-:S04]  /*9a20*/  @UP1 USHF.R.U32.HI UR10, URZ, UR14, UR7 ;  /* 0x0000000e3f0a1299 */ /* 0x000fc80008011607 */
[----:B------:R-:W-:-:S04]  /*9a30*/  UIADD3 UR10, UR11, UR10, URZ ;  /* 0x0000000a0b0a7290 */ /* 0x000fc8000fffe03f */
[----:B------:R-:W-:Y:S01]  /*9a40*/  UIADD3 UR35, UR10, -UR35, URZ ;  /* 0x800000230a237290 */ /* 0x000fe2000fffe03f */
[----:B------:R-:W-:Y:S11]  /*9a50*/  @P1 BRA `(.L_x_1112) ;  /* 0x0000000000501947 */ /* 0x000ff60003800000 */
[----:B------:R-:W-:Y:S02]  /*9a60*/  UMOV UR14, UR10 ;  /* 0x0000000a000e7c82 */ /* 0x000fe40008000000 */
        /* <DEDUP_REMOVED lines=11> */
.L_x_1113:
[----:B------:R-:W-:Y:S02]  /*9b20*/  ULDC UR15, c[0x0][0x9e4] ;  /* 0x00027900000f7ab9 */ /* 0x000fe40000000800 */
[----:B------:R-:W-:-:S11]  /*9b30*/  UISETP.NE.AND UP0, UPT, UR15, 0x1, UPT ;  /* 0x000000010f00788c */ /* 0x000fd6000bf05270 */
[----:B------:R-:W-:Y:S02]  /*9b40*/  @UP0 ULDC.64 UR6, c[0x0][0x9e8] ;  /* 0x00027a0000060ab9 */ /* 0x000fe40000000a00 */
[----:B------:R-:W-:-:S04]  /*9b50*/  UIMAD.WIDE.U32 UR10, UR14, UR6, URZ ;  /* 0x000000060e0a72a5 */ /* 0x000fc8000f8e003f */
[----:B------:R-:W-:-:S12]  /*9b60*/  @UP0 USHF.R.U32.HI UR14, URZ, UR7, UR11 ;  /* 0x000000073f0e0299 */ /* 0x000fd8000801160b */
.L_x_1114:
[----:B------:R-:W-:-:S04]  /*9b70*/  UIMAD UR14, UR14, UR15, URZ ;  /* 0x0000000f0e0e72a4 */ /* 0x000fc8000f8e023f */
[----:B------:R-:W-:-:S04]  /*9b80*/  UISETP.LT.AND UP0, UPT, UR35, UR14, UPT ;  /* 0x0000000e2300728c */ /* 0x000fc8000bf01270 */
[----:B------:R-:W-:-:S12]  /*9b90*/  USEL UR35, UR35, UR14, !UP0 ;  /* 0x0000000e23237287 */ /* 0x000fd8000c000000 */
.L_x_1112:
[----:B------:R-:W-:-:S04]  /*9ba0*/  UIADD3 UR35, UR35, 0x7f, URZ ;  /* 0x0000007f23237890 */ /* 0x000fc8000fffe03f */
        /* <DEDUP_REMOVED lines=11> */
[----:B------:R-:W-:Y:S01]  /*9c60*/  IMAD.MOV.U32 R4, RZ, RZ, R6 ;  /* 0x000000ffff047224 */ /* 0x000fe200078e0006 */
[----:B------:R-:W-:Y:S01]  /*9c70*/  ULDC UR34, c[0x0][0x9d8] ;  /* 0x0002760000227ab9 */ /* 0x000fe20000000800 */
[----:B------:R-:W-:-:S05]  /*9c80*/  ULDC UR33, c[0x0][0x988] ;  /* 0x0002620000217ab9 */ /* 0x000fca0000000800 */
.L_x_1126:
[----:B------:R-:W-:Y:S01]  /*9c90*/  ISETP.NE.AND P2, PT, RZ, UR46, PT ;  /* 0x0000002eff007c0c */ /* 0x000fe2000bf45270 */
[----:B------:R-:W-:-:S04]  /*9ca0*/  UISETP.NE.AND UP0, UPT, UR55, 0x1, UPT ;  /* 0x000000013700788c */ /* 0x000fc8000bf05270 */
[----:B------:R-:W-:-:S04]  /*9cb0*/  USEL UR50, URZ, 0x1, UP0 ;  /* 0x000000013f327887 */ /* 0x000fc80008000000 */
[----:B------:R-:W-:-:S04]  /*9cc0*/  ULOP3.LUT UR50, UR28, UR50, URZ, 0x3c, !UPT ;  /* 0x000000321c327292 */ /* 0x000fc8000f8e3c3f */
[----:B------:R-:W-:Y:S08]  /*9cd0*/  @P2 BRA `(.L_x_1116) ;  /* 0x0000000000382947 */ /* 0x000ff00003800000 */
[----:B------:R-:W-:Y:S05]  /*9ce0*/  @!P0 BRA `(.L_x_1117) ;  /* 0x0000000000048947 */ /* 0x000fea0003800000 */
[----:B------:R-:W-:Y:S01]  /*9cf0*/  BPT.TRAP 0x1 ;  /* 0x000000040000795c */ /* 0x000fe20000300000 */
.L_x_1117:
        /* <DEDUP_REMOVED lines=9> */
.L_x_1118:
[----:B-1----:R-:W-:Y:S05]  /*9d90*/  @P1 BRA `(.L_x_1116) ;  /* 0x0000000000081947 */ /* 0x002fea0003800000 */
[----:B------:R-:W1:Y:S02]  /*9da0*/  SYNCS.PHASECHK.TRANS64.TRYWAIT P1, [UR6+0x2d830], R6 ;  /* 0x02d83006ff0075a7 */ /* 0x000e640008020146 */
[----:B-1----:R-:W-:Y:S05]  /*9db0*/  @!P1 BRA `(.L_x_1119) ;  /* 0x000000fc00489947 */ /* 0x002fea0003800000 */
.L_x_1116:
        /* <DEDUP_REMOVED lines=40> */
.L_x_1121:
[----:B------:R-:W-:Y:S01]  /*a040*/  ULEA UR6, UR55, UR41, 0x3 ;  /* 0x0000002937067291 */ /* 0x000fe2000f8e183f */
[----:B------:R-:W-:-:S05]  /*a050*/  IMAD.U32 R6, RZ, RZ, UR28 ;  /* 0x0000001cff067e24 */ /* 0x000fca000f8e00ff */
[----:B------:R-:W-:-:S04]  /*a060*/  SHF.L.U32 R6, R6, 0x1f, RZ ;  /* 0x0000001f06067819 */ /* 0x000fc800000006ff */
[----:B------:R0:W1:Y:S01]  /*a070*/  SYNCS.PHASECHK.TRANS64.TRYWAIT P1, [UR6+0x2d850], R6 ;  /* 0x02d85006ff0075a7 */ /* 0x0000620008020146 */
[----:B------:R-:W-:Y:S05]  /*a080*/  @!P0 BRA `(.L_x_1122) ;  /* 0x0000000000048947 */ /* 0x000fea0003800000 */
[----:B------:R-:W-:Y:S01]  /*a090*/  BPT.TRAP 0x1 ;  /* 0x000000040000795c */ /* 0x000fe20000300000 */
.L_x_1122:
[----:B-1----:R-:W-:Y:S05]  /*a0a0*/  @P1 BRA `(.L_x_1120) ;  /* 0x0000000000081947 */ /* 0x002fea0003800000 */
[----:B------:R-:W1:Y:S02]  /*a0b0*/  SYNCS.PHASECHK.TRANS64.TRYWAIT P1, [UR6+0x2d850], R6 ;  /* 0x02d85006ff0075a7 */ /* 0x000e640008020146 */
[----:B-1----:R-:W-:Y:S05]  /*a0c0*/  @!P1 BRA `(.L_x_1123) ;  /* 0x000000f8009c9947 */ /* 0x002fea0003800000 */
.L_x_1120:
[----:B------:R-:W-:Y:S01]  /*a0d0*/  UIADD3 UR6, UR41, 0x400, URZ ;  /* 0x0000040029067890 */ /* 0x000fe2000fffe03f */
[----:B------:R-:W-:Y:S01]  /*a0e0*/  WARPGROUP.ARRIVE ;  /* 0x00000000000079c5 */ /* 0x000fe20000000000 */
[----:B------:R-:W-:Y:S01]  /*a0f0*/  UMOV UR29, 0x40000040 ;  /* 0x40000040001d7882 */ /* 0x000fe20000000000 */
[----:B------:R-:W-:Y:S01]  /*a100*/  UMOV UR31, 0x80000020 ;  /* 0x80000020001f7882 */ /* 0x000fe20000000000 */
[----:B------:R-:W-:-:S03]  /*a110*/  USHF.R.U32.HI UR6, URZ, 0x4, UR6 ;  /* 0x000000043f067899 */ /* 0x000fc60008011606 */
[----:B------:R-:W1:Y:S01]  /*a120*/  S2R R8, SR_TID.X ;  /* 0x0000000000087919 */ /* 0x000e620000002100 */
        /* <DEDUP_REMOVED lines=64> */
.L_x_1124:
        /* <DEDUP_REMOVED lines=82> */
[----:B------:R-:W-:-:S04]  /*aa50*/  ULEA UR6, UR49, UR41, 0x3 ;  /* 0x0000002931067291 */ /* 0x000fc8000f8e183f */
[----:B------:R-:W1:Y:S01]  /*aa60*/  MUFU.TANH R30, R30 ;  /* 0x0000001e001e7308 */ /* 0x000e620000002400 */
[----:B--2---:R-:W-:Y:S01]  /*aa70*/  FMNMX.FTZ R24, R28, R24, !PT ;  /* 0x000000181c187209 */ /* 0x004fe20007810000 */
[----:B------:R-:W-:-:S04]  /*aa80*/  UIADD3 UR6, UR6, 0x2d840, URZ ;  /* 0x0002d84006067890 */ /* 0x000fc8000fffe03f */
[----:B------:R-:W-:Y:S02]  /*aa90*/  UPRMT UR6, UR42, 0x654, UR6 ;  /* 0x000006542a067896 */ /* 0x000fe40008000006 */
[----:B------:R-:W2:Y:S01]  /*aaa0*/  MUFU.TANH R31, R31 ;  /* 0x0000001f001f7308 */ /* 0x000ea20000002400 */
[----:B0-----:R-:W-:-:S06]  /*aab0*/  FMNMX.FTZ R24, R29, R24, !PT ;  /* 0x000000181d187209 */ /* 0x001fcc0007810000 */
[----:B------:R-:W-:Y:S01]  /*aac0*/  SYNCS.ARRIVE.TRANS64.RED.A1T0 RZ, [UR6], RZ ;  /* 0x000000ffffff79a7 */ /* 0x000fe20008100406 */
        /* <DEDUP_REMOVED lines=43> */
[----:B-1----:R-:W-:-:S05]  /*ad80*/  FMNMX.FTZ R24, R65, R24, !PT ;  /* 0x0000001841187209 */ /* 0x002fca0007810000 */
[----:B------:R-:W1:Y:S02]  /*ad90*/  SHFL.BFLY PT, R25, R24, 0x2, 0x1f ;  /* 0x0c401f0018197f89 */ /* 0x000e6400000e0000 */
[----:B------:R-:W3:Y:S08]  /*ada0*/  MUFU.TANH R12, R12 ;  /* 0x0000000c000c7308 */ /* 0x000ef00000002400 */
[----:B------:R-:W4:Y:S08]  /*adb0*/  MUFU.TANH R13, R13 ;  /* 0x0000000d000d7308 */ /* 0x000f300000002400 */
[----:B------:R-:W5:Y:S01]  /*adc0*/  MUFU.TANH R20, R20 ;  /* 0x0000001400147308 */ /* 0x000f620000002400 */
[----:B-1----:R-:W-:-:S07]  /*add0*/  FMNMX.FTZ R24, R24, R25, !PT ;  /* 0x0000001918187209 */ /* 0x002fce0007810000 */
[----:B------:R-:W1:Y:S01]  /*ade0*/  MUFU.TANH R21, R21 ;  /* 0x0000001500157308 */ /* 0x000e620000002400 */
[----:B------:R-:W2:Y:S07]  /*adf0*/  SHFL.BFLY PT, R25, R24, 0x1, 0x1f ;  /* 0x0c201f0018197f89 */ /* 0x000eae00000e0000 */
[----:B------:R-:W1:Y:S08]  /*ae00*/  MUFU.TANH R38, R38 ;  /* 0x0000002600267308 */ /* 0x000e700000002400 */
[----:B------:R-:W1:Y:S08]  /*ae10*/  MUFU.TANH R39, R39 ;  /* 0x0000002700277308 */ /* 0x000e700000002400 */
[----:B------:R-:W1:Y:S01]  /*ae20*/  MUFU.TANH R42, R42 ;  /* 0x0000002a002a7308 */ /* 0x000e620000002400 */
[----:B--2---:R-:W-:-:S02]  /*ae30*/  FMNMX.FTZ R24, R24, R25, !PT ;  /* 0x0000001918187209 */ /* 0x004fc40007810000 */
[----:B------:R-:W-:-:S05]  /*ae40*/  FMNMX.FTZ R25, R8, R5, !PT ;  /* 0x0000000508197209 */ /* 0x000fca0007810000 */
[----:B------:R-:W2:Y:S01]  /*ae50*/  MUFU.TANH R43, R43 ;  /* 0x0000002b002b7308 */ /* 0x000ea20000002400 */
[----:B0-----:R-:W-:-:S04]  /*ae60*/  FMNMX.FTZ R25, R9, R25, !PT ;  /* 0x0000001909197209 */ /* 0x001fc80007810000 */
[----:B---3--:R-:W-:-:S03]  /*ae70*/  FMNMX.FTZ R25, R12, R25, !PT ;  /* 0x000000190c197209 */ /* 0x008fc60007810000 */
[----:B------:R-:W0:Y:S01]  /*ae80*/  MUFU.TANH R46, R46 ;  /* 0x0000002e002e7308 */ /* 0x000e220000002400 */
[----:B----4-:R-:W-:-:S04]  /*ae90*/  FMNMX.FTZ R25, R13, R25, !PT ;  /* 0x000000190d197209 */ /* 0x010fc80007810000 */
[----:B-----5:R-:W-:-:S03]  /*aea0*/  FMNMX.FTZ R25, R20, R25, !PT ;  /* 0x0000001914197209 */ /* 0x020fc60007810000 */
[----:B------:R-:W3:Y:S01]  /*aeb0*/  MUFU.TANH R47, R47 ;  /* 0x0000002f002f7308 */ /* 0x000ee20000002400 */
[----:B-1----:R-:W-:-:S04]  /*aec0*/  FMNMX.FTZ R25, R21, R25, !PT ;  /* 0x0000001915197209 */ /* 0x002fc80007810000 */
[----:B------:R-:W-:-:S03]  /*aed0*/  FMNMX.FTZ R25, R38, R25, !PT ;  /* 0x0000001926197209 */ /* 0x000fc60007810000 */
[----:B------:R-:W1:Y:S01]  /*aee0*/  MUFU.TANH R50, R50 ;  /* 0x0000003200327308 */ /* 0x000e620000002400 */
[----:B------:R-:W-:-:S04]  /*aef0*/  FMNMX.FTZ R25, R39, R25, !PT ;  /* 0x0000001927197209 */ /* 0x000fc80007810000 */
[----:B------:R-:W-:-:S03]  /*af00*/  FMNMX.FTZ R25, R42, R25, !PT ;  /* 0x000000192a197209 */ /* 0x000fc60007810000 */
[----:B------:R-:W4:Y:S01]  /*af10*/  MUFU.TANH R51, R51 ;  /* 0x0000003300337308 */ /* 0x000f220000002400 */
[----:B--2---:R-:W-:-:S04]  /*af20*/  FMNMX.FTZ R25, R43, R25, !PT ;  /* 0x000000192b197209 */ /* 0x004fc80007810000 */
[----:B0-----:R-:W-:-:S03]  /*af30*/  FMNMX.FTZ R25, R46, R25, !PT ;  /* 0x000000192e197209 */ /* 0x001fc60007810000 */
[----:B------:R-:W0:Y:S01]  /*af40*/  MUFU.TANH R54, R54 ;  /* 0x0000003600367308 */ /* 0x000e220000002400 */
[----:B---3--:R-:W-:-:S04]  /*af50*/  FMNMX.FTZ R25, R47, R25, !PT ;  /* 0x000000192f197209 */ /* 0x008fc80007810000 */
[----:B-1----:R-:W-:-:S03]  /*af60*/  FMNMX.FTZ R25, R50, R25, !PT ;  /* 0x0000001932197209 */ /* 0x002fc60007810000 */
[----:B------:R-:W1:Y:S01]  /*af70*/  MUFU.TANH R55, R55 ;  /* 0x0000003700377308 */ /* 0x000e620000002400 */
[----:B----4-:R-:W-:-:S07]  /*af80*/  FMNMX.FTZ R25, R51, R25, !PT ;  /* 0x0000001933197209 */ /* 0x010fce0007810000 */
        /* <DEDUP_REMOVED lines=37> */
[----:B0-----:R-:W-:Y:S01]  /*b1e0*/  FMNMX.FTZ R25, R25, R78, !PT ;  /* 0x0000004e19197209 */ /* 0x001fe20007810000 */
[C---:B------:R-:W-:Y:S01]  /*b1f0*/  FADD.FTZ R78, -R24.reuse, R3 ;  /* 0x00000003184e7221 */ /* 0x040fe20000010100 */
[----:B------:R-:W-:-:S03]  /*b200*/  FMUL.FTZ R3, R24, UR33 ;  /* 0x0000002118037c20 */ /* 0x000fc60008410000 */
[----:B------:R-:W-:Y:S01]  /*b210*/  FADD.FTZ R79, -R25, R5 ;  /* 0x00000005194f7221 */ /* 0x000fe20000010100 */
[----:B------:R-:W-:Y:S01]  /*b220*/  FMUL.FTZ R5, R78, UR33 ;  /* 0x000000214e057c20 */ /* 0x000fe20008410000 */
        /* <DEDUP_REMOVED lines=32> */
[----:B------:R-:W-:Y:S01]  /*b430*/  FMUL.FTZ R65, R25, UR33 ;  /* 0x0000002119417c20 */ /* 0x000fe20008410000 */
[----:B------:R-:W-:Y:S01]  /*b440*/  FMUL.FTZ R79, R79, UR33 ;  /* 0x000000214f4f7c20 */ /* 0x000fe20008410000 */
[----:B------:R-:W-:Y:S02]  /*b450*/  MUFU.EX2 R5, R5 ;  /* 0x0000000500057308 */ /* 0x000fe40000000800 */
        /* <DEDUP_REMOVED lines=34> */
[----:B0-----:R-:W-:-:S07]  /*b680*/  FFMA.FTZ R2, R5, R2, R6 ;  /* 0x0000000205027223 */ /* 0x001fce0000010006 */
[----:B------:R-:W0:Y:S08]  /*b690*/  MUFU.EX2 R65, R8 ;  /* 0x0000000800417308 */ /* 0x000e300000000800 */
[----:B------:R-:W1:Y:S08]  /*b6a0*/  MUFU.EX2 R7, R7 ;  /* 0x0000000700077308 */ /* 0x000e700000000800 */
[----:B------:R-:W2:Y:S01]  /*b6b0*/  MUFU.EX2 R9, R9 ;  /* 0x0000000900097308 */ /* 0x000ea20000000800 */
[----:B0-----:R-:W-:-:S07]  /*b6c0*/  FFMA.FTZ R0, R52, R0, R65 ;  /* 0x0000000034007223 */ /* 0x001fce0000010041 */
        /* <DEDUP_REMOVED lines=124> */
.L_x_1125:
        /* <DEDUP_REMOVED lines=14> */
[-C--:B------:R-:W-:Y:S01]  /*bf70*/  FMUL.FTZ R92, R92, R5.reuse ;  /* 0x000000055c5c7220 */ /* 0x080fe20000410000 */
[----:B------:R-:W-:Y:S01]  /*bf80*/  F2FP.F16.F32.PACK_AB R15, R21, R38 ;  /* 0x00000026150f723e */ /* 0x000fe200000000ff */
[-C--:B------:R-:W-:Y:S01]  /*bf90*/  FMUL.FTZ R93, R93, R5.reuse ;  /* 0x000000055d5d7220 */ /* 0x080fe20000410000 */
[----:B------:R-:W-:Y:S01]  /*bfa0*/  F2FP.F16.F32.PACK_AB R28, R29, R28 ;  /* 0x0000001c1d1c723e */ /* 0x000fe200000000ff */
[----:B------:R-:W-:Y:S01]  /*bfb0*/  SYNCS.ARRIVE.TRANS64.RED.A1T0 RZ, [UR6], RZ ;  /* 0x000000ffffff79a7 */ /* 0x000fe20008100406 */
[----:B------:R-:W-:Y:S01]  /*bfc0*/  F2FP.F16.F32.PACK_AB R30, R31, R30 ;  /* 0x0000001e1f1e723e */ /* 0x000fe200000000ff */
[----:B------:R0:W-:Y:S01]  /*bfd0*/  STSM.16.M88.4 [R18+0x21800], R8 ;  /* 0x0218000812007844 */ /* 0x0001e20000000200 */
[----:B------:R-:W-:Y:S01]  /*bfe0*/  F2FP.F16.F32.PACK_AB R29, R43, R42 ;  /* 0x0000002a2b1d723e */ /* 0x000fe200000000ff */
[-C--:B------:R-:W-:Y:S01]  /*bff0*/  FMUL.FTZ R96, R96, R5.reuse ;  /* 0x0000000560607220 */ /* 0x080fe20000410000 */
[----:B------:R-:W-:Y:S01]  /*c000*/  F2FP.F16.F32.PACK_AB R31, R20, R46 ;  /* 0x0000002e141f723e */ /* 0x000fe200000000ff */
[----:B------:R1:W-:Y:S01]  /*c010*/  STSM.16.M88.4 [R23], R12 ;  /* 0x0000000c17007844 */ /* 0x0003e20000000200 */
[----:B------:R-:W-:Y:S01]  /*c020*/  F2FP.F16.F32.PACK_AB R32, R33, R32 ;  /* 0x000000202120723e */ /* 0x000fe200000000ff */
[-C--:B------:R-:W-:Y:S01]  /*c030*/  FMUL.FTZ R97, R97, R5.reuse ;  /* 0x0000000561617220 */ /* 0x080fe20000410000 */
[----:B------:R-:W-:Y:S01]  /*c040*/  F2FP.F16.F32.PACK_AB R34, R35, R34 ;  /* 0x000000222322723e */ /* 0x000fe200000000ff */
[----:B------:R1:W-:Y:S01]  /*c050*/  STSM.16.M88.4 [R22], R28 ;  /* 0x0000001c16007844 */ /* 0x0003e20000000200 */
[----:B------:R-:W-:Y:S01]  /*c060*/  F2FP.F16.F32.PACK_AB R33, R51, R50 ;  /* 0x000000323321723e */ /* 0x000fe200000000ff */
[-C--:B------:R-:W-:Y:S01]  /*c070*/  FMUL.FTZ R100, R100, R5.reuse ;  /* 0x0000000564647220 */ /* 0x080fe20000410000 */
[----:B------:R-:W-:Y:S01]  /*c080*/  F2FP.F16.F32.PACK_AB R35, R55, R54 ;  /* 0x000000363723723e */ /* 0x000fe200000000ff */
[-C--:B------:R-:W-:Y:S01]  /*c090*/  FMUL.FTZ R101, R101, R5.reuse ;  /* 0x0000000565657220 */ /* 0x080fe20000410000 */
[----:B------:R-:W-:Y:S01]  /*c0a0*/  F2FP.F16.F32.PACK_AB R36, R37, R36 ;  /* 0x000000242524723e */ /* 0x000fe200000000ff */
[-C--:B------:R-:W-:Y:S01]  /*c0b0*/  FMUL.FTZ R104, R104, R5.reuse ;  /* 0x0000000568687220 */ /* 0x080fe20000410000 */
[----:B------:R-:W-:Y:S01]  /*c0c0*/  F2FP.F16.F32.PACK_AB R37, R59, R58 ;  /* 0x0000003a3b25723e */ /* 0x000fe200000000ff */
[----:B------:R1:W-:Y:S01]  /*c0d0*/  STSM.16.M88.4 [R19], R32 ;  /* 0x0000002013007844 */ /* 0x0003e20000000200 */
[----:B------:R-:W-:Y:S01]  /*c0e0*/  F2FP.F16.F32.PACK_AB R38, R41, R40 ;  /* 0x000000282926723e */ /* 0x000fe200000000ff */
[----:B------:R-:W-:Y:S01]  /*c0f0*/  FMUL.FTZ R105, R105, R5 ;  /* 0x0000000569697220 */ /* 0x000fe20000410000 */
        /* <DEDUP_REMOVED lines=10> */
[----:B0-----:R-:W-:Y:S01]  /*c1a0*/  F2FP.F16.F32.PACK_AB R8, R53, R78 ;  /* 0x0000004e3508723e */ /* 0x001fe200000000ff */
        /* <DEDUP_REMOVED lines=54> */
[----:B0-----:R-:W-:Y:S01]  /*c510*/  NOP ;  /* 0x0000000000007918 */ /* 0x001fe20000000000 */
[----:B-1----:R-:W-:Y:S05]  /*c520*/  @P1 BRA `(.L_x_1126) ;  /* 0xffffffd400d81947 */ /* 0x002fea000383ffff */
[----:B------:R-:W-:-:S07]  /*c530*/  IMAD.MOV.U32 R6, RZ, RZ, R4 ;  /* 0x000000ffff067224 */ /* 0x000fce00078e0004 */
.L_x_1115:
[----:B------:R-:W-:-:S13]  /*c540*/  ISETP.GE.AND P1, PT, R6, UR36, PT ;  /* 0x0000002406007c0c */ /* 0x000fda000bf26270 */
[----:B------:R-:W-:Y:S05]  /*c550*/  @!P1 BRA `(.L_x_1127) ;  /* 0x0000003c00209947 */ /* 0x000fea0003800000 */
[----:B------:R-:W-:Y:S01]  /*c560*/  IMAD.MOV.U32 R4, RZ, RZ, R25 ;  /* 0x000000ffff047224 */ /* 0x000fe200078e0019 */
[----:B------:R-:W-:Y:S01]  /*c570*/  UMOV UR28, UR50 ;  /* 0x00000032001c7c82 */ /* 0x000fe20008000000 */
[----:B------:R-:W-:Y:S01]  /*c580*/  IMAD.MOV.U32 R3, RZ, RZ, R24 ;  /* 0x000000ffff037224 */ /* 0x000fe200078e0018 */
[----:B------:R-:W-:Y:S01]  /*c590*/  UMOV UR59, UR49 ;  /* 0x00000031003b7c82 */ /* 0x000fe20008000000 */
[----:B------:R-:W-:Y:S01]  /*c5a0*/  ULDC UR34, c[0x0][0x9e4] ;  /* 0x0002790000227ab9 */ /* 0x000fe20000000800 */
[----:B------:R-:W-:Y:S01]  /*c5b0*/  ULDC UR55, c[0x0][0x9dc] ;  /* 0x0002770000377ab9 */ /* 0x000fe20000000800 */
[----:B------:R-:W-:Y:S01]  /*c5c0*/  ULDC UR58, c[0x0][0x9d8] ;  /* 0x00027600003a7ab9 */ /* 0x000fe20000000800 */
[----:B------:R-:W-:Y:S01]  /*c5d0*/  ULDC UR33, c[0x0][0x988] ;  /* 0x0002620000217ab9 */ /* 0x000fe20000000800 */
[----:B------:R-:W-:-:S05]  /*c5e0*/  ULDC UR35, c[0x0][0x9e0] ;  /* 0x0002780000237ab9 */ /* 0x000fca0000000800 */
.L_x_1146:
[----:B------:R-:W-:Y:S01]  /*c5f0*/  ISETP.NE.AND P2, PT, RZ, UR46, PT ;  /* 0x0000002eff007c0c */ /* 0x000fe2000bf45270 */
[----:B------:R-:W-:-:S04]  /*c600*/  UISETP.NE.AND UP0, UPT, UR59, 0x1, UPT ;  /* 0x000000013b00788c */ /* 0x000fc8000bf05270 */
[----:B------:R-:W-:-:S04]  /*c610*/  USEL UR50, URZ, 0x1, UP0 ;  /* 0x000000013f327887 */ /* 0x000fc80008000000 */
[----:B------:R-:W-:-:S04]  /*c620*/  ULOP3.LUT UR50, UR28, UR50, URZ, 0x3c, !UPT ;  /* 0x000000321c327292 */ /* 0x000fc8000f8e3c3f */
[----:B------:R-:W-:Y:S08]  /*c630*/  @P2 BRA `(.L_x_1128) ;  /* 0x0000000000382947 */ /* 0x000ff00003800000 */
[----:B------:R-:W-:Y:S05]  /*c640*/  @!P0 BRA `(.L_x_1129) ;  /* 0x0000000000048947 */ /* 0x000fea0003800000 */
[----:B------:R-:W-:Y:S01]  /*c650*/  BPT.TRAP 0x1 ;  /* 0x000000040000795c */ /* 0x000fe20000300000 */
.L_x_1129:
        /* <DEDUP_REMOVED lines=9> */
.L_x_1130:
[----:B-1----:R-:W-:Y:S05]  /*c6f0*/  @P1 BRA `(.L_x_1128) ;  /* 0x0000000000081947 */ /* 0x002fea0003800000 */
[----:B------:R-:W1:Y:S02]  /*c700*/  SYNCS.PHASECHK.TRANS64.TRYWAIT P1, [UR6+0x2d830], R5 ;  /* 0x02d83005ff0075a7 */ /* 0x000e640008020146 */
[----:B-1----:R-:W-:Y:S05]  /*c710*/  @!P1 BRA `(.L_x_1131) ;  /* 0x000000d400209947 */ /* 0x002fea0003800000 */
.L_x_1128:
[----:B------:R-:W2:Y:S01]  /*c720*/  S2R R7, SR_TID.X ;  /* 0x0000000000077919 */ /* 0x000ea20000002100 */
        /* <DEDUP_REMOVED lines=15> */
[----:B--2---:R-:W-:-:S05]  /*c820*/  SHF.R.U32.HI R7, RZ, 0x7, R7 ;  /* 0x00000007ff077819 */ /* 0x004fca0000011607 */
[----:B01----:R-:W-:-:S05]  /*c830*/  VIADD R5, R7, 0x8 ;  /* 0x0000000807057836 */ /* 0x003fca0000000000 */
        /* <DEDUP_REMOVED lines=22> */
.L_x_1133:
[----:B------:R-:W-:Y:S01]  /*c9a0*/  ULEA UR6, UR59, UR41, 0x3 ;  /* 0x000000293b067291 */ /* 0x000fe2000f8e183f */
[----:B------:R-:W-:-:S05]  /*c9b0*/  IMAD.U32 R5, RZ, RZ, UR28 ;  /* 0x0000001cff057e24 */ /* 0x000fca000f8e00ff */
[----:B------:R-:W-:-:S04]  /*c9c0*/  SHF.L.U32 R5, R5, 0x1f, RZ ;  /* 0x0000001f05057819 */ /* 0x000fc800000006ff */
[----:B------:R0:W1:Y:S01]  /*c9d0*/  SYNCS.PHASECHK.TRANS64.TRYWAIT P1, [UR6+0x2d850], R5 ;  /* 0x02d85005ff0075a7 */ /* 0x0000620008020146 */
[----:B------:R-:W-:Y:S05]  /*c9e0*/  @!P0 BRA `(.L_x_1134) ;  /* 0x0000000000048947 */ /* 0x000fea0003800000 */
[----:B------:R-:W-:Y:S01]  /*c9f0*/  BPT.TRAP 0x1 ;  /* 0x000000040000795c */ /* 0x000fe20000300000 */
.L_x_1134:
[----:B-1----:R-:W-:Y:S05]  /*ca00*/  @P1 BRA `(.L_x_1132) ;  /* 0x0000000000081947 */ /* 0x002fea0003800000 */
[----:B------:R-:W1:Y:S02]  /*ca10*/  SYNCS.PHASECHK.TRANS64.TRYWAIT P1, [UR6+0x2d850], R5 ;  /* 0x02d85005ff0075a7 */ /* 0x000e640008020146 */
[----:B-1----:R-:W-:Y:S05]  /*ca20*/  @!P1 BRA `(.L_x_1135) ;  /* 0x000000d000749947 */ /* 0x002fea0003800000 */
.L_x_1132:
        /* <DEDUP_REMOVED lines=70> */
.L_x_1136:
        /* <DEDUP_REMOVED lines=167> */
.L_x_1139:
[----:B------:R-:W-:-:S05]  /*d900*/  IMAD.U32 R85, RZ, RZ, UR34 ;  /* 0x00000022ff557e24 */ /* 0x000fca000f8e00ff */
[----:B------:R-:W-:-:S13]  /*d910*/  ISETP.NE.AND P1, PT, R85, 0x1, PT ;  /* 0x000000015500780c */ /* 0x000fda0003f25270 */
[----:B------:R-:W1:Y:S02]  /*d920*/  @P1 LDC.64 R50, c[0x0][0x9e8] ;  /* 0x00027a00ff321b82 */ /* 0x000e640000000a00 */
[----:B-1----:R-:W-:-:S05]  /*d930*/  @P1 IMAD.HI.U32 R50, R84, R50, RZ ;  /* 0x0000003254321227 */ /* 0x002fca00078e00ff */
[----:B------:R-:W-:-:S07]  /*d940*/  @P1 SHF.R.U32.HI R84, RZ, R51, R50 ;  /* 0x00000033ff541219 */ /* 0x000fce0000011632 */
.L_x_1140:
[----:B------:R-:W-:Y:S05]  /*d950*/  BSYNC B0 ;  /* 0x0000000000007941 */ /* 0x000fea0003800000 */
.L_x_1138:
[----:B------:R-:W-:-:S04]  /*d960*/  IMAD R84, R84, R85, -R75 ;  /* 0x0000005554547224 */ /* 0x000fc800078e0a4b */
[----:B------:R-:W-:-:S05]  /*d970*/  IMAD.IADD R84, R84, 0x1, -R17 ;  /* 0x0000000154547824 */ /* 0x000fca00078e0a11 */
[----:B------:R-:W-:Y:S02]  /*d980*/  VIMNMX R79, R79, R84, !PT ;  /* 0x000000544f4f7248 */ /* 0x000fe40007fe0100 */
[----:B------:R-:W-:-:S07]  /*d990*/  VIADDMNMX R80, R84, R85, R80, PT ;  /* 0x0000005554507246 */ /* 0x000fce0003800150 */
.L_x_1137:
        /* <DEDUP_REMOVED lines=116> */
.L_x_1143:
[----:B------:R-:W-:-:S05]  /*e0e0*/  IMAD.U32 R79, RZ, RZ, UR34 ;  /* 0x00000022ff4f7e24 */ /* 0x000fca000f8e00ff */
[----:B------:R-:W-:-:S13]  /*e0f0*/  ISETP.NE.AND P2, PT, R79, 0x1, PT ;  /* 0x000000014f00780c */ /* 0x000fda0003f45270 */
[----:B------:R-:W0:Y:S02]  /*e100*/  @P2 LDC.64 R24, c[0x0][0x9e8] ;  /* 0x00027a00ff182b82 */ /* 0x000e240000000a00 */
[----:B0-----:R-:W-:-:S05]  /*e110*/  @P2 IMAD.HI.U32 R24, R50, R24, RZ ;  /* 0x0000001832182227 */ /* 0x001fca00078e00ff */
[----:B------:R-:W-:-:S07]  /*e120*/  @P2 SHF.R.U32.HI R50, RZ, R25, R24 ;  /* 0x00000019ff322219 */ /* 0x000fce0000011618 */
.L_x_1144:
[----:B------:R-:W-:Y:S05]  /*e130*/  BSYNC B0 ;  /* 0x0000000000007941 */ /* 0x000fea0003800000 */
.L_x_1142:
[----:B------:R-:W-:-:S04]  /*e140*/  IMAD R50, R50, R79, -R75 ;  /* 0x0000004f32327224 */ /* 0x000fc800078e0a4b */
[----:B------:R-:W-:-:S05]  /*e150*/  IMAD.IADD R50, R50, 0x1, -R17 ;  /* 0x0000000132327824 */ /* 0x000fca00078e0a11 */
[----:B------:R-:W-:Y:S02]  /*e160*/  VIMNMX R81, R81, R50, !PT ;  /* 0x0000003251517248 */ /* 0x000fe40007fe0100 */
[----:B------:R-:W-:-:S07]  /*e170*/  VIADDMNMX R82, R50, R79, R82, PT ;  /* 0x0000004f32527246 */ /* 0x000fce0003800152 */
.L_x_1141:
        /* <DEDUP_REMOVED lines=147> */
[----:B------:R-:W-:-:S04]  /*eab0*/  ISETP.LT.OR P4, PT, R82, 0x7a, P4 ;  /* 0x0000007a5200780c */ /* 0x000fc80002781670 */
[----:B------:R-:W-:Y:S02]  /*eac0*/  FSEL R78, R78, -INF , !P4 ;  /* 0xff8000004e4e7808 */ /* 0x000fe40006000000 */
[----:B------:R-:W-:Y:S02]  /*ead0*/  @P0 LOP3.LUT R16, R16, 0x4, RZ, 0xfc, !PT ;  /* 0x0000000410100812 */ /* 0x000fe400078efcff */
[----:B------:R-:W-:Y:S02]  /*eae0*/  ISETP.LT.OR P0, PT, R82, 0x6a, P5 ;  /* 0x0000006a5200780c */ /* 0x000fe40002f01670 */
[----:B------:R-:W-:Y:S02]  /*eaf0*/  FSETP.NEU.FTZ.AND P5, PT, R24, -INF , PT ;  /* 0xff8000001800780b */ /* 0x000fe40003fbd000 */
[----:B------:R-:W-:Y:S02]  /*eb00*/  LOP3.LUT R16, R16, 0xefffffff, RZ, 0xc0, !PT ;  /* 0xefffffff10107812 */ /* 0x000fe400078ec0ff */
[----:B------:R-:W-:-:S05]  /*eb10*/  FSEL R25, R24, RZ, P5 ;  /* 0x000000ff18197208 */ /* 0x000fca0002800000 */
[----:B------:R-:W-:Y:S01]  /*eb20*/  FADD.FTZ R3, -R25, R3 ;  /* 0x0000000319037221 */ /* 0x000fe20000010100 */
[----:B------:R-:W-:Y:S01]  /*eb30*/  FMUL.FTZ R25, R24, UR33 ;  /* 0x0000002118197c20 */ /* 0x000fe20008410000 */
[----:B------:R-:W-:Y:S02]  /*eb40*/  @P0 LOP3.LUT R16, R16, 0x10000000, RZ, 0xfc, !PT ;  /* 0x1000000010100812 */ /* 0x000fe400078efcff */
[----:B------:R-:W-:Y:S02]  /*eb50*/  FMUL.FTZ R3, R3, UR33 ;  /* 0x0000002103037c20 */ /* 0x000fe40008410000 */
[----:B------:R-:W-:Y:S02]  /*eb60*/  FSEL R25, R25, RZ, P5 ;  /* 0x000000ff19197208 */ /* 0x000fe40002800000 */
[----:B------:R-:W-:Y:S02]  /*eb70*/  LOP3.LUT R16, R16, 0xdfffffff, RZ, 0xc0, !PT ;  /* 0xdfffffff10107812 */ /* 0x000fe400078ec0ff */
        /* <DEDUP_REMOVED lines=33> */
[----:B------:R-:W-:Y:S01]  /*ed90*/  FMNMX.FTZ R25, R7, R4, !PT ;  /* 0x0000000407197209 */ /* 0x000fe20007810000 */
[----:B------:R-:W0:Y:S01]  /*eda0*/  MUFU.EX2 R5, R5 ;  /* 0x0000000500057308 */ /* 0x000e220000000800 */
[----:B------:R-:W-:-:S02]  /*edb0*/  @P6 LOP3.LUT R16, R16, 0x20000000, RZ, 0xfc, !PT ;  /* 0x2000000010106812 */ /* 0x000fc400078efcff */
[----:B------:R-:W-:Y:S02]  /*edc0*/  FMNMX.FTZ R25, R9, R25, !PT ;  /* 0x0000001909197209 */ /* 0x000fe40007810000 */
[----:B------:R-:W-:Y:S02]  /*edd0*/  LOP3.LUT P6, RZ, R16, 0x100, RZ, 0xc0, !PT ;  /* 0x0000010010ff7812 */ /* 0x000fe400078cc0ff */
[----:B------:R-:W-:Y:S01]  /*ede0*/  FMNMX.FTZ R25, R12, R25, !PT ;  /* 0x000000190c197209 */ /* 0x000fe20007810000 */
[----:B------:R-:W1:Y:S01]  /*edf0*/  MUFU.EX2 R8, R8 ;  /* 0x0000000800087308 */ /* 0x000e620000000800 */
[----:B------:R-:W-:Y:S02]  /*ee00*/  LOP3.LUT P0, RZ, R16, 0x40, RZ, 0xc0, !PT ;  /* 0x0000004010ff7812 */ /* 0x000fe4000780c0ff */
[----:B------:R-:W-:Y:S02]  /*ee10*/  FMNMX.FTZ R25, R13, R25, !PT ;  /* 0x000000190d197209 */ /* 0x000fe40007810000 */
[----:B------:R-:W-:-:S02]  /*ee20*/  FSEL R60, R60, -INF , !P6 ;  /* 0xff8000003c3c7808 */ /* 0x000fc40007000000 */
[----:B------:R-:W-:Y:S01]  /*ee30*/  FMNMX.FTZ R25, R20, R25, !PT ;  /* 0x0000001914197209 */ /* 0x000fe20007810000 */
[----:B------:R-:W-:Y:S01]  /*ee40*/  MUFU.EX2 R10, R10 ;  /* 0x0000000a000a7308 */ /* 0x000fe20000000800 */
[----:B------:R-:W-:Y:S01]  /*ee50*/  LOP3.LUT P5, RZ, R16, 0x10, RZ, 0xc0, !PT ;  /* 0x0000001010ff7812 */ /* 0x000fe200078ac0ff */
[----:B0-----:R-:W-:Y:S01]  /*ee60*/  FFMA.FTZ R2, R3, R2, R5 ;  /* 0x0000000203027223 */ /* 0x001fe20000010005 */
[----:B------:R-:W-:Y:S02]  /*ee70*/  FMNMX.FTZ R25, R21, R25, !PT ;  /* 0x0000001915197209 */ /* 0x000fe40007810000 */
[----:B------:R-:W-:Y:S02]  /*ee80*/  FSEL R63, R63, -INF , !P0 ;  /* 0xff8000003f3f7808 */ /* 0x000fe40004000000 */
[----:B------:R-:W-:Y:S01]  /*ee90*/  FMNMX.FTZ R25, R26, R25, !PT ;  /* 0x000000191a197209 */ /* 0x000fe20007810000 */
[----:B------:R-:W-:Y:S01]  /*eea0*/  MUFU.EX2 R11, R11 ;  /* 0x0000000b000b7308 */ /* 0x000fe20000000800 */
[----:B------:R-:W-:Y:S01]  /*eeb0*/  FSEL R65, R65, -INF , !P5 ;  /* 0xff80000041417808 */ /* 0x000fe20006800000 */
[----:B-1----:R-:W-:Y:S01]  /*eec0*/  FADD.FTZ R2, R8, R2 ;  /* 0x0000000208027221 */ /* 0x002fe20000010000 */
[----:B------:R-:W-:-:S02]  /*eed0*/  FMNMX.FTZ R25, R27, R25, !PT ;  /* 0x000000191b197209 */ /* 0x000fc40007810000 */
[----:B------:R-:W-:Y:S02]  /*eee0*/  LOP3.LUT P5, RZ, R16, 0x4, RZ, 0xc0, !PT ;  /* 0x0000000410ff7812 */ /* 0x000fe400078ac0ff */
[----:B------:R-:W-:Y:S01]  /*eef0*/  FMNMX.FTZ R25, R30, R25, !PT ;  /* 0x000000191e197209 */ /* 0x000fe20007810000 */
[----:B------:R-:W-:Y:S01]  /*ef00*/  MUFU.EX2 R14, R14 ;  /* 0x0000000e000e7308 */ /* 0x000fe20000000800 */
[----:B------:R-:W-:Y:S02]  /*ef10*/  LOP3.LUT P0, RZ, R16, 0x10000000, RZ, 0xc0, !PT ;  /* 0x1000000010ff7812 */ /* 0x000fe4000780c0ff */
[----:B------:R-:W-:Y:S02]  /*ef20*/  FMNMX.FTZ R25, R31, R25, !PT ;  /* 0x000000191f197209 */ /* 0x000fe40007810000 */
[----:B------:R-:W-:Y:S02]  /*ef30*/  FSEL R67, R67, -INF , !P5 ;  /* 0xff80000043437808 */ /* 0x000fe40006800000 */
[----:B------:R-:W-:Y:S01]  /*ef40*/  FMNMX.FTZ R25, R34, R25, !PT ;  /* 0x0000001922197209 */ /* 0x000fe20007810000 */
[----:B------:R-:W-:Y:S01]  /*ef50*/  MUFU.EX2 R15, R15 ;  /* 0x0000000f000f7308 */ /* 0x000fe20000000800 */
[----:B------:R-:W-:-:S02]  /*ef60*/  LOP3.LUT P6, RZ, R16, 0x20000000, RZ, 0xc0, !PT ;  /* 0x2000000010ff7812 */ /* 0x000fc400078cc0ff */
[----:B------:R-:W-:Y:S02]  /*ef70*/  FMNMX.FTZ R25, R35, R25, !PT ;  /* 0x0000001923197209 */ /* 0x000fe40007810000 */
[----:B------:R-:W-:Y:S02]  /*ef80*/  FSEL R69, R69, -INF , !P0 ;  /* 0xff80000045457808 */ /* 0x000fe40004000000 */
[----:B------:R-:W-:Y:S01]  /*ef90*/  FMNMX.FTZ R25, R38, R25, !PT ;  /* 0x0000001926197209 */ /* 0x000fe20007810000 */
[----:B------:R-:W-:Y:S01]  /*efa0*/  MUFU.EX2 R51, R51 ;  /* 0x0000003300337308 */ /* 0x000fe20000000800 */
[----:B------:R-:W-:Y:S02]  /*efb0*/  FSEL R71, R71, -INF , !P6 ;  /* 0xff80000047477808 */ /* 0x000fe40007000000 */
[----:B------:R-:W-:Y:S02]  /*efc0*/  FMNMX.FTZ R25, R39, R25, !PT ;  /* 0x0000001927197209 */ /* 0x000fe40007810000 */
[----:B------:R-:W-:-:S02]  /*efd0*/  LOP3.LUT P0, RZ, R16, 0x8000000, RZ, 0xc0, !PT ;  /* 0x0800000010ff7812 */ /* 0x000fc4000780c0ff */
        /* <DEDUP_REMOVED lines=65> */
[--C-:B------:R-:W-:Y:S01]  /*f3f0*/  FFMA.FTZ R46, R46, UR33, -R50.reuse ;  /* 0x000000212e2e7c23 */ /* 0x100fe20008010832 */
[--C-:B------:R-:W-:Y:S01]  /*f400*/  FFMA.FTZ R47, R47, UR33, -R50.reuse ;  /* 0x000000212f2f7c23 */ /* 0x100fe20008010832 */
[--C-:B------:R-:W-:Y:S01]  /*f410*/  FFMA.FTZ R52, R52, UR33, -R50.reuse ;  /* 0x0000002134347c23 */ /* 0x100fe20008010832 */
[--C-:B------:R-:W-:Y:S01]  /*f420*/  FFMA.FTZ R53, R53, UR33, -R50.reuse ;  /* 0x0000002135357c23 */ /* 0x100fe20008010832 */
[--C-:B------:R-:W-:Y:S01]  /*f430*/  FFMA.FTZ R56, R56, UR33, -R50.reuse ;  /* 0x0000002138387c23 */ /* 0x100fe20008010832 */
[----:B------:R-:W2:Y:S01]  /*f440*/  MUFU.EX2 R12, R12 ;  /* 0x0000000c000c7308 */ /* 0x000ea20000000800 */
        /* <DEDUP_REMOVED lines=12> */
[----:B------:R-:W-:-:S03]  /*f510*/  FFMA.FTZ R50, R78, UR33, -R50 ;  /* 0x000000214e327c23 */ /* 0x000fc60008010832 */
[----:B------:R-:W3:Y:S08]  /*f520*/  MUFU.EX2 R13, R20 ;  /* 0x00000014000d7308 */ /* 0x000ef00000000800 */
[----:B------:R-:W-:Y:S08]  /*f530*/  MUFU.EX2 R20, R31 ;  /* 0x0000001f00147308 */ /* 0x000ff00000000800 */
[----:B------:R-:W4:Y:S08]  /*f540*/  MUFU.EX2 R21, R21 ;  /* 0x0000001500157308 */ /* 0x000f300000000800 */
[----:B------:R1:W-:Y:S08]  /*f550*/  MUFU.EX2 R31, R34 ;  /* 0x00000022001f7308 */ /* 0x0003f00000000800 */
[----:B------:R-:W5:Y:S01]  /*f560*/  MUFU.EX2 R26, R26 ;  /* 0x0000001a001a7308 */ /* 0x000f620000000800 */
[----:B-1----:R-:W-:Y:S01]  /*f570*/  FADD.FTZ R34, R9, R0 ;  /* 0x0000000009227221 */ /* 0x002fe20000010000 */
[----:B------:R-:W-:-:S03]  /*f580*/  FADD.FTZ R0, R10, R2 ;  /* 0x000000020a007221 */ /* 0x000fc60000010000 */
[----:B--2---:R-:W-:Y:S01]  /*f590*/  FADD.FTZ R2, R12, R34 ;  /* 0x000000220c027221 */ /* 0x004fe20000010000 */
[----:B------:R-:W-:Y:S02]  /*f5a0*/  FADD.FTZ R0, R11, R0 ;  /* 0x000000000b007221 */ /* 0x000fe40000010000 */
[----:B------:R-:W1:Y:S01]  /*f5b0*/  MUFU.EX2 R27, R27 ;  /* 0x0000001b001b7308 */ /* 0x000e620000000800 */
[----:B0-----:R-:W-:Y:S01]  /*f5c0*/  FADD.FTZ R2, R75, R2 ;  /* 0x000000024b027221 */ /* 0x001fe20000010000 */
[----:B------:R-:W-:-:S03]  /*f5d0*/  FADD.FTZ R0, R14, R0 ;  /* 0x000000000e007221 */ /* 0x000fc60000010000 */
[----:B---3--:R-:W-:Y:S01]  /*f5e0*/  FADD.FTZ R2, R13, R2 ;  /* 0x000000020d027221 */ /* 0x008fe20000010000 */
[----:B------:R-:W-:Y:S02]  /*f5f0*/  FADD.FTZ R0, R15, R0 ;  /* 0x000000000f007221 */ /* 0x000fe40000010000 */
[----:B------:R-:W0:Y:S01]  /*f600*/  MUFU.EX2 R30, R30 ;  /* 0x0000001e001e7308 */ /* 0x000e220000000800 */
[----:B----4-:R-:W-:Y:S01]  /*f610*/  FADD.FTZ R2, R21, R2 ;  /* 0x0000000215027221 */ /* 0x010fe20000010000 */
[----:B------:R-:W-:-:S03]  /*f620*/  FADD.FTZ R0, R51, R0 ;  /* 0x0000000033007221 */ /* 0x000fc60000010000 */
[----:B-----5:R-:W-:Y:S01]  /*f630*/  FADD.FTZ R2, R26, R2 ;  /* 0x000000021a027221 */ /* 0x020fe20000010000 */
[----:B------:R-:W-:Y:S02]  /*f640*/  FADD.FTZ R0, R83, R0 ;  /* 0x0000000053007221 */ /* 0x000fe40000010000 */
[----:B------:R-:W2:Y:S01]  /*f650*/  MUFU.EX2 R79, R35 ;  /* 0x00000023004f7308 */ /* 0x000ea20000000800 */
[----:B-1----:R-:W-:Y:S01]  /*f660*/  FADD.FTZ R2, R27, R2 ;  /* 0x000000021b027221 */ /* 0x002fe20000010000 */
[----:B------:R-:W-:-:S04]  /*f670*/  FADD.FTZ R0, R28, R0 ;  /* 0x000000001c007221 */ /* 0x000fc80000010000 */
[----:B------:R-:W-:Y:S02]  /*f680*/  FADD.FTZ R0, R29, R0 ;  /* 0x000000001d007221 */ /* 0x000fe40000010000 */
[----:B------:R-:W1:Y:S01]  /*f690*/  MUFU.EX2 R38, R38 ;  /* 0x0000002600267308 */ /* 0x000e620000000800 */
[----:B0-----:R-:W-:Y:S01]  /*f6a0*/  FADD.FTZ R2, R30, R2 ;  /* 0x000000021e027221 */ /* 0x001fe20000010000 */
[----:B------:R-:W-:-:S03]  /*f6b0*/  FADD.FTZ R0, R32, R0 ;  /* 0x0000000020007221 */ /* 0x000fc60000010000 */
[----:B------:R-:W-:Y:S01]  /*f6c0*/  FADD.FTZ R2, R20, R2 ;  /* 0x0000000214027221 */ /* 0x000fe20000010000 */
[----:B------:R-:W-:Y:S02]  /*f6d0*/  FADD.FTZ R0, R33, R0 ;  /* 0x0000000021007221 */ /* 0x000fe40000010000 */
[----:B------:R-:W0:Y:S01]  /*f6e0*/  MUFU.EX2 R78, R39 ;  /* 0x00000027004e7308 */ /* 0x000e220000000800 */
[----:B------:R-:W-:Y:S01]  /*f6f0*/  FADD.FTZ R2, R31, R2 ;  /* 0x000000021f027221 */ /* 0x000fe20000010000 */
[----:B------:R-:W-:-:S03]  /*f700*/  FADD.FTZ R0, R36, R0 ;  /* 0x0000000024007221 */ /* 0x000fc60000010000 */
[----:B--2---:R-:W-:Y:S01]  /*f710*/  FADD.FTZ R2, R79, R2 ;  /* 0x000000024f027221 */ /* 0x004fe20000010000 */
[----:B------:R-:W-:Y:S02]  /*f720*/  FADD.FTZ R0, R37, R0 ;  /* 0x0000000025007221 */ /* 0x000fe40000010000 */
[----:B------:R-:W2:Y:S01]  /*f730*/  MUFU.EX2 R39, R42 ;  /* 0x0000002a00277308 */ /* 0x000ea20000000800 */
[----:B-1----:R-:W-:Y:S01]  /*f740*/  FADD.FTZ R2, R38, R2 ;  /* 0x0000000226027221 */ /* 0x002fe20000010000 */
[----:B------:R-:W-:-:S04]  /*f750*/  FADD.FTZ R0, R40, R0 ;  /* 0x0000000028007221 */ /* 0x000fc80000010000 */
[----:B------:R-:W-:Y:S02]  /*f760*/  FADD.FTZ R0, R41, R0 ;  /* 0x0000000029007221 */ /* 0x000fe40000010000 */
[----:B------:R-:W1:Y:S01]  /*f770*/  MUFU.EX2 R43, R43 ;  /* 0x0000002b002b7308 */ /* 0x000e620000000800 */
[----:B0-----:R-:W-:Y:S01]  /*f780*/  FADD.FTZ R2, R78, R2 ;  /* 0x000000024e027221 */ /* 0x001fe20000010000 */
[----:B------:R-:W-:-:S04]  /*f790*/  FADD.FTZ R0, R44, R0 ;  /* 0x000000002c007221 */ /* 0x000fc80000010000 */
[----:B------:R-:W-:Y:S02]  /*f7a0*/  FADD.FTZ R0, R45, R0 ;  /* 0x000000002d007221 */ /* 0x000fe40000010000 */
[----:B------:R-:W0:Y:S01]  /*f7b0*/  MUFU.EX2 R46, R46 ;  /* 0x0000002e002e7308 */ /* 0x000e220000000800 */
[----:B--2---:R-:W-:Y:S01]  /*f7c0*/  FADD.FTZ R2, R39, R2 ;  /* 0x0000000227027221 */ /* 0x004fe20000010000 */
[----:B------:R-:W-:-:S04]  /*f7d0*/  FADD.FTZ R0, R48, R0 ;  /* 0x0000000030007221 */ /* 0x000fc80000010000 */
        /* <DEDUP_REMOVED lines=11> */
[----:B------:R-:W-:-:S06]  /*f890*/  FADD.FTZ R0, R62, R0 ;  /* 0x000000003e007221 */ /* 0x000fcc0000010000 */
        /* <DEDUP_REMOVED lines=42> */
.L_x_1145:
        /* <DEDUP_REMOVED lines=54> */
[----:B------:R-:W-:Y:S01]  /*fea0*/  FMUL.FTZ R117, R117, R3 ;  /* 0x0000000375757220 */ /* 0x000fe20000410000 */
[----:B------:R-:W-:Y:S01]  /*feb0*/  F2FP.F16.F32.PACK_AB R67, R69, R67 ;  /* 0x000000434543723e */ /* 0x000fe200000000ff */
[-C--:B------:R-:W-:Y:S01]  /*fec0*/  FMUL.FTZ R120, R120, R3.reuse ;  /* 0x0000000378787220 */ /* 0x080fe20000410000 */
[----:B0-----:R-:W-:Y:S01]  /*fed0*/  F2FP.F16.F32.PACK_AB R8, R72, R70 ;  /* 0x000000464808723e */ /* 0x001fe200000000ff */
        /* <DEDUP_REMOVED lines=48> */
.L_x_1127:
[----:B------:R-:W-:Y:S06]  /*101e0*/  BAR.ARV 0x8, 0x200 ;  /* 0x0208000000007b1d */ /* 0x000fec0000002000 */
[----:B------:R-:W-:Y:S05]  /*101f0*/  @!P0 BRA `(.L_x_1147) ;  /* 0x0000000000048947 */ /* 0x000fea0003800000 */
[----:B------:R-:W-:Y:S01]  /*10200*/  BPT.TRAP 0x1 ;  /* 0x000000040000795c */ /* 0x000fe20000300000 */
.L_x_1147:
[----:B------:R-:W-:Y:S01]  /*10210*/  ULEA UR8, UR49, UR41, 0x3 ;  /* 0x0000002931087291 */ /* 0x000fe2000f8e183f */
[----:B------:R-:W-:-:S05]  /*10220*/  IMAD.U32 R3, RZ, RZ, UR50 ;  /* 0x00000032ff037e24 */ /* 0x000fca000f8e00ff */
[----:B------:R-:W-:-:S04]  /*10230*/  SHF.L.U32 R3, R3, 0x1f, RZ ;  /* 0x0000001f03037819 */ /* 0x000fc800000006ff */
[----:B------:R0:W1:Y:S01]  /*10240*/  SYNCS.PHASECHK.TRANS64.TRYWAIT P1, [UR8+0x2d850], R3 ;  /* 0x02d85003ff0075a7 */ /* 0x0000620008020148 */
[----:B------:R-:W-:Y:S05]  /*10250*/  @!P0 BRA `(.L_x_1148) ;  /* 0x0000000000048947 */ /* 0x000fea0003800000 */
[----:B------:R-:W-:Y:S01]  /*10260*/  BPT.TRAP 0x1 ;  /* 0x000000040000795c */ /* 0x000fe20000300000 */
.L_x_1148:
[----:B-1----:R-:W-:Y:S05]  /*10270*/  @P1 BRA `(.L_x_1149) ;  /* 0x0000000000081947 */ /* 0x002fea0003800000 */
[----:B------:R-:W1:Y:S02]  /*10280*/  SYNCS.PHASECHK.TRANS64.TRYWAIT P1, [UR8+0x2d850], R3 ;  /* 0x02d85003ff0075a7 */ /* 0x000e640008020148 */
[----:B-1----:R-:W-:Y:S05]  /*10290*/  @!P1 BRA `(.L_x_1150) ;  /* 0x0000009800709947 */ /* 0x002fea0003800000 */
.L_x_1149:
[----:B------:R-:W-:Y:S01]  /*102a0*/  UIADD3 UR41, UR41, 0x400, URZ ;  /* 0x0000040029297890 */ /* 0x000fe2000fffe03f */
[----:B------:R-:W-:Y:S01]  /*102b0*/  WARPGROUP.ARRIVE ;  /* 0x00000000000079c5 */ /* 0x000fe20000000000 */
[----:B------:R-:W-:Y:S01]  /*102c0*/  ULOP3.LUT UR45, UR45, 0x10000, URZ, 0xfc, !UPT ;  /* 0x000100002d2d7892 */ /* 0x000fe2000f8efc3f */
[----:B01----:R-:W0:Y:S01]  /*102d0*/  SHFL.BFLY PT, R3, R2, 0x2, 0x1f ;  /* 0x0c401f0002037f89 */ /* 0x003e2200000e0000 */
[----:B------:R-:W-:Y:S01]  /*102e0*/  USHF.R.U32.HI UR41, URZ, 0x4, UR41 ;  /* 0x000000043f297899 */ /* 0x000fe20008011629 */
[----:B------:R-:W-:Y:S01]  /*102f0*/  IMAD.MOV.U32 R7, RZ, RZ, RZ ;  /* 0x000000ffff077224 */ /* 0x000fe200078e00ff */
        /* <DEDUP_REMOVED lines=12> */
[----:B------:R-:W-:Y:S01]  /*103c0*/  IMAD.MOV.U32 R2, RZ, RZ, -0x800000 ;  /* 0xff800000ff027424 */ /* 0x000fe200078e00ff */
[----:B------:R-:W-:Y:S01]  /*103d0*/  UMOV UR5, 0x40000040 ;  /* 0x4000004000057882 */ /* 0x000fe20000000000 */
[----:B------:R-:W-:Y:S01]  /*103e0*/  UMOV UR7, 0x80000020 ;  /* 0x8000002000077882 */ /* 0x000fe20000000000 */
[----:B------:R-:W0:Y:S01]  /*103f0*/  SHFL.BFLY PT, R4, R3, 0x1, 0x1f ;  /* 0x0c201f0003047f89 */ /* 0x000e2200000e0000 */
[----:B-1----:R-:W-:Y:S01]  /*10400*/  FADD.FTZ R5, R5, R0 ;  /* 0x0000000005057221 */ /* 0x002fe20000010000 */
[----:B------:R-:W-:-:S04]  /*10410*/  IMAD.MOV.U32 R0, RZ, RZ, -0x800000 ;  /* 0xff800000ff007424 */ /* 0x000fc800078e00ff */
[----:B------:R-:W1:Y:S01]  /*10420*/  SHFL.BFLY PT, R6, R5, 0x1, 0x1f ;  /* 0x0c201f0005067f89 */ /* 0x000e6200000e0000 */
[----:B0-----:R-:W-:Y:S01]  /*10430*/  FADD.FTZ R9, R3, R4 ;  /* 0x0000000403097221 */ /* 0x001fe20000010000 */
[----:B------:R-:W-:Y:S02]  /*10440*/  IMAD.MOV.U32 R4, RZ, RZ, RZ ;  /* 0x000000ffff047224 */ /* 0x000fe400078e00ff */
[----:B------:R-:W-:Y:S02]  /*10450*/  IMAD.U32 R3, RZ, RZ, UR33 ;  /* 0x00000021ff037e24 */ /* 0x000fe4000f8e00ff */
[----:B------:R-:W-:Y:S01]  /*10460*/  FSETP.NE.FTZ.AND P1, PT, R9, RZ, PT ;  /* 0x000000ff0900720b */ /* 0x000fe20003f35000 */
[----:B-1----:R-:W-:Y:S01]  /*10470*/  FADD.FTZ R10, R5, R6 ;  /* 0x00000006050a7221 */ /* 0x002fe20000010000 */
[----:B------:R-:W-:-:S04]  /*10480*/  IMAD.U32 R5, RZ, RZ, UR33 ;  /* 0x00000021ff057e24 */ /* 0x000fc8000f8e00ff */
[----:B------:R-:W-:-:S07]  /*10490*/  FSETP.NE.FTZ.AND P2, PT, R10, RZ, PT ;  /* 0x000000ff0a00720b */ /* 0x000fce0003f55000 */
[----:B------:R-:W0:Y:S01]  /*104a0*/  @P1 MUFU.LG2 R6, R9 ;  /* 0x0000000900061308 */ /* 0x000e220000000c00 */
[----:B------:R-:W-:-:S05]  /*104b0*/  @P1 FMUL.FTZ R3, R3, 0.69314718246459960938 ;  /* 0x3f31721803031820 */ /* 0x000fca0000410000 */
[----:B------:R-:W-:Y:S02]  /*104c0*/  @P2 FMUL.FTZ R5, R5, 0.69314718246459960938 ;  /* 0x3f31721805052820 */ /* 0x000fe40000410000 */
        /* <DEDUP_REMOVED lines=55> */
.L_x_1151:
        /* <DEDUP_REMOVED lines=10> */
[----:B------:R-:W-:Y:S01]  /*108e0*/  USEL UR4, URZ, 0x1, UP0 ;  /* 0x000000013f047887 */ /* 0x000fe20008000000 */
        /* <DEDUP_REMOVED lines=44> */
[----:B------:R-:W-:-:S02]  /*10bb0*/  UIADD3 UR51, UR51, 0x1, URZ ;  /* 0x0000000133337890 */ /* 0x000fc4000fffe03f */
[----:B------:R-:W-:Y:S02]  /*10bc0*/  USEL UR49, UR49, URZ, UP0 ;  /* 0x0000003f31317287 */ /* 0x000fe40008000000 */
[----:B------:R-:W-:-:S12]  /*10bd0*/  ULOP3.LUT UR50, UR50, UR4, URZ, 0x3c, !UPT ;  /* 0x0000000432327292 */ /* 0x000fd8000f8e3c3f */
.L_x_1073:
[----:B------:R-:W0:Y:S08]  /*10be0*/  S2UR UR42, SR_CgaCtaId ;  /* 0x00000000002a79c3 */ /* 0x000e300000008800 */
[----:B------:R-:W-:Y:S06]  /*10bf0*/  BAR.SYNC.DEFER_BLOCKING 0x5, 0x200 ;  /* 0x0148000000007b1d */ /* 0x000fec0000010000 */
[----:B------:R-:W-:Y:S01]  /*10c00*/  UMOV UR41, 0x400 ;  /* 0x0000040000297882 */ /* 0x000fe20000000000 */
[----:B------:R-:W-:Y:S01]  /*10c10*/  BSSY B0, `(.L_x_1152) ;  /* 0x0000284000007945 */ /* 0x000fe20003800000 */
[----:B0-----:R-:W-:-:S09]  /*10c20*/  ULEA UR41, UR42, UR41, 0x18 ;  /* 0x000000292a297291 */ /* 0x001fd2000f8ec03f */
[----:B------:R-:W0:Y:S02]  /*10c30*/  LDS.128 R4, [UR41+0x2d8d0] ;  /* 0x02d8d029ff047984 */ /* 0x000e240008000c00 */
[----:B0-----:R-:W-:Y:S02]  /*10c40*/  R2UR UR6, R5 ;  /* 0x00000000050672ca */ /* 0x001fe400000e0000 */
[----:B------:R-:W-:Y:S02]  /*10c50*/  R2UR UR5, R6 ;  /* 0x00000000060572ca */ /* 0x000fe400000e0000 */
[----:B------:R-:W-:Y:S01]  /*10c60*/  R2UR UR7, R7 ;  /* 0x00000000070772ca */ /* 0x000fe200000e0000 */
[----:B------:R-:W-:Y:S06]  /*10c70*/  BAR.ARV 0x4, 0x200 ;  /* 0x0108000000007b1d */ /* 0x000fec0000002000 */
[----:B------:R-:W-:Y:S08]  /*10c80*/  @P0 BRA `(.L_x_1153) ;  /* 0x0000001c00300947 */ /* 0x000ff00003800000 */
[----:B------:R-:W2:Y:S01]  /*10c90*/  LDL R3, [R1+0x14] ;  /* 0x0000140001037983 */ /* 0x000ea20000100800 */
[----:B------:R-:W0:Y:S01]  /*10ca0*/  S2UR UR4, SR_SWINHI ;  /* 0x00000000000479c3 */ /* 0x000e220000002f00 */
[----:B------:R-:W-:-:S07]  /*10cb0*/  ULDC.64 UR10, c[0x0][0xc00] ;  /* 0x00030000000a7ab9 */ /* 0x000fce0000000a00 */
[----:B------:R-:W1:Y:S01]  /*10cc0*/  LDC R36, c[0x0][0xbe8] ;  /* 0x0002fa00ff247b82 */ /* 0x000e620000000800 */
[----:B------:R-:W-:Y:S01]  /*10cd0*/  UMOV UR8, UR41 ;  /* 0x0000002900087c82 */ /* 0x000fe20008000000 */
[----:B0-----:R-:W-:Y:S01]  /*10ce0*/  UMOV UR9, UR4 ;  /* 0x0000000400097c82 */ /* 0x001fe20008000000 */
[----:B------:R-:W-:Y:S02]  /*10cf0*/  IMAD.U32 R28, RZ, RZ, UR8 ;  /* 0x00000008ff1c7e24 */ /* 0x000fe4000f8e00ff */
[----:B------:R-:W-:Y:S01]  /*10d00*/  IMAD.U32 R29, RZ, RZ, UR9 ;  /* 0x00000009ff1d7e24 */ /* 0x000fe2000f8e00ff */
[----:B------:R-:W-:Y:S02]  /*10d10*/  ULDC.64 UR8, c[0x0][0xc00] ;  /* 0x0003000000087ab9 */ /* 0x000fe40000000a00 */
[----:B------:R-:W-:Y:S01]  /*10d20*/  UIMAD.WIDE UR8, UR43, 0x4, UR8 ;  /* 0x000000042b0878a5 */ /* 0x000fe2000f8e0208 */
[----:B------:R-:W-:Y:S01]  /*10d30*/  BAR.SYNC.DEFER_BLOCKING 0x1, 0x180 ;  /* 0x0046000000007b1d */ /* 0x000fe20000010000 */
[----:B--2---:R-:W-:-:S03]  /*10d40*/  IMAD.WIDE R4, R3, 0x2, R28 ;  /* 0x0000000203047825 */ /* 0x004fc600078e021c */
[C---:B------:R-:W-:Y:S02]  /*10d50*/  LOP3.LUT R3, R4.reuse, 0x180, RZ, 0xc0, !PT ;  /* 0x0000018004037812 */ /* 0x040fe400078ec0ff */
[----:B------:R-:W-:Y:S02]  /*10d60*/  IADD3 R8, P4, R4, 0x20, RZ ;  /* 0x0000002004087810 */ /* 0x000fe40007f9e0ff */
[----:B------:R-:W-:Y:S02]  /*10d70*/  SHF.R.U64 R3, R3, 0x3, RZ ;  /* 0x0000000303037819 */ /* 0x000fe400000012ff */
[----:B------:R-:W-:Y:S01]  /*10d80*/  LOP3.LUT R6, R8, 0x180, RZ, 0xc0, !PT ;  /* 0x0000018008067812 */ /* 0x000fe200078ec0ff */
[----:B------:R-:W-:Y:S01]  /*10d90*/  IMAD.X R25, RZ, RZ, R5, P4 ;  /* 0x000000ffff197224 */ /* 0x000fe200020e0605 */
[C---:B------:R-:W-:Y:S02]  /*10da0*/  IADD3 R27, P3, R4.reuse, 0x3000, RZ ;  /* 0x00003000041b7810 */ /* 0x040fe40007f7e0ff */
[----:B------:R-:W-:-:S02]  /*10db0*/  IADD3 R10, P2, R4, 0x3020, RZ ;  /* 0x00003020040a7810 */ /* 0x000fc40007f5e0ff */
[C---:B------:R-:W-:Y:S01]  /*10dc0*/  IADD3 R31, P1, R4.reuse, 0x6000, RZ ;  /* 0x00006000041f7810 */ /* 0x040fe20007f3e0ff */
[--C-:B------:R-:W-:Y:S01]  /*10dd0*/  IMAD.X R15, RZ, RZ, R5.reuse, P3 ;  /* 0x000000ffff0f7224 */ /* 0x100fe200018e0605 */
[----:B------:R-:W-:Y:S01]  /*10de0*/  IADD3 R30, P0, R4, 0x6020, RZ ;  /* 0x00006020041e7810 */ /* 0x000fe20007f1e0ff */
[--C-:B------:R-:W-:Y:S01]  /*10df0*/  IMAD.X R13, RZ, RZ, R5.reuse, P2 ;  /* 0x000000ffff0d7224 */ /* 0x100fe200010e0605 */
[----:B------:R-:W-:Y:S01]  /*10e00*/  LOP3.LUT R4, R3, R4, RZ, 0x3c, !PT ;  /* 0x0000000403047212 */ /* 0x000fe200078e3cff */
[--C-:B------:R-:W-:Y:S01]  /*10e10*/  IMAD.X R9, RZ, RZ, R5.reuse, P1 ;  /* 0x000000ffff097224 */ /* 0x100fe200008e0605 */
[----:B------:R-:W-:Y:S01]  /*10e20*/  SHF.R.U64 R3, R6, 0x3, RZ ;  /* 0x0000000306037819 */ /* 0x000fe200000012ff */
[----:B------:R-:W-:Y:S01]  /*10e30*/  IMAD.X R11, RZ, RZ, R5, P0 ;  /* 0x000000ffff0b7224 */ /* 0x000fe200000e0605 */
[----:B------:R-:W-:Y:S02]  /*10e40*/  LOP3.LUT R7, R27, 0x180, RZ, 0xc0, !PT ;  /* 0x000001801b077812 */ /* 0x000fe400078ec0ff */
[----:B------:R-:W-:-:S02]  /*10e50*/  LOP3.LUT R24, R3, R8, RZ, 0x3c, !PT ;  /* 0x0000000803187212 */ /* 0x000fc400078e3cff */
[----:B------:R-:W-:Y:S02]  /*10e60*/  SHF.R.U64 R6, R7, 0x3, RZ ;  /* 0x0000000307067819 */ /* 0x000fe400000012ff */
[----:B------:R-:W-:Y:S02]  /*10e70*/  LOP3.LUT R3, R10, 0x180, RZ, 0xc0, !PT ;  /* 0x000001800a037812 */ /* 0x000fe400078ec0ff */
[----:B------:R-:W-:Y:S02]  /*10e80*/  LOP3.LUT R14, R6, R27, RZ, 0x3c, !PT ;  /* 0x0000001b060e7212 */ /* 0x000fe400078e3cff */
[----:B------:R-:W-:Y:S02]  /*10e90*/  SHF.R.U64 R3, R3, 0x3, RZ ;  /* 0x0000000303037819 */ /* 0x000fe400000012ff */
[----:B------:R-:W-:Y:S02]  /*10ea0*/  LOP3.LUT R8, R31, 0x180, RZ, 0xc0, !PT ;  /* 0x000001801f087812 */ /* 0x000fe400078ec0ff */
[----:B------:R-:W-:-:S02]  /*10eb0*/  LOP3.LUT R27, R30, 0x180, RZ, 0xc0, !PT ;  /* 0x000001801e1b7812 */ /* 0x000fc400078ec0ff */
[----:B------:R-:W-:Y:S02]  /*10ec0*/  LOP3.LUT R12, R3, R10, RZ, 0x3c, !PT ;  /* 0x0000000a030c7212 */ /* 0x000fe400078e3cff */
[----:B------:R-:W-:Y:S02]  /*10ed0*/  SHF.R.U64 R8, R8, 0x3, RZ ;  /* 0x0000000308087819 */ /* 0x000fe400000012ff */
[----:B------:R-:W-:Y:S02]  /*10ee0*/  SHF.R.U64 R27, R27, 0x3, RZ ;  /* 0x000000031b1b7819 */ /* 0x000fe400000012ff */
[----:B------:R-:W-:Y:S02]  /*10ef0*/  MOV R26, R4 ;  /* 0x00000004001a7202 */ /* 0x000fe40000000f00 */
[----:B------:R-:W-:Y:S02]  /*10f00*/  F2FP.F16.F32.PACK_AB R4, R21, R20 ;  /* 0x000000141504723e */ /* 0x000fe400000000ff */
[----:B------:R-:W-:-:S02]  /*10f10*/  F2FP.F16.F32.PACK_AB R5, R91, R90 ;  /* 0x0000005a5b05723e */ /* 0x000fc400000000ff */
[----:B------:R-:W-:Y:S02]  /*10f20*/  F2FP.F16.F32.PACK_AB R6, R93, R92 ;  /* 0x0000005c5d06723e */ /* 0x000fe400000000ff */
[----:B------:R-:W-:Y:S02]  /*10f30*/  F2FP.F16.F32.PACK_AB R7, R95, R94 ;  /* 0x0000005e5f07723e */ /* 0x000fe400000000ff */
[----:B------:R-:W-:Y:S02]  /*10f40*/  MOV R35, R14 ;  /* 0x0000000e00237202 */ /* 0x000fe40000000f00 */
[----:B------:R-:W-:Y:S01]  /*10f50*/  MOV R34, R12 ;  /* 0x0000000c00227202 */ /* 0x000fe20000000f00 */
[----:B------:R0:W-:Y:S01]  /*10f60*/  STSM.16.M88.4 [R26], R4 ;  /* 0x000000041a007844 */ /* 0x0001e20000000200 */
[----:B------:R-:W-:Y:S01]  /*10f70*/  LOP3.LUT R8, R8, R31, RZ, 0x3c, !PT ;  /* 0x0000001f08087212 */ /* 0x000fe200078e3cff */
[----:B------:R-:W-:Y:S01]  /*10f80*/  IMAD.U32 R31, RZ, RZ, UR9 ;  /* 0x00000009ff1f7e24 */ /* 0x000fe2000f8e00ff */
[----:B------:R-:W-:Y:S01]  /*10f90*/  LOP3.LUT R10, R27, R30, RZ, 0x3c, !PT ;  /* 0x0000001e1b0a7212 */ /* 0x000fe200078e3cff */
[----:B------:R-:W-:Y:S01]  /*10fa0*/  IMAD.U32 R30, RZ, RZ, UR8 ;  /* 0x00000008ff1e7e24 */ /* 0x000fe2000f8e00ff */
[----:B------:R-:W-:Y:S01]  /*10fb0*/  MOV R24, R24 ;  /* 0x0000001800187202 */ /* 0x000fe20000000f00 */
[----:B------:R-:W-:Y:S01]  /*10fc0*/  ULDC.64 UR8, c[0x0][0xc08] ;  /* 0x0003020000087ab9 */ /* 0x000fe20000000a00 */
[----:B------:R-:W-:-:S02]  /*10fd0*/  F2FP.F16.F32.PACK_AB R12, R97, R96 ;  /* 0x00000060610c723e */ /* 0x000fc400000000ff */
[----:B------:R-:W-:Y:S02]  /*10fe0*/  F2FP.F16.F32.PACK_AB R13, R99, R98 ;  /* 0x00000062630d723e */ /* 0x000fe400000000ff */
[----:B------:R-:W-:Y:S02]  /*10ff0*/  F2FP.F16.F32.PACK_AB R14, R101, R100 ;  /* 0x00000064650e723e */ /* 0x000fe400000000ff */
[----:B------:R-:W-:Y:S02]  /*11000*/  F2FP.F16.F32.PACK_AB R15, R103, R102 ;  /* 0x00000066670f723e */ /* 0x000fe400000000ff */
[----:B------:R-:W-:Y:S02]  /*11010*/  MOV R3, R8 ;  /* 0x0000000800037202 */ /* 0x000fe40000000f00 */
[----:B------:R-:W-:Y:S01]  /*11020*/  MOV R33, R10 ;  /* 0x0000000a00217202 */ /* 0x000fe20000000f00 */
[----:B------:R2:W-:Y:S01]  /*11030*/  STSM.16.M88.4 [R24], R12 ;  /* 0x0000000c18007844 */ /* 0x0005e20000000200 */
[----:B0-----:R-:W-:-:S02]  /*11040*/  F2FP.F16.F32.PACK_AB R4, R105, R104 ;  /* 0x000000686904723e */ /* 0x001fc400000000ff */
[----:B------:R-:W-:Y:S02]  /*11050*/  F2FP.F16.F32.PACK_AB R5, R107, R106 ;  /* 0x0000006a6b05723e */ /* 0x000fe400000000ff */
[----:B------:R-:W-:Y:S02]  /*11060*/  F2FP.F16.F32.PACK_AB R6, R109, R108 ;  /* 0x0000006c6d06723e */ /* 0x000fe400000000ff */
[----:B------:R-:W-:Y:S02]  /*11070*/  F2FP.F16.F32.PACK_AB R7, R111, R110 ;  /* 0x0000006e6f07723e */ /* 0x000fe400000000ff */
[----:B------:R-:W-:Y:S02]  /*11080*/  F2FP.F16.F32.PACK_AB R8, R113, R112 ;  /* 0x000000707108723e */ /* 0x000fe400000000ff */
[----:B------:R-:W-:Y:S01]  /*11090*/  F2FP.F16.F32.PACK_AB R9, R115, R114 ;  /* 0x000000727309723e */ /* 0x000fe200000000ff */
[----:B------:R-:W-:Y:S01]  /*110a0*/  STSM.16.M88.4 [R35], R4 ;  /* 0x0000000423007844 */ /* 0x000fe20000000200 */
[----:B------:R-:W-:-:S02]  /*110b0*/  F2FP.F16.F32.PACK_AB R10, R117, R116 ;  /* 0x00000074750a723e */ /* 0x000fc400000000ff */
[----:B------:R-:W-:Y:S02]  /*110c0*/  F2FP.F16.F32.PACK_AB R11, R119, R118 ;  /* 0x00000076770b723e */ /* 0x000fe400000000ff */
[----:B--2---:R-:W-:Y:S02]  /*110d0*/  F2FP.F16.F32.PACK_AB R12, R121, R120 ;  /* 0x00000078790c723e */ /* 0x004fe400000000ff */
[----:B------:R-:W-:Y:S01]  /*110e0*/  F2FP.F16.F32.PACK_AB R13, R123, R122 ;  /* 0x0000007a7b0d723e */ /* 0x000fe200000000ff */
[----:B------:R-:W-:Y:S01]  /*110f0*/  STSM.16.M88.4 [R34], R8 ;  /* 0x0000000822007844 */ /* 0x000fe20000000200 */
[----:B------:R-:W-:Y:S02]  /*11100*/  F2FP.F16.F32.PACK_AB R14, R125, R124 ;  /* 0x0000007c7d0e723e */ /* 0x000fe400000000ff */
[----:B------:R-:W-:Y:S02]  /*11110*/  F2FP.F16.F32.PACK_AB R15, R127, R126 ;  /* 0x0000007e7f0f723e */ /* 0x000fe400000000ff */
[----:B------:R-:W-:-:S02]  /*11120*/  F2FP.F16.F32.PACK_AB R24, R129, R128 ;  /* 0x000000808118723e */ /* 0x000fc400000000ff */
[----:B------:R-:W-:Y:S01]  /*11130*/  F2FP.F16.F32.PACK_AB R25, R131, R130 ;  /* 0x000000828319723e */ /* 0x000fe200000000ff */
[----:B------:R0:W-:Y:S01]  /*11140*/  STSM.16.M88.4 [R3], R12 ;  /* 0x0000000c03007844 */ /* 0x0001e20000000200 */
[----:B------:R-:W-:Y:S02]  /*11150*/  F2FP.F16.F32.PACK_AB R26, R133, R132 ;  /* 0x00000084851a723e */ /* 0x000fe400000000ff */
[----:B------:R-:W-:Y:S02]  /*11160*/  F2FP.F16.F32.PACK_AB R27, R135, R134 ;  /* 0x00000086871b723e */ /* 0x000fe400000000ff */
[----:B------:R-:W-:-:S03]  /*11170*/  ISETP.NE.U32.AND P0, PT, RZ, UR10, PT ;  /* 0x0000000aff007c0c */ /* 0x000fc6000bf05070 */
[----:B------:R2:W-:Y:S01]  /*11180*/  STSM.16.M88.4 [R33], R24 ;  /* 0x0000001821007844 */ /* 0x0005e20000000200 */
[----:B------:R-:W-:Y:S01]  /*11190*/  BAR.SYNC.DEFER_BLOCKING 0x1, 0x180 ;  /* 0x0046000000007b1d */ /* 0x000fe20000010000 */
[----:B------:R-:W-:-:S13]  /*111a0*/  ISETP.NE.AND.EX P0, PT, RZ, UR11, PT, P0 ;  /* 0x0000000bff007c0c */ /* 0x000fda000bf05300 */
[----:B------:R-:W3:Y:S01]  /*111b0*/  @P0 LDG.E R32, desc[UR56][R30.64] ;  /* 0x000000381e200981 */ /* 0x000ee2000c1e1900 */
[----:B------:R-:W-:Y:S01]  /*111c0*/  UISETP.NE.U32.AND UP0, UPT, UR8, URZ, UPT ;  /* 0x0000003f0800728c */ /* 0x000fe2000bf05070 */
[----:B-1----:R-:W-:Y:S01]  /*111d0*/  ISETP.NE.AND P1, PT, R36, 0x1, PT ;  /* 0x000000012400780c */ /* 0x002fe20003f25270 */
[----:B------:R-:W-:Y:S02]  /*111e0*/  ULDC UR4, c[0x0][0xa88] ;  /* 0x0002a20000047ab9 */ /* 0x000fe40000000800 */
[----:B------:R-:W-:Y:S01]  /*111f0*/  UISETP.NE.AND.EX UP0, UPT, UR9, URZ, UPT, UP0 ;  /* 0x0000003f0900728c */ /* 0x000fe2000bf05300 */
[----:B0-----:R-:W-:Y:S01]  /*11200*/  IMAD.U32 R3, RZ, RZ, UR4 ;  /* 0x00000004ff037e24 */ /* 0x001fe2000f8e00ff */
[----:B------:R-:W-:-:S04]  /*11210*/  ULDC UR4, c[0x0][0xad4] ;  /* 0x0002b50000047ab9 */ /* 0x000fc80000000800 */
[----:B------:R-:W-:-:S04]  /*11220*/  PLOP3.LUT P4, PT, PT, PT, UP0, 0x80, 0x0 ;  /* 0x000000000000781c */ /* 0x000fc80003f8f008 */
[----:B------:R-:W0:Y:S01]  /*11230*/  @P1 LDC R6, c[0x0][0xbec] ;  /* 0x0002fb00ff061b82 */ /* 0x000e220000000800 */
[----:B------:R-:W-:Y:S02]  /*11240*/  @UP0 ULDC.64 UR8, c[0x0][0xc08] ;  /* 0x0003020000080ab9 */ /* 0x000fe40000000a00 */
[----:B------:R-:W-:Y:S02]  /*11250*/  @UP0 UIMAD.WIDE UR8, UR43, 0x4, UR8 ;  /* 0x000000042b0808a5 */ /* 0x000fe4000f8e0208 */
[----:B------:R-:W-:-:S03]  /*11260*/  UISETP.NE.AND UP0, UPT, UR47, URZ, UPT ;  /* 0x0000003f2f00728c */ /* 0x000fc6000bf05270 */
[----:B------:R-:W1:Y:S01]  /*11270*/  @P1 LDC R9, c[0x0][0xbf0] ;  /* 0x0002fc00ff091b82 */ /* 0x000e620000000800 */
[----:B------:R-:W-:Y:S01]  /*11280*/  USEL UR4, UR47, UR4, UP0 ;  /* 0x000000042f047287 */ /* 0x000fe20008000000 */
[----:B------:R-:W-:Y:S01]  /*11290*/  IMAD.U32 R4, RZ, RZ, UR8 ;  /* 0x00000008ff047e24 */ /* 0x000fe2000f8e00ff */
[----:B------:R-:W-:Y:S01]  /*112a0*/  UMOV UR19, 0x9b8 ;  /* 0x000009b800137882 */ /* 0x000fe20000000000 */
[----:B------:R-:W-:Y:S01]  /*112b0*/  IMAD.U32 R5, RZ, RZ, UR9 ;  /* 0x00000009ff057e24 */ /* 0x000fe2000f8e00ff */
[----:B------:R-:W-:Y:S02]  /*112c0*/  UISETP.GT.AND UP1, UPT, UR4, 0x1, UPT ;  /* 0x000000010400788c */ /* 0x000fe4000bf24270 */
[----:B------:R-:W-:Y:S02]  /*112d0*/  UISETP.NE.U32.AND UP0, UPT, UR10, URZ, UPT ;  /* 0x0000003f0a00728c */ /* 0x000fe4000bf05070 */
[----:B------:R-:W-:Y:S01]  /*112e0*/  USEL UR19, UR19, 0x978, UP1 ;  /* 0x0000097813137887 */ /* 0x000fe20008800000 */
[----:B------:R-:W-:Y:S01]  /*112f0*/  VIADD R11, R137, UR39 ;  /* 0x00000027890b7c36 */ /* 0x000fe20008000000 */
[----:B------:R-:W-:Y:S01]  /*11300*/  UISETP.NE.AND.EX UP0, UPT, UR11, URZ, UPT, UP0 ;  /* 0x0000003f0b00728c */ /* 0x000fe2000bf05300 */
[----:B------:R0:W5:Y:S01]  /*11310*/  @P4 LDG.E R3, desc[UR56][R4.64] ;  /* 0x0000003804034981 */ /* 0x000162000c1e1900 */
[----:B------:R-:W-:Y:S01]  /*11320*/  UMOV UR4, URZ ;  /* 0x0000003f00047c82 */ /* 0x000fe20008000000 */
[----:B------:R-:W-:Y:S01]  /*11330*/  USHF.R.S32.HI UR10, URZ, 0x1f, UR43 ;  /* 0x0000001f3f0a7899 */ /* 0x000fe2000801142b */
[----:B------:R-:W-:Y:S01]  /*11340*/  IMAD.MOV.U32 R7, RZ, RZ, R11 ;  /* 0x000000ffff077224 */ /* 0x000fe200078e000b */
[----:B------:R-:W-:-:S02]  /*11350*/  USEL UR8, UR43, URZ, !UP0 ;  /* 0x0000003f2b087287 */ /* 0x000fc4000c000000 */
[----:B------:R-:W-:Y:S02]  /*11360*/  USEL UR9, UR37, URZ, UP1 ;  /* 0x0000003f25097287 */ /* 0x000fe40008800000 */
[----:B------:R-:W-:Y:S01]  /*11370*/  USEL UR18, UR10, URZ, !UP0 ;  /* 0x0000003f0a127287 */ /* 0x000fe2000c000000 */
[----:B------:R-:W-:Y:S02]  /*11380*/  ULDC.64 UR14, c[0x0][UR19+0x220] ;  /* 0x00008800130e7abb */ /* 0x000fe40008000a00 */
[----:B------:R-:W-:Y:S01]  /*11390*/  ULDC.64 UR10, c[0x0][UR19+0x218] ;  /* 0x00008600130a7abb */ /* 0x000fe20008000a00 */
[----:B0-----:R-:W-:Y:S01]  /*113a0*/  @P1 IMAD.HI.U32 R4, R11, R6, RZ ;  /* 0x000000060b041227 */ /* 0x001fe200078e00ff */
[----:B------:R-:W-:Y:S01]  /*113b0*/  ULDC.64 UR16, c[0x0][UR19+0x228] ;  /* 0x00008a0013107abb */ /* 0x000fe20008000a00 */
[----:B------:R-:W-:Y:S02]  /*113c0*/  UIMAD UR15, UR15, UR8, URZ ;  /* 0x000000080f0f72a4 */ /* 0x000fe4000f8e023f */
[----:B------:R-:W-:Y:S01]  /*113d0*/  UIMAD.WIDE.U32 UR12, UR10, UR40, URZ ;  /* 0x000000280a0c72a5 */ /* 0x000fe2000f8e003f */
[----:B-1----:R-:W-:Y:S01]  /*113e0*/  @P1 SHF.R.U32.HI R7, RZ, R9, R4 ;  /* 0x00000009ff071219 */ /* 0x002fe20000011604 */
[----:B------:R-:W-:-:S02]  /*113f0*/  UIMAD UR20, UR11, UR40, URZ ;  /* 0x000000280b1472a4 */ /* 0x000fc4000f8e023f */
[----:B------:R-:W-:Y:S02]  /*11400*/  UIMAD.WIDE.U32 UR10, UR14, UR8, URZ ;  /* 0x000000080e0a72a5 */ /* 0x000fe4000f8e003f */
[----:B------:R-:W-:Y:S01]  /*11410*/  UIMAD.WIDE.U32 UR22, UR16, UR9, URZ ;  /* 0x00000009101672a5 */ /* 0x000fe2000f8e003f */
[----:B------:R-:W-:Y:S01]  /*11420*/  IMAD.MOV R9, RZ, RZ, -R7 ;  /* 0x000000ffff097224 */ /* 0x000fe200078e0a07 */
[----:B------:R-:W-:Y:S02]  /*11430*/  UIMAD UR9, UR17, UR9, URZ ;  /* 0x00000009110972a4 */ /* 0x000fe4000f8e023f */
[----:B------:R-:W-:Y:S01]  /*11440*/  UIMAD UR15, UR14, UR18, UR15 ;  /* 0x000000120e0f72a4 */ /* 0x000fe2000f8e020f */
[----:B------:R-:W-:Y:S01]  /*11450*/  IMAD R9, R36, R9, R11 ;  /* 0x0000000924097224 */ /* 0x000fe200078e020b */
[----:B------:R-:W-:Y:S01]  /*11460*/  UIADD3 UR20, UR13, UR20, URZ ;  /* 0x000000140d147290 */ /* 0x000fe2000fffe03f */
[----:B------:R-:W-:Y:S02]  /*11470*/  IMAD.U32 R4, RZ, RZ, UR22 ;  /* 0x00000016ff047e24 */ /* 0x000fe4000f8e00ff */
[----:B------:R-:W-:Y:S01]  /*11480*/  IMAD.U32 R5, RZ, RZ, UR23 ;  /* 0x00000017ff057e24 */ /* 0x000fe2000f8e00ff */
[----:B------:R-:W-:-:S02]  /*11490*/  SHF.R.S32.HI R5, RZ, 0x1f, R7 ;  /* 0x0000001fff057819 */ /* 0x000fc40000011407 */
[----:B------:R-:W-:Y:S02]  /*114a0*/  SHF.R.S32.HI R6, RZ, 0x1f, R9 ;  /* 0x0000001fff067819 */ /* 0x000fe40000011409 */
[----:B---3--:R-:W-:-:S13]  /*114b0*/  @P0 R2UR UR4, R32 ;  /* 0x00000000200402ca */ /* 0x008fda00000e0000 */
[----:B------:R-:W-:Y:S02]  /*114c0*/  UIADD3 UR12, UP0, UP2, UR10, UR12, UR4 ;  /* 0x0000000c0a0c7290 */ /* 0x000fe4000fa1e004 */
[----:B------:R-:W-:Y:S02]  /*114d0*/  UIADD3 UR10, UR23, UR9, URZ ;  /* 0x00000009170a7290 */ /* 0x000fe4000fffe03f */
[----:B------:R-:W-:Y:S02]  /*114e0*/  UIADD3 UR9, UR11, UR15, URZ ;  /* 0x0000000f0b097290 */ /* 0x000fe4000fffe03f */
[----:B------:R-:W-:Y:S01]  /*114f0*/  USHF.R.S32.HI UR14, URZ, 0x1f, UR4 ;  /* 0x0000001f3f0e7899 */ /* 0x000fe20008011404 */
[----:B------:R-:W-:Y:S01]  /*11500*/  IADD3 R4, P2, P3, R7, UR12, R4 ;  /* 0x0000000c07047c10 */ /* 0x000fe2000fb5e004 */
[----:B------:R-:W-:Y:S01]  /*11510*/  IMAD.U32 R8, RZ, RZ, UR10 ;  /* 0x0000000aff087e24 */ /* 0x000fe2000f8e00ff */
[----:B------:R-:W-:Y:S01]  /*11520*/  ULDC.64 UR10, c[0x0][UR19+0x210] ;  /* 0x00008400130a7abb */ /* 0x000fe20008000a00 */
[----:B------:R-:W-:Y:S01]  /*11530*/  UIADD3.X UR9, UR9, UR20, UR14, UP0, UP2 ;  /* 0x0000001409097290 */ /* 0x000fe200087e440e */
[----:B------:R-:W-:Y:S01]  /*11540*/  IMAD R7, R9, UR11, RZ ;  /* 0x0000000b09077c24 */ /* 0x000fe2000f8e02ff */
[----:B------:R-:W-:Y:S01]  /*11550*/  ULDC.64 UR12, c[0x0][0xba8] ;  /* 0x0002ea00000c7ab9 */ /* 0x000fe20000000a00 */
[----:B------:R-:W-:Y:S01]  /*11560*/  @!UP1 ULDC UR12, c[0x0][0xb50] ;  /* 0x0002d400000c9ab9 */ /* 0x000fe20000000800 */
[----:B------:R-:W-:Y:S01]  /*11570*/  @!UP1 ULDC UR13, c[0x0][0xb54] ;  /* 0x0002d500000d9ab9 */ /* 0x000fe20000000800 */
[----:B------:R-:W-:Y:S01]  /*11580*/  IMAD R7, R6, UR10, R7 ;  /* 0x0000000a06077c24 */ /* 0x000fe2000f8e0207 */
[----:B------:R-:W-:-:S03]  /*11590*/  IADD3.X R5, R5, UR9, R8, P2, P3 ;  /* 0x0000000905057c10 */ /* 0x000fc600097e6408 */
[----:B------:R-:W-:-:S04]  /*115a0*/  IMAD.WIDE.U32 R4, R9, UR10, R4 ;  /* 0x0000000a09047c25 */ /* 0x000fc8000f8e0004 */
[----:B------:R-:W-:Y:S01]  /*115b0*/  IMAD.IADD R5, R5, 0x1, R7 ;  /* 0x0000000105057824 */ /* 0x000fe200078e0207 */
[----:B------:R-:W-:-:S04]  /*115c0*/  LEA R9, P2, R4, UR12, 0x2 ;  /* 0x0000000c04097c11 */ /* 0x000fc8000f8410ff */
[----:B------:R-:W-:Y:S01]  /*115d0*/  LEA.HI.X R10, R4, UR13, R5, 0x2, P2 ;  /* 0x0000000d040a7c11 */ /* 0x000fe200090f1405 */
[----:B--2---:R-:W-:Y:S08]  /*115e0*/  @P4 BRA `(.L_x_1154) ;  /* 0x0000000000104947 */ /* 0x004ff00003800000 */
[----:B------:R-:W-:Y:S05]  /*115f0*/  @!P0 BRA `(.L_x_1154) ;  /* 0x00000000000c8947 */ /* 0x000fea0003800000 */
[----:B------:R-:W2:Y:S04]  /*11600*/  LDG.E R4, desc[UR56][R30.64] ;  /* 0x000000381e047981 */ /* 0x000ea8000c1e1900 */
[----:B-----5:R-:W2:Y:S02]  /*11610*/  LDG.E R3, desc[UR56][R30.64+0x4] ;  /* 0x000004381e037981 */ /* 0x020ea4000c1e1900 */
[----:B--2---:R-:W-:-:S07]  /*11620*/  IMAD.IADD R3, R3, 0x1, -R4 ;  /* 0x0000000103037824 */ /* 0x004fce00078e0a04 */
.L_x_1154:
[----:B------:R-:W2:Y:S01]  /*11630*/  LDL R8, [R1+0x10] ;  /* 0x0000100001087983 */ /* 0x000ea20000100800 */
[----:B-----5:R-:W-:Y:S01]  /*11640*/  IMAD R3, R3, R36, RZ ;  /* 0x0000002403037224 */ /* 0x020fe200078e02ff */
[----:B------:R-:W-:Y:S02]  /*11650*/  LOP3.LUT P0, RZ, R153, 0x3, RZ, 0xc0, !PT ;  /* 0x0000000399ff7812 */ /* 0x000fe4000780c0ff */
[----:B------:R-:W-:Y:S01]  /*11660*/  SHFL.IDX PT, R4, R9, RZ, 0x1c1f ;  /* 0x001c1fff09047589 */ /* 0x000fe200000e0000 */
[----:B------:R-:W-:-:S03]  /*11670*/  PLOP3.LUT P3, PT, PT, PT, UP1, 0x80, 0x0 ;  /* 0x000000000000781c */ /* 0x000fc60003f6f018 */
[----:B------:R-:W0:Y:S04]  /*11680*/  SHFL.IDX PT, R5, R10, RZ, 0x1c1f ;  /* 0x001c1fff0a057589 */ /* 0x000e2800000e0000 */
[----:B------:R-:W-:Y:S04]  /*11690*/  SHFL.IDX PT, R6, R9, 0x1, 0x1c1f ;  /* 0x003c1f0009067f89 */ /* 0x000fe800000e0000 */
[----:B------:R-:W1:Y:S01]  /*116a0*/  SHFL.IDX PT, R7, R10, 0x1, 0x1c1f ;  /* 0x003c1f000a077f89 */ /* 0x000e6200000e0000 */
[----:B--2---:R-:W-:-:S04]  /*116b0*/  VIADD R12, R8, UR39 ;  /* 0x00000027080c7c36 */ /* 0x004fc80008000000 */
[C---:B------:R-:W-:Y:S01]  /*116c0*/  VIADD R8, R12.reuse, 0x8 ;  /* 0x000000080c087836 */ /* 0x040fe20000000000 */
[----:B------:R-:W-:-:S04]  /*116d0*/  ISETP.GE.OR P2, PT, R12, R3, P0 ;  /* 0x000000030c00720c */ /* 0x000fc80000746670 */
[----:B------:R-:W-:-:S09]  /*116e0*/  ISETP.GE.OR P0, PT, R8, R3, P0 ;  /* 0x000000030800720c */ /* 0x000fd20000706670 */
[----:B0-----:R0:W-:Y:S01]  /*116f0*/  @!P2 ST.E desc[UR56][R4.64], R0 ;  /* 0x000000000400a985 */ /* 0x0011e2000c101938 */
[----:B------:R-:W-:-:S03]  /*11700*/  ISETP.GE.AND P2, PT, R12, R3, PT ;  /* 0x000000030c00720c */ /* 0x000fc60003f46270 */
[----:B-1----:R0:W-:Y:S01]  /*11710*/  @!P0 ST.E desc[UR56][R6.64], R2 ;  /* 0x0000000206008985 */ /* 0x0021e2000c101938 */
[----:B------:R-:W-:Y:S01]  /*11720*/  ISETP.GE.AND P0, PT, R8, R3, PT ;  /* 0x000000030800720c */ /* 0x000fe20003f06270 */
[----:B------:R-:W-:-:S12]  /*11730*/  @P3 BRA `(.L_x_1155) ;  /* 0x0000000400fc3947 */ /* 0x000fd80003800000 */
[----:B0-----:R-:W-:Y:S01]  /*11740*/  IMAD R5, R152, 0x20, R138 ;  /* 0x0000002098057824 */ /* 0x001fe200078e028a */
[----:B------:R-:W0:Y:S01]  /*11750*/  @P1 LDC R21, c[0x0][0xbec] ;  /* 0x0002fb00ff151b82 */ /* 0x000e220000000800 */
[----:B------:R-:W-:Y:S02]  /*11760*/  ULDC.64 UR12, c[0x0][0xaa0] ;  /* 0x0002a800000c7ab9 */ /* 0x000fe40000000a00 */
[----:B------:R-:W-:-:S03]  /*11770*/  IMAD.WIDE R28, R5, 0x2, R28 ;  /* 0x00000002051c7825 */ /* 0x000fc600078e021c */
[C---:B------:R-:W-:Y:S02]  /*11780*/  IADD3 R7, P5, R28.reuse, 0x7800, RZ ;  /* 0x000078001c077810 */ /* 0x040fe40007fbe0ff */
[----:B------:R-:W1:Y:S01]  /*11790*/  @P1 LDC R39, c[0x0][0xbf0] ;  /* 0x0002fc00ff271b82 */ /* 0x000e620000000800 */
[----:B------:R-:W-:Y:S01]  /*117a0*/  UIMAD UR9, UR14, UR12, URZ ;  /* 0x0000000c0e0972a4 */ /* 0x000fe2000f8e023f */
[C---:B------:R-:W-:Y:S02]  /*117b0*/  IADD3 R9, P0, R28.reuse, 0x1800, RZ ;  /* 0x000018001c097810 */ /* 0x040fe40007f1e0ff */
[----:B------:R-:W-:Y:S01]  /*117c0*/  LOP3.LUT R0, R7, 0x180, RZ, 0xc0, !PT ;  /* 0x0000018007007812 */ /* 0x000fe200078ec0ff */
[----:B------:R-:W-:Y:S01]  /*117d0*/  UIMAD.WIDE.U32 UR10, UR4, UR12, URZ ;  /* 0x0000000c040a72a5 */ /* 0x000fe2000f8e003f */
[----:B------:R-:W-:Y:S01]  /*117e0*/  IADD3 R13, P2, R28, 0x3000, RZ ;  /* 0x000030001c0d7810 */ /* 0x000fe20007f5e0ff */
[----:B------:R-:W-:Y:S01]  /*117f0*/  IMAD.X R33, RZ, RZ, R29, P5 ;  /* 0x000000ffff217224 */ /* 0x000fe200028e061d */
[----:B------:R-:W-:Y:S01]  /*11800*/  SHF.R.U64 R0, R0, 0x3, RZ ;  /* 0x0000000300007819 */ /* 0x000fe200000012ff */
[----:B------:R-:W-:Y:S01]  /*11810*/  UIMAD UR9, UR4, UR13, UR9 ;  /* 0x0000000d040972a4 */ /* 0x000fe2000f8e0209 */
[----:B------:R-:W-:-:S02]  /*11820*/  IADD3 R25, P3, R28, 0x4800, RZ ;  /* 0x000048001c197810 */ /* 0x000fc40007f7e0ff */
[----:B------:R-:W-:Y:S01]  /*11830*/  LOP3.LUT R32, R0, R7, RZ, 0x3c, !PT ;  /* 0x0000000700207212 */ /* 0x000fe200078e3cff */
[----:B------:R-:W-:Y:S01]  /*11840*/  IMAD R0, R151, 0x60, R152 ;  /* 0x0000006097007824 */ /* 0x000fe200078e0298 */
[----:B------:R-:W-:Y:S01]  /*11850*/  UIADD3 UR11, UR11, UR9, URZ ;  /* 0x000000090b0b7290 */ /* 0x000fe2000fffe03f */
[----:B------:R-:W-:Y:S01]  /*11860*/  IADD3 R31, P4, R28, 0x6000, RZ ;  /* 0x000060001c1f7810 */ /* 0x000fe20007f9e0ff */
[----:B------:R-:W-:Y:S01]  /*11870*/  ULDC.64 UR12, c[0x0][0xae8] ;  /* 0x0002ba00000c7ab9 */ /* 0x000fe20000000a00 */
[----:B------:R-:W-:Y:S01]  /*11880*/  VIADD R2, R0, UR39 ;  /* 0x0000002700027c36 */ /* 0x000fe20008000000 */
[----:B------:R-:W-:Y:S01]  /*11890*/  UIMAD.WIDE.U32 UR10, UR40, UR12, UR10 ;  /* 0x0000000c280a72a5 */ /* 0x000fe2000f8e000a */
[----:B------:R-:W-:Y:S01]  /*118a0*/  LOP3.LUT R8, R9, 0x180, RZ, 0xc0, !PT ;  /* 0x0000018009087812 */ /* 0x000fe200078ec0ff */
[----:B------:R-:W-:Y:S01]  /*118b0*/  USHF.R.S32.HI UR4, URZ, 0x1f, UR8 ;  /* 0x0000001f3f047899 */ /* 0x000fe20008011408 */
[----:B0-----:R-:W-:Y:S01]  /*118c0*/  @P1 IMAD.HI.U32 R0, R2, R21, RZ ;  /* 0x0000001502001227 */ /* 0x001fe200078e00ff */
[----:B------:R-:W-:Y:S01]  /*118d0*/  UIMAD UR11, UR40, UR13, UR11 ;  /* 0x0000000d280b72a4 */ /* 0x000fe2000f8e020b */
[----:B------:R-:W-:Y:S01]  /*118e0*/  LOP3.LUT R12, R13, 0x180, RZ, 0xc0, !PT ;  /* 0x000001800d0c7812 */ /* 0x000fe200078ec0ff */
[----:B------:R-:W5:Y:S01]  /*118f0*/  LD.E.128 R32, desc[UR56][R32.64] ;  /* 0x0000003820207980 */ /* 0x000f62000c101d00 */
[----:B------:R-:W-:Y:S01]  /*11900*/  ULDC.64 UR12, c[0x0][0xaf0] ;  /* 0x0002bc00000c7ab9 */ /* 0x000fe20000000a00 */
[----:B------:R-:W-:Y:S01]  /*11910*/  IMAD.MOV.U32 R37, RZ, RZ, R2 ;  /* 0x000000ffff257224 */ /* 0x000fe200078e0002 */
[----:B------:R-:W-:Y:S01]  /*11920*/  UIMAD UR4, UR4, UR12, URZ ;  /* 0x0000000c040472a4 */ /* 0x000fe2000f8e023f */
[----:B-1----:R-:W-:-:S02]  /*11930*/  @P1 SHF.R.U32.HI R37, RZ, R39, R0 ;  /* 0x00000027ff251219 */ /* 0x002fc40000011600 */
[----:B------:R-:W-:Y:S02]  /*11940*/  LOP3.LUT R24, R25, 0x180, RZ, 0xc0, !PT ;  /* 0x0000018019187812 */ /* 0x000fe400078ec0ff */
[----:B------:R-:W-:Y:S02]  /*11950*/  LOP3.LUT R30, R31, 0x180, RZ, 0xc0, !PT ;  /* 0x000001801f1e7812 */ /* 0x000fe400078ec0ff */
[----:B------:R-:W-:Y:S01]  /*11960*/  LOP3.LUT R5, R28, 0x180, RZ, 0xc0, !PT ;  /* 0x000001801c057812 */ /* 0x000fe200078ec0ff */
[----:B------:R-:W-:Y:S01]  /*11970*/  UIMAD UR4, UR8, UR13, UR4 ;  /* 0x0000000d080472a4 */ /* 0x000fe2000f8e0204 */
[--C-:B------:R-:W-:Y:S01]  /*11980*/  SHF.R.S32.HI R0, RZ, 0x1f, R37.reuse ;  /* 0x0000001fff007819 */ /* 0x100fe20000011425 */
[----:B------:R-:W-:Y:S01]  /*11990*/  UIMAD.WIDE.U32 UR8, UR8, UR12, UR10 ;  /* 0x0000000c080872a5 */ /* 0x000fe2000f8e000a */
[----:B------:R-:W-:Y:S01]  /*119a0*/  SHF.R.U64 R8, R8, 0x3, RZ ;  /* 0x0000000308087819 */ /* 0x000fe200000012ff */
[----:B------:R-:W-:Y:S01]  /*119b0*/  IMAD.MOV R39, RZ, RZ, -R37 ;  /* 0x000000ffff277224 */ /* 0x000fe200078e0a25 */
[----:B------:R-:W-:Y:S01]  /*119c0*/  SHF.R.U64 R12, R12, 0x3, RZ ;  /* 0x000000030c0c7819 */ /* 0x000fe200000012ff */
[----:B------:R-:W-:Y:S01]  /*119d0*/  ULDC.64 UR10, c[0x0][0xae0] ;  /* 0x0002b800000a7ab9 */ /* 0x000fe20000000a00 */
[----:B------:R-:W-:-:S02]  /*119e0*/  SHF.R.U64 R24, R24, 0x3, RZ ;  /* 0x0000000318187819 */ /* 0x000fc400000012ff */
[----:B------:R-:W-:Y:S02]  /*119f0*/  SHF.R.U64 R30, R30, 0x3, RZ ;  /* 0x000000031e1e7819 */ /* 0x000fe400000012ff */
[----:B------:R-:W-:Y:S01]  /*11a00*/  SHF.R.U64 R5, R5, 0x3, RZ ;  /* 0x0000000305057819 */ /* 0x000fe200000012ff */
[----:B------:R-:W-:Y:S01]  /*11a10*/  UIADD3 UR4, UR9, UR4, URZ ;  /* 0x0000000409047290 */ /* 0x000fe2000fffe03f */
[----:B------:R-:W-:Y:S01]  /*11a20*/  LOP3.LUT R8, R8, R9, RZ, 0x3c, !PT ;  /* 0x0000000908087212 */ /* 0x000fe200078e3cff */
[----:B------:R-:W-:Y:S01]  /*11a30*/  IMAD R0, R0, UR10, RZ ;  /* 0x0000000a00007c24 */ /* 0x000fe2000f8e02ff */
[----:B------:R-:W-:Y:S01]  /*11a40*/  LOP3.LUT R12, R12, R13, RZ, 0x3c, !PT ;  /* 0x0000000d0c0c7212 */ /* 0x000fe200078e3cff */
[----:B------:R-:W-:Y:S01]  /*11a50*/  IMAD R39, R36, R39, R2 ;  /* 0x0000002724277224 */ /* 0x000fe200078e0202 */
[----:B------:R-:W-:Y:S01]  /*11a60*/  LOP3.LUT R24, R24, R25, RZ, 0x3c, !PT ;  /* 0x0000001918187212 */ /* 0x000fe200078e3cff */
[--C-:B------:R-:W-:Y:S01]  /*11a70*/  IMAD.X R9, RZ, RZ, R29.reuse, P0 ;  /* 0x000000ffff097224 */ /* 0x100fe200000e061d */
[----:B------:R-:W-:Y:S01]  /*11a80*/  LOP3.LUT R30, R30, R31, RZ, 0x3c, !PT ;  /* 0x0000001f1e1e7212 */ /* 0x000fe200078e3cff */
[--C-:B------:R-:W-:Y:S01]  /*11a90*/  IMAD.X R13, RZ, RZ, R29.reuse, P2 ;  /* 0x000000ffff0d7224 */ /* 0x100fe200010e061d */
[----:B------:R-:W-:Y:S01]  /*11aa0*/  LOP3.LUT R4, R5, R28, RZ, 0x3c, !PT ;  /* 0x0000001c05047212 */ /* 0x000fe200078e3cff */
[----:B------:R-:W-:-:S02]  /*11ab0*/  IMAD.X R25, RZ, RZ, R29, P3 ;  /* 0x000000ffff197224 */ /* 0x000fc400018e061d */
[--C-:B------:R-:W-:Y:S01]  /*11ac0*/  IMAD.X R31, RZ, RZ, R29.reuse, P4 ;  /* 0x000000ffff1f7224 */ /* 0x100fe200020e061d */
[----:B------:R-:W5:Y:S01]  /*11ad0*/  LD.E.128 R8, desc[UR56][R8.64] ;  /* 0x0000003808087980 */ /* 0x000f62000c101d00 */
[----:B------:R-:W-:Y:S02]  /*11ae0*/  IMAD.MOV.U32 R5, RZ, RZ, R29 ;  /* 0x000000ffff057224 */ /* 0x000fe400078e001d */
[----:B------:R-:W-:Y:S01]  /*11af0*/  IMAD R41, R37, UR11, R0 ;  /* 0x0000000b25297c24 */ /* 0x000fe2000f8e0200 */
[----:B------:R-:W-:Y:S01]  /*11b00*/  SHF.R.S32.HI R0, RZ, 0x1f, R39 ;  /* 0x0000001fff007819 */ /* 0x000fe20000011427 */
[----:B------:R-:W-:Y:S01]  /*11b10*/  IMAD.U32 R21, RZ, RZ, UR9 ;  /* 0x00000009ff157e24 */ /* 0x000fe2000f8e00ff */
[----:B------:R-:W5:Y:S01]  /*11b20*/  LD.E.128 R12, desc[UR56][R12.64] ;  /* 0x000000380c0c7980 */ /* 0x000f62000c101d00 */
[----:B------:R-:W-:Y:S01]  /*11b30*/  IMAD.U32 R20, RZ, RZ, UR8 ;  /* 0x00000008ff147e24 */ /* 0x000fe2000f8e00ff */
[----:B------:R-:W-:Y:S01]  /*11b40*/  ULDC.64 UR8, c[0x0][0xad8] ;  /* 0x0002b60000087ab9 */ /* 0x000fe20000000a00 */
[----:B------:R-:W-:Y:S01]  /*11b50*/  IMAD.U32 R21, RZ, RZ, UR4 ;  /* 0x00000004ff157e24 */ /* 0x000fe2000f8e00ff */
[----:B------:R-:W5:Y:S01]  /*11b60*/  LD.E.128 R4, desc[UR56][R4.64] ;  /* 0x0000003804047980 */ /* 0x000f62000c101d00 */
[----:B------:R-:W-:-:S03]  /*11b70*/  IMAD R0, R0, UR8, RZ ;  /* 0x0000000800007c24 */ /* 0x000fc6000f8e02ff */
[----:B------:R-:W5:Y:S01]  /*11b80*/  LD.E.128 R24, desc[UR56][R24.64] ;  /* 0x0000003818187980 */ /* 0x000f62000c101d00 */
[----:B------:R-:W-:-:S03]  /*11b90*/  IMAD.WIDE.U32 R20, R37, UR10, R20 ;  /* 0x0000000a25147c25 */ /* 0x000fc6000f8e0014 */
[----:B------:R-:W5:Y:S01]  /*11ba0*/  LD.E.128 R28, desc[UR56][R30.64] ;  /* 0x000000381e1c7980 */ /* 0x000f62000c101d00 */
[----:B------:R-:W-:Y:S01]  /*11bb0*/  @!PT LDS RZ, [RZ] ;  /* 0x00000000fffff984 */ /* 0x000fe20000000800 */
[----:B------:R-:W-:Y:S01]  /*11bc0*/  @!PT LDS RZ, [RZ] ;  /* 0x00000000fffff984 */ /* 0x000fe20000000800 */
[----:B------:R-:W-:Y:S01]  /*11bd0*/  @!PT LDS RZ, [RZ] ;  /* 0x00000000fffff984 */ /* 0x000fe20000000800 */
[----:B------:R-:W-:Y:S01]  /*11be0*/  @!PT LDS RZ, [RZ] ;  /* 0x00000000fffff984 */ /* 0x000fe20000000800 */
[----:B------:R0:W-:Y:S06]  /*11bf0*/  MEMBAR.ALL.CTA ;  /* 0x0000000000007992 */ /* 0x0001ec0000008000 */
[----:B0-----:R-:W0:Y:S01]  /*11c00*/  FENCE.VIEW.ASYNC.S ;  /* 0x00000000000073c6 */ /* 0x001e220000000000 */
[----:B------:R-:W-:Y:S02]  /*11c10*/  IMAD.IADD R21, R21, 0x1, R41 ;  /* 0x0000000115157824 */ /* 0x000fe400078e0229 */
[----:B------:R-:W-:-:S02]  /*11c20*/  IMAD R37, R39, UR9, R0 ;  /* 0x0000000927257c24 */ /* 0x000fc4000f8e0200 */
[----:B------:R-:W-:Y:S01]  /*11c30*/  VIADD R0, R152, UR39 ;  /* 0x0000002798007c36 */ /* 0x000fe20008000000 */
[----:B------:R-:W-:Y:S01]  /*11c40*/  UIADD3 UR4, UR41, 0x2d820, URZ ;  /* 0x0002d82029047890 */ /* 0x000fe2000fffe03f */
[----:B------:R-:W-:Y:S01]  /*11c50*/  IMAD.WIDE.U32 R20, R39, UR8, R20 ;  /* 0x0000000827147c25 */ /* 0x000fe2000f8e0014 */
[----:B------:R-:W-:Y:S02]  /*11c60*/  ULDC.64 UR8, c[0x0][0xa80] ;  /* 0x0002a00000087ab9 */ /* 0x000fe40000000a00 */
[----:B------:R-:W-:Y:S01]  /*11c70*/  ISETP.GE.AND P0, PT, R0, R3, PT ;  /* 0x000000030000720c */ /* 0x000fe20003f06270 */
[----:B------:R-:W-:Y:S01]  /*11c80*/  IMAD.IADD R21, R21, 0x1, R37 ;  /* 0x0000000115157824 */ /* 0x000fe200078e0225 */
[----:B------:R-:W-:Y:S01]  /*11c90*/  UPRMT UR4, URZ, 0x654, UR4 ;  /* 0x000006543f047896 */ /* 0x000fe20008000004 */
[----:B------:R-:W-:-:S04]  /*11ca0*/  LEA R2, P1, R20, UR8, 0x1 ;  /* 0x0000000814027c11 */ /* 0x000fc8000f8208ff */
[----:B------:R-:W-:Y:S01]  /*11cb0*/  LEA.HI.X R42, R20, UR9, R21, 0x1, P1 ;  /* 0x00000009142a7c11 */ /* 0x000fe200088f0c15 */
[----:B0-----:R0:W1:Y:S01]  /*11cc0*/  SHFL.IDX PT, R36, R2, RZ, 0x1c1f ;  /* 0x001c1fff02247589 */ /* 0x00106200000e0000 */
[----:B------:R-:W-:Y:S03]  /*11cd0*/  BSSY B1, `(.L_x_1156) ;  /* 0x0000012000017945 */ /* 0x000fe60003800000 */
[----:B------:R0:W2:Y:S01]  /*11ce0*/  SHFL.IDX PT, R37, R42, RZ, 0x1c1f ;  /* 0x001c1fff2a257589 */ /* 0x0000a200000e0000 */
[----:B------:R-:W-:Y:S01]  /*11cf0*/  SYNCS.ARRIVE.TRANS64.RED.A1T0 RZ, [UR4], RZ ;  /* 0x000000ffffff79a7 */ /* 0x000fe20008100404 */
[----:B------:R-:W-:Y:S02]  /*11d00*/  SHF.R.S32.HI R43, RZ, 0x1f, R141 ;  /* 0x0000001fff2b7819 */ /* 0x000fe4000001148d */
[----:B------:R-:W-:Y:S01]  /*11d10*/  SHF.R.S32.HI R44, RZ, 0x1f, R139 ;  /* 0x0000001fff2c7819 */ /* 0x000fe2000001148b */
[----:B------:R-:W-:Y:S06]  /*11d20*/  @P0 BRA `(.L_x_1157) ;  /* 0x0000000000300947 */ /* 0x000fec0003800000 */
[----:B------:R-:W-:Y:S02]  /*11d30*/  ULDC UR4, c[0x0][0xac8] ;  /* 0x0002b20000047ab9 */ /* 0x000fe40000000800 */
[----:B------:R-:W-:Y:S02]  /*11d40*/  ISETP.GE.AND P1, PT, R139, UR4, PT ;  /* 0x000000048b007c0c */ /* 0x000fe4000bf26270 */
[----:B------:R-:W-:Y:S02]  /*11d50*/  ISETP.GE.AND P2, PT, R141, UR4, PT ;  /* 0x000000048d007c0c */ /* 0x000fe4000bf46270 */
[----:B------:R-:W-:-:S09]  /*11d60*/  ISETP.GE.AND P0, PT, R138, UR4, PT ;  /* 0x000000048a007c0c */ /* 0x000fd2000bf06270 */
[-C--:B-1----:R-:W-:Y:S02]  /*11d70*/  @!P1 LEA R38, P3, R139, R36.reuse, 0x1 ;  /* 0x000000248b269211 */ /* 0x082fe400078608ff */
[----:B------:R-:W-:Y:S02]  /*11d80*/  @!P2 LEA R40, P4, R141, R36, 0x1 ;  /* 0x000000248d28a211 */ /* 0x000fe400078808ff */
[----:B--2---:R-:W-:Y:S01]  /*11d90*/  @!P0 IMAD.WIDE R20, R138, 0x2, R36 ;  /* 0x000000028a148825 */ /* 0x004fe200078e0224 */
[-C--:B------:R-:W-:Y:S02]  /*11da0*/  @!P1 LEA.HI.X R39, R139, R37.reuse, R44, 0x1, P3 ;  /* 0x000000258b279211 */ /* 0x080fe400018f0c2c */
[----:B------:R-:W-:Y:S02]  /*11db0*/  @!P2 LEA.HI.X R41, R141, R37, R43, 0x1, P4 ;  /* 0x000000258d29a211 */ /* 0x000fe400020f0c2b */
[----:B-----5:R3:W-:Y:S04]  /*11dc0*/  @!P0 ST.E.128 desc[UR56][R20.64], R4 ;  /* 0x0000000414008985 */ /* 0x0207e8000c101d38 */
[----:B------:R3:W-:Y:S04]  /*11dd0*/  @!P1 ST.E.128 desc[UR56][R38.64], R12 ;  /* 0x0000000c26009985 */ /* 0x0007e8000c101d38 */
[----:B------:R3:W-:Y:S02]  /*11de0*/  @!P2 ST.E.128 desc[UR56][R40.64], R28 ;  /* 0x0000001c2800a985 */ /* 0x0007e4000c101d38 */
.L_x_1157:
[----:B------:R-:W-:Y:S05]  /*11df0*/  BSYNC B1 ;  /* 0x0000000000017941 */ /* 0x000fea0003800000 */
.L_x_1156:
        /* <DEDUP_REMOVED lines=19> */
.L_x_1155:
[----:B------:R-:W-:Y:S01]  /*11f30*/  ULDC.64 UR12, c[0x0][0xb08] ;  /* 0x0002c200000c7ab9 */ /* 0x000fe20000000a00 */
[----:B0-----:R-:W0:Y:S01]  /*11f40*/  @P1 LDC R0, c[0x0][0xbec] ;  /* 0x0002fb00ff001b82 */ /* 0x001e220000000800 */
[----:B------:R-:W-:Y:S01]  /*11f50*/  UIMAD UR9, UR14, UR12, URZ ;  /* 0x0000000c0e0972a4 */ /* 0x000fe2000f8e023f */
[----:B------:R-:W-:Y:S01]  /*11f60*/  IMAD.MOV.U32 R5, RZ, RZ, R11 ;  /* 0x000000ffff057224 */ /* 0x000fe200078e000b */
[----:B------:R-:W-:Y:S01]  /*11f70*/  UIMAD.WIDE.U32 UR10, UR4, UR12, URZ ;  /* 0x0000000c040a72a5 */ /* 0x000fe2000f8e003f */
[----:B------:R-:W-:Y:S01]  /*11f80*/  VIADD R26, R17, 0x8 ;  /* 0x00000008111a7836 */ /* 0x000fe20000000000 */
[----:B------:R-:W-:Y:S01]  /*11f90*/  UIMAD UR9, UR4, UR13, UR9 ;  /* 0x0000000d040972a4 */ /* 0x000fe2000f8e0209 */
[----:B------:R-:W-:Y:S01]  /*11fa0*/  BSSY B1, `(.L_x_1159) ;  /* 0x0000064000017945 */ /* 0x000fe20003800000 */
[----:B------:R-:W-:Y:S01]  /*11fb0*/  USHF.R.S32.HI UR4, URZ, 0x1f, UR8 ;  /* 0x0000001f3f047899 */ /* 0x000fe20008011408 */
[----:B------:R-:W1:Y:S01]  /*11fc0*/  @P1 LDC R3, c[0x0][0xbf0] ;  /* 0x0002fc00ff031b82 */ /* 0x000e620000000800 */
[----:B------:R-:W-:Y:S01]  /*11fd0*/  UIADD3 UR11, UR11, UR9, URZ ;  /* 0x000000090b0b7290 */ /* 0x000fe2000fffe03f */
[----:B------:R-:W-:Y:S01]  /*11fe0*/  SHF.R.S32.HI R24, RZ, 0x1f, R17 ;  /* 0x0000001fff187819 */ /* 0x000fe20000011411 */
[----:B------:R-:W-:Y:S01]  /*11ff0*/  ULDC.64 UR12, c[0x0][0xb38] ;  /* 0x0002ce00000c7ab9 */ /* 0x000fe20000000a00 */
[----:B------:R-:W-:Y:S01]  /*12000*/  SHF.R.S32.HI R27, RZ, 0x1f, R140 ;  /* 0x0000001fff1b7819 */ /* 0x000fe2000001148c */
[----:B------:R-:W-:Y:S01]  /*12010*/  UIMAD.WIDE.U32 UR10, UR40, UR12, UR10 ;  /* 0x0000000c280a72a5 */ /* 0x000fe2000f8e000a */
[----:B------:R-:W-:-:S02]  /*12020*/  SHF.R.S32.HI R25, RZ, 0x1f, R26 ;  /* 0x0000001fff197819 */ /* 0x000fc4000001141a */
[----:B------:R-:W-:Y:S01]  /*12030*/  SHF.R.S32.HI R28, RZ, 0x1f, R146 ;  /* 0x0000001fff1c7819 */ /* 0x000fe20000011492 */
[----:B------:R-:W-:Y:S01]  /*12040*/  UIMAD UR11, UR40, UR13, UR11 ;  /* 0x0000000d280b72a4 */ /* 0x000fe2000f8e020b */
[----:B------:R-:W-:Y:S02]  /*12050*/  SHF.R.S32.HI R29, RZ, 0x1f, R147 ;  /* 0x0000001fff1d7819 */ /* 0x000fe40000011493 */
[----:B------:R-:W-:Y:S01]  /*12060*/  ULDC.64 UR12, c[0x0][0xb40] ;  /* 0x0002d000000c7ab9 */ /* 0x000fe20000000a00 */
[----:B------:R-:W-:Y:S01]  /*12070*/  SHF.R.S32.HI R30, RZ, 0x1f, R148 ;  /* 0x0000001fff1e7819 */ /* 0x000fe20000011494 */
[----:B------:R-:W-:Y:S01]  /*12080*/  UIMAD UR4, UR4, UR12, URZ ;  /* 0x0000000c040472a4 */ /* 0x000fe2000f8e023f */
[----:B------:R-:W-:Y:S01]  /*12090*/  SHF.R.S32.HI R31, RZ, 0x1f, R149 ;  /* 0x0000001fff1f7819 */ /* 0x000fe20000011495 */
[----:B0-----:R-:W-:Y:S01]  /*120a0*/  @P1 IMAD.HI.U32 R0, R11, R0, RZ ;  /* 0x000000000b001227 */ /* 0x001fe200078e00ff */
[----:B------:R-:W-:Y:S01]  /*120b0*/  SHF.R.S32.HI R32, RZ, 0x1f, R150 ;  /* 0x0000001fff207819 */ /* 0x000fe20000011496 */
[----:B------:R-:W-:-:S02]  /*120c0*/  UIMAD UR4, UR8, UR13, UR4 ;  /* 0x0000000d080472a4 */ /* 0x000fc4000f8e0204 */
[----:B------:R-:W-:-:S03]  /*120d0*/  UIMAD.WIDE.U32 UR8, UR8, UR12, UR10 ;  /* 0x0000000c080872a5 */ /* 0x000fc6000f8e000a */
[----:B------:R-:W-:Y:S01]  /*120e0*/  ULDC.64 UR10, c[0x0][0xb48] ;  /* 0x0002d200000a7ab9 */ /* 0x000fe20000000a00 */
[----:B------:R-:W-:Y:S01]  /*120f0*/  UIADD3 UR9, UR9, UR4, URZ ;  /* 0x0000000409097290 */ /* 0x000fe2000fffe03f */
[----:B-1----:R-:W-:Y:S01]  /*12100*/  @P1 SHF.R.U32.HI R5, RZ, R3, R0 ;  /* 0x00000003ff051219 */ /* 0x002fe20000011600 */
[----:B------:R-:W-:Y:S02]  /*12110*/  UIADD3 UR4, UR41, 0x2d820, URZ ;  /* 0x0002d82029047890 */ /* 0x000fe4000fffe03f */
[----:B------:R-:W-:Y:S01]  /*12120*/  UIMAD.WIDE.U32 UR8, UR37, UR10, UR8 ;  /* 0x0000000a250872a5 */ /* 0x000fe2000f8e0008 */
[--C-:B------:R-:W-:Y:S01]  /*12130*/  SHF.R.S32.HI R0, RZ, 0x1f, R5.reuse ;  /* 0x0000001fff007819 */ /* 0x100fe20000011405 */
[----:B------:R-:W-:Y:S01]  /*12140*/  IMAD.MOV R7, RZ, RZ, -R5 ;  /* 0x000000ffff077224 */ /* 0x000fe200078e0a05 */
[----:B------:R-:W-:Y:S02]  /*12150*/  UPRMT UR4, URZ, 0x654, UR4 ;  /* 0x000006543f047896 */ /* 0x000fe40008000004 */
[----:B------:R-:W-:Y:S01]  /*12160*/  UIMAD UR37, UR37, UR11, UR9 ;  /* 0x0000000b252572a4 */ /* 0x000fe2000f8e0209 */
[----:B------:R-:W-:-:S02]  /*12170*/  IMAD R7, R36, R7, R11 ;  /* 0x0000000724077224 */ /* 0x000fc400078e020b */
[----:B------:R-:W-:Y:S01]  /*12180*/  ULDC.64 UR10, c[0x0][0xb30] ;  /* 0x0002cc00000a7ab9 */ /* 0x000fe20000000a00 */
[----:B------:R-:W-:Y:S02]  /*12190*/  IMAD.U32 R3, RZ, RZ, UR9 ;  /* 0x00000009ff037e24 */ /* 0x000fe4000f8e00ff */
[----:B------:R-:W-:Y:S01]  /*121a0*/  IMAD R0, R0, UR10, RZ ;  /* 0x0000000a00007c24 */ /* 0x000fe2000f8e02ff */
[----:B------:R-:W-:Y:S01]  /*121b0*/  SYNCS.ARRIVE.TRANS64.RED.A1T0 RZ, [UR4], RZ ;  /* 0x000000ffffff79a7 */ /* 0x000fe20008100404 */
[----:B------:R-:W-:Y:S01]  /*121c0*/  IMAD.U32 R2, RZ, RZ, UR8 ;  /* 0x00000008ff027e24 */ /* 0x000fe2000f8e00ff */
[----:B------:R-:W-:Y:S01]  /*121d0*/  ULDC.64 UR8, c[0x0][0xb28] ;  /* 0x0002ca0000087ab9 */ /* 0x000fe20000000a00 */
[----:B------:R-:W-:Y:S02]  /*121e0*/  IMAD.U32 R3, RZ, RZ, UR37 ;  /* 0x00000025ff037e24 */ /* 0x000fe4000f8e00ff */
[C---:B------:R-:W-:Y:S01]  /*121f0*/  IMAD R9, R5.reuse, UR11, R0 ;  /* 0x0000000b05097c24 */ /* 0x040fe2000f8e0200 */
[----:B------:R-:W-:Y:S01]  /*12200*/  SHF.R.S32.HI R0, RZ, 0x1f, R7 ;  /* 0x0000001fff007819 */ /* 0x000fe20000011407 */
[----:B------:R-:W-:-:S04]  /*12210*/  IMAD.WIDE.U32 R2, R5, UR10, R2 ;  /* 0x0000000a05027c25 */ /* 0x000fc8000f8e0002 */
[----:B------:R-:W-:Y:S02]  /*12220*/  IMAD R0, R0, UR8, RZ ;  /* 0x0000000800007c24 */ /* 0x000fe4000f8e02ff */
[----:B------:R-:W-:Y:S02]  /*12230*/  IMAD.IADD R3, R3, 0x1, R9 ;  /* 0x0000000103037824 */ /* 0x000fe400078e0209 */
[C---:B------:R-:W-:Y:S02]  /*12240*/  IMAD R5, R7.reuse, UR9, R0 ;  /* 0x0000000907057c24 */ /* 0x040fe4000f8e0200 */
[----:B------:R-:W-:Y:S01]  /*12250*/  IMAD.WIDE.U32 R2, R7, UR8, R2 ;  /* 0x0000000807027c25 */ /* 0x000fe2000f8e0002 */
[----:B------:R-:W-:-:S03]  /*12260*/  ULDC.64 UR8, c[0x0][0xb00] ;  /* 0x0002c00000087ab9 */ /* 0x000fc60000000a00 */
[----:B------:R-:W-:Y:S01]  /*12270*/  IMAD.IADD R3, R3, 0x1, R5 ;  /* 0x0000000103037824 */ /* 0x000fe200078e0205 */
[----:B------:R-:W-:-:S04]  /*12280*/  LEA R0, P1, R2, UR8, 0x2 ;  /* 0x0000000802007c11 */ /* 0x000fc8000f8210ff */
[----:B------:R-:W-:Y:S01]  /*12290*/  LEA.HI.X R14, R2, UR9, R3, 0x2, P1 ;  /* 0x00000009020e7c11 */ /* 0x000fe200088f1403 */
        /* <DEDUP_REMOVED lines=9> */
[C---:B------:R-:W-:Y:S02]  /*12330*/  @!P3 LEA R4, P6, R26.reuse, R15, 0x2 ;  /* 0x0000000f1a04b211 */ /* 0x040fe400078c10ff */
[-C--:B--2---:R-:W-:Y:S02]  /*12340*/  @!P1 LEA.HI.X R3, R17, R13.reuse, R24, 0x2, P5 ;  /* 0x0000000d11039211 */ /* 0x084fe400028f1418 */
[----:B------:R-:W-:Y:S02]  /*12350*/  @!P3 LEA.HI.X R5, R26, R13, R25, 0x2, P6 ;  /* 0x0000000d1a05b211 */ /* 0x000fe400030f1419 */
[----:B------:R-:W-:Y:S01]  /*12360*/  ISETP.GE.AND P5, PT, R149, UR4, PT ;  /* 0x0000000495007c0c */ /* 0x000fe2000bfa6270 */
[----:B------:R1:W-:Y:S01]  /*12370*/  @!P1 ST.E.64 desc[UR56][R2.64], R20 ;  /* 0x0000001402009985 */ /* 0x0003e2000c101b38 */
[----:B------:R-:W-:-:S02]  /*12380*/  @!P4 LEA R6, P1, R140, R15, 0x2 ;  /* 0x0000000f8c06c211 */ /* 0x000fc400078210ff */
[----:B------:R-:W-:Y:S01]  /*12390*/  @!P2 LEA R8, P6, R150, R15, 0x2 ;  /* 0x0000000f9608a211 */ /* 0x000fe200078c10ff */
[----:B------:R2:W-:Y:S01]  /*123a0*/  @!P3 ST.E.64 desc[UR56][R4.64], R92 ;  /* 0x0000005c0400b985 */ /* 0x0005e2000c101b38 */
[----:B------:R-:W-:Y:S02]  /*123b0*/  ISETP.GE.AND P3, PT, R148, UR4, PT ;  /* 0x0000000494007c0c */ /* 0x000fe4000bf66270 */
[-C--:B------:R-:W-:Y:S02]  /*123c0*/  @!P4 LEA.HI.X R7, R140, R13.reuse, R27, 0x2, P1 ;  /* 0x0000000d8c07c211 */ /* 0x080fe400008f141b */
[----:B------:R-:W-:Y:S02]  /*123d0*/  ISETP.GE.AND P1, PT, R147, UR4, PT ;  /* 0x0000000493007c0c */ /* 0x000fe4000bf26270 */
[----:B------:R-:W-:Y:S01]  /*123e0*/  @!P2 LEA.HI.X R9, R150, R13, R32, 0x2, P6 ;  /* 0x0000000d9609a211 */ /* 0x000fe200030f1420 */
[----:B------:R3:W-:Y:S01]  /*123f0*/  @!P4 ST.E.64 desc[UR56][R6.64], R96 ;  /* 0x000000600600c985 */ /* 0x0007e2000c101b38 */
[----:B------:R-:W-:-:S03]  /*12400*/  @!P5 LEA R10, P4, R149, R15, 0x2 ;  /* 0x0000000f950ad211 */ /* 0x000fc600078810ff */
[----:B------:R4:W-:Y:S01]  /*12410*/  @!P2 ST.E.64 desc[UR56][R8.64], R100 ;  /* 0x000000640800a985 */ /* 0x0009e2000c101b38 */
[----:B------:R-:W-:Y:S02]  /*12420*/  ISETP.GE.AND P2, PT, R146, UR4, PT ;  /* 0x0000000492007c0c */ /* 0x000fe4000bf46270 */
[----:B------:R-:W-:Y:S02]  /*12430*/  @!P5 LEA.HI.X R11, R149, R13, R31, 0x2, P4 ;  /* 0x0000000d950bd211 */ /* 0x000fe400020f141f */
[CC--:B-1----:R-:W-:Y:S02]  /*12440*/  @!P3 LEA R2, P6, R148.reuse, R15.reuse, 0x2 ;  /* 0x0000000f9402b211 */ /* 0x0c2fe400078c10ff */
[----:B--2---:R-:W-:Y:S01]  /*12450*/  @!P1 LEA R4, P4, R147, R15, 0x2 ;  /* 0x0000000f93049211 */ /* 0x004fe200078810ff */
[----:B------:R1:W-:Y:S01]  /*12460*/  @!P5 ST.E.64 desc[UR56][R10.64], R104 ;  /* 0x000000680a00d985 */ /* 0x0003e2000c101b38 */
[----:B------:R-:W-:Y:S02]  /*12470*/  @!P3 LEA.HI.X R3, R148, R13, R30, 0x2, P6 ;  /* 0x0000000d9403b211 */ /* 0x000fe400030f141e */
[----:B------:R-:W-:-:S02]  /*12480*/  ISETP.GE.AND P5, PT, R145, UR4, PT ;  /* 0x0000000491007c0c */ /* 0x000fc4000bfa6270 */
[----:B------:R-:W-:Y:S01]  /*12490*/  @!P1 LEA.HI.X R5, R147, R13, R29, 0x2, P4 ;  /* 0x0000000d93059211 */ /* 0x000fe200020f141d */
[----:B------:R2:W-:Y:S01]  /*124a0*/  @!P3 ST.E.64 desc[UR56][R2.64], R108 ;  /* 0x0000006c0200b985 */ /* 0x0005e2000c101b38 */
[----:B------:R-:W-:Y:S02]  /*124b0*/  ISETP.GE.AND P4, PT, R144, UR4, PT ;  /* 0x0000000490007c0c */ /* 0x000fe4000bf86270 */
[----:B---3--:R-:W-:Y:S01]  /*124c0*/  @!P2 LEA R6, P6, R146, R15, 0x2 ;  /* 0x0000000f9206a211 */ /* 0x008fe200078c10ff */
[----:B------:R3:W-:Y:S01]  /*124d0*/  @!P1 ST.E.64 desc[UR56][R4.64], R112 ;  /* 0x0000007004009985 */ /* 0x0007e2000c101b38 */
[----:B------:R-:W-:Y:S02]  /*124e0*/  ISETP.GE.AND P3, PT, R143, UR4, PT ;  /* 0x000000048f007c0c */ /* 0x000fe4000bf66270 */
[----:B------:R-:W-:Y:S02]  /*124f0*/  ISETP.GE.AND P1, PT, R142, UR4, PT ;  /* 0x000000048e007c0c */ /* 0x000fe4000bf26270 */
[----:B------:R-:W-:-:S02]  /*12500*/  @!P2 LEA.HI.X R7, R146, R13, R28, 0x2, P6 ;  /* 0x0000000d9207a211 */ /* 0x000fc400030f141c */
[----:B----4-:R-:W-:-:S03]  /*12510*/  @!P5 LEA R8, P6, R145, R15, 0x2 ;  /* 0x0000000f9108d211 */ /* 0x010fc600078c10ff */
[----:B------:R3:W-:Y:S01]  /*12520*/  @!P2 ST.E.64 desc[UR56][R6.64], R116 ;  /* 0x000000740600a985 */ /* 0x0007e2000c101b38 */
[C---:B-1----:R-:W-:Y:S02]  /*12530*/  @!P4 LEA R10, P2, R144.reuse, R15, 0x2 ;  /* 0x0000000f900ac211 */ /* 0x042fe400078410ff */
[----:B------:R-:W-:Y:S02]  /*12540*/  @!P5 LEA.HI.X R9, R145, R13, R157, 0x2, P6 ;  /* 0x0000000d9109d211 */ /* 0x000fe400030f149d */
[C---:B--2---:R-:W-:Y:S02]  /*12550*/  @!P3 LEA R2, P6, R143.reuse, R15, 0x2 ;  /* 0x0000000f8f02b211 */ /* 0x044fe400078c10ff */
[----:B------:R-:W-:Y:S01]  /*12560*/  @!P4 LEA.HI.X R11, R144, R13, R156, 0x2, P2 ;  /* 0x0000000d900bc211 */ /* 0x000fe200010f149c */
[----:B------:R3:W-:Y:S01]  /*12570*/  @!P5 ST.E.64 desc[UR56][R8.64], R120 ;  /* 0x000000780800d985 */ /* 0x0007e2000c101b38 */
[C---:B------:R-:W-:Y:S02]  /*12580*/  @!P1 LEA R12, P2, R142.reuse, R15, 0x2 ;  /* 0x0000000f8e0c9211 */ /* 0x040fe400078410ff */
[-C--:B------:R-:W-:Y:S01]  /*12590*/  @!P3 LEA.HI.X R3, R143, R13.reuse, R155, 0x2, P6 ;  /* 0x0000000d8f03b211 */ /* 0x080fe200030f149b */
[----:B------:R3:W-:Y:S01]  /*125a0*/  @!P4 ST.E.64 desc[UR56][R10.64], R124 ;  /* 0x0000007c0a00c985 */ /* 0x0007e2000c101b38 */
[----:B------:R-:W-:-:S03]  /*125b0*/  @!P1 LEA.HI.X R13, R142, R13, R154, 0x2, P2 ;  /* 0x0000000d8e0d9211 */ /* 0x000fc600010f149a */
[----:B------:R3:W-:Y:S04]  /*125c0*/  @!P3 ST.E.64 desc[UR56][R2.64], R128 ;  /* 0x000000800200b985 */ /* 0x0007e8000c101b38 */
[----:B------:R3:W-:Y:S02]  /*125d0*/  @!P1 ST.E.64 desc[UR56][R12.64], R132 ;  /* 0x000000840c009985 */ /* 0x0007e4000c101b38 */
.L_x_1160:
[----:B------:R-:W-:Y:S05]  /*125e0*/  BSYNC B1 ;  /* 0x0000000000017941 */ /* 0x000fea0003800000 */
.L_x_1159:
[----:B-1----:R1:W4:Y:S04]  /*125f0*/  SHFL.IDX PT, R15, R14, 0x1, 0x1c1f ;  /* 0x003c1f000e0f7f89 */ /* 0x00232800000e0000 */
        /* <DEDUP_REMOVED lines=8> */
[CC--:B0--3--:R-:W-:Y:S02]  /*12680*/  @!P5 LEA R2, P0, R17.reuse, R21.reuse, 0x2 ;  /* 0x000000151102d211 */ /* 0x0c9fe400078010ff */
[C---:B------:R-:W-:Y:S02]  /*12690*/  @!P6 LEA R4, P1, R26.reuse, R21, 0x2 ;  /* 0x000000151a04e211 */ /* 0x040fe400078210ff */
[-C--:B----4-:R-:W-:Y:S02]  /*126a0*/  @!P5 LEA.HI.X R3, R17, R15.reuse, R24, 0x2, P0 ;  /* 0x0000000f1103d211 */ /* 0x090fe400000f1418 */
[----:B------:R-:W-:Y:S02]  /*126b0*/  @!P6 LEA.HI.X R5, R26, R15, R25, 0x2, P1 ;  /* 0x0000000f1a05e211 */ /* 0x000fe400008f1419 */
[----:B------:R-:W-:Y:S01]  /*126c0*/  ISETP.GE.AND P1, PT, R148, UR4, PT ;  /* 0x0000000494007c0c */ /* 0x000fe2000bf26270 */
[----:B------:R0:W-:Y:S01]  /*126d0*/  @!P5 ST.E.64 desc[UR56][R2.64], R90 ;  /* 0x0000005a0200d985 */ /* 0x0001e2000c101b38 */
[----:B------:R-:W-:-:S02]  /*126e0*/  @!P2 LEA R6, P0, R140, R21, 0x2 ;  /* 0x000000158c06a211 */ /* 0x000fc400078010ff */
[-C--:B------:R-:W-:Y:S01]  /*126f0*/  @!P3 LEA R8, P5, R150, R21.reuse, 0x2 ;  /* 0x000000159608b211 */ /* 0x080fe200078a10ff */
[----:B------:R3:W-:Y:S01]  /*12700*/  @!P6 ST.E.64 desc[UR56][R4.64], R94 ;  /* 0x0000005e0400e985 */ /* 0x0007e2000c101b38 */
[----:B------:R-:W-:Y:S02]  /*12710*/  @!P4 LEA R10, P6, R149, R21, 0x2 ;  /* 0x00000015950ac211 */ /* 0x000fe400078c10ff */
[-C--:B------:R-:W-:Y:S02]  /*12720*/  @!P2 LEA.HI.X R7, R140, R15.reuse, R27, 0x2, P0 ;  /* 0x0000000f8c07a211 */ /* 0x080fe400000f141b */
[-C--:B------:R-:W-:Y:S02]  /*12730*/  @!P3 LEA.HI.X R9, R150, R15.reuse, R32, 0x2, P5 ;  /* 0x0000000f9609b211 */ /* 0x080fe400028f1420 */
[----:B------:R-:W-:Y:S01]  /*12740*/  ISETP.GE.AND P0, PT, R147, UR4, PT ;  /* 0x0000000493007c0c */ /* 0x000fe2000bf06270 */
[----:B------:R-:W-:Y:S01]  /*12750*/  @!P2 ST.E.64 desc[UR56][R6.64], R98 ;  /* 0x000000620600a985 */ /* 0x000fe2000c101b38 */
[----:B------:R-:W-:-:S02]  /*12760*/  @!P4 LEA.HI.X R11, R149, R15, R31, 0x2, P6 ;  /* 0x0000000f950bc211 */ /* 0x000fc400030f141f */
[----:B0-----:R-:W-:Y:S01]  /*12770*/  @!P1 LEA R2, P5, R148, R21, 0x2 ;  /* 0x0000001594029211 */ /* 0x001fe200078a10ff */
[----:B------:R0:W-:Y:S01]  /*12780*/  @!P3 ST.E.64 desc[UR56][R8.64], R102 ;  /* 0x000000660800b985 */ /* 0x0001e2000c101b38 */
[----:B------:R-:W-:Y:S02]  /*12790*/  ISETP.GE.AND P3, PT, R145, UR4, PT ;  /* 0x0000000491007c0c */ /* 0x000fe4000bf66270 */
[----:B------:R-:W-:Y:S01]  /*127a0*/  ISETP.GE.AND P2, PT, R144, UR4, PT ;  /* 0x0000000490007c0c */ /* 0x000fe2000bf46270 */
[----:B------:R4:W-:Y:S01]  /*127b0*/  @!P4 ST.E.64 desc[UR56][R10.64], R106 ;  /* 0x0000006a0a00c985 */ /* 0x0009e2000c101b38 */
[----:B------:R-:W-:Y:S02]  /*127c0*/  ISETP.GE.AND P4, PT, R146, UR4, PT ;  /* 0x0000000492007c0c */ /* 0x000fe4000bf86270 */
[----:B------:R-:W-:Y:S02]  /*127d0*/  @!P1 LEA.HI.X R3, R148, R15, R30, 0x2, P5 ;  /* 0x0000000f94039211 */ /* 0x000fe400028f141e */
[----:B------:R-:W-:-:S02]  /*127e0*/  ISETP.GE.AND P5, PT, R143, UR4, PT ;  /* 0x000000048f007c0c */ /* 0x000fc4000bfa6270 */
[C---:B---3--:R-:W-:Y:S01]  /*127f0*/  @!P0 LEA R4, P6, R147.reuse, R21, 0x2 ;  /* 0x0000001593048211 */ /* 0x048fe200078c10ff */
[----:B------:R3:W-:Y:S03]  /*12800*/  @!P1 ST.E.64 desc[UR56][R2.64], R110 ;  /* 0x0000006e02009985 */ /* 0x0007e6000c101b38 */
[----:B------:R-:W-:Y:S02]  /*12810*/  @!P0 LEA.HI.X R5, R147, R15, R29, 0x2, P6 ;  /* 0x0000000f93058211 */ /* 0x000fe400030f141d */
[-C--:B0-----:R-:W-:Y:S02]  /*12820*/  @!P3 LEA R8, P6, R145, R21.reuse, 0x2 ;  /* 0x000000159108b211 */ /* 0x081fe400078c10ff */
[-C--:B------:R-:W-:Y:S01]  /*12830*/  @!P4 LEA R6, P1, R146, R21.reuse, 0x2 ;  /* 0x000000159206c211 */ /* 0x080fe200078210ff */
[----:B------:R3:W-:Y:S01]  /*12840*/  @!P0 ST.E.64 desc[UR56][R4.64], R114 ;  /* 0x0000007204008985 */ /* 0x0007e2000c101b38 */
[----:B----4-:R-:W-:-:S02]  /*12850*/  @!P2 LEA R10, P0, R144, R21, 0x2 ;  /* 0x00000015900aa211 */ /* 0x010fc400078010ff */
[----:B------:R-:W-:Y:S02]  /*12860*/  @!P4 LEA.HI.X R7, R146, R15, R28, 0x2, P1 ;  /* 0x0000000f9207c211 */ /* 0x000fe400008f141c */
[----:B------:R-:W-:Y:S02]  /*12870*/  @!P5 LEA R12, P1, R143, R21, 0x2 ;  /* 0x000000158f0cd211 */ /* 0x000fe400078210ff */
[-C--:B------:R-:W-:Y:S01]  /*12880*/  @!P3 LEA.HI.X R9, R145, R15.reuse, R157, 0x2, P6 ;  /* 0x0000000f9109b211 */ /* 0x080fe200030f149d */
[----:B------:R3:W-:Y:S01]  /*12890*/  @!P4 ST.E.64 desc[UR56][R6.64], R118 ;  /* 0x000000760600c985 */ /* 0x0007e2000c101b38 */
[-C--:B------:R-:W-:Y:S02]  /*128a0*/  @!P2 LEA.HI.X R11, R144, R15.reuse, R156, 0x2, P0 ;  /* 0x0000000f900ba211 */ /* 0x080fe400000f149c */
[----:B--2---:R-:W-:Y:S01]  /*128b0*/  @!P5 LEA.HI.X R13, R143, R15, R155, 0x2, P1 ;  /* 0x0000000f8f0dd211 */ /* 0x004fe200008f149b */
[----:B------:R3:W-:Y:S01]  /*128c0*/  @!P3 ST.E.64 desc[UR56][R8.64], R122 ;  /* 0x0000007a0800b985 */ /* 0x0007e2000c101b38 */
[----:B------:R-:W-:-:S03]  /*128d0*/  ISETP.GE.AND P0, PT, R142, UR4, PT ;  /* 0x000000048e007c0c */ /* 0x000fc6000bf06270 */
[----:B------:R3:W-:Y:S04]  /*128e0*/  @!P2 ST.E.64 desc[UR56][R10.64], R126 ;  /* 0x0000007e0a00a985 */ /* 0x0007e8000c101b38 */
[----:B------:R3:W-:Y:S06]  /*128f0*/  @!P5 ST.E.64 desc[UR56][R12.64], R130 ;  /* 0x000000820c00d985 */ /* 0x0007ec000c101b38 */
[----:B------:R-:W-:Y:S05]  /*12900*/  @P0 BRA `(.L_x_1158) ;  /* 0x0000000800d00947 */ /* 0x000fea0003800000 */
[----:B---3--:R-:W-:-:S04]  /*12910*/  LEA R2, P0, R142, R21, 0x2 ;  /* 0x000000158e027211 */ /* 0x008fc800078010ff */
[----:B------:R-:W-:-:S05]  /*12920*/  LEA.HI.X R3, R142, R15, R154, 0x2, P0 ;  /* 0x0000000f8e037211 */ /* 0x000fca00000f149a */
[----:B------:R0:W-:Y:S01]  /*12930*/  ST.E.64 desc[UR56][R2.64], R134 ;  /* 0x0000008602007985 */ /* 0x0001e2000c101b38 */
[----:B------:R-:W-:Y:S05]  /*12940*/  BRA `(.L_x_1158) ;  /* 0x0000000800c07947 */ /* 0x000fea0003800000 */
.L_x_1153:
[----:B------:R-:W-:Y:S02]  /*12950*/  ULDC.64 UR8, c[0x0][0xc00] ;  /* 0x0003000000087ab9 */ /* 0x000fe40000000a00 */
[----:B------:R-:W-:-:S04]  /*12960*/  UISETP.NE.U32.AND UP0, UPT, UR8, URZ, UPT ;  /* 0x0000003f0800728c */ /* 0x000fc8000bf05070 */
[----:B------:R-:W-:-:S03]  /*12970*/  UISETP.NE.AND.EX UP0, UPT, UR9, URZ, UPT, UP0 ;  /* 0x0000003f0900728c */ /* 0x000fc6000bf05300 */
[----:B------:R-:W-:Y:S02]  /*12980*/  ULDC.64 UR8, c[0x0][0xc00] ;  /* 0x0003000000087ab9 */ /* 0x000fe40000000a00 */
[----:B------:R-:W-:Y:S01]  /*12990*/  UIMAD.WIDE UR8, UR43, 0x4, UR8 ;  /* 0x000000042b0878a5 */ /* 0x000fe2000f8e0208 */
[----:B------:R-:W-:-:S05]  /*129a0*/  PLOP3.LUT P1, PT, PT, PT, UP0, 0x80, 0x0 ;  /* 0x000000000000781c */ /* 0x000fca0003f2f008 */
[----:B------:R-:W-:Y:S02]  /*129b0*/  IMAD.U32 R2, RZ, RZ, UR8 ;  /* 0x00000008ff027e24 */ /* 0x000fe4000f8e00ff */
[----:B------:R-:W-:Y:S01]  /*129c0*/  IMAD.U32 R3, RZ, RZ, UR9 ;  /* 0x00000009ff037e24 */ /* 0x000fe2000f8e00ff */
[----:B------:R-:W-:Y:S02]  /*129d0*/  ULDC.64 UR8, c[0x0][0xc08] ;  /* 0x0003020000087ab9 */ /* 0x000fe40000000a00 */
[----:B------:R-:W-:Y:S01]  /*129e0*/  UISETP.NE.U32.AND UP1, UPT, UR8, URZ, UPT ;  /* 0x0000003f0800728c */ /* 0x000fe2000bf25070 */
[----:B------:R-:W-:Y:S02]  /*129f0*/  ULDC UR4, c[0x0][0xa88] ;  /* 0x0002a20000047ab9 */ /* 0x000fe40000000800 */
[----:B------:R-:W2:Y:S01]  /*12a00*/  @P1 LDG.E R6, desc[UR56][R2.64] ;  /* 0x0000003802061981 */ /* 0x000ea2000c1e1900 */
[----:B------:R-:W-:Y:S01]  /*12a10*/  UISETP.NE.AND.EX UP1, UPT, UR9, URZ, UPT, UP1 ;  /* 0x0000003f0900728c */ /* 0x000fe2000bf25310 */
[----:B------:R-:W-:Y:S01]  /*12a20*/  IMAD.U32 R0, RZ, RZ, UR4 ;  /* 0x00000004ff007e24 */ /* 0x000fe2000f8e00ff */
[----:B------:R-:W0:Y:S04]  /*12a30*/  S2R R7, SR_TID.X ;  /* 0x0000000000077919 */ /* 0x000e280000002100 */
[----:B------:R-:W-:-:S05]  /*12a40*/  PLOP3.LUT P2, PT, PT, PT, UP1, 0x80, 0x0 ;  /* 0x000000000000781c */ /* 0x000fca0003f4f018 */
[----:B------:R-:W-:Y:S02]  /*12a50*/  @UP1 ULDC.64 UR8, c[0x0][0xc08] ;  /* 0x0003020000081ab9 */ /* 0x000fe40000000a00 */
[----:B------:R-:W-:-:S06]  /*12a60*/  @UP1 UIMAD.WIDE UR8, UR43, 0x4, UR8 ;  /* 0x000000042b0818a5 */ /* 0x000fcc000f8e0208 */
[----:B------:R-:W-:Y:S02]  /*12a70*/  IMAD.U32 R4, RZ, RZ, UR8 ;  /* 0x00000008ff047e24 */ /* 0x000fe4000f8e00ff */
[----:B------:R-:W-:-:S05]  /*12a80*/  IMAD.U32 R5, RZ, RZ, UR9 ;  /* 0x00000009ff057e24 */ /* 0x000fca000f8e00ff */
[----:B------:R1:W5:Y:S01]  /*12a90*/  @P2 LDG.E R0, desc[UR56][R4.64] ;  /* 0x0000003804002981 */ /* 0x000362000c1e1900 */
[----:B------:R-:W-:Y:S01]  /*12aa0*/  UISETP.NE.AND UP1, UPT, UR47, URZ, UPT ;  /* 0x0000003f2f00728c */ /* 0x000fe2000bf25270 */
[----:B------:R-:W-:Y:S01]  /*12ab0*/  UMOV UR4, URZ ;  /* 0x0000003f00047c82 */ /* 0x000fe20008000000 */
[----:B0-----:R-:W-:-:S09]  /*12ac0*/  VIADD R7, R7, 0xffffff80 ;  /* 0xffffff8007077836 */ /* 0x001fd20000000000 */
[----:B------:R-:W-:Y:S01]  /*12ad0*/  @!UP1 ULDC UR47, c[0x0][0xad4] ;  /* 0x0002b500002f9ab9 */ /* 0x000fe20000000800 */
[----:B------:R-:W-:Y:S02]  /*12ae0*/  ISETP.GT.AND P0, PT, R7, 0xbf, PT ;  /* 0x000000bf0700780c */ /* 0x000fe40003f04270 */
[----:B--2---:R-:W-:Y:S01]  /*12af0*/  @P1 R2UR UR4, R6 ;  /* 0x00000000060412ca */ /* 0x004fe200000e0000 */
[----:B-1----:R-:W-:-:S14]  /*12b00*/  @P2 BRA `(.L_x_1161) ;  /* 0x0000000000102947 */ /* 0x002fdc0003800000 */
[----:B------:R-:W-:Y:S05]  /*12b10*/  @!P1 BRA `(.L_x_1161) ;  /* 0x00000000000c9947 */ /* 0x000fea0003800000 */
[----:B------:R-:W2:Y:S04]  /*12b20*/  LDG.E R5, desc[UR56][R2.64] ;  /* 0x0000003802057981 */ /* 0x000ea8000c1e1900 */
[----:B-----5:R-:W2:Y:S02]  /*12b30*/  LDG.E R0, desc[UR56][R2.64+0x4] ;  /* 0x0000043802007981 */ /* 0x020ea4000c1e1900 */
[----:B--2---:R-:W-:-:S07]  /*12b40*/  IMAD.IADD R0, R0, 0x1, -R5 ;  /* 0x0000000100007824 */ /* 0x004fce00078e0a05 */
.L_x_1161:
[----:B------:R-:W-:Y:S01]  /*12b50*/  USHF.R.S32.HI UR15, URZ, 0x1f, UR43 ;  /* 0x0000001f3f0f7899 */ /* 0x000fe2000801142b */
[----:B------:R-:W-:Y:S01]  /*12b60*/  BSSY B1, `(.L_x_1162) ;  /* 0x000003a000017945 */ /* 0x000fe20003800000 */
[----:B------:R-:W-:Y:S02]  /*12b70*/  USHF.R.S32.HI UR21, URZ, 0x1f, UR4 ;  /* 0x0000001f3f157899 */ /* 0x000fe40008011404 */
[----:B------:R-:W-:Y:S02]  /*12b80*/  USEL UR14, UR43, URZ, !UP0 ;  /* 0x0000003f2b0e7287 */ /* 0x000fe4000c000000 */
[----:B------:R-:W-:Y:S01]  /*12b90*/  USEL UR15, UR15, URZ, !UP0 ;  /* 0x0000003f0f0f7287 */ /* 0x000fe2000c000000 */
[----:B------:R-:W-:Y:S11]  /*12ba0*/  @P0 BRA `(.L_x_1163) ;  /* 0x0000000000d40947 */ /* 0x000ff60003800000 */
[----:B------:R-:W0:Y:S01]  /*12bb0*/  S2R R3, SR_TID.X ;  /* 0x0000000000037919 */ /* 0x000e220000002100 */
[----:B------:R-:W1:Y:S01]  /*12bc0*/  LDC R9, c[0x0][0xbe8] ;  /* 0x0002fa00ff097b82 */ /* 0x000e620000000800 */
[----:B------:R-:W-:Y:S02]  /*12bd0*/  IMAD.U32 R4, RZ, RZ, UR39 ;  /* 0x00000027ff047e24 */ /* 0x000fe4000f8e00ff */
[----:B-1---5:R-:W-:-:S03]  /*12be0*/  IMAD R2, R0, R9, RZ ;  /* 0x0000000900027224 */ /* 0x022fc600078e02ff */
[----:B0-----:R-:W-:-:S04]  /*12bf0*/  IADD3 R4, R4, -0x80, R3 ;  /* 0xffffff8004047810 */ /* 0x001fc80007ffe003 */
[----:B------:R-:W-:-:S13]  /*12c00*/  ISETP.GE.AND P0, PT, R4, R2, PT ;  /* 0x000000020400720c */ /* 0x000fda0003f06270 */
[----:B------:R-:W-:Y:S05]  /*12c10*/  @P0 BRA `(.L_x_1163) ;  /* 0x0000000000b80947 */ /* 0x000fea0003800000 */
[----:B------:R-:W-:Y:S01]  /*12c20*/  ISETP.NE.AND P0, PT, R9, 0x1, PT ;  /* 0x000000010900780c */ /* 0x000fe20003f05270 */
[----:B------:R-:W-:Y:S01]  /*12c30*/  UISETP.GT.AND UP0, UPT, UR47, 0x1, UPT ;  /* 0x000000012f00788c */ /* 0x000fe2000bf04270 */
[----:B------:R-:W-:Y:S01]  /*12c40*/  IMAD.MOV.U32 R5, RZ, RZ, R4 ;  /* 0x000000ffff057224 */ /* 0x000fe200078e0004 */
[----:B------:R-:W-:Y:S02]  /*12c50*/  UMOV UR19, 0x9b8 ;  /* 0x000009b800137882 */ /* 0x000fe40000000000 */
[----:B------:R-:W-:Y:S02]  /*12c60*/  USEL UR19, UR19, 0x978, UP0 ;  /* 0x0000097813137887 */ /* 0x000fe40008000000 */
[----:B------:R-:W-:-:S06]  /*12c70*/  USEL UR18, UR37, URZ, UP0 ;  /* 0x0000003f25127287 */ /* 0x000fcc0008000000 */
[----:B------:R-:W0:Y:S04]  /*12c80*/  @P0 LDC R3, c[0x0][0xbec] ;  /* 0x0002fb00ff030b82 */ /* 0x000e280000000800 */
[----:B------:R-:W-:Y:S01]  /*12c90*/  ULDC.64 UR8, c[0x0][UR19+0x218] ;  /* 0x0000860013087abb */ /* 0x000fe20008000a00 */
[----:B------:R-:W-:Y:S01]  /*12ca0*/  ULDC.64 UR12, c[0x0][UR19+0x220] ;  /* 0x00008800130c7abb */ /* 0x000fe20008000a00 */
[----:B------:R-:W-:Y:S01]  /*12cb0*/  ULDC.64 UR16, c[0x0][UR19+0x228] ;  /* 0x00008a0013107abb */ /* 0x000fe20008000a00 */
[----:B------:R-:W-:Y:S01]  /*12cc0*/  UIMAD.WIDE.U32 UR10, UR8, UR40, URZ ;  /* 0x00000028080a72a5 */ /* 0x000fe2000f8e003f */
[----:B------:R-:W1:Y:S01]  /*12cd0*/  @P0 LDC R7, c[0x0][0xbf0] ;  /* 0x0002fc00ff070b82 */ /* 0x000e620000000800 */
[----:B------:R-:W-:Y:S02]  /*12ce0*/  UIMAD UR20, UR9, UR40, URZ ;  /* 0x00000028091472a4 */ /* 0x000fe4000f8e023f */
[----:B------:R-:W-:-:S02]  /*12cf0*/  UIMAD UR13, UR13, UR14, URZ ;  /* 0x0000000e0d0d72a4 */ /* 0x000fc4000f8e023f */
[----:B------:R-:W-:Y:S02]  /*12d00*/  UIMAD.WIDE.U32 UR22, UR16, UR18, URZ ;  /* 0x00000012101672a5 */ /* 0x000fe4000f8e003f */
[----:B------:R-:W-:Y:S02]  /*12d10*/  UIMAD.WIDE.U32 UR8, UR12, UR14, URZ ;  /* 0x0000000e0c0872a5 */ /* 0x000fe4000f8e003f */
[----:B------:R-:W-:Y:S02]  /*12d20*/  UIMAD UR16, UR17, UR18, URZ ;  /* 0x00000012111072a4 */ /* 0x000fe4000f8e023f */
[----:B------:R-:W-:Y:S02]  /*12d30*/  UIMAD UR13, UR12, UR15, UR13 ;  /* 0x0000000f0c0d72a4 */ /* 0x000fe4000f8e020d */
[----:B------:R-:W-:Y:S02]  /*12d40*/  UIADD3 UR10, UP1, UP2, UR8, UR10, UR4 ;  /* 0x0000000a080a7290 */ /* 0x000fe4000fa3e004 */
[----:B------:R-:W-:Y:S01]  /*12d50*/  UIADD3 UR16, UR23, UR16, URZ ;  /* 0x0000001017107290 */ /* 0x000fe2000fffe03f */
[----:B0-----:R-:W-:Y:S01]  /*12d60*/  @P0 IMAD.HI.U32 R2, R4, R3, RZ ;  /* 0x0000000304020227 */ /* 0x001fe200078e00ff */
[----:B------:R-:W-:-:S02]  /*12d70*/  UIADD3 UR20, UR11, UR20, URZ ;  /* 0x000000140b147290 */ /* 0x000fc4000fffe03f */
[----:B------:R-:W-:Y:S01]  /*12d80*/  UIADD3 UR13, UR9, UR13, URZ ;  /* 0x0000000d090d7290 */ /* 0x000fe2000fffe03f */
[----:B------:R-:W-:Y:S02]  /*12d90*/  IMAD.U32 R3, RZ, RZ, UR23 ;  /* 0x00000017ff037e24 */ /* 0x000fe4000f8e00ff */
[----:B------:R-:W-:Y:S01]  /*12da0*/  IMAD.U32 R6, RZ, RZ, UR16 ;  /* 0x00000010ff067e24 */ /* 0x000fe2000f8e00ff */
[----:B------:R-:W-:Y:S01]  /*12db0*/  ULDC.64 UR8, c[0x0][UR19+0x210] ;  /* 0x0000840013087abb */ /* 0x000fe20008000a00 */
[----:B-1----:R-:W-:Y:S01]  /*12dc0*/  @P0 SHF.R.U32.HI R5, RZ, R7, R2 ;  /* 0x00000007ff050219 */ /* 0x002fe20000011602 */
[----:B------:R-:W-:-:S04]  /*12dd0*/  IMAD.U32 R2, RZ, RZ, UR22 ;  /* 0x00000016ff027e24 */ /* 0x000fc8000f8e00ff */
[--C-:B------:R-:W-:Y:S01]  /*12de0*/  IMAD.MOV R7, RZ, RZ, -R5.reuse ;  /* 0x000000ffff077224 */ /* 0x100fe200078e0a05 */
[----:B------:R-:W-:Y:S01]  /*12df0*/  IADD3 R2, P0, P1, R5, UR10, R2 ;  /* 0x0000000a05027c10 */ /* 0x000fe2000f91e002 */
[----:B------:R-:W-:Y:S01]  /*12e00*/  UIADD3.X UR10, UR13, UR20, UR21, UP1, UP2 ;  /* 0x000000140d0a7290 */ /* 0x000fe20008fe4415 */
[----:B------:R-:W-:Y:S01]  /*12e10*/  SHF.R.S32.HI R5, RZ, 0x1f, R5 ;  /* 0x0000001fff057819 */ /* 0x000fe20000011405 */
[----:B------:R-:W-:-:S04]  /*12e20*/  IMAD R7, R9, R7, R4 ;  /* 0x0000000709077224 */ /* 0x000fc800078e0204 */
[----:B------:R-:W-:Y:S01]  /*12e30*/  IADD3.X R3, R5, UR10, R6, P0, P1 ;  /* 0x0000000a05037c10 */ /* 0x000fe200087e2406 */
[C---:B------:R-:W-:Y:S01]  /*12e40*/  IMAD R9, R7.reuse, UR9, RZ ;  /* 0x0000000907097c24 */ /* 0x040fe2000f8e02ff */
[----:B------:R-:W-:Y:S01]  /*12e50*/  SHF.R.S32.HI R4, RZ, 0x1f, R7 ;  /* 0x0000001fff047819 */ /* 0x000fe20000011407 */
[----:B------:R-:W-:Y:S01]  /*12e60*/  ULDC.64 UR10, c[0x0][0xba8] ;  /* 0x0002ea00000a7ab9 */ /* 0x000fe20000000a00 */
[----:B------:R-:W-:Y:S01]  /*12e70*/  @!UP0 ULDC UR10, c[0x0][0xb50] ;  /* 0x0002d400000a8ab9 */ /* 0x000fe20000000800 */
[----:B------:R-:W-:Y:S01]  /*12e80*/  IMAD.WIDE.U32 R2, R7, UR8, R2 ;  /* 0x0000000807027c25 */ /* 0x000fe2000f8e0002 */
[----:B------:R-:W-:-:S03]  /*12e90*/  @!UP0 ULDC UR11, c[0x0][0xb54] ;  /* 0x0002d500000b8ab9 */ /* 0x000fc60000000800 */
[----:B------:R-:W-:Y:S01]  /*12ea0*/  IMAD R9, R4, UR8, R9 ;  /* 0x0000000804097c24 */ /* 0x000fe2000f8e0209 */
[----:B------:R-:W-:-:S03]  /*12eb0*/  LEA R4, P0, R2, UR10, 0x2 ;  /* 0x0000000a02047c11 */ /* 0x000fc6000f8010ff */
[----:B------:R-:W-:-:S05]  /*12ec0*/  IMAD.IADD R3, R3, 0x1, R9 ;  /* 0x0000000103037824 */ /* 0x000fca00078e0209 */
[----:B------:R-:W-:Y:S01]  /*12ed0*/  LEA.HI.X R5, R2, UR11, R3, 0x2, P0 ;  /* 0x0000000b02057c11 */ /* 0x000fe200080f1403 */
[----:B------:R-:W-:-:S05]  /*12ee0*/  IMAD.MOV.U32 R3, RZ, RZ, -0x800000 ;  /* 0xff800000ff037424 */ /* 0x000fca00078e00ff */
[----:B------:R0:W-:Y:S02]  /*12ef0*/  STG.E desc[UR56][R4.64], R3 ;  /* 0x0000000304007986 */ /* 0x0001e4000c101938 */
.L_x_1163:
[----:B------:R-:W-:Y:S05]  /*12f00*/  BSYNC B1 ;  /* 0x0000000000017941 */ /* 0x000fea0003800000 */
.L_x_1162:
[----:B------:R-:W-:-:S06]  /*12f10*/  UISETP.GT.AND UP0, UPT, UR47, 0x1, UPT ;  /* 0x000000012f00788c */ /* 0x000fcc000bf04270 */
[----:B------:R-:W-:-:S13]  /*12f20*/  PLOP3.LUT P0, PT, PT, PT, UP0, 0x80, 0x0 ;  /* 0x000000000000781c */ /* 0x000fda0003f0f008 */
[----:B------:R-:W-:Y:S05]  /*12f30*/  @P0 BRA `(.L_x_1158) ;  /* 0x0000000400440947 */ /* 0x000fea0003800000 */
[----:B------:R-:W1:Y:S01]  /*12f40*/  LDC R11, c[0x0][0xbe8] ;  /* 0x0002fa00ff0b7b82 */ /* 0x000e620000000800 */
[----:B------:R-:W-:Y:S01]  /*12f50*/  ULDC.64 UR12, c[0x0][0xaa0] ;  /* 0x0002a800000c7ab9 */ /* 0x000fe20000000a00 */
[----:B------:R-:W-:Y:S01]  /*12f60*/  IMAD R2, R151, 0x60, R152 ;  /* 0x0000006097027824 */ /* 0x000fe200078e0298 */
[----:B------:R-:W-:Y:S01]  /*12f70*/  UIMAD UR10, UR21, UR12, URZ ;  /* 0x0000000c150a72a4 */ /* 0x000fe2000f8e023f */
[----:B------:R-:W-:Y:S01]  /*12f80*/  BSSY B1, `(.L_x_1164) ;  /* 0x000003b000017945 */ /* 0x000fe20003800000 */
[----:B------:R-:W-:Y:S01]  /*12f90*/  UIMAD.WIDE.U32 UR8, UR4, UR12, URZ ;  /* 0x0000000c040872a5 */ /* 0x000fe2000f8e003f */
[----:B0-----:R-:W-:Y:S01]  /*12fa0*/  VIADD R4, R2, UR39 ;  /* 0x0000002702047c36 */ /* 0x001fe20008000000 */
[----:B------:R-:W-:Y:S01]  /*12fb0*/  UIMAD UR10, UR4, UR13, UR10 ;  /* 0x0000000d040a72a4 */ /* 0x000fe2000f8e020a */
[----:B------:R-:W-:Y:S02]  /*12fc0*/  SHF.R.S32.HI R10, RZ, 0x1f, R141 ;  /* 0x0000001fff0a7819 */ /* 0x000fe4000001148d */
[----:B------:R-:W-:Y:S01]  /*12fd0*/  IMAD.MOV.U32 R5, RZ, RZ, R4 ;  /* 0x000000ffff057224 */ /* 0x000fe200078e0004 */
[----:B------:R-:W-:Y:S01]  /*12fe0*/  UIADD3 UR9, UR9, UR10, URZ ;  /* 0x0000000a09097290 */ /* 0x000fe2000fffe03f */
[----:B------:R-:W-:-:S02]  /*12ff0*/  SHF.R.S32.HI R14, RZ, 0x1f, R139 ;  /* 0x0000001fff0e7819 */ /* 0x000fc4000001148b */
[----:B------:R-:W-:Y:S02]  /*13000*/  ULDC.64 UR10, c[0x0][0xae8] ;  /* 0x0002ba00000a7ab9 */ /* 0x000fe40000000a00 */
[----:B------:R-:W-:-:S04]  /*13010*/  UIMAD.WIDE.U32 UR8, UR40, UR10, UR8 ;  /* 0x0000000a280872a5 */ /* 0x000fc8000f8e0008 */
[----:B------:R-:W-:-:S03]  /*13020*/  UIMAD UR9, UR40, UR11, UR9 ;  /* 0x0000000b280972a4 */ /* 0x000fc6000f8e0209 */
[----:B------:R-:W-:Y:S01]  /*13030*/  ULDC.64 UR10, c[0x0][0xaf0] ;  /* 0x0002bc00000a7ab9 */ /* 0x000fe20000000a00 */
[----:B-1----:R-:W-:Y:S01]  /*13040*/  ISETP.NE.AND P0, PT, R11, 0x1, PT ;  /* 0x000000010b00780c */ /* 0x002fe20003f05270 */
[----:B------:R-:W-:-:S04]  /*13050*/  UIMAD UR15, UR15, UR10, URZ ;  /* 0x0000000a0f0f72a4 */ /* 0x000fc8000f8e023f */
[----:B------:R-:W-:Y:S02]  /*13060*/  UIMAD UR4, UR14, UR11, UR15 ;  /* 0x0000000b0e0472a4 */ /* 0x000fe4000f8e020f */
[----:B------:R-:W-:-:S03]  /*13070*/  UIMAD.WIDE.U32 UR14, UR14, UR10, UR8 ;  /* 0x0000000a0e0e72a5 */ /* 0x000fc6000f8e0008 */
[----:B------:R-:W-:Y:S01]  /*13080*/  ULDC.64 UR8, c[0x0][0xae0] ;  /* 0x0002b80000087ab9 */ /* 0x000fe20000000a00 */
[----:B------:R-:W-:Y:S02]  /*13090*/  UIADD3 UR4, UR15, UR4, URZ ;  /* 0x000000040f047290 */ /* 0x000fe4000fffe03f */
[----:B------:R-:W0:Y:S08]  /*130a0*/  @P0 LDC R3, c[0x0][0xbec] ;  /* 0x0002fb00ff030b82 */ /* 0x000e300000000800 */
[----:B------:R-:W1:Y:S01]  /*130b0*/  @P0 LDC R7, c[0x0][0xbf0] ;  /* 0x0002fc00ff070b82 */ /* 0x000e620000000800 */
[----:B0-----:R-:W-:-:S04]  /*130c0*/  @P0 IMAD.HI.U32 R2, R4, R3, RZ ;  /* 0x0000000304020227 */ /* 0x001fc800078e00ff */
[----:B------:R-:W-:Y:S02]  /*130d0*/  IMAD.U32 R3, RZ, RZ, UR15 ;  /* 0x0000000fff037e24 */ /* 0x000fe4000f8e00ff */
[----:B------:R-:W-:Y:S01]  /*130e0*/  IMAD.U32 R3, RZ, RZ, UR4 ;  /* 0x00000004ff037e24 */ /* 0x000fe2000f8e00ff */
[----:B-1----:R-:W-:-:S04]  /*130f0*/  @P0 SHF.R.U32.HI R5, RZ, R7, R2 ;  /* 0x00000007ff050219 */ /* 0x002fc80000011602 */
[--C-:B------:R-:W-:Y:S01]  /*13100*/  SHF.R.S32.HI R2, RZ, 0x1f, R5.reuse ;  /* 0x0000001fff027819 */ /* 0x100fe20000011405 */
[----:B------:R-:W-:-:S04]  /*13110*/  IMAD.MOV R7, RZ, RZ, -R5 ;  /* 0x000000ffff077224 */ /* 0x000fc800078e0a05 */
[----:B------:R-:W-:Y:S02]  /*13120*/  IMAD R7, R11, R7, R4 ;  /* 0x000000070b077224 */ /* 0x000fe400078e0204 */
[----:B------:R-:W-:Y:S02]  /*13130*/  IMAD R4, R2, UR8, RZ ;  /* 0x0000000802047c24 */ /* 0x000fe4000f8e02ff */
[----:B------:R-:W-:Y:S02]  /*13140*/  IMAD.U32 R2, RZ, RZ, UR14 ;  /* 0x0000000eff027e24 */ /* 0x000fe4000f8e00ff */
[C---:B------:R-:W-:Y:S01]  /*13150*/  IMAD R9, R5.reuse, UR9, R4 ;  /* 0x0000000905097c24 */ /* 0x040fe2000f8e0204 */
[----:B------:R-:W-:Y:S01]  /*13160*/  SHF.R.S32.HI R4, RZ, 0x1f, R7 ;  /* 0x0000001fff047819 */ /* 0x000fe20000011407 */
[----:B------:R-:W-:Y:S01]  /*13170*/  IMAD.WIDE.U32 R2, R5, UR8, R2 ;  /* 0x0000000805027c25 */ /* 0x000fe2000f8e0002 */
[----:B------:R-:W-:-:S03]  /*13180*/  ULDC.64 UR8, c[0x0][0xad8] ;  /* 0x0002b60000087ab9 */ /* 0x000fc60000000a00 */
[----:B------:R-:W-:Y:S02]  /*13190*/  IMAD R4, R4, UR8, RZ ;  /* 0x0000000804047c24 */ /* 0x000fe4000f8e02ff */
[----:B------:R-:W-:Y:S02]  /*131a0*/  IMAD.IADD R3, R3, 0x1, R9 ;  /* 0x0000000103037824 */ /* 0x000fe400078e0209 */
[----:B-----5:R-:W-:Y:S02]  /*131b0*/  IMAD R11, R0, R11, RZ ;  /* 0x0000000b000b7224 */ /* 0x020fe400078e02ff */
[----:B------:R-:W-:Y:S02]  /*131c0*/  VIADD R0, R152, UR39 ;  /* 0x0000002798007c36 */ /* 0x000fe40008000000 */
[C---:B------:R-:W-:Y:S02]  /*131d0*/  IMAD R5, R7.reuse, UR9, R4 ;  /* 0x0000000907057c24 */ /* 0x040fe4000f8e0204 */
[----:B------:R-:W-:Y:S01]  /*131e0*/  IMAD.WIDE.U32 R2, R7, UR8, R2 ;  /* 0x0000000807027c25 */ /* 0x000fe2000f8e0002 */
[----:B------:R-:W-:Y:S01]  /*131f0*/  ISETP.GE.AND P0, PT, R0, R11, PT ;  /* 0x0000000b0000720c */ /* 0x000fe20003f06270 */
[----:B------:R-:W-:-:S02]  /*13200*/  ULDC.64 UR8, c[0x0][0xa80] ;  /* 0x0002a00000087ab9 */ /* 0x000fc40000000a00 */
        /* <DEDUP_REMOVED lines=15> */
[----:B------:R3:W-:Y:S04]  /*13300*/  @!P2 ST.E.128 desc[UR56][R6.64], RZ ;  /* 0x000000ff0600a985 */ /* 0x0007e8000c101d38 */
[----:B------:R3:W-:Y:S04]  /*13310*/  @!P3 ST.E.128 desc[UR56][R8.64], RZ ;  /* 0x000000ff0800b985 */ /* 0x0007e8000c101d38 */
[----:B------:R3:W-:Y:S02]  /*13320*/  @!P4 ST.E.128 desc[UR56][R12.64], RZ ;  /* 0x000000ff0c00c985 */ /* 0x0007e4000c101d38 */
.L_x_1165:
[----:B------:R-:W-:Y:S05]  /*13330*/  BSYNC B1 ;  /* 0x0000000000017941 */ /* 0x000fea0003800000 */
.L_x_1164:
        /* <DEDUP_REMOVED lines=9> */
[-C--:B-1-3--:R-:W-:Y:S02]  /*133d0*/  @!P3 LEA R6, P0, R139, R2.reuse, 0x1 ;  /* 0x000000028b06b211 */ /* 0x08afe400078008ff */
[----:B------:R-:W-:Y:S02]  /*133e0*/  @!P4 LEA R8, P1, R141, R2, 0x1 ;  /* 0x000000028d08c211 */ /* 0x000fe400078208ff */
[----:B0---4-:R-:W-:Y:S01]  /*133f0*/  @!P2 IMAD.WIDE R4, R138, 0x2, R2 ;  /* 0x000000028a04a825 */ /* 0x011fe200078e0202 */
[-C--:B------:R-:W-:Y:S02]  /*13400*/  @!P3 LEA.HI.X R7, R139, R3.reuse, R14, 0x1, P0 ;  /* 0x000000038b07b211 */ /* 0x080fe400000f0c0e */
[----:B------:R-:W-:Y:S02]  /*13410*/  @!P4 LEA.HI.X R9, R141, R3, R10, 0x1, P1 ;  /* 0x000000038d09c211 */ /* 0x000fe400008f0c0a */
[----:B------:R2:W-:Y:S04]  /*13420*/  @!P2 ST.E.128 desc[UR56][R4.64], RZ ;  /* 0x000000ff0400a985 */ /* 0x0005e8000c101d38 */
[----:B------:R2:W-:Y:S04]  /*13430*/  @!P3 ST.E.128 desc[UR56][R6.64], RZ ;  /* 0x000000ff0600b985 */ /* 0x0005e8000c101d38 */
[----:B------:R2:W-:Y:S02]  /*13440*/  @!P4 ST.E.128 desc[UR56][R8.64], RZ ;  /* 0x000000ff0800c985 */ /* 0x0005e4000c101d38 */
.L_x_1158:
[----:B------:R-:W-:Y:S05]  /*13450*/  BSYNC B0 ;  /* 0x0000000000007941 */ /* 0x000fea0003800000 */
.L_x_1152:
[----:B------:R-:W-:Y:S02]  /*13460*/  ULDC UR4, c[0x0][0xc3c] ;  /* 0x00030f0000047ab9 */ /* 0x000fe40000000800 */
[----:B------:R-:W-:-:S06]  /*13470*/  UISETP.GE.AND UP0, UPT, UR7, UR4, UPT ;  /* 0x000000040700728c */ /* 0x000fcc000bf06270 */
[----:B------:R-:W-:-:S13]  /*13480*/  PLOP3.LUT P0, PT, PT, PT, UP0, 0x80, 0x0 ;  /* 0x000000000000781c */ /* 0x000fda0003f0f008 */
[----:B------:R-:W-:Y:S05]  /*13490*/  @!P0 BRA `(.L_x_1166) ;  /* 0xfffffed800d48947 */ /* 0x000fea000383ffff */
[----:B------:R-:W-:Y:S05]  /*134a0*/  EXIT ;  /* 0x000000000000794d */ /* 0x000fea0003800000 */
.L_x_1061:
[----:B------:R-:W-:-:S08]  /*134b0*/  NOP ;  /* 0x0000000000007918 */ /* 0x000fd00000000000 */
[----:B------:R-:W0:-:S00]  /*134c0*/  USETMAXREG.DEALLOC.CTAPOOL 0x20 ;  /* 0x00000020000079c8 */ /* 0x000e0000080e0500 */
[----:B0-----:R-:W-:Y:S01]  /*134d0*/  LOP3.LUT R0, R0, 0x3, RZ, 0xc0, !PT ;  /* 0x0000000300007812 */ /* 0x001fe200078ec0ff */
[----:B------:R-:W-:Y:S01]  /*134e0*/  IMAD.MOV.U32 R6, RZ, RZ, RZ ;  /* 0x000000ffff067224 */ /* 0x000fe200078e00ff */
[----:B------:R-:W-:-:S04]  /*134f0*/  LOP3.LUT R16, R16, 0xffffff7f, RZ, 0xc0, !PT ;  /* 0xffffff7f10107812 */ /* 0x000fc800078ec0ff */
[----:B------:R-:W0:Y:S02]  /*13500*/  SHFL.IDX PT, R0, R0, RZ, 0x1f ;  /* 0x00001fff00007589 */ /* 0x000e2400000e0000 */
[----:B0-----:R-:W-:-:S13]  /*13510*/  ISETP.NE.AND P0, PT, R0, RZ, PT ;  /* 0x000000ff0000720c */ /* 0x001fda0003f05270 */
        /* <DEDUP_REMOVED lines=9> */
.L_x_1167:
        /* <DEDUP_REMOVED lines=44> */
.L_x_1171:
[----:B------:R-:W0:Y:S01]  /*13870*/  LDC R2, c[0x0][0xc3c] ;  /* 0x00030f00ff027b82 */ /* 0x000e220000000800 */
[----:B------:R-:W-:-:S06]  /*13880*/  UIADD3 UR4, UR4, 0x1f, URZ ;  /* 0x0000001f04047890 */ /* 0x000fcc000fffe03f */
[----:B0-----:R-:W-:-:S13]  /*13890*/  ISETP.LE.AND P6, PT, R2, UR4, PT ;  /* 0x0000000402007c0c */ /* 0x001fda000bfc3270 */
[----:B------:R-:W-:Y:S05]  /*138a0*/  @P6 BRA `(.L_x_1170) ;  /* 0x0000000800a46947 */ /* 0x000fea0003800000 */
[----:B------:R-:W-:-:S05]  /*138b0*/  VIADD R7, R0, UR4 ;  /* 0x0000000400077c36 */ /* 0x000fca0008000000 */
[----:B------:R-:W-:-:S13]  /*138c0*/  ISETP.GE.OR P6, PT, R7, R2, !P0 ;  /* 0x000000020700720c */ /* 0x000fda00047c6670 */
[----:B------:R-:W0:Y:S08]  /*138d0*/  @!P6 LDC.64 R4, c[0x0][0xc80] ;  /* 0x00032000ff04eb82 */ /* 0x000e300000000a00 */
[----:B------:R-:W1:Y:S01]  /*138e0*/  @!P6 LDC.64 R2, c[0x0][0xc78] ;  /* 0x00031e00ff02eb82 */ /* 0x000e620000000a00 */
[----:B0-----:R-:W-:-:S04]  /*138f0*/  @!P6 IMAD.WIDE R4, R7, 0x4, R4 ;  /* 0x000000040704e825 */ /* 0x001fc800078e0204 */
[----:B-1----:R-:W-:Y:S01]  /*13900*/  @!P6 IMAD.WIDE R2, R7, 0x4, R2 ;  /* 0x000000040702e825 */ /* 0x002fe200078e0202 */
[----:B------:R-:W-:-:S06]  /*13910*/  CS2R R6, SRZ ;  /* 0x0000000000067805 */ /* 0x000fcc000001ff00 */
[----:B------:R-:W2:Y:S04]  /*13920*/  @!P6 LDG.E R6, desc[UR56][R4.64] ;  /* 0x000000380406e981 */ /* 0x000ea8000c1e1900 */
        /* <DEDUP_REMOVED lines=22> */
.L_x_1169:
        /* <DEDUP_REMOVED lines=8> */
[----:B------:R1:W2:Y:S01]  /*13b10*/  SHFL.IDX PT, R6, R6, R27, 0x1f ;  /* 0x00001f1b06067589 */ /* 0x0002a200000e0000 */
[----:B0-----:R-:W-:-:S07]  /*13b20*/  ISETP.NE.AND P1, PT, R7, 0x1, PT ;  /* 0x000000010700780c */ /* 0x001fce0003f25270 */
[----:B-1----:R-:W-:Y:S06]  /*13b30*/  @!P0 BRA `(.L_x_1172) ;  /* 0x0000000000088947 */ /* 0x002fec0003800000 */
[----:B------:R-:W-:-:S06]  /*13b40*/  VIADD R24, R27, 0xffffffff ;  /* 0xffffffff1b187836 */ /* 0x000fcc0000000000 */
[----:B------:R0:W1:Y:S02]  /*13b50*/  SHFL.IDX PT, R24, R5, R24, 0x1f ;  /* 0x00001f1805187589 */ /* 0x00006400000e0000 */
.L_x_1172:
[----:B-1----:R-:W-:Y:S02]  /*13b60*/  IMAD R24, R24, UR5, R3 ;  /* 0x0000000518187c24 */ /* 0x002fe4000f8e0203 */
[----:B------:R-:W-:-:S03]  /*13b70*/  VIADD R27, R27, UR4 ;  /* 0x000000041b1b7c36 */ /* 0x000fc60008000000 */
[----:B0-----:R-:W-:Y:S01]  /*13b80*/  IADD3 R5, -R24, UR6, RZ ;  /* 0x0000000618057c10 */ /* 0x001fe2000fffe1ff */
[----:B------:R-:W-:Y:S06]  /*13b90*/  @!P1 BRA `(.L_x_1173) ;  /* 0x0000000000e89947 */ /* 0x000fec0003800000 */
[-C--:B--2---:R-:W-:Y:S02]  /*13ba0*/  IABS R8, R6.reuse ;  /* 0x0000000600087213 */ /* 0x084fe40000000000 */
[----:B------:R-:W-:Y:S02]  /*13bb0*/  IABS R4, R7 ;  /* 0x0000000700047213 */ /* 0x000fe40000000000 */
[----:B------:R-:W0:Y:S01]  /*13bc0*/  I2F.RP R9, R8 ;  /* 0x0000000800097306 */ /* 0x000e220000209400 */
[----:B------:R-:W-:Y:S02]  /*13bd0*/  IABS R10, R5 ;  /* 0x00000005000a7213 */ /* 0x000fe40000000000 */
[----:B------:R-:W-:-:S05]  /*13be0*/  IABS R12, R6 ;  /* 0x00000006000c7213 */ /* 0x000fca0000000000 */
[----:B0-----:R-:W0:Y:S02]  /*13bf0*/  MUFU.RCP R9, R9 ;  /* 0x0000000900097308 */ /* 0x001e240000001000 */
[----:B0-----:R-:W-:-:S06]  /*13c00*/  VIADD R2, R9, 0xffffffe ;  /* 0x0ffffffe09027836 */ /* 0x001fcc0000000000 */
[----:B------:R-:W0:Y:S08]  /*13c10*/  I2F.RP R9, R4 ;  /* 0x0000000400097306 */ /* 0x000e300000209400 */
[----:B------:R1:W2:Y:S08]  /*13c20*/  F2I.FTZ.U32.TRUNC.NTZ R3, R2 ;  /* 0x0000000200037305 */ /* 0x0002b0000021f000 */
[----:B0-----:R-:W0:Y:S01]  /*13c30*/  MUFU.RCP R9, R9 ;  /* 0x0000000900097308 */ /* 0x001e220000001000 */
[----:B-1----:R-:W-:-:S02]  /*13c40*/  IMAD.MOV.U32 R2, RZ, RZ, RZ ;  /* 0x000000ffff027224 */ /* 0x002fc400078e00ff */
[----:B--2---:R-:W-:-:S04]  /*13c50*/  IMAD.MOV R11, RZ, RZ, -R3 ;  /* 0x000000ffff0b7224 */ /* 0x004fc800078e0a03 */
[----:B------:R-:W-:-:S04]  /*13c60*/  IMAD R11, R11, R8, RZ ;  /* 0x000000080b0b7224 */ /* 0x000fc800078e02ff */
[----:B------:R-:W-:-:S04]  /*13c70*/  IMAD.HI.U32 R3, R3, R11, R2 ;  /* 0x0000000b03037227 */ /* 0x000fc800078e0002 */
[----:B------:R-:W-:Y:S02]  /*13c80*/  IMAD.MOV R11, RZ, RZ, -R12 ;  /* 0x000000ffff0b7224 */ /* 0x000fe400078e0a0c */
[----:B------:R-:W-:-:S04]  /*13c90*/  IMAD.HI.U32 R2, R3, R10, RZ ;  /* 0x0000000a03027227 */ /* 0x000fc800078e00ff */
[----:B------:R-:W-:Y:S02]  /*13ca0*/  IMAD R3, R2, R11, R10 ;  /* 0x0000000b02037224 */ /* 0x000fe400078e020a */
[----:B0-----:R-:W-:-:S03]  /*13cb0*/  VIADD R10, R9, 0xffffffe ;  /* 0x0ffffffe090a7836 */ /* 0x001fc60000000000 */
[----:B------:R-:W-:-:S13]  /*13cc0*/  ISETP.GT.U32.AND P1, PT, R8, R3, PT ;  /* 0x000000030800720c */ /* 0x000fda0003f24070 */
[----:B------:R-:W-:Y:S02]  /*13cd0*/  @!P1 IMAD.IADD R3, R3, 0x1, -R8 ;  /* 0x0000000103039824 */ /* 0x000fe400078e0a08 */
[----:B------:R-:W-:Y:S01]  /*13ce0*/  @!P1 VIADD R2, R2, 0x1 ;  /* 0x0000000102029836 */ /* 0x000fe20000000000 */
[----:B------:R-:W-:Y:S02]  /*13cf0*/  ISETP.NE.AND P1, PT, R6, RZ, PT ;  /* 0x000000ff0600720c */ /* 0x000fe40003f25270 */
[----:B------:R-:W-:Y:S02]  /*13d00*/  ISETP.GE.U32.AND P0, PT, R3, R8, PT ;  /* 0x000000080300720c */ /* 0x000fe40003f06070 */
[----:B------:R-:W-:Y:S01]  /*13d10*/  LOP3.LUT R8, R5, R6, RZ, 0x3c, !PT ;  /* 0x0000000605087212 */ /* 0x000fe200078e3cff */
[----:B------:R-:W0:Y:S03]  /*13d20*/  F2I.FTZ.U32.TRUNC.NTZ R3, R10 ;  /* 0x0000000a00037305 */ /* 0x000e26000021f000 */
[----:B------:R-:W-:-:S07]  /*13d30*/  ISETP.GE.AND P2, PT, R8, RZ, PT ;  /* 0x000000ff0800720c */ /* 0x000fce0003f46270 */
[----:B------:R-:W-:-:S04]  /*13d40*/  @P0 VIADD R2, R2, 0x1 ;  /* 0x0000000102020836 */ /* 0x000fc80000000000 */
[----:B------:R-:W-:Y:S01]  /*13d50*/  IMAD.MOV.U32 R12, RZ, RZ, R2 ;  /* 0x000000ffff0c7224 */ /* 0x000fe200078e0002 */
[----:B------:R-:W-:Y:S01]  /*13d60*/  IABS R2, R7 ;  /* 0x0000000700027213 */ /* 0x000fe20000000000 */
[----:B0-----:R-:W-:Y:S02]  /*13d70*/  IMAD.MOV R9, RZ, RZ, -R3 ;  /* 0x000000ffff097224 */ /* 0x001fe400078e0a03 */
[----:B------:R-:W-:Y:S01]  /*13d80*/  @!P2 IMAD.MOV R12, RZ, RZ, -R12 ;  /* 0x000000ffff0ca224 */ /* 0x000fe200078e0a0c */
[----:B------:R-:W-:Y:S01]  /*13d90*/  @!P1 LOP3.LUT R12, RZ, R6, RZ, 0x33, !PT ;  /* 0x00000006ff0c9212 */ /* 0x000fe200078e33ff */
[----:B------:R-:W-:Y:S02]  /*13da0*/  IMAD.MOV R10, RZ, RZ, -R2 ;  /* 0x000000ffff0a7224 */ /* 0x000fe400078e0a02 */
[----:B------:R-:W-:Y:S01]  /*13db0*/  IMAD R9, R9, R4, RZ ;  /* 0x0000000409097224 */ /* 0x000fe200078e02ff */
[----:B------:R-:W-:Y:S01]  /*13dc0*/  IABS R8, R12 ;  /* 0x0000000c00087213 */ /* 0x000fe20000000000 */
[----:B------:R-:W-:-:S04]  /*13dd0*/  IMAD.MOV.U32 R2, RZ, RZ, RZ ;  /* 0x000000ffff027224 */ /* 0x000fc800078e00ff */
[----:B------:R-:W-:-:S04]  /*13de0*/  IMAD.HI.U32 R2, R3, R9, R2 ;  /* 0x0000000903027227 */ /* 0x000fc800078e0002 */
[----:B------:R-:W-:Y:S02]  /*13df0*/  IMAD.MOV.U32 R3, RZ, RZ, R8 ;  /* 0x000000ffff037224 */ /* 0x000fe400078e0008 */
[----:B------:R-:W-:Y:S02]  /*13e00*/  IMAD.MOV.U32 R8, RZ, RZ, R10 ;  /* 0x000000ffff087224 */ /* 0x000fe400078e000a */
[----:B------:R-:W-:-:S04]  /*13e10*/  IMAD.HI.U32 R2, R2, R3, RZ ;  /* 0x0000000302027227 */ /* 0x000fc800078e00ff */
[----:B------:R-:W-:-:S05]  /*13e20*/  IMAD R3, R2, R8, R3 ;  /* 0x0000000802037224 */ /* 0x000fca00078e0203 */
[----:B------:R-:W-:-:S13]  /*13e30*/  ISETP.GT.U32.AND P1, PT, R4, R3, PT ;  /* 0x000000030400720c */ /* 0x000fda0003f24070 */
[----:B------:R-:W-:Y:S02]  /*13e40*/  @!P1 IMAD.IADD R3, R3, 0x1, -R4 ;  /* 0x0000000103039824 */ /* 0x000fe400078e0a04 */
[----:B------:R-:W-:Y:S01]  /*13e50*/  @!P1 VIADD R2, R2, 0x1 ;  /* 0x0000000102029836 */ /* 0x000fe20000000000 */
[----:B------:R-:W-:Y:S02]  /*13e60*/  ISETP.NE.AND P1, PT, R7, RZ, PT ;  /* 0x000000ff0700720c */ /* 0x000fe40003f25270 */
[----:B------:R-:W-:Y:S02]  /*13e70*/  ISETP.GE.U32.AND P0, PT, R3, R4, PT ;  /* 0x000000040300720c */ /* 0x000fe40003f06070 */
[----:B------:R-:W-:-:S04]  /*13e80*/  LOP3.LUT R3, R12, R7, RZ, 0x3c, !PT ;  /* 0x000000070c037212 */ /* 0x000fc800078e3cff */
[----:B------:R-:W-:Y:S01]  /*13e90*/  ISETP.GE.AND P2, PT, R3, RZ, PT ;  /* 0x000000ff0300720c */ /* 0x000fe20003f46270 */
[----:B------:R-:W-:-:S06]  /*13ea0*/  IMAD.MOV R3, RZ, RZ, -R12 ;  /* 0x000000ffff037224 */ /* 0x000fcc00078e0a0c */
[----:B------:R-:W-:-:S06]  /*13eb0*/  @P0 VIADD R2, R2, 0x1 ;  /* 0x0000000102020836 */ /* 0x000fcc0000000000 */
[----:B------:R-:W-:Y:S01]  /*13ec0*/  @!P2 IMAD.MOV R2, RZ, RZ, -R2 ;  /* 0x000000ffff02a224 */ /* 0x000fe200078e0a02 */
[----:B------:R-:W-:-:S05]  /*13ed0*/  @!P1 LOP3.LUT R2, RZ, R7, RZ, 0x33, !PT ;  /* 0x00000007ff029212 */ /* 0x000fca00078e33ff */
[----:B------:R-:W-:-:S04]  /*13ee0*/  IMAD.MOV R26, RZ, RZ, -R2 ;  /* 0x000000ffff1a7224 */ /* 0x000fc800078e0a02 */
[C---:B------:R-:W-:Y:S02]  /*13ef0*/  IMAD R26, R7.reuse, R26, R12 ;  /* 0x0000001a071a7224 */ /* 0x040fe400078e020c */
[----:B------:R-:W-:Y:S02]  /*13f00*/  IMAD R7, R7, 0x1000000, R2 ;  /* 0x0100000007077824 */ /* 0x000fe400078e0202 */
[----:B------:R-:W-:Y:S02]  /*13f10*/  IMAD R2, R6, R3, R5 ;  /* 0x0000000306027224 */ /* 0x000fe400078e0205 */
[----:B------:R-:W-:Y:S01]  /*13f20*/  IMAD R26, R26, 0x10000, R7 ;  /* 0x000100001a1a7824 */ /* 0x000fe200078e0207 */
[----:B------:R-:W-:Y:S06]  /*13f30*/  BRA `(.L_x_1174) ;  /* 0x0000000000f47947 */ /* 0x000fec0003800000 */
.L_x_1173:
[----:B------:R-:W0:Y:S02]  /*13f40*/  LDC.64 R2, c[0x0][0xc90] ;  /* 0x00032400ff027b82 */ /* 0x000e240000000a00 */
[----:B0-----:R-:W-:-:S05]  /*13f50*/  IMAD.WIDE R2, R27, 0x4, R2 ;  /* 0x000000041b027825 */ /* 0x001fca00078e0202 */
[----:B------:R0:W2:Y:S01]  /*13f60*/  LDG.E R7, desc[UR56][R2.64] ;  /* 0x0000003802077981 */ /* 0x0000a2000c1e1900 */
[----:B------:R-:W-:Y:S01]  /*13f70*/  IABS R13, R5 ;  /* 0x00000005000d7213 */ /* 0x000fe20000000000 */
[----:B0-----:R-:W-:Y:S02]  /*13f80*/  IMAD.MOV.U32 R2, RZ, RZ, RZ ;  /* 0x000000ffff027224 */ /* 0x001fe400078e00ff */
[----:B--2---:R-:W-:-:S05]  /*13f90*/  IMAD R4, R6, R7, RZ ;  /* 0x0000000706047224 */ /* 0x004fca00078e02ff */
[-C--:B------:R-:W-:Y:S02]  /*13fa0*/  IABS R10, R4.reuse ;  /* 0x00000004000a7213 */ /* 0x080fe40000000000 */
[----:B------:R-:W-:Y:S02]  /*13fb0*/  IABS R12, R4 ;  /* 0x00000004000c7213 */ /* 0x000fe40000000000 */
[----:B------:R-:W0:Y:S08]  /*13fc0*/  I2F.RP R8, R10 ;  /* 0x0000000a00087306 */ /* 0x000e300000209400 */
[----:B0-----:R-:W0:Y:S02]  /*13fd0*/  MUFU.RCP R8, R8 ;  /* 0x0000000800087308 */ /* 0x001e240000001000 */
[----:B0-----:R-:W-:-:S06]  /*13fe0*/  VIADD R9, R8, 0xffffffe ;  /* 0x0ffffffe08097836 */ /* 0x001fcc0000000000 */
[----:B------:R-:W0:Y:S02]  /*13ff0*/  F2I.FTZ.U32.TRUNC.NTZ R3, R9 ;  /* 0x0000000900037305 */ /* 0x000e24000021f000 */
[----:B0-----:R-:W-:-:S04]  /*14000*/  IMAD.MOV R11, RZ, RZ, -R3 ;  /* 0x000000ffff0b7224 */ /* 0x001fc800078e0a03 */
[----:B------:R-:W-:-:S04]  /*14010*/  IMAD R11, R11, R10, RZ ;  /* 0x0000000a0b0b7224 */ /* 0x000fc800078e02ff */
[----:B------:R-:W-:-:S04]  /*14020*/  IMAD.HI.U32 R2, R3, R11, R2 ;  /* 0x0000000b03027227 */ /* 0x000fc800078e0002 */
[----:B------:R-:W-:Y:S02]  /*14030*/  IMAD.MOV R3, RZ, RZ, -R12 ;  /* 0x000000ffff037224 */ /* 0x000fe400078e0a0c */
        /* <DEDUP_REMOVED lines=12> */
[----:B------:R-:W-:Y:S02]  /*14100*/  IMAD R8, R7, R2, RZ ;  /* 0x0000000207087224 */ /* 0x000fe400078e02ff */
[----:B------:R-:W-:Y:S02]  /*14110*/  IMAD.MOV R2, RZ, RZ, -R2 ;  /* 0x000000ffff027224 */ /* 0x000fe400078e0a02 */
[----:B------:R-:W-:Y:S02]  /*14120*/  IMAD.MOV R10, RZ, RZ, -R8 ;  /* 0x000000ffff0a7224 */ /* 0x000fe400078e0a08 */
[----:B------:R-:W-:-:S03]  /*14130*/  IMAD R12, R4, R2, R5 ;  /* 0x00000002040c7224 */ /* 0x000fc600078e0205 */
[----:B------:R-:W-:-:S04]  /*14140*/  VIADDMNMX R7, R10, UR5, R7, PT ;  /* 0x000000050a077c46 */ /* 0x000fc8000b800107 */
[-C--:B------:R-:W-:Y:S01]  /*14150*/  IABS R9, R7.reuse ;  /* 0x0000000700097213 */ /* 0x080fe20000000000 */
[----:B------:R-:W-:Y:S01]  /*14160*/  IMAD.MOV R26, RZ, RZ, -R7 ;  /* 0x000000ffff1a7224 */ /* 0x000fe200078e0a07 */
[----:B------:R-:W-:Y:S02]  /*14170*/  IABS R4, R7 ;  /* 0x0000000700047213 */ /* 0x000fe40000000000 */
[----:B------:R-:W0:Y:S03]  /*14180*/  I2F.RP R10, R9 ;  /* 0x00000009000a7306 */ /* 0x000e260000209400 */
[----:B------:R-:W-:-:S05]  /*14190*/  IMAD.MOV R4, RZ, RZ, -R4 ;  /* 0x000000ffff047224 */ /* 0x000fca00078e0a04 */
[----:B0-----:R-:W0:Y:S02]  /*141a0*/  MUFU.RCP R10, R10 ;  /* 0x0000000a000a7308 */ /* 0x001e240000001000 */
[----:B0-----:R-:W-:-:S06]  /*141b0*/  VIADD R3, R10, 0xffffffe ;  /* 0x0ffffffe0a037836 */ /* 0x001fcc0000000000 */
[----:B------:R-:W0:Y:S02]  /*141c0*/  F2I.FTZ.U32.TRUNC.NTZ R3, R3 ;  /* 0x0000000300037305 */ /* 0x000e24000021f000 */
[----:B0-----:R-:W-:-:S04]  /*141d0*/  IMAD.MOV R11, RZ, RZ, -R3 ;  /* 0x000000ffff0b7224 */ /* 0x001fc800078e0a03 */
[----:B------:R-:W-:Y:S01]  /*141e0*/  IMAD.MOV.U32 R2, RZ, RZ, R11 ;  /* 0x000000ffff027224 */ /* 0x000fe200078e000b */
[----:B------:R-:W-:-:S03]  /*141f0*/  IABS R11, R12 ;  /* 0x0000000c000b7213 */ /* 0x000fc60000000000 */
[----:B------:R-:W-:Y:S02]  /*14200*/  IMAD R5, R2, R9, RZ ;  /* 0x0000000902057224 */ /* 0x000fe400078e02ff */
[----:B------:R-:W-:-:S04]  /*14210*/  IMAD.MOV.U32 R2, RZ, RZ, RZ ;  /* 0x000000ffff027224 */ /* 0x000fc800078e00ff */
[----:B------:R-:W-:Y:S01]  /*14220*/  IMAD.HI.U32 R2, R3, R5, R2 ;  /* 0x0000000503027227 */ /* 0x000fe200078e0002 */
[----:B------:R-:W-:-:S04]  /*14230*/  LOP3.LUT R3, R12, R7, RZ, 0x3c, !PT ;  /* 0x000000070c037212 */ /* 0x000fc800078e3cff */
[----:B------:R-:W-:Y:S01]  /*14240*/  ISETP.GE.AND P2, PT, R3, RZ, PT ;  /* 0x000000ff0300720c */ /* 0x000fe20003f46270 */
[----:B------:R-:W-:Y:S01]  /*14250*/  IMAD.HI.U32 R2, R2, R11, RZ ;  /* 0x0000000b02027227 */ /* 0x000fe200078e00ff */
[----:B------:R-:W-:-:S03]  /*14260*/  IADD3 R3, R8, 0x1000000, R12 ;  /* 0x0100000008037810 */ /* 0x000fc60007ffe00c */
        /* <DEDUP_REMOVED lines=9> */
[----:B------:R-:W-:-:S07]  /*14300*/  IMAD R26, R2, R26, R3 ;  /* 0x0000001a021a7224 */ /* 0x000fce00078e0203 */
.L_x_1174:
[----:B------:R-:W-:-:S05]  /*14310*/  LOP3.LUT R25, RZ, R2, RZ, 0x33, !PT ;  /* 0x00000002ff197212 */ /* 0x000fca00078e33ff */
[----:B------:R-:W-:Y:S01]  /*14320*/  IMAD.IADD R25, R6, 0x1, R25 ;  /* 0x0000000106197824 */ /* 0x000fe200078e0219 */
[----:B------:R-:W-:Y:S06]  /*14330*/  BRA `(.L_x_1175) ;  /* 0x0000000000147947 */ /* 0x000fec0003800000 */
.L_x_1170:
[----:B------:R-:W-:Y:S01]  /*14340*/  ULDC UR4, c[0x0][0xc3c] ;  /* 0x00030f0000047ab9 */ /* 0x000fe20000000800 */
[----:B------:R-:W-:Y:S02]  /*14350*/  IMAD.MOV.U32 R25, RZ, RZ, RZ ;  /* 0x000000ffff197224 */ /* 0x000fe400078e00ff */
[----:B------:R-:W-:Y:S02]  /*14360*/  IMAD.U32 R24, RZ, RZ, UR6 ;  /* 0x00000006ff187e24 */ /* 0x000fe4000f8e00ff */
[----:B------:R-:W-:Y:S02]  /*14370*/  IMAD.MOV.U32 R26, RZ, RZ, RZ ;  /* 0x000000ffff1a7224 */ /* 0x000fe400078e00ff */
[----:B------:R-:W-:-:S07]  /*14380*/  IMAD.U32 R27, RZ, RZ, UR4 ;  /* 0x00000004ff1b7e24 */ /* 0x000fce000f8e00ff */
.L_x_1175:
[----:B------:R-:W-:-:S13]  /*14390*/  ISETP.NE.AND P0, PT, R0, RZ, PT ;  /* 0x000000ff0000720c */ /* 0x000fda0003f05270 */
[----:B------:R-:W0:Y:S01]  /*143a0*/  @!P0 S2R R3, SR_CgaCtaId ;  /* 0x0000000000038919 */ /* 0x000e220000008800 */
[----:B------:R-:W-:-:S04]  /*143b0*/  @!P0 MOV R0, 0x400 ;  /* 0x0000040000008802 */ /* 0x000fc80000000f00 */
[----:B0-----:R-:W-:-:S05]  /*143c0*/  @!P0 LEA R0, R3, R0, 0x18 ;  /* 0x0000000003008211 */ /* 0x001fca00078ec0ff */
[----:B------:R0:W-:Y:S01]  /*143d0*/  @!P0 STS.128 [R0+0x2d8d0], R24 ;  /* 0x02d8d01800008388 */ /* 0x0001e20000000c00 */
[----:B------:R-:W-:Y:S06]  /*143e0*/  BAR.ARV 0x5, 0x200 ;  /* 0x0148000000007b1d */ /* 0x000fec0000002000 */
.L_x_1168:
[----:B------:R2:W-:Y:S01]  /*143f0*/  STL [R1+0x28], RZ ;  /* 0x000028ff01007387 */ /* 0x0005e20000100800 */
[----:B------:R-:W-:Y:S01]  /*14400*/  ULDC UR4, c[0x0][0xc3c] ;  /* 0x00030f0000047ab9 */ /* 0x000fe20000000800 */
[----:B------:R-:W-:Y:S01]  /*14410*/  IMAD.MOV.U32 R29, RZ, RZ, 0x1 ;  /* 0x00000001ff1d7424 */ /* 0x000fe200078e00ff */
[----:B-1----:R-:W-:Y:S01]  /*14420*/  ISETP.GE.AND P0, PT, R27, UR4, PT ;  /* 0x000000041b007c0c */ /* 0x002fe2000bf06270 */
[----:B------:R-:W-:-:S12]  /*14430*/  IMAD.MOV.U32 R23, RZ, RZ, RZ ;  /* 0x000000ffff177224 */ /* 0x000fd800078e00ff */
[----:B--2---:R-:W-:Y:S05]  /*14440*/  @P0 BRA `(.L_x_1176) ;  /* 0x0000005000600947 */ /* 0x004fea0003800000 */
[----:B------:R-:W1:Y:S01]  /*14450*/  S2R R3, SR_TID.X ;  /* 0x0000000000037919 */ /* 0x000e620000002100 */
[----:B------:R-:W2:Y:S01]  /*14460*/  S2UR UR5, SR_CgaCtaId ;  /* 0x00000000000579c3 */ /* 0x000ea20000008800 */
[----:B------:R-:W-:Y:S01]  /*14470*/  UMOV UR4, 0x400 ;  /* 0x0000040000047882 */ /* 0x000fe20000000000 */
[----:B------:R-:W-:Y:S01]  /*14480*/  BSSY B8, `(.L_x_1176) ;  /* 0x0000514000087945 */ /* 0x000fe20003800000 */
[----:B------:R3:W-:Y:S01]  /*14490*/  STL [R1+0x28], RZ ;  /* 0x000028ff01007387 */ /* 0x0007e20000100800 */
[----:B------:R-:W-:Y:S01]  /*144a0*/  IMAD.MOV.U32 R29, RZ, RZ, 0x1 ;  /* 0x00000001ff1d7424 */ /* 0x000fe200078e00ff */
[----:B------:R-:W-:Y:S01]  /*144b0*/  ULOP3.LUT UR36, UR44, 0x2, URZ, 0xfc, !UPT ;  /* 0x000000022c247892 */ /* 0x000fe2000f8efc3f */
[----:B------:R-:W-:Y:S01]  /*144c0*/  IMAD.MOV.U32 R23, RZ, RZ, RZ ;  /* 0x000000ffff177224 */ /* 0x000fe200078e00ff */
[----:B------:R-:W-:Y:S01]  /*144d0*/  ULDC UR37, c[0x0][0xc] ;  /* 0x0000030000257ab9 */ /* 0x000fe20000000800 */
[----:B--2---:R-:W-:-:S06]  /*144e0*/  ULEA UR4, UR5, UR4, 0x18 ;  /* 0x0000000405047291 */ /* 0x004fcc000f8ec03f */
[----:B------:R-:W-:Y:S01]  /*144f0*/  IMAD.U32 R17, RZ, RZ, UR4 ;  /* 0x00000004ff117e24 */ /* 0x000fe2000f8e00ff */
[C---:B-1----:R-:W-:Y:S01]  /*14500*/  LOP3.LUT R5, R3.reuse, 0x7f, RZ, 0xc0, !PT ;  /* 0x0000007f03057812 */ /* 0x042fe200078ec0ff */
[C---:B0-----:R-:W-:Y:S02]  /*14510*/  IMAD.SHL.U32 R0, R3.reuse, 0x8, RZ ;  /* 0x0000000803007824 */ /* 0x041fe400078e00ff */
[----:B------:R-:W-:Y:S01]  /*14520*/  IMAD.SHL.U32 R4, R3, 0x20, RZ ;  /* 0x0000002003047824 */ /* 0x000fe200078e00ff */
[----:B------:R-:W-:Y:S02]  /*14530*/  SHF.R.U32.HI R5, RZ, 0x2, R5 ;  /* 0x00000002ff057819 */ /* 0x000fe40000011605 */
[----:B------:R-:W-:Y:S02]  /*14540*/  LOP3.LUT R2, R0, 0xd8, RZ, 0xc0, !PT ;  /* 0x000000d800027812 */ /* 0x000fe400078ec0ff */
[----:B------:R-:W-:Y:S02]  /*14550*/  LOP3.LUT R6, R4, 0x60, RZ, 0xc0, !PT ;  /* 0x0000006004067812 */ /* 0x000fe400078ec0ff */
[----:B------:R-:W-:-:S02]  /*14560*/  LOP3.LUT R3, R2, 0x18, R3, 0x78, !PT ;  /* 0x0000001802037812 */ /* 0x000fc400078e7803 */
[----:B------:R-:W-:Y:S02]  /*14570*/  LOP3.LUT R4, R0, 0x18, RZ, 0xc0, !PT ;  /* 0x0000001800047812 */ /* 0x000fe400078ec0ff */
[----:B------:R-:W-:Y:S02]  /*14580*/  LOP3.LUT R2, R3, 0x320, R0, 0xf8, !PT ;  /* 0x0000032003027812 */ /* 0x000fe400078ef800 */
[----:B------:R-:W-:Y:S02]  /*14590*/  LOP3.LUT R0, R5, R6, RZ, 0xfc, !PT ;  /* 0x0000000605007212 */ /* 0x000fe400078efcff */
[----:B------:R-:W-:Y:S01]  /*145a0*/  LOP3.LUT R5, R4, 0x20, RZ, 0xfc, !PT ;  /* 0x0000002004057812 */ /* 0x000fe200078efcff */
[----:B------:R-:W-:Y:S01]  /*145b0*/  IMAD R0, R2, 0x2, R17 ;  /* 0x0000000202007824 */ /* 0x000fe200078e0211 */
[----:B------:R-:W-:-:S04]  /*145c0*/  LOP3.LUT R3, R4, 0x40, RZ, 0xfc, !PT ;  /* 0x0000004004037812 */ /* 0x000fc800078efcff */
[----:B------:R3:W-:Y:S03]  /*145d0*/  STL [R1+0x18], R0 ;  /* 0x0000180001007387 */ /* 0x0007e60000100800 */
.L_x_1247:
[----:B------:R-:W-:Y:S05]  /*145e0*/  YIELD ;  /* 0x0000000000007946 */ /* 0x000fea0003800000 */
[----:B------:R-:W-:Y:S01]  /*145f0*/  ULDC.64 UR4, c[0x0][0xa28] ;  /* 0x00028a0000047ab9 */ /* 0x000fe20000000a00 */
[----:B------:R-:W-:Y:S01]  /*14600*/  IMAD.MOV.U32 R19, RZ, RZ, RZ ;  /* 0x000000ffff137224 */ /* 0x000fe200078e00ff */
[----:B------:R-:W-:-:S04]  /*14610*/  ISETP.NE.U32.AND P0, PT, RZ, UR4, PT ;  /* 0x00000004ff007c0c */ /* 0x000fc8000bf05070 */
[----:B------:R-:W-:Y:S01]  /*14620*/  ISETP.NE.AND.EX P0, PT, RZ, UR5, PT, P0 ;  /* 0x00000005ff007c0c */ /* 0x000fe2000bf05300 */
[----:B------:R-:W-:-:S12]  /*14630*/  ULDC.64 UR4, c[0x0][0xa18] ;  /* 0x0002860000047ab9 */ /* 0x000fd80000000a00 */
[----:B0-----:R-:W0:Y:S02]  /*14640*/  @P0 LDC.64 R2, c[0x0][0xa28] ;  /* 0x00028a00ff020b82 */ /* 0x001e240000000a00 */
[----:B0-----:R-:W-:-:S05]  /*14650*/  @P0 IMAD.WIDE R2, R27, 0x4, R2 ;  /* 0x000000041b020825 */ /* 0x001fca00078e0202 */
[----:B--2---:R0:W2:Y:S01]  /*14660*/  @P0 LDG.E R19, desc[UR56][R2.64] ;  /* 0x0000003802130981 */ /* 0x0040a2000c1e1900 */
[----:B------:R-:W-:Y:S01]  /*14670*/  ISETP.NE.U32.AND P0, PT, RZ, UR4, PT ;  /* 0x00000004ff007c0c */ /* 0x000fe2000bf05070 */
[----:B---3--:R-:W-:Y:S01]  /*14680*/  IMAD.MOV.U32 R0, RZ, RZ, RZ ;  /* 0x000000ffff007224 */ /* 0x008fe200078e00ff */
[----:B------:R-:W-:Y:S02]  /*14690*/  LOP3.LUT R16, R16, 0xffffffbf, RZ, 0xc0, !PT ;  /* 0xffffffbf10107812 */ /* 0x000fe400078ec0ff */
[----:B------:R-:W-:Y:S01]  /*146a0*/  ISETP.NE.AND.EX P1, PT, RZ, UR5, PT, P0 ;  /* 0x00000005ff007c0c */ /* 0x000fe2000bf25300 */
[----:B------:R-:W-:Y:S02]  /*146b0*/  ULDC.64 UR4, c[0x0][0xa00] ;  /* 0x0002800000047ab9 */ /* 0x000fe40000000a00 */
[----:B------:R-:W-:Y:S01]  /*146c0*/  ISETP.NE.U32.AND P0, PT, RZ, UR4, PT ;  /* 0x00000004ff007c0c */ /* 0x000fe2000bf05070 */
[----:B0-----:R-:W0:Y:S03]  /*146d0*/  LDC.64 R2, c[0x0][0xa00] ;  /* 0x00028000ff027b82 */ /* 0x001e260000000a00 */
[----:B------:R-:W-:Y:S01]  /*146e0*/  ISETP.NE.AND.EX P2, PT, RZ, UR5, PT, P0 ;  /* 0x00000005ff007c0c */ /* 0x000fe2000bf45300 */
[----:B------:R-:W-:-:S05]  /*146f0*/  ULDC.64 UR4, c[0x0][0x418] ;  /* 0x0001060000047ab9 */ /* 0x000fca0000000a00 */
[----:B------:R-:W1:Y:S07]  /*14700*/  @P1 LDC.64 R4, c[0x0][0xa18] ;  /* 0x00028600ff041b82 */ /* 0x000e6e0000000a00 */
[----:B------:R-:W-:Y:S01]  /*14710*/  @P2 LOP3.LUT R16, R16, 0x40, RZ, 0xfc, !PT ;  /* 0x0000004010102812 */ /* 0x000fe200078efcff */
[----:B0-----:R-:W-:-:S05]  /*14720*/  IMAD.WIDE R2, R27, 0x4, R2 ;  /* 0x000000041b027825 */ /* 0x001fca00078e0202 */
[----:B------:R-:W3:Y:S01]  /*14730*/  @P2 LDG.E R0, desc[UR56][R2.64] ;  /* 0x0000003802002981 */ /* 0x000ee2000c1e1900 */
[----:B-1----:R-:W-:-:S05]  /*14740*/  @P1 IMAD.WIDE R4, R27, 0x4, R4 ;  /* 0x000000041b041825 */ /* 0x002fca00078e0204 */
[----:B------:R0:W5:Y:S01]  /*14750*/  @P1 LDG.E R28, desc[UR56][R4.64] ;  /* 0x00000038041c1981 */ /* 0x000162000c1e1900 */
        /* <DEDUP_REMOVED lines=8> */
[----:B-1----:R-:W-:Y:S01]  /*147e0*/  IMAD.U32 R0, RZ, RZ, UR4 ;  /* 0x00000004ff007e24 */ /* 0x002fe2000f8e00ff */
[----:B------:R-:W-:Y:S06]  /*147f0*/  @P1 BRA `(.L_x_1177) ;  /* 0x0000000000181947 */ /* 0x000fec0003800000 */
[----:B------:R-:W-:Y:S02]  /*14800*/  ULDC UR4, c[0x0][0x288] ;  /* 0x0000a20000047ab9 */ /* 0x000fe40000000800 */
[----:B-----5:R-:W-:Y:S01]  /*14810*/  IMAD.U32 R28, RZ, RZ, UR4 ;  /* 0x00000004ff1c7e24 */ /* 0x020fe2000f8e00ff */
[----:B------:R-:W-:Y:S06]  /*14820*/  @!P2 BRA `(.L_x_1177) ;  /* 0x00000000000ca947 */ /* 0x000fec0003800000 */
[----:B0-----:R-:W2:Y:S04]  /*14830*/  LDG.E R5, desc[UR56][R2.64] ;  /* 0x0000003802057981 */ /* 0x001ea8000c1e1900 */
[----:B------:R-:W2:Y:S02]  /*14840*/  LDG.E R28, desc[UR56][R2.64+0x4] ;  /* 0x00000438021c7981 */ /* 0x000ea4000c1e1900 */
[----:B--2---:R-:W-:-:S07]  /*14850*/  IMAD.IADD R28, R28, 0x1, -R5 ;  /* 0x000000011c1c7824 */ /* 0x004fce00078e0a05 */
.L_x_1177:
[----:B------:R-:W-:Y:S02]  /*14860*/  ULDC.64 UR4, c[0x0][0xa20] ;  /* 0x0002880000047ab9 */ /* 0x000fe40000000a00 */
[----:B------:R-:W-:-:S04]  /*14870*/  ISETP.NE.U32.AND P0, PT, RZ, UR4, PT ;  /* 0x00000004ff007c0c */ /* 0x000fc8000bf05070 */
[----:B------:R-:W-:-:S13]  /*14880*/  ISETP.NE.AND.EX P0, PT, RZ, UR5, PT, P0 ;  /* 0x00000005ff007c0c */ /* 0x000fda000bf05300 */
[----:B------:R-:W-:Y:S05]  /*14890*/  @!P0 BRA `(.L_x_1178) ;  /* 0x0000000000108947 */ /* 0x000fea0003800000 */
[----:B------:R-:W1:Y:S02]  /*148a0*/  LDC.64 R2, c[0x0][0xa20] ;  /* 0x00028800ff027b82 */ /* 0x000e640000000a00 */
[----:B-1----:R-:W-:-:S05]  /*148b0*/  IMAD.WIDE R2, R27, 0x4, R2 ;  /* 0x000000041b027825 */ /* 0x002fca00078e0202 */
[----:B------:R1:W5:Y:S01]  /*148c0*/  LDG.E R0, desc[UR56][R2.64] ;  /* 0x0000003802007981 */ /* 0x000362000c1e1900 */
[----:B------:R-:W-:Y:S05]  /*148d0*/  BRA `(.L_x_1179) ;  /* 0x0000000000247947 */ /* 0x000fea0003800000 */
.L_x_1178:
[----:B------:R-:W-:Y:S02]  /*148e0*/  ULDC.64 UR4, c[0x0][0xa08] ;  /* 0x0002820000047ab9 */ /* 0x000fe40000000a00 */
[----:B------:R-:W-:-:S04]  /*148f0*/  ISETP.NE.U32.AND P0, PT, RZ, UR4, PT ;  /* 0x00000004ff007c0c */ /* 0x000fc8000bf05070 */
[----:B------:R-:W-:-:S13]  /*14900*/  ISETP.NE.AND.EX P0, PT, RZ, UR5, PT, P0 ;  /* 0x00000005ff007c0c */ /* 0x000fda000bf05300 */
[----:B------:R-:W-:Y:S05]  /*14910*/  @!P0 BRA `(.L_x_1179) ;  /* 0x0000000000148947 */ /* 0x000fea0003800000 */
[----:B------:R-:W1:Y:S02]  /*14920*/  LDC.64 R2, c[0x0][0xa08] ;  /* 0x00028200ff027b82 */ /* 0x000e640000000a00 */
[----:B-1----:R-:W-:-:S05]  /*14930*/  IMAD.WIDE R2, R27, 0x4, R2 ;  /* 0x000000041b027825 */ /* 0x002fca00078e0202 */
[----:B------:R-:W2:Y:S04]  /*14940*/  LDG.E R0, desc[UR56][R2.64] ;  /* 0x0000003802007981 */ /* 0x000ea8000c1e1900 */
[----:B0-----:R-:W2:Y:S02]  /*14950*/  LDG.E R5, desc[UR56][R2.64+0x4] ;  /* 0x0000043802057981 */ /* 0x001ea4000c1e1900 */
[----:B--2---:R-:W-:-:S07]  /*14960*/  IMAD.IADD R0, R5, 0x1, -R0 ;  /* 0x0000000105007824 */ /* 0x004fce00078e0a00 */
.L_x_1179:
[----:B-1----:R-:W1:Y:S01]  /*14970*/  LDC R2, c[0x0][0x448] ;  /* 0x00011200ff027b82 */ /* 0x002e620000000800 */
[----:B------:R-:W-:Y:S01]  /*14980*/  IMAD R25, R25, 0xc0, RZ ;  /* 0x000000c019197824 */ /* 0x000fe200078e02ff */
[----:B------:R-:W-:Y:S01]  /*14990*/  LOP3.LUT R16, R16, 0xfffffff7, RZ, 0xc0, !PT ;  /* 0xfffffff710107812 */ /* 0x000fe200078ec0ff */
[----:B-----5:R-:W-:Y:S02]  /*149a0*/  IMAD.IADD R7, R0, 0x1, -R19 ;  /* 0x0000000100077824 */ /* 0x020fe400078e0a13 */
[----:B------:R-:W-:-:S03]  /*149b0*/  VIADD R3, R25, 0xbf ;  /* 0x000000bf19037836 */ /* 0x000fc60000000000 */
[----:B------:R-:W-:Y:S01]  /*149c0*/  IADD3 R0, R7, 0x1, -R28 ;  /* 0x0000000107007810 */ /* 0x000fe20007ffe81c */
[----:B------:R2:W-:Y:S01]  /*149d0*/  STL [R1+0x8], R7 ;  /* 0x0000080701007387 */ /* 0x0005e20000100800 */
[----:B-1----:R-:W-:-:S13]  /*149e0*/  ISETP.NE.AND P2, PT, R2, 0x1, PT ;  /* 0x000000010200780c */ /* 0x002fda0003f45270 */
[----:B0-----:R-:W0:Y:S01]  /*149f0*/  @P2 LDC R4, c[0x0][0x44c] ;  /* 0x00011300ff042b82 */ /* 0x001e220000000800 */
[----:B------:R-:W-:-:S07]  /*14a00*/  @P2 LOP3.LUT R16, R16, 0x8, RZ, 0xfc, !PT ;  /* 0x0000000810102812 */ /* 0x000fce00078efcff */
[----:B------:R-:W1:Y:S01]  /*14a10*/  @P2 LDC R2, c[0x0][0x450] ;  /* 0x00011400ff022b82 */ /* 0x000e620000000800 */
[----:B0-----:R-:W-:-:S05]  /*14a20*/  @P2 IMAD.HI.U32 R5, R3, R4, RZ ;  /* 0x0000000403052227 */ /* 0x001fca00078e00ff */
[----:B-1----:R-:W-:-:S05]  /*14a30*/  @P2 SHF.R.U32.HI R3, RZ, R2, R5 ;  /* 0x00000002ff032219 */ /* 0x002fca0000011605 */
[----:B------:R-:W-:Y:S02]  /*14a40*/  IMAD.IADD R0, R0, 0x1, R3 ;  /* 0x0000000100007824 */ /* 0x000fe400078e0203 */
[----:B------:R-:W0:Y:S02]  /*14a50*/  LDC.64 R2, c[0x0][0x9e0] ;  /* 0x00027800ff027b82 */ /* 0x000e240000000a00 */
[----:B0-----:R-:W-:Y:S01]  /*14a60*/  ISETP.GE.AND P1, PT, R3, 0x1, PT ;  /* 0x000000010300780c */ /* 0x001fe20003f26270 */
[----:B------:R-:W-:-:S12]  /*14a70*/  IMAD.IADD R2, R0, 0x1, R2 ;  /* 0x0000000100027824 */ /* 0x000fd800078e0202 */
[----:B--2---:R-:W-:Y:S05]  /*14a80*/  @!P1 BRA `(.L_x_1180) ;  /* 0x0000000000489947 */ /* 0x004fea0003800000 */
[C---:B------:R-:W-:Y:S01]  /*14a90*/  ISETP.GT.AND P0, PT, R0.reuse, RZ, PT ;  /* 0x000000ff0000720c */ /* 0x040fe20003f04270 */
[----:B------:R-:W-:Y:S01]  /*14aa0*/  BSSY B0, `(.L_x_1181) ;  /* 0x000000e000007945 */ /* 0x000fe20003800000 */
[----:B------:R-:W-:-:S11]  /*14ab0*/  VIADD R6, R0, 0xffffffff ;  /* 0xffffffff00067836 */ /* 0x000fd60000000000 */
[----:B------:R-:W-:Y:S05]  /*14ac0*/  @P0 BRA `(.L_x_1182) ;  /* 0x00000000001c0947 */ /* 0x000fea0003800000 */
[----:B------:R-:W-:Y:S01]  /*14ad0*/  ISETP.NE.AND P0, PT, R3, 0x1, PT ;  /* 0x000000010300780c */ /* 0x000fe20003f05270 */
[----:B------:R-:W-:-:S12]  /*14ae0*/  IMAD.MOV R0, RZ, RZ, -R0 ;  /* 0x000000ffff007224 */ /* 0x000fd800078e0a00 */
[----:B------:R-:W0:Y:S02]  /*14af0*/  @P0 LDC.64 R4, c[0x0][0x9e8] ;  /* 0x00027a00ff040b82 */ /* 0x000e240000000a00 */
[----:B0-----:R-:W-:-:S05]  /*14b00*/  @P0 IMAD.HI.U32 R4, R0, R4, RZ ;  /* 0x0000000400040227 */ /* 0x001fca00078e00ff */
[----:B------:R-:W-:-:S04]  /*14b10*/  @P0 SHF.R.U32.HI R0, RZ, R5, R4 ;  /* 0x00000005ff000219 */ /* 0x000fc80000011604 */
[----:B------:R-:W-:Y:S01]  /*14b20*/  LOP3.LUT R6, RZ, R0, RZ, 0x33, !PT ;  /* 0x00000000ff067212 */ /* 0x000fe200078e33ff */
[----:B------:R-:W-:Y:S06]  /*14b30*/  BRA `(.L_x_1183) ;  /* 0x0000000000107947 */ /* 0x000fec0003800000 */
.L_x_1182:
[----:B------:R-:W-:-:S13]  /*14b40*/  ISETP.NE.AND P0, PT, R3, 0x1, PT ;  /* 0x000000010300780c */ /* 0x000fda0003f05270 */
[----:B------:R-:W0:Y:S02]  /*14b50*/  @P0 LDC.64 R4, c[0x0][0x9e8] ;  /* 0x00027a00ff040b82 */ /* 0x000e240000000a00 */
[----:B0-----:R-:W-:-:S05]  /*14b60*/  @P0 IMAD.HI.U32 R4, R6, R4, RZ ;  /* 0x0000000406040227 */ /* 0x001fca00078e00ff */
[----:B------:R-:W-:-:S07]  /*14b70*/  @P0 SHF.R.U32.HI R6, RZ, R5, R4 ;  /* 0x00000005ff060219 */ /* 0x000fce0000011604 */
.L_x_1183:
[----:B------:R-:W-:Y:S05]  /*14b80*/  BSYNC B0 ;  /* 0x0000000000007941 */ /* 0x000fea0003800000 */
.L_x_1181:
[----:B------:R-:W-:-:S05]  /*14b90*/  IMAD R5, R6, R3, R3 ;  /* 0x0000000306057224 */ /* 0x000fca00078e0203 */
[----:B------:R-:W-:-:S07]  /*14ba0*/  VIMNMX R2, R2, R5, PT ;  /* 0x0000000502027248 */ /* 0x000fce0003fe0100 */
.L_x_1180:
[----:B------:R-:W0:Y:S01]  /*14bb0*/  @P2 LDC R4, c[0x0][0x44c] ;  /* 0x00011300ff042b82 */ /* 0x000e220000000800 */
[----:B------:R-:W-:-:S07]  /*14bc0*/  ULDC UR4, c[0x0][0x9dc] ;  /* 0x0002770000047ab9 */ /* 0x000fce0000000800 */
[----:B------:R-:W1:Y:S01]  /*14bd0*/  @P2 LDC R0, c[0x0][0x450] ;  /* 0x00011400ff002b82 */ /* 0x000e620000000800 */
[----:B0-----:R-:W-:-:S04]  /*14be0*/  @P2 IMAD.HI.U32 R5, R25, R4, RZ ;  /* 0x0000000419052227 */ /* 0x001fc800078e00ff */
[----:B------:R-:W-:Y:S01]  /*14bf0*/  IMAD.MOV.U32 R4, RZ, RZ, R25 ;  /* 0x000000ffff047224 */ /* 0x000fe200078e0019 */
[----:B-1----:R-:W-:Y:S01]  /*14c00*/  @P2 SHF.R.U32.HI R4, RZ, R0, R5 ;  /* 0x00000000ff042219 */ /* 0x002fe20000011605 */
[----:B------:R-:W-:Y:S02]  /*14c10*/  VIADD R0, R2, 0x7f ;  /* 0x0000007f02007836 */ /* 0x000fe40000000000 */
[----:B------:R-:W-:Y:S01]  /*14c20*/  VIADD R2, R7, 0x7f ;  /* 0x0000007f07027836 */ /* 0x000fe20000000000 */
[----:B------:R-:W-:Y:S02]  /*14c30*/  IADD3 R6, R4, R7, -R28 ;  /* 0x0000000704067210 */ /* 0x000fe40007ffe81c */
[----:B------:R-:W-:-:S04]  /*14c40*/  SHF.R.S32.HI R5, RZ, 0x1f, R0 ;  /* 0x0000001fff057819 */ /* 0x000fc80000011400 */
[----:B------:R-:W-:Y:S02]  /*14c50*/  LEA.HI R0, R5, R0, RZ, 0x7 ;  /* 0x0000000005007211 */ /* 0x000fe400078f38ff */
[----:B------:R-:W-:Y:S02]  /*14c60*/  SHF.R.S32.HI R5, RZ, 0x1f, R2 ;  /* 0x0000001fff057819 */ /* 0x000fe40000011402 */
[----:B------:R-:W-:Y:S02]  /*14c70*/  SHF.R.S32.HI R0, RZ, 0x7, R0 ;  /* 0x00000007ff007819 */ /* 0x000fe40000011400 */
[----:B------:R-:W-:Y:S01]  /*14c80*/  LEA.HI R5, R5, R2, RZ, 0x7 ;  /* 0x0000000205057211 */ /* 0x000fe200078f38ff */
[----:B------:R-:W-:-:S03]  /*14c90*/  VIADD R2, R6, -UR4 ;  /* 0x8000000406027c36 */ /* 0x000fc60008000000 */
[----:B------:R-:W-:-:S04]  /*14ca0*/  SHF.R.S32.HI R5, RZ, 0x7, R5 ;  /* 0x00000007ff057819 */ /* 0x000fc80000011405 */
[----:B------:R-:W-:Y:S01]  /*14cb0*/  VIMNMX R0, R5, R0, PT ;  /* 0x0000000005007248 */ /* 0x000fe20003fe0100 */
[----:B------:R-:W-:Y:S06]  /*14cc0*/  @!P1 BRA `(.L_x_1184) ;  /* 0x0000000000449947 */ /* 0x000fec0003800000 */
[----:B------:R-:W-:Y:S01]  /*14cd0*/  ISETP.GT.AND P0, PT, R6, -0x1, PT ;  /* 0xffffffff0600780c */ /* 0x000fe20003f04270 */
[----:B------:R-:W-:-:S12]  /*14ce0*/  BSSY B0, `(.L_x_1185) ;  /* 0x000000d000007945 */ /* 0x000fd80003800000 */
[----:B------:R-:W-:Y:S05]  /*14cf0*/  @P0 BRA `(.L_x_1186) ;  /* 0x00000000001c0947 */ /* 0x000fea0003800000 */
[----:B------:R-:W-:Y:S02]  /*14d00*/  ISETP.NE.AND P0, PT, R3, 0x1, PT ;  /* 0x000000010300780c */ /* 0x000fe40003f05270 */
[----:B------:R-:W-:-:S11]  /*14d10*/  LOP3.LUT R6, RZ, R6, RZ, 0x33, !PT ;  /* 0x00000006ff067212 */ /* 0x000fd600078e33ff */
[----:B------:R-:W0:Y:S02]  /*14d20*/  @P0 LDC.64 R4, c[0x0][0x9e8] ;  /* 0x00027a00ff040b82 */ /* 0x000e240000000a00 */
[----:B0-----:R-:W-:-:S05]  /*14d30*/  @P0 IMAD.HI.U32 R4, R6, R4, RZ ;  /* 0x0000000406040227 */ /* 0x001fca00078e00ff */
[----:B------:R-:W-:-:S04]  /*14d40*/  @P0 SHF.R.U32.HI R6, RZ, R5, R4 ;  /* 0x00000005ff060219 */ /* 0x000fc80000011604 */
[----:B------:R-:W-:Y:S01]  /*14d50*/  LOP3.LUT R6, RZ, R6, RZ, 0x33, !PT ;  /* 0x00000006ff067212 */ /* 0x000fe200078e33ff */
[----:B------:R-:W-:Y:S06]  /*14d60*/  BRA `(.L_x_1187) ;  /* 0x0000000000107947 */ /* 0x000fec0003800000 */
.L_x_1186:
[----:B------:R-:W-:-:S13]  /*14d70*/  ISETP.NE.AND P0, PT, R3, 0x1, PT ;  /* 0x000000010300780c */ /* 0x000fda0003f05270 */
[----:B------:R-:W0:Y:S02]  /*14d80*/  @P0 LDC.64 R4, c[0x0][0x9e8] ;  /* 0x00027a00ff040b82 */ /* 0x000e240000000a00 */
[----:B0-----:R-:W-:-:S05]  /*14d90*/  @P0 IMAD.HI.U32 R4, R6, R4, RZ ;  /* 0x0000000406040227 */ /* 0x001fca00078e00ff */
[----:B------:R-:W-:-:S07]  /*14da0*/  @P0 SHF.R.U32.HI R6, RZ, R5, R4 ;  /* 0x00000005ff060219 */ /* 0x000fce0000011604 */
.L_x_1187:
[----:B------:R-:W-:Y:S05]  /*14db0*/  BSYNC B0 ;  /* 0x0000000000007941 */ /* 0x000fea0003800000 */
.L_x_1185:
[----:B------:R-:W-:-:S05]  /*14dc0*/  IMAD R3, R6, R3, RZ ;  /* 0x0000000306037224 */ /* 0x000fca00078e02ff */
[----:B------:R-:W-:-:S07]  /*14dd0*/  VIMNMX R2, R2, R3, !PT ;  /* 0x0000000302027248 */ /* 0x000fce0007fe0100 */
.L_x_1184:
[C---:B------:R-:W-:Y:S01]  /*14de0*/  LOP3.LUT R3, R26.reuse, 0xff000000, RZ, 0xc0, !PT ;  /* 0xff0000001a037812 */ /* 0x040fe200078ec0ff */
[----:B------:R-:W-:Y:S01]  /*14df0*/  BSSY B0, `(.L_x_1188) ;  /* 0x0000029000007945 */ /* 0x000fe20003800000 */
[----:B------:R-:W-:Y:S02]  /*14e00*/  LOP3.LUT R4, R26, 0xff0000, RZ, 0xc0, !PT ;  /* 0x00ff00001a047812 */ /* 0x000fe400078ec0ff */
[----:B------:R-:W-:-:S04]  /*14e10*/  SHF.R.U32.HI R3, RZ, 0x8, R3 ;  /* 0x00000008ff037819 */ /* 0x000fc80000011603 */
[----:B------:R-:W-:Y:S02]  /*14e20*/  LEA.HI R4, R4, R3, RZ, 0x10 ;  /* 0x0000000304047211 */ /* 0x000fe400078f80ff */
[----:B------:R-:W-:-:S04]  /*14e30*/  SHF.R.S32.HI R3, RZ, 0x1f, R2 ;  /* 0x0000001fff037819 */ /* 0x000fc80000011402 */
[----:B------:R-:W-:Y:S01]  /*14e40*/  LEA.HI R3, R3, R2, RZ, 0x7 ;  /* 0x0000000203037211 */ /* 0x000fe200078f38ff */
[----:B------:R-:W-:-:S03]  /*14e50*/  IMAD.MOV.U32 R2, RZ, RZ, RZ ;  /* 0x000000ffff027224 */ /* 0x000fc600078e00ff */
[----:B------:R-:W-:-:S04]  /*14e60*/  SHF.R.S32.HI R3, RZ, 0x7, R3 ;  /* 0x00000007ff037819 */ /* 0x000fc80000011403 */
[----:B------:R-:W-:-:S04]  /*14e70*/  VIMNMX R5, RZ, R3, !PT ;  /* 0x00000003ff057248 */ /* 0x000fc80007fe0100 */
[----:B------:R-:W-:-:S13]  /*14e80*/  ISETP.GT.AND P0, PT, R0, R5, PT ;  /* 0x000000050000720c */ /* 0x000fda0003f04270 */
[----:B------:R-:W-:Y:S05]  /*14e90*/  @!P0 BRA `(.L_x_1189) ;  /* 0x0000000000788947 */ /* 0x000fea0003800000 */
[----:B------:R-:W-:-:S04]  /*14ea0*/  SHF.R.U32.HI R6, RZ, 0x10, R4 ;  /* 0x00000010ff067819 */ /* 0x000fc80000011604 */
[----:B------:R-:W-:-:S13]  /*14eb0*/  ISETP.NE.AND P0, PT, R6, RZ, PT ;  /* 0x000000ff0600720c */ /* 0x000fda0003f05270 */
[----:B------:R-:W0:Y:S02]  /*14ec0*/  @!P0 LDC R6, c[0x0][0x9f0] ;  /* 0x00027c00ff068b82 */ /* 0x000e240000000800 */
[----:B0-----:R-:W-:Y:S02]  /*14ed0*/  IABS R8, R6 ;  /* 0x0000000600087213 */ /* 0x001fe40000000000 */
[----:B------:R-:W-:Y:S02]  /*14ee0*/  IADD3 R7, R6, -0x1, R0 ;  /* 0xffffffff06077810 */ /* 0x000fe40007ffe000 */
[----:B------:R-:W0:Y:S03]  /*14ef0*/  I2F.RP R2, R8 ;  /* 0x0000000800027306 */ /* 0x000e260000209400 */
[----:B------:R-:W-:-:S05]  /*14f00*/  IMAD.IADD R7, R7, 0x1, -R5 ;  /* 0x0000000107077824 */ /* 0x000fca00078e0a05 */
        /* <DEDUP_REMOVED lines=19> */
[----:B------:R-:W-:-:S04]  /*15040*/  @P0 VIADD R9, R9, 0x1 ;  /* 0x0000000109090836 */ /* 0x000fc80000000000 */
[----:B------:R-:W-:-:S04]  /*15050*/  IMAD.MOV.U32 R2, RZ, RZ, R9 ;  /* 0x000000ffff027224 */ /* 0x000fc800078e0009 */
[----:B------:R-:W-:Y:S01]  /*15060*/  @!P2 IMAD.MOV R2, RZ, RZ, -R2 ;  /* 0x000000ffff02a224 */ /* 0x000fe200078e0a02 */
[----:B------:R-:W-:-:S07]  /*15070*/  @!P1 LOP3.LUT R2, RZ, R6, RZ, 0x33, !PT ;  /* 0x00000006ff029212 */ /* 0x000fce00078e33ff */
.L_x_1189:
[----:B------:R-:W-:Y:S05]  /*15080*/  BSYNC B0 ;  /* 0x0000000000007941 */ /* 0x000fea0003800000 */
.L_x_1188:
[----:B------:R-:W-:Y:S01]  /*15090*/  LOP3.LUT R4, R4, 0xff, RZ, 0xc0, !PT ;  /* 0x000000ff04047812 */ /* 0x000fe200078ec0ff */
[----:B------:R-:W-:Y:S04]  /*150a0*/  BSSY B7, `(.L_x_1190) ;  /* 0x000034d000077945 */ /* 0x000fe80003800000 */
[----:B------:R-:W-:-:S05]  /*150b0*/  IMAD R3, R4, R2, R5 ;  /* 0x0000000204037224 */ /* 0x000fca00078e0205 */
        /* <DEDUP_REMOVED lines=22> */
.L_x_1191:
        /* <DEDUP_REMOVED lines=20> */
.L_x_1194:
[----:B------:R-:W-:Y:S05]  /*15360*/  BSYNC B6 ;  /* 0x0000000000067941 */ /* 0x000fea0003800000 */
.L_x_1193:
        /* <DEDUP_REMOVED lines=9> */
[----:B------:R-:W-:Y:S02]  /*15400*/  IMAD.U32 R4, RZ, RZ, UR6 ;  /* 0x00000006ff047e24 */ /* 0x000fe4000f8e00ff */
[----:B------:R-:W-:Y:S02]  /*15410*/  IMAD.U32 R5, RZ, RZ, UR7 ;  /* 0x00000007ff057e24 */ /* 0x000fe4000f8e00ff */
[----:B------:R-:W-:Y:S02]  /*15420*/  IMAD.U32 R6, RZ, RZ, UR8 ;  /* 0x00000008ff067e24 */ /* 0x000fe4000f8e00ff */
[----:B------:R-:W-:-:S02]  /*15430*/  IMAD.U32 R7, RZ, RZ, UR9 ;  /* 0x00000009ff077e24 */ /* 0x000fc4000f8e00ff */
[----:B------:R-:W-:Y:S02]  /*15440*/  IMAD.U32 R10, RZ, RZ, UR4 ;  /* 0x00000004ff0a7e24 */ /* 0x000fe4000f8e00ff */
[----:B------:R-:W-:Y:S02]  /*15450*/  IMAD.U32 R11, RZ, RZ, UR5 ;  /* 0x00000005ff0b7e24 */ /* 0x000fe4000f8e00ff */
[----:B------:R-:W-:Y:S02]  /*15460*/  IMAD.MOV.U32 R8, RZ, RZ, 0x70 ;  /* 0x00000070ff087424 */ /* 0x000fe400078e00ff */
[----:B------:R-:W-:Y:S02]  /*15470*/  IMAD.MOV.U32 R12, RZ, RZ, 0x1 ;  /* 0x00000001ff0c7424 */ /* 0x000fe400078e00ff */
[----:B0-----:R-:W-:-:S07]  /*15480*/  IMAD.MOV.U32 R13, RZ, RZ, RZ ;  /* 0x000000ffff0d7224 */ /* 0x001fce00078e00ff */
[----:B------:R-:W-:-:S07]  /*15490*/  LEPC R20, `(.L_x_1197) ;  /* 0x000000001014794e */ /* 0x000fce0000000000 */
[----:B-1----:R-:W-:Y:S05]  /*154a0*/  CALL.ABS.NOINC R2 ;  /* 0x0000000002007343 */ /* 0x002fea0003c00000 */
.L_x_1197:
[----:B------:R0:W1:Y:S01]  /*154b0*/  LDC.64 R2, c[0x4][R18] ;  /* 0x0100000012027b82 */ /* 0x0000620000000a00 */
[----:B------:R-:W-:Y:S01]  /*154c0*/  ULDC.64 UR6, c[0x4][0x88] ;  /* 0x0100220000067ab9 */ /* 0x000fe20000000a00 */
[----:B------:R-:W-:Y:S01]  /*154d0*/  ULDC.64 UR8, c[0x4][0x90] ;  /* 0x0100240000087ab9 */ /* 0x000fe20000000a00 */
[----:B------:R-:W-:Y:S01]  /*154e0*/  ULDC.64 UR4, c[0x4][0x18] ;  /* 0x0100060000047ab9 */ /* 0x000fe20000000a00 */
        /* <DEDUP_REMOVED lines=11> */
.L_x_1196:
[----:B------:R-:W-:Y:S05]  /*155a0*/  BSYNC B6 ;  /* 0x0000000000067941 */ /* 0x000fea0003800000 */
.L_x_1195:
[----:B------:R-:W-:Y:S01]  /*155b0*/  ULDC.64 UR4, c[0x0][0x9f8] ;  /* 0x00027e0000047ab9 */ /* 0x000fe20000000a00 */
[----:B------:R-:W2:Y:S01]  /*155c0*/  LDL R18, [R1+0x8] ;  /* 0x0000080001127983 */ /* 0x000ea20000100800 */
[----:B------:R-:W-:Y:S01]  /*155d0*/  ISETP.NE.U32.AND P0, PT, RZ, UR4, PT ;  /* 0x00000004ff007c0c */ /* 0x000fe2000bf05070 */
[----:B------:R-:W-:Y:S01]  /*155e0*/  IMAD.MOV.U32 R7, RZ, RZ, R27 ;  /* 0x000000ffff077224 */ /* 0x000fe200078e001b */
[----:B------:R-:W0:Y:S01]  /*155f0*/  LDC R6, c[0x0][0x430] ;  /* 0x00010c00ff067b82 */ /* 0x000e220000000800 */
[----:B------:R-:W1:Y:S01]  /*15600*/  S2R R21, SR_TID.X ;  /* 0x0000000000157919 */ /* 0x000e620000002100 */
[----:B------:R-:W-:Y:S01]  /*15610*/  ISETP.NE.AND.EX P0, PT, RZ, UR5, PT, P0 ;  /* 0x00000005ff007c0c */ /* 0x000fe2000bf05300 */
[----:B------:R-:W3:Y:S01]  /*15620*/  S2R R20, SR_TID.X ;  /* 0x0000000000147919 */ /* 0x000ee20000002100 */
[----:B------:R-:W-:Y:S01]  /*15630*/  VIADD R22, R22, 0xffffffff ;  /* 0xffffffff16167836 */ /* 0x000fe20000000000 */
[----:B------:R-:W-:Y:S01]  /*15640*/  LOP3.LUT R16, R16, 0xffffffdf, RZ, 0xc0, !PT ;  /* 0xffffffdf10107812 */ /* 0x000fe200078ec0ff */
[----:B------:R-:W-:-:S09]  /*15650*/  ULDC UR4, c[0x0][0x2f4] ;  /* 0x0000bd0000047ab9 */ /* 0x000fd20000000800 */
[----:B------:R-:W4:Y:S02]  /*15660*/  @P0 LDC.64 R2, c[0x0][0x9f8] ;  /* 0x00027e00ff020b82 */ /* 0x000f240000000a00 */
[----:B----4-:R-:W-:-:S05]  /*15670*/  @P0 IMAD.WIDE R2, R27, 0x4, R2 ;  /* 0x000000041b020825 */ /* 0x010fca00078e0202 */
[----:B------:R4:W2:Y:S01]  /*15680*/  @P0 LDG.E R7, desc[UR56][R2.64] ;  /* 0x0000003802070981 */ /* 0x0008a2000c1e1900 */
[----:B0-----:R-:W-:Y:S01]  /*15690*/  ISETP.NE.AND P1, PT, R6, 0x1, PT ;  /* 0x000000010600780c */ /* 0x001fe20003f25270 */
[----:B-1----:R-:W-:Y:S01]  /*156a0*/  IMAD.SHL.U32 R21, R21, 0x20, RZ ;  /* 0x0000002015157824 */ /* 0x002fe200078e00ff */
[----:B---3--:R-:W-:Y:S01]  /*156b0*/  LOP3.LUT R20, R20, 0x7f, RZ, 0xc0, !PT ;  /* 0x0000007f14147812 */ /* 0x008fe200078ec0ff */
[----:B------:R-:W-:Y:S01]  /*156c0*/  IMAD.SHL.U32 R9, R22, 0x80, RZ ;  /* 0x0000008016097824 */ /* 0x000fe200078e00ff */
[----:B------:R-:W0:Y:S02]  /*156d0*/  S2R R8, SR_TID.X ;  /* 0x0000000000087919 */ /* 0x000e240000002100 */
[----:B------:R-:W-:Y:S02]  /*156e0*/  SHF.R.U32.HI R20, RZ, 0x2, R20 ;  /* 0x00000002ff147819 */ /* 0x000fe40000011614 */
[----:B------:R-:W-:-:S04]  /*156f0*/  LOP3.LUT R21, R21, 0x60, RZ, 0xc0, !PT ;  /* 0x0000006015157812 */ /* 0x000fc800078ec0ff */
[----:B------:R-:W-:Y:S01]  /*15700*/  LOP3.LUT R0, R9, R20, R21, 0xfe, !PT ;  /* 0x0000001409007212 */ /* 0x000fe200078efe15 */
[----:B----4-:R-:W1:Y:S01]  /*15710*/  @P1 LDC R3, c[0x0][0x434] ;  /* 0x00010d00ff031b82 */ /* 0x010e620000000800 */
[----:B------:R-:W-:-:S07]  /*15720*/  @P1 LOP3.LUT R16, R16, 0x20, RZ, 0xfc, !PT ;  /* 0x0000002010101812 */ /* 0x000fce00078efcff */
[----:B------:R-:W3:Y:S01]  /*15730*/  @P1 LDC R2, c[0x0][0x438] ;  /* 0x00010e00ff021b82 */ /* 0x000ee20000000800 */
[----:B------:R-:W-:Y:S01]  /*15740*/  LOP3.LUT R16, R16, 0xfffffffb, RZ, 0xc0, !PT ;  /* 0xfffffffb10107812 */ /* 0x000fe200078ec0ff */
[----:B------:R-:W-:Y:S01]  /*15750*/  UMOV UR5, 0xffffffff ;  /* 0xffffffff00057882 */ /* 0x000fe20000000000 */
[----:B------:R-:W-:Y:S02]  /*15760*/  LOP3.LUT R26, R26, 0xffff, RZ, 0xc0, !PT ;  /* 0x0000ffff1a1a7812 */ /* 0x000fe400078ec0ff */
[C---:B--2---:R-:W-:Y:S01]  /*15770*/  ISETP.GE.AND P0, PT, R0.reuse, R18, PT ;  /* 0x000000120000720c */ /* 0x044fe20003f06270 */
[----:B------:R-:W-:Y:S02]  /*15780*/  IMAD.IADD R0, R0, 0x1, R19 ;  /* 0x0000000100007824 */ /* 0x000fe400078e0213 */
[----:B0-----:R-:W-:Y:S02]  /*15790*/  IMAD.SHL.U32 R18, R8, 0x8, RZ ;  /* 0x0000000808127824 */ /* 0x001fe400078e00ff */
[----:B-1----:R-:W-:-:S03]  /*157a0*/  @P1 IMAD.HI.U32 R3, R0, R3, RZ ;  /* 0x0000000300031227 */ /* 0x002fc600078e00ff */
[----:B------:R-:W-:Y:S01]  /*157b0*/  LOP3.LUT R18, R18, 0x18, RZ, 0xc0, !PT ;  /* 0x0000001812127812 */ /* 0x000fe200078ec0ff */
[----:B------:R-:W-:Y:S01]  /*157c0*/  IMAD.MOV.U32 R4, RZ, RZ, R0 ;  /* 0x000000ffff047224 */ /* 0x000fe200078e0000 */
[----:B---3--:R-:W-:-:S03]  /*157d0*/  @P1 SHF.R.U32.HI R4, RZ, R2, R3 ;  /* 0x00000002ff041219 */ /* 0x008fc60000011603 */
[----:B------:R-:W0:Y:S02]  /*157e0*/  @!P0 LDC.64 R2, c[0x0][0x428] ;  /* 0x00010a00ff028b82 */ /* 0x000e240000000a00 */
[----:B------:R-:W-:-:S04]  /*157f0*/  IMAD.MOV R5, RZ, RZ, -R4 ;  /* 0x000000ffff057224 */ /* 0x000fc800078e0a04 */
[----:B------:R-:W-:Y:S01]  /*15800*/  IMAD R0, R6, R5, R0 ;  /* 0x0000000506007224 */ /* 0x000fe200078e0200 */
[--C-:B------:R-:W-:Y:S02]  /*15810*/  @!P0 SHF.R.S32.HI R5, RZ, 0x1f, R4.reuse ;  /* 0x0000001fff058819 */ /* 0x100fe40000011404 */
[----:B------:R-:W-:Y:S01]  /*15820*/  SHF.R.S32.HI R6, RZ, 0x1f, R7 ;  /* 0x0000001fff067819 */ /* 0x000fe20000011407 */
[----:B------:R-:W-:Y:S01]  /*15830*/  STL [R1+0x4], R7 ;  /* 0x0000040701007387 */ /* 0x000fe20000100800 */
[----:B0-----:R-:W-:-:S03]  /*15840*/  @!P0 IMAD.WIDE.U32 R4, R7, R2, R4 ;  /* 0x0000000207048225 */ /* 0x001fc600078e0004 */
[----:B------:R0:W-:Y:S02]  /*15850*/  STL [R1+0x14], R6 ;  /* 0x0000140601007387 */ /* 0x0001e40000100800 */
[----:B0-----:R-:W-:-:S04]  /*15860*/  @!P0 IMAD R6, R6, R2, RZ ;  /* 0x0000000206068224 */ /* 0x001fc800078e02ff */
[----:B------:R-:W-:Y:S02]  /*15870*/  @!P0 IMAD R6, R7, R3, R6 ;  /* 0x0000000307068224 */ /* 0x000fe400078e0206 */
[----:B------:R-:W0:Y:S01]  /*15880*/  @!P0 LDC.64 R2, c[0x0][0x418] ;  /* 0x00010600ff028b82 */ /* 0x000e220000000a00 */
[C---:B------:R-:W-:Y:S01]  /*15890*/  ISETP.GE.AND P2, PT, R18.reuse, UR4, PT ;  /* 0x0000000412007c0c */ /* 0x040fe2000bf46270 */
[----:B------:R-:W-:Y:S01]  /*158a0*/  @!P0 IMAD.IADD R5, R5, 0x1, R6 ;  /* 0x0000000105058824 */ /* 0x000fe200078e0206 */
[C---:B------:R-:W-:Y:S02]  /*158b0*/  LOP3.LUT R10, R18.reuse, 0x20, RZ, 0xfc, !PT ;  /* 0x00000020120a7812 */ /* 0x040fe400078efcff */
[----:B------:R-:W-:-:S09]  /*158c0*/  LOP3.LUT R8, R18, 0x40, RZ, 0xfc, !PT ;  /* 0x0000004012087812 */ /* 0x000fd200078efcff */
[----:B------:R-:W-:Y:S02]  /*158d0*/  @P2 LOP3.LUT R16, R16, 0x4, RZ, 0xfc, !PT ;  /* 0x0000000410102812 */ /* 0x000fe400078efcff */
[----:B0-----:R-:W-:Y:S01]  /*158e0*/  @!P0 LEA R6, P1, R4, R2, 0x2 ;  /* 0x0000000204068211 */ /* 0x001fe200078210ff */
[----:B------:R-:W-:-:S03]  /*158f0*/  IMAD.MOV.U32 R2, RZ, RZ, RZ ;  /* 0x000000ffff027224 */ /* 0x000fc600078e00ff */
[----:B------:R-:W-:Y:S02]  /*15900*/  @!P0 LEA.HI.X R7, R4, R3, R5, 0x2, P1 ;  /* 0x0000000304078211 */ /* 0x000fe400008f1405 */
[----:B------:R-:W-:-:S03]  /*15910*/  ISETP.GE.AND P1, PT, R10, UR4, PT ;  /* 0x000000040a007c0c */ /* 0x000fc6000bf26270 */
[----:B------:R0:W5:Y:S01]  /*15920*/  @!P0 LDG.E R2, desc[UR56][R6.64] ;  /* 0x0000003806028981 */ /* 0x000162000c1e1900 */
[----:B------:R-:W-:Y:S01]  /*15930*/  ISETP.GE.AND P0, PT, R8, UR4, PT ;  /* 0x0000000408007c0c */ /* 0x000fe2000bf06270 */
[----:B------:R-:W-:Y:S01]  /*15940*/  IMAD.U32 R3, RZ, RZ, UR36 ;  /* 0x00000024ff037e24 */ /* 0x000fe2000f8e00ff */
[----:B------:R-:W-:-:S07]  /*15950*/  LOP3.LUT R16, R16, 0xfffffffd, RZ, 0xc0, !PT ;  /* 0xfffffffd10107812 */ /* 0x000fce00078ec0ff */
[----:B------:R-:W-:-:S04]  /*15960*/  @P1 LOP3.LUT R16, R16, 0x2, RZ, 0xfc, !PT ;  /* 0x0000000210101812 */ /* 0x000fc800078efcff */
[----:B------:R-:W-:-:S04]  /*15970*/  LOP3.LUT R16, R16, 0xfffffffe, RZ, 0xc0, !PT ;  /* 0xfffffffe10107812 */ /* 0x000fc800078ec0ff */
[----:B------:R-:W-:Y:S01]  /*15980*/  @P0 LOP3.LUT R16, R16, 0x1, RZ, 0xfc, !PT ;  /* 0x0000000110100812 */ /* 0x000fe200078efcff */
[----:B0-----:R-:W-:Y:S06]  /*15990*/  BRA.DIV UR5, `(.L_x_1198) ;  /* 0x0000004205c87947 */ /* 0x001fec000b800000 */
.L_x_1264:
[----:B------:R-:W-:Y:S02]  /*159a0*/  ISETP.NE.AND P0, PT, R3, 0x3, PT ;  /* 0x000000030300780c */ /* 0x000fe40003f05270 */
[----:B------:R-:W-:-:S11]  /*159b0*/  LOP3.LUT R16, R16, 0xffffffef, RZ, 0xc0, !PT ;  /* 0xffffffef10107812 */ /* 0x000fd600078ec0ff */
[----:B------:R-:W-:Y:S01]  /*159c0*/  @P0 LOP3.LUT R16, R16, 0x10, RZ, 0xfc, !PT ;  /* 0x0000001010100812 */ /* 0x000fe200078efcff */
[----:B------:R-:W-:Y:S06]  /*159d0*/  @!P0 BRA `(.L_x_1199) ;  /* 0x0000000000048947 */ /* 0x000fec0003800000 */
[----:B------:R-:W-:Y:S01]  /*159e0*/  BPT.TRAP 0x1 ;  /* 0x000000040000795c */ /* 0x000fe20000300000 */
.L_x_1199:
        /* <DEDUP_REMOVED lines=23> */
.L_x_1265:
[----:B------:R-:W-:Y:S05]  /*15b60*/  BSYNC B0 ;  /* 0x0000000000007941 */ /* 0x000fea0003800000 */
.L_x_1200:
[----:B------:R-:W0:Y:S01]  /*15b70*/  LDL R14, [R1+0x8] ;  /* 0x00000800010e7983 */ /* 0x000e220000100800 */
[----:B------:R-:W-:Y:S01]  /*15b80*/  ULDC.64 UR4, c[0x0][0x300] ;  /* 0x0000c00000047ab9 */ /* 0x000fe20000000a00 */
[----:B------:R-:W-:Y:S01]  /*15b90*/  ULDC.64 UR6, c[0x0][0x2e8] ;  /* 0x0000ba0000067ab9 */ /* 0x000fe20000000a00 */
[----:B------:R-:W-:Y:S01]  /*15ba0*/  IMAD R3, R3, UR4, RZ ;  /* 0x0000000403037c24 */ /* 0x000fe2000f8e02ff */
[----:B------:R-:W1:Y:S01]  /*15bb0*/  S2R R11, SR_TID.X ;  /* 0x00000000000b7919 */ /* 0x000e620000002100 */
[----:B------:R-:W-:Y:S01]  /*15bc0*/  IMAD.WIDE.U32 R6, R0, UR4, RZ ;  /* 0x0000000400067c25 */ /* 0x000fe2000f8e00ff */
[----:B------:R-:W-:Y:S01]  /*15bd0*/  LOP3.LUT P4, RZ, R16, 0x4, RZ, 0xc0, !PT ;  /* 0x0000000410ff7812 */ /* 0x000fe2000788c0ff */
[----:B------:R-:W2:Y:S02]  /*15be0*/  S2R R10, SR_TID.X ;  /* 0x00000000000a7919 */ /* 0x000ea40000002100 */
[----:B------:R-:W-:Y:S01]  /*15bf0*/  IMAD R3, R0, UR5, R3 ;  /* 0x0000000500037c24 */ /* 0x000fe2000f8e0203 */
[----:B------:R-:W-:Y:S01]  /*15c00*/  ULDC.64 UR4, c[0x0][0x310] ;  /* 0x0000c40000047ab9 */ /* 0x000fe20000000a00 */
[----:B------:R-:W-:Y:S01]  /*15c10*/  LOP3.LUT P3, RZ, R16, 0x2, RZ, 0xc0, !PT ;  /* 0x0000000210ff7812 */ /* 0x000fe2000786c0ff */
[----:B------:R-:W-:Y:S01]  /*15c20*/  IMAD R8, R8, UR4, RZ ;  /* 0x0000000408087c24 */ /* 0x000fe2000f8e02ff */
[----:B------:R-:W-:Y:S01]  /*15c30*/  LOP3.LUT P2, RZ, R16, 0x1, RZ, 0xc0, !PT ;  /* 0x0000000110ff7812 */ /* 0x000fe2000784c0ff */
[----:B------:R-:W-:-:S02]  /*15c40*/  IMAD.IADD R7, R7, 0x1, R3 ;  /* 0x0000000107077824 */ /* 0x000fc400078e0203 */
[----:B------:R-:W-:-:S04]  /*15c50*/  IMAD.WIDE.U32 R6, R2, UR4, R6 ;  /* 0x0000000402067c25 */ /* 0x000fc8000f8e0006 */
[----:B------:R-:W-:Y:S01]  /*15c60*/  IMAD R2, R2, UR5, R8 ;  /* 0x0000000502027c24 */ /* 0x000fe2000f8e0208 */
[----:B------:R-:W-:-:S03]  /*15c70*/  ULDC.64 UR4, c[0x0][0x308] ;  /* 0x0000c20000047ab9 */ /* 0x000fc60000000a00 */
[----:B------:R-:W-:Y:S02]  /*15c80*/  IMAD.IADD R3, R7, 0x1, R2 ;  /* 0x0000000107037824 */ /* 0x000fe400078e0202 */
[----:B------:R-:W-:-:S04]  /*15c90*/  IMAD.MOV.U32 R2, RZ, RZ, R6 ;  /* 0x000000ffff027224 */ /* 0x000fc800078e0006 */
[C---:B------:R-:W-:Y:S01]  /*15ca0*/  IMAD.WIDE.U32 R2, R26.reuse, UR4, R2 ;  /* 0x000000041a027c25 */ /* 0x040fe2000f8e0002 */
[----:B------:R-:W-:Y:S01]  /*15cb0*/  UMOV UR4, 0xffffffff ;  /* 0xffffffff00047882 */ /* 0x000fe20000000000 */
[----:B-1----:R-:W-:Y:S02]  /*15cc0*/  LOP3.LUT R13, R11, 0x7f, RZ, 0xc0, !PT ;  /* 0x0000007f0b0d7812 */ /* 0x002fe400078ec0ff */
[----:B------:R-:W-:Y:S01]  /*15cd0*/  IMAD R6, R26, UR5, R3 ;  /* 0x000000051a067c24 */ /* 0x000fe2000f8e0203 */
[----:B------:R-:W-:Y:S01]  /*15ce0*/  LEA R0, P0, R2, UR6, 0x1 ;  /* 0x0000000602007c11 */ /* 0x000fe2000f8008ff */
[C---:B--2---:R-:W-:Y:S01]  /*15cf0*/  IMAD.SHL.U32 R11, R10.reuse, 0x8, RZ ;  /* 0x000000080a0b7824 */ /* 0x044fe200078e00ff */
[----:B------:R-:W-:Y:S01]  /*15d00*/  SHF.R.U32.HI R13, RZ, 0x2, R13 ;  /* 0x00000002ff0d7819 */ /* 0x000fe2000001160d */
[----:B------:R-:W-:Y:S01]  /*15d10*/  IMAD.SHL.U32 R12, R10, 0x8, RZ ;  /* 0x000000080a0c7824 */ /* 0x000fe200078e00ff */
[----:B------:R-:W-:Y:S02]  /*15d20*/  LEA.HI.X R6, R2, UR7, R6, 0x1, P0 ;  /* 0x0000000702067c11 */ /* 0x000fe400080f0c06 */
[----:B------:R-:W-:-:S04]  /*15d30*/  LOP3.LUT R11, R11, 0xd8, RZ, 0xc0, !PT ;  /* 0x000000d80b0b7812 */ /* 0x000fc800078ec0ff */
[----:B------:R-:W-:Y:S01]  /*15d40*/  LOP3.LUT R11, R11, 0x18, R10, 0x78, !PT ;  /* 0x000000180b0b7812 */ /* 0x000fe200078e780a */
[----:B------:R-:W-:-:S03]  /*15d50*/  IMAD.SHL.U32 R10, R10, 0x8, RZ ;  /* 0x000000080a0a7824 */ /* 0x000fc600078e00ff */
[----:B------:R-:W-:Y:S02]  /*15d60*/  LOP3.LUT R11, R11, 0x320, R12, 0xf8, !PT ;  /* 0x000003200b0b7812 */ /* 0x000fe400078ef80c */
[----:B------:R-:W-:-:S03]  /*15d70*/  LOP3.LUT R10, R10, 0x18, RZ, 0xc0, !PT ;  /* 0x000000180a0a7812 */ /* 0x000fc600078ec0ff */
[----:B------:R-:W-:Y:S01]  /*15d80*/  IMAD R7, R23, 0x3000, R11 ;  /* 0x0000300017077824 */ /* 0x000fe200078e020b */
[----:B0-----:R-:W-:-:S04]  /*15d90*/  IADD3 R5, -R13, R14, -R9 ;  /* 0x0000000e0d057210 */ /* 0x001fc80007ffe909 */
        /* <DEDUP_REMOVED lines=40> */
.L_x_1275:
[----:B------:R-:W-:-:S13]  /*16020*/  ISETP.GE.AND P0, PT, R5, 0x61, PT ;  /* 0x000000610500780c */ /* 0x000fda0003f06270 */
[----:B01----:R-:W-:Y:S01]  /*16030*/  @P0 LEA R2, P1, R10, R0, 0x1 ;  /* 0x000000000a020211 */ /* 0x003fe200078208ff */
[----:B------:R-:W-:-:S04]  /*16040*/  @P0 IMAD R7, R7, 0x2, R17 ;  /* 0x0000000207070824 */ /* 0x000fc800078e0211 */
        /* <DEDUP_REMOVED lines=9> */
.L_x_1203:
[----:B------:R-:W-:Y:S02]  /*160e0*/  PLOP3.LUT P1, PT, P1, P0, PT, 0xa2, 0x0 ;  /* 0x000000000000781c */ /* 0x000fe40000f21472 */
[----:B------:R-:W-:-:S08]  /*160f0*/  @P0 R2UR P1, UR4, R4 ;  /* 0x00000000040402ca */ /* 0x000fd00000020000 */
[----:B------:R-:W-:-:S05]  /*16100*/  @P0 PLOP3.LUT P0, PT, P1, PT, PT, 0x80, 0x0 ;  /* 0x000000000000081c */ /* 0x000fca0000f0f070 */
[----:B------:R-:W-:Y:S01]  /*16110*/  @!P1 SYNCS.ARRIVE.TRANS64.RED.A0T1 RZ, [UR4+0x2d830], RZ ;  /* 0x02d830ffffff99a7 */ /* 0x000fe20008200404 */
[----:B------:R-:W-:Y:S07]  /*16120*/  @!P1 ARRIVES.LDGSTSBAR.64.TRANSCNT [UR4+0x2d830] ;  /* 0x02d83000ff0099b0 */ /* 0x000fee0008000a84 */
[----:B------:R-:W-:Y:S05]  /*16130*/  @P0 BRA.U.ANY `(.L_x_1203) ;  /* 0xfffffffd00e80947 */ /* 0x000fea000393ffff */
[----:B------:R-:W-:Y:S01]  /*16140*/  NOP ;  /* 0x0000000000007918 */ /* 0x000fe20000000000 */
[----:B------:R-:W-:-:S05]  /*16150*/  IMAD.U32 R0, RZ, RZ, UR36 ;  /* 0x00000024ff007e24 */ /* 0x000fca000f8e00ff */
[----:B------:R-:W-:-:S13]  /*16160*/  ISETP.NE.AND P2, PT, R0, 0x3, PT ;  /* 0x000000030000780c */ /* 0x000fda0003f45270 */
[----:B------:R-:W-:Y:S05]  /*16170*/  @!P2 BRA `(.L_x_1204) ;  /* 0x000000000004a947 */ /* 0x000fea0003800000 */
[----:B------:R-:W-:Y:S01]  /*16180*/  BPT.TRAP 0x1 ;  /* 0x000000040000795c */ /* 0x000fe20000300000 */
.L_x_1204:
[----:B0-----:R0:W5:Y:S01]  /*16190*/  LDL.LU R3, [R1] ;  /* 0x0000000001037983 */ /* 0x0011620000300800 */
[----:B------:R0:W-:Y:S02]  /*161a0*/  SYNCS.ARRIVE.TRANS64.A1T0 RZ, [R4+URZ+0x2d830], RZ ;  /* 0x02d830ff04ff79a7 */ /* 0x0001e4000810003f */
[----:B------:R-:W-:Y:S05]  /*161b0*/  WARPSYNC.ALL ;  /* 0x0000000000007948 */ /* 0x000fea0003800000 */
[----:B------:R-:W-:Y:S01]  /*161c0*/  ULDC.64 UR4, c[0x0][0x298] ;  /* 0x0000a60000047ab9 */ /* 0x000fe20000000a00 */
[----:B------:R-:W-:Y:S01]  /*161d0*/  VIADD R2, R17, 0xc400 ;  /* 0x0000c40011027836 */ /* 0x000fe20000000000 */
[----:B------:R-:W-:Y:S01]  /*161e0*/  BSSY B6, `(.L_x_1205) ;  /* 0x000001b000067945 */ /* 0x000fe20003800000 */
[----:B------:R-:W-:Y:S03]  /*161f0*/  BAR.SYNC.DEFER_BLOCKING 0x8, 0x200 ;  /* 0x0208000000007b1d */ /* 0x000fe60000010000 */
[----:B------:R-:W-:-:S02]  /*16200*/  LOP3.LUT P0, RZ, R2, 0x1bf, RZ, 0xc0, !PT ;  /* 0x000001bf02ff7812 */ /* 0x000fc4000780c0ff */
[----:B-----5:R-:W-:Y:S01]  /*16210*/  SHF.R.S32.HI R0, RZ, 0x1f, R3 ;  /* 0x0000001fff007819 */ /* 0x020fe20000011403 */
[----:B0-----:R-:W-:-:S04]  /*16220*/  IMAD.WIDE.U32 R4, R3, UR4, RZ ;  /* 0x0000000403047c25 */ /* 0x001fc8000f8e00ff */
[----:B------:R-:W-:Y:S01]  /*16230*/  IMAD R0, R0, UR4, RZ ;  /* 0x0000000400007c24 */ /* 0x000fe2000f8e02ff */
[----:B------:R0:W-:Y:S03]  /*16240*/  STL.64 [R1+0x20], R4 ;  /* 0x0000200401007387 */ /* 0x0001e60000100a00 */
[----:B------:R-:W-:-:S04]  /*16250*/  IMAD R0, R3, UR5, R0 ;  /* 0x0000000503007c24 */ /* 0x000fc8000f8e0200 */
[----:B------:R-:W-:-:S05]  /*16260*/  IMAD.IADD R0, R5, 0x1, R0 ;  /* 0x0000000105007824 */ /* 0x000fca00078e0200 */
[----:B------:R0:W-:Y:S01]  /*16270*/  STL [R1], R0 ;  /* 0x0000000001007387 */ /* 0x0001e20000100800 */
[----:B------:R-:W-:Y:S05]  /*16280*/  @!P0 BRA `(.L_x_1206) ;  /* 0x0000000000408947 */ /* 0x000fea0003800000 */
[----:B------:R-:W-:Y:S01]  /*16290*/  MOV R2, 0x0 ;  /* 0x0000000000027802 */ /* 0x000fe20000000f00 */
[----:B------:R-:W-:Y:S01]  /*162a0*/  ULDC.64 UR6, c[0x4][0x88] ;  /* 0x0100220000067ab9 */ /* 0x000fe20000000a00 */
[----:B------:R-:W-:Y:S01]  /*162b0*/  ULDC.64 UR8, c[0x4][0x90] ;  /* 0x0100240000087ab9 */ /* 0x000fe20000000a00 */
[----:B------:R-:W-:Y:S01]  /*162c0*/  ULDC.64 UR4, c[0x4][0x20] ;  /* 0x0100080000047ab9 */ /* 0x000fe20000000a00 */
[----:B0-----:R-:W-:Y:S02]  /*162d0*/  IMAD.U32 R4, RZ, RZ, UR6 ;  /* 0x00000006ff047e24 */ /* 0x001fe4000f8e00ff */
        /* <DEDUP_REMOVED lines=11> */
.L_x_1206:
[----:B------:R-:W-:Y:S05]  /*16390*/  BSYNC B6 ;  /* 0x0000000000067941 */ /* 0x000fea0003800000 */
.L_x_1205:
[----:B------:R-:W2:Y:S01]  /*163a0*/  LDL.LU R2, [R1] ;  /* 0x0000000001027983 */ /* 0x000ea20000300800 */
[----:B0-----:R-:W0:Y:S01]  /*163b0*/  LDC R5, c[0x0][0x448] ;  /* 0x00011200ff057b82 */ /* 0x001e220000000800 */
[----:B------:R-:W-:Y:S01]  /*163c0*/  LOP3.LUT P6, RZ, R16, 0x40, RZ, 0xc0, !PT ;  /* 0x0000004010ff7812 */ /* 0x000fe200078cc0ff */
[----:B------:R-:W-:Y:S01]  /*163d0*/  ULDC.64 UR6, c[0x0][0x2e0] ;  /* 0x0000b80000067ab9 */ /* 0x000fe20000000a00 */
[----:B------:R-:W3:Y:S01]  /*163e0*/  LDL.LU.64 R20, [R1+0x20] ;  /* 0x0000200001147983 */ /* 0x000ee20000300a00 */
[----:B------:R-:W-:Y:S01]  /*163f0*/  SHF.R.S32.HI R4, RZ, 0x1f, R27 ;  /* 0x0000001fff047819 */ /* 0x000fe2000001141b */
[----:B------:R-:W-:Y:S01]  /*16400*/  ULDC.64 UR4, c[0x0][0x2d8] ;  /* 0x0000b60000047ab9 */ /* 0x000fe20000000a00 */
[----:B------:R-:W-:Y:S01]  /*16410*/  SEL R0, R27, RZ, !P6 ;  /* 0x000000ff1b007207 */ /* 0x000fe20007000000 */
[----:B------:R-:W-:Y:S01]  /*16420*/  ULDC.64 UR8, c[0x0][0x280] ;  /* 0x0000a00000087ab9 */ /* 0x000fe20000000a00 */
[----:B------:R-:W-:Y:S01]  /*16430*/  SEL R4, R4, RZ, !P6 ;  /* 0x000000ff04047207 */ /* 0x000fe20007000000 */
[----:B------:R-:W1:Y:S01]  /*16440*/  LDC R9, c[0x0][0x448] ;  /* 0x00011200ff097b82 */ /* 0x000e620000000800 */
[----:B------:R-:W4:Y:S03]  /*16450*/  S2R R11, SR_TID.X ;  /* 0x00000000000b7919 */ /* 0x000f260000002100 */
[----:B------:R-:W-:Y:S01]  /*16460*/  IMAD R4, R4, UR6, RZ ;  /* 0x0000000604047c24 */ /* 0x000fe2000f8e02ff */
[----:B0-----:R-:W-:-:S03]  /*16470*/  ISETP.NE.AND P6, PT, R5, 0x1, PT ;  /* 0x000000010500780c */ /* 0x001fc60003fc5270 */
[----:B------:R-:W-:-:S10]  /*16480*/  IMAD R5, R0, UR7, R4 ;  /* 0x0000000700057c24 */ /* 0x000fd4000f8e0204 */
[----:B------:R-:W0:Y:S01]  /*16490*/  @P6 LDC R4, c[0x0][0x44c] ;  /* 0x00011300ff046b82 */ /* 0x000e220000000800 */
[----:B----4-:R-:W-:-:S07]  /*164a0*/  IMAD.SHL.U32 R10, R11, 0x8, RZ ;  /* 0x000000080b0a7824 */ /* 0x010fce00078e00ff */
[----:B------:R-:W4:Y:S01]  /*164b0*/  @P6 LDC R8, c[0x0][0x450] ;  /* 0x00011400ff086b82 */ /* 0x000f220000000800 */
        /* <DEDUP_REMOVED lines=8> */
[----:B------:R-:W-:Y:S01]  /*16540*/  IMAD.WIDE.U32 R2, R0, UR6, R2 ;  /* 0x0000000600027c25 */ /* 0x000fe2000f8e0002 */
[----:B------:R-:W-:Y:S01]  /*16550*/  ULDC.64 UR6, c[0x0][0x2c8] ;  /* 0x0000b20000067ab9 */ /* 0x000fe20000000a00 */
[----:B------:R-:W5:Y:S02]  /*16560*/  @P6 LDC R0, c[0x0][0x450] ;  /* 0x00011400ff006b82 */ /* 0x000f640000000800 */
[----:B------:R-:W-:-:S02]  /*16570*/  IMAD.IADD R3, R3, 0x1, R5 ;  /* 0x0000000103037824 */ /* 0x000fc400078e0205 */
[----:B--2---:R-:W-:Y:S01]  /*16580*/  IMAD.SHL.U32 R21, R21, 0x20, RZ ;  /* 0x0000002015157824 */ /* 0x004fe200078e00ff */
[----:B---3--:R-:W-:-:S04]  /*16590*/  LOP3.LUT R20, R20, 0x7f, RZ, 0xc0, !PT ;  /* 0x0000007f14147812 */ /* 0x008fc800078ec0ff */
[----:B------:R-:W-:Y:S02]  /*165a0*/  LOP3.LUT R21, R21, 0x60, RZ, 0xc0, !PT ;  /* 0x0000006015157812 */ /* 0x000fe400078ec0ff */
[----:B------:R-:W-:-:S04]  /*165b0*/  SHF.R.U32.HI R20, RZ, 0x2, R20 ;  /* 0x00000002ff147819 */ /* 0x000fc80000011614 */
[----:B------:R-:W-:Y:S01]  /*165c0*/  LOP3.LUT R20, R20, R21, RZ, 0xfc, !PT ;  /* 0x0000001514147212 */ /* 0x000fe200078efcff */
[----:B------:R-:W-:-:S04]  /*165d0*/  IMAD.SHL.U32 R21, R11, 0x8, RZ ;  /* 0x000000080b157824 */ /* 0x000fc800078e00ff */
[----:B------:R-:W-:Y:S01]  /*165e0*/  IMAD.IADD R6, R20, 0x1, R25 ;  /* 0x0000000114067824 */ /* 0x000fe200078e0219 */
[----:B------:R-:W-:Y:S02]  /*165f0*/  LOP3.LUT R21, R21, 0x18, RZ, 0xc0, !PT ;  /* 0x0000001815157812 */ /* 0x000fe400078ec0ff */
[----:B------:R-:W-:Y:S01]  /*16600*/  LOP3.LUT R20, R11, 0x7f, RZ, 0xc0, !PT ;  /* 0x0000007f0b147812 */ /* 0x000fe200078ec0ff */
[----:B0-----:R-:W-:Y:S01]  /*16610*/  @P6 IMAD.HI.U32 R5, R6, R4, RZ ;  /* 0x0000000406056227 */ /* 0x001fe200078e00ff */
[C---:B------:R-:W-:Y:S02]  /*16620*/  LOP3.LUT R12, R21.reuse, 0x20, RZ, 0xfc, !PT ;  /* 0x00000020150c7812 */ /* 0x040fe400078efcff */
[----:B------:R-:W-:Y:S01]  /*16630*/  LOP3.LUT R11, R21, 0x40, RZ, 0xfc, !PT ;  /* 0x00000040150b7812 */ /* 0x000fe200078efcff */
[----:B------:R-:W-:Y:S01]  /*16640*/  IMAD.MOV.U32 R4, RZ, RZ, R6 ;  /* 0x000000ffff047224 */ /* 0x000fe200078e0006 */
[----:B-----5:R-:W-:Y:S02]  /*16650*/  @P6 SHF.R.U32.HI R4, RZ, R0, R5 ;  /* 0x00000000ff046219 */ /* 0x020fe40000011605 */
[----:B------:R-:W-:-:S02]  /*16660*/  SHF.R.U32.HI R20, RZ, 0x2, R20 ;  /* 0x00000002ff147819 */ /* 0x000fc40000011614 */
[--C-:B------:R-:W-:Y:S01]  /*16670*/  SHF.R.S32.HI R0, RZ, 0x1f, R4.reuse ;  /* 0x0000001fff007819 */ /* 0x100fe20000011404 */
[----:B------:R-:W-:-:S04]  /*16680*/  IMAD.MOV R7, RZ, RZ, -R4 ;  /* 0x000000ffff077224 */ /* 0x000fc800078e0a04 */
[----:B------:R-:W-:-:S04]  /*16690*/  IMAD R0, R0, UR4, RZ ;  /* 0x0000000400007c24 */ /* 0x000fc8000f8e02ff */
[C---:B------:R-:W-:Y:S02]  /*166a0*/  IMAD R0, R4.reuse, UR5, R0 ;  /* 0x0000000504007c24 */ /* 0x040fe4000f8e0200 */
[----:B------:R-:W-:-:S04]  /*166b0*/  IMAD.WIDE.U32 R4, R4, UR4, R2 ;  /* 0x0000000404047c25 */ /* 0x000fc8000f8e0002 */
[----:B------:R-:W-:Y:S02]  /*166c0*/  IMAD.IADD R5, R5, 0x1, R0 ;  /* 0x0000000105057824 */ /* 0x000fe400078e0200 */
[----:B-1----:R-:W-:-:S04]  /*166d0*/  IMAD R0, R9, R7, R6 ;  /* 0x0000000709007224 */ /* 0x002fc800078e0206 */
[----:B------:R-:W-:Y:S01]  /*166e0*/  IMAD.WIDE.U32 R4, R0, UR6, R4 ;  /* 0x0000000600047c25 */ /* 0x000fe2000f8e0004 */
[----:B------:R-:W-:-:S05]  /*166f0*/  SHF.R.S32.HI R7, RZ, 0x1f, R0 ;  /* 0x0000001fff077819 */ /* 0x000fca0000011400 */
[----:B------:R-:W-:-:S04]  /*16700*/  IMAD R7, R7, UR6, RZ ;  /* 0x0000000607077c24 */ /* 0x000fc8000f8e02ff */
[----:B------:R-:W-:Y:S01]  /*16710*/  IMAD R7, R0, UR7, R7 ;  /* 0x0000000700077c24 */ /* 0x000fe2000f8e0207 */
[----:B------:R-:W-:-:S03]  /*16720*/  LEA R0, P0, R4, UR8, 0x1 ;  /* 0x0000000804007c11 */ /* 0x000fc6000f8008ff */
[----:B------:R-:W-:Y:S02]  /*16730*/  IMAD.IADD R5, R5, 0x1, R7 ;  /* 0x0000000105057824 */ /* 0x000fe400078e0207 */
[----:B------:R-:W0:Y:S03]  /*16740*/  @P6 LDC R7, c[0x0][0x44c] ;  /* 0x00011300ff076b82 */ /* 0x000e260000000800 */
[----:B------:R-:W-:Y:S01]  /*16750*/  LEA.HI.X R4, R4, UR9, R5, 0x1, P0 ;  /* 0x0000000904047c11 */ /* 0x000fe200080f0c05 */
[----:B------:R-:W-:-:S04]  /*16760*/  VIADD R5, R6, 0x80 ;  /* 0x0000008006057836 */ /* 0x000fc80000000000 */
[----:B------:R-:W-:Y:S02]  /*16770*/  IMAD.MOV.U32 R6, RZ, RZ, R5 ;  /* 0x000000ffff067224 */ /* 0x000fe400078e0005 */
[----:B0-----:R-:W-:-:S05]  /*16780*/  @P6 IMAD.HI.U32 R7, R5, R7, RZ ;  /* 0x0000000705076227 */ /* 0x001fca00078e00ff */
[----:B----4-:R-:W-:-:S05]  /*16790*/  @P6 SHF.R.U32.HI R6, RZ, R8, R7 ;  /* 0x00000008ff066219 */ /* 0x010fca0000011607 */
        /* <DEDUP_REMOVED lines=15> */
[----:B------:R-:W-:-:S03]  /*16890*/  LEA R8, P0, R2, UR8, 0x1 ;  /* 0x0000000802087c11 */ /* 0x000fc6000f8008ff */
[----:B------:R-:W-:-:S05]  /*168a0*/  IMAD.IADD R3, R3, 0x1, R6 ;  /* 0x0000000103037824 */ /* 0x000fca00078e0206 */
[----:B------:R-:W-:Y:S02]  /*168b0*/  LEA.HI.X R3, R2, UR9, R3, 0x1, P0 ;  /* 0x0000000902037c11 */ /* 0x000fe400080f0c03 */
[----:B------:R-:W-:Y:S01]  /*168c0*/  ISETP.GE.AND P0, PT, R10, UR4, PT ;  /* 0x000000040a007c0c */ /* 0x000fe2000bf06270 */
[----:B------:R-:W-:-:S12]  /*168d0*/  BRA.DIV UR5, `(.L_x_1207) ;  /* 0x0000003a05a87947 */ /* 0x000fd8000b800000 */
[----:B------:R-:W2:Y:S01]  /*168e0*/  LDL R11, [R1+0x18] ;  /* 0x00001800010b7983 */ /* 0x000ea20000100800 */
[----:B------:R-:W-:Y:S02]  /*168f0*/  IMAD R2, R28, R9, RZ ;  /* 0x000000091c027224 */ /* 0x000fe400078e02ff */
[----:B------:R-:W-:Y:S01]  /*16900*/  IMAD.IADD R25, R20, 0x1, R25 ;  /* 0x0000000114197824 */ /* 0x000fe200078e0219 */
[----:B------:R-:W0:Y:S04]  /*16910*/  SHFL.IDX PT, R5, R0, RZ, 0x1c1f ;  /* 0x001c1fff00057589 */ /* 0x000e2800000e0000 */
[----:B------:R-:W1:Y:S01]  /*16920*/  SHFL.IDX PT, R6, R4, RZ, 0x1c1f ;  /* 0x001c1fff04067589 */ /* 0x000e6200000e0000 */
[----:B------:R-:W-:-:S13]  /*16930*/  ISETP.GE.AND P3, PT, R25, R2, PT ;  /* 0x000000021900720c */ /* 0x000fda0003f66270 */
[----:B0-----:R-:W-:-:S05]  /*16940*/  @!P3 LEA R5, P4, R10, R5, 0x1 ;  /* 0x000000050a05b211 */ /* 0x001fca00078808ff */
[----:B-1----:R-:W-:-:S04]  /*16950*/  @!P3 IMAD.X R6, RZ, RZ, R6, P4 ;  /* 0x000000ffff06b224 */ /* 0x002fc800020e0606 */
[----:B------:R-:W-:Y:S02]  /*16960*/  @!P3 IMAD.MOV.U32 R7, RZ, RZ, R6 ;  /* 0x000000ffff07b224 */ /* 0x000fe400078e0006 */
[----:B------:R-:W-:Y:S02]  /*16970*/  @!P3 IMAD.MOV.U32 R6, RZ, RZ, R5 ;  /* 0x000000ffff06b224 */ /* 0x000fe400078e0005 */
[----:B------:R-:W0:Y:S04]  /*16980*/  SHFL.IDX PT, R5, R0, 0x1, 0x1c1f ;  /* 0x003c1f0000057f89 */ /* 0x000e2800000e0000 */
[----:B--2---:R-:W-:Y:S04]  /*16990*/  @!P3 LDGSTS.E.BYPASS.LTC128B.128 [R11+0xc400], desc[UR56][R6.64], !P0 ;  /* 0x0c400000060bbfae */ /* 0x004fe8000c101d78 */
[----:B------:R-:W-:Y:S04]  /*169a0*/  @!P3 LDGSTS.E.BYPASS.LTC128B.128 [R11+0xf400], desc[UR56][R6.64+0x40], !P1 ;  /* 0x0f400040060bbfae */ /* 0x000fe8000c901d78 */
[----:B------:R1:W-:Y:S04]  /*169b0*/  @!P3 LDGSTS.E.BYPASS.LTC128B.128 [R11+0x12400], desc[UR56][R6.64+0x80], !P2 ;  /* 0x12400080060bbfae */ /* 0x0003e8000d101d78 */
[----:B-1----:R-:W1:Y:S01]  /*169c0*/  SHFL.IDX PT, R7, R4, 0x1, 0x1c1f ;  /* 0x003c1f0004077f89 */ /* 0x002e6200000e0000 */
[----:B------:R-:W-:-:S05]  /*169d0*/  VIADD R6, R25, 0x20 ;  /* 0x0000002019067836 */ /* 0x000fca0000000000 */
[----:B------:R-:W-:-:S13]  /*169e0*/  ISETP.GE.AND P3, PT, R6, R2, PT ;  /* 0x000000020600720c */ /* 0x000fda0003f66270 */
[----:B0-----:R-:W-:-:S05]  /*169f0*/  @!P3 LEA R5, P4, R10, R5, 0x1 ;  /* 0x000000050a05b211 */ /* 0x001fca00078808ff */
[----:B-1----:R-:W-:Y:S02]  /*16a00*/  @!P3 IMAD.X R7, RZ, RZ, R7, P4 ;  /* 0x000000ffff07b224 */ /* 0x002fe400020e0607 */
[----:B------:R-:W-:Y:S02]  /*16a10*/  @!P3 IMAD.MOV.U32 R6, RZ, RZ, R5 ;  /* 0x000000ffff06b224 */ /* 0x000fe400078e0005 */
        /* <DEDUP_REMOVED lines=30> */
[----:B0-----:R-:W-:-:S05]  /*16c00*/  @!P3 LEA R4, P4, R10, R4, 0x1 ;  /* 0x000000040a04b211 */ /* 0x001fca00078808ff */
[----:B------:R-:W-:-:S04]  /*16c10*/  @!P3 IMAD.X R0, RZ, RZ, R0, P4 ;  /* 0x000000ffff00b224 */ /* 0x000fc800020e0600 */
[----:B------:R-:W-:-:S05]  /*16c20*/  @!P3 IMAD.MOV.U32 R5, RZ, RZ, R0 ;  /* 0x000000ffff05b224 */ /* 0x000fca00078e0000 */
[----:B------:R0:W-:Y:S04]  /*16c30*/  @!P3 LDGSTS.E.BYPASS.LTC128B.128 [R11+0xe400], desc[UR56][R4.64], !P0 ;  /* 0x0e400000040bbfae */ /* 0x0001e8000c101d78 */
[----:B------:R0:W-:Y:S04]  /*16c40*/  @!P3 LDGSTS.E.BYPASS.LTC128B.128 [R11+0x11400], desc[UR56][R4.64+0x40], !P1 ;  /* 0x11400040040bbfae */ /* 0x0001e8000c901d78 */
[----:B-1----:R0:W-:Y:S02]  /*16c50*/  @!P3 LDGSTS.E.BYPASS.LTC128B.128 [R11+0x14400], desc[UR56][R4.64+0x80], !P2 ;  /* 0x14400080040bbfae */ /* 0x0021e4000d101d78 */
.L_x_1288:
        /* <DEDUP_REMOVED lines=8> */
[----:B--2---:R1:W-:Y:S01]  /*16ce0*/  @!P3 LDGSTS.E.BYPASS.LTC128B.128 [R0+0xec00], desc[UR56][R2.64], !P0 ;  /* 0x0ec000000200bfae */ /* 0x0043e2000c101d78 */
[----:B------:R-:W-:-:S03]  /*16cf0*/  PLOP3.LUT P0, PT, PT, PT, PT, 0x80, 0x0 ;  /* 0x000000000000781c */ /* 0x000fc60003f0f070 */
[----:B------:R1:W-:Y:S04]  /*16d00*/  @!P3 LDGSTS.E.BYPASS.LTC128B.128 [R0+0x11c00], desc[UR56][R2.64+0x40], !P1 ;  /* 0x11c000400200bfae */ /* 0x0003e8000c901d78 */
[----:B------:R1:W-:Y:S01]  /*16d10*/  @!P3 LDGSTS.E.BYPASS.LTC128B.128 [R0+0x14c00], desc[UR56][R2.64+0x80], !P2 ;  /* 0x14c000800200bfae */ /* 0x0003e2000d101d78 */
[----:B------:R-:W-:-:S05]  /*16d20*/  NOP ;  /* 0x0000000000007918 */ /* 0x000fca0000000000 */
.L_x_1208:
        /* <DEDUP_REMOVED lines=18> */
.L_x_1289:
[----:B------:R-:W-:Y:S05]  /*16e50*/  BSYNC B0 ;  /* 0x0000000000007941 */ /* 0x000fea0003800000 */
.L_x_1209:
        /* <DEDUP_REMOVED lines=8> */
[----:B------:R-:W-:Y:S01]  /*16ee0*/  IMAD.MOV.U32 R10, RZ, RZ, R23 ;  /* 0x000000ffff0a7224 */ /* 0x000fe200078e0017 */
[----:B------:R1:W-:Y:S01]  /*16ef0*/  STL [R1], R22 ;  /* 0x0000001601007387 */ /* 0x0003e20000100800 */
[----:B------:R-:W-:Y:S02]  /*16f00*/  IMAD.MOV.U32 R20, RZ, RZ, R29 ;  /* 0x000000ffff147224 */ /* 0x000fe400078e001d */
[----:B0-----:R-:W-:-:S05]  /*16f10*/  IMAD.SHL.U32 R4, R2, 0x8, RZ ;  /* 0x0000000802047824 */ /* 0x001fca00078e00ff */
[----:B------:R-:W-:-:S04]  /*16f20*/  LOP3.LUT R4, R4, 0x18, RZ, 0xc0, !PT ;  /* 0x0000001804047812 */ /* 0x000fc800078ec0ff */
[C---:B------:R-:W-:Y:S02]  /*16f30*/  LOP3.LUT R3, R4.reuse, 0x20, RZ, 0xfc, !PT ;  /* 0x0000002004037812 */ /* 0x040fe400078efcff */
[C---:B------:R-:W-:Y:S02]  /*16f40*/  LOP3.LUT R2, R4.reuse, 0x40, RZ, 0xfc, !PT ;  /* 0x0000004004027812 */ /* 0x040fe400078efcff */
[----:B------:R-:W-:Y:S02]  /*16f50*/  ISETP.GE.AND P3, PT, R4, UR4, PT ;  /* 0x0000000404007c0c */ /* 0x000fe4000bf66270 */
[----:B------:R-:W-:Y:S02]  /*16f60*/  ISETP.GE.AND P2, PT, R3, UR4, PT ;  /* 0x0000000403007c0c */ /* 0x000fe4000bf46270 */
[----:B-1----:R-:W-:-:S13]  /*16f70*/  ISETP.GE.AND P1, PT, R2, UR4, PT ;  /* 0x0000000402007c0c */ /* 0x002fda000bf26270 */
.L_x_1225:
[----:B------:R-:W2:Y:S01]  /*16f80*/  LDL R8, [R1+0x10] ;  /* 0x0000100001087983 */ /* 0x000ea20000100800 */
[----:B------:R-:W0:Y:S03]  /*16f90*/  LDC R4, c[0x0][0x430] ;  /* 0x00010c00ff047b82 */ /* 0x000e260000000800 */
[----:B------:R-:W3:Y:S04]  /*16fa0*/  LDL R7, [R1+0x14] ;  /* 0x0000140001077983 */ /* 0x000ee80000100800 */
[----:B------:R-:W4:Y:S01]  /*16fb0*/  LDL R6, [R1+0x4] ;  /* 0x0000040001067983 */ /* 0x000f220000100800 */
[----:B------:R-:W1:Y:S01]  /*16fc0*/  S2R R2, SR_TID.X ;  /* 0x0000000000027919 */ /* 0x000e620000002100 */
        /* <DEDUP_REMOVED lines=26> */
[----:B------:R-:W-:Y:S02]  /*17170*/  IMAD.U32 R6, RZ, RZ, UR36 ;  /* 0x00000024ff067e24 */ /* 0x000fe4000f8e00ff */
[----:B------:R-:W-:-:S03]  /*17180*/  VIADD R23, R10, 0x1 ;  /* 0x000000010a177836 */ /* 0x000fc60000000000 */
[----:B------:R-:W-:Y:S02]  /*17190*/  ISETP.NE.AND P4, PT, R6, 0x3, PT ;  /* 0x000000030600780c */ /* 0x000fe40003f85270 */
[----:B------:R-:W-:-:S04]  /*171a0*/  ISETP.NE.AND P0, PT, R23, 0x2, PT ;  /* 0x000000021700780c */ /* 0x000fc80003f05270 */
[----:B------:R-:W-:Y:S01]  /*171b0*/  SEL R29, RZ, 0x1, P0 ;  /* 0x00000001ff1d7807 */ /* 0x000fe20000000000 */
[----:B------:R-:W-:Y:S01]  /*171c0*/  IMAD.MOV.U32 R22, RZ, RZ, R0 ;  /* 0x000000ffff167224 */ /* 0x000fe200078e0000 */
[----:B------:R-:W-:Y:S02]  /*171d0*/  SEL R23, R23, RZ, P0 ;  /* 0x000000ff17177207 */ /* 0x000fe40000000000 */
[----:B------:R-:W-:Y:S02]  /*171e0*/  LOP3.LUT R29, R20, R29, RZ, 0x3c, !PT ;  /* 0x0000001d141d7212 */ /* 0x000fe400078e3cff */
[----:B--2---:R-:W-:Y:S01]  /*171f0*/  SHF.R.S32.HI R28, RZ, 0x1f, R7 ;  /* 0x0000001fff1c7819 */ /* 0x004fe20000011407 */
[----:B------:R-:W-:Y:S06]  /*17200*/  @!P4 BRA `(.L_x_1213) ;  /* 0x000000000004c947 */ /* 0x000fec0003800000 */
[----:B------:R-:W-:Y:S01]  /*17210*/  BPT.TRAP 0x1 ;  /* 0x000000040000795c */ /* 0x000fe20000300000 */
.L_x_1213:
[----:B------:R-:W-:Y:S01]  /*17220*/  IMAD R5, R23, 0x8, R17 ;  /* 0x0000000817057824 */ /* 0x000fe200078e0211 */
[----:B------:R-:W-:Y:S01]  /*17230*/  SHF.L.U32 R0, R29, 0x1f, RZ ;  /* 0x0000001f1d007819 */ /* 0x000fe200000006ff */
[----:B------:R-:W-:Y:S03]  /*17240*/  BSSY B1, `(.L_x_1214) ;  /* 0x0000003000017945 */ /* 0x000fe60003800000 */
[----:B------:R-:W0:Y:S02]  /*17250*/  SYNCS.PHASECHK.TRANS64.TRYWAIT P0, [R5+URZ+0x2d840], R0 ;  /* 0x02d84000050075a7 */ /* 0x000e24000800017f */
[----:B0-----:R-:W-:Y:S05]  /*17260*/  @!P0 BRA `(.L_x_1215) ;  /* 0x0000003800588947 */ /* 0x001fea0003800000 */
.L_x_1290:
[----:B------:R-:W-:Y:S05]  /*17270*/  BSYNC B1 ;  /* 0x0000000000017941 */ /* 0x000fea0003800000 */
.L_x_1214:
        /* <DEDUP_REMOVED lines=57> */
.L_x_1300:
        /* <DEDUP_REMOVED lines=11> */
.L_x_1217:
        /* <DEDUP_REMOVED lines=11> */
.L_x_1218:
[----:B------:R1:W-:Y:S01]  /*17770*/  SYNCS.ARRIVE.TRANS64.A1T0 RZ, [R5+URZ+0x2d830], RZ ;  /* 0x02d830ff05ff79a7 */ /* 0x0003e2000810003f */
[----:B------:R-:W-:Y:S05]  /*17780*/  @!P5 BRA `(.L_x_1219) ;  /* 0x000000000004d947 */ /* 0x000fea0003800000 */
[----:B------:R-:W-:Y:S01]  /*17790*/  BPT.TRAP 0x1 ;  /* 0x000000040000795c */ /* 0x000fe20000300000 */
.L_x_1219:
[----:B------:R-:W-:Y:S01]  /*177a0*/  SHF.L.U32 R2, R20, 0x1f, RZ ;  /* 0x0000001f14027819 */ /* 0x000fe200000006ff */
[----:B-1----:R-:W-:Y:S01]  /*177b0*/  IMAD R5, R10, 0x8, R17 ;  /* 0x000000080a057824 */ /* 0x002fe200078e0211 */
[----:B------:R-:W-:Y:S03]  /*177c0*/  BSSY B1, `(.L_x_1220) ;  /* 0x0000003000017945 */ /* 0x000fe60003800000 */
[----:B------:R-:W1:Y:S02]  /*177d0*/  SYNCS.PHASECHK.TRANS64.TRYWAIT P0, [R5+URZ+0x2d860], R2 ;  /* 0x02d86002050075a7 */ /* 0x000e64000800017f */
[----:B-1----:R-:W-:Y:S05]  /*177e0*/  @!P0 BRA `(.L_x_1221) ;  /* 0x0000003800608947 */ /* 0x002fea0003800000 */
.L_x_1301:
[----:B------:R-:W-:Y:S05]  /*177f0*/  BSYNC B1 ;  /* 0x0000000000017941 */ /* 0x000fea0003800000 */
.L_x_1220:
[----:B------:R-:W2:Y:S04]  /*17800*/  LDL R11, [R1+0x8] ;  /* 0x00000800010b7983 */ /* 0x000ea80000100800 */
[----:B0-----:R-:W2:Y:S01]  /*17810*/  LDL.LU R6, [R1] ;  /* 0x0000000001067983 */ /* 0x001ea20000300800 */
[----:B------:R-:W0:Y:S01]  /*17820*/  S2R R12, SR_TID.X ;  /* 0x00000000000c7919 */ /* 0x000e220000002100 */
[----:B------:R-:W-:Y:S01]  /*17830*/  UMOV UR4, 0xffffffff ;  /* 0xffffffff00047882 */ /* 0x000fe20000000000 */
[C---:B0-----:R-:W-:Y:S01]  /*17840*/  IMAD.SHL.U32 R4, R12.reuse, 0x8, RZ ;  /* 0x000000080c047824 */ /* 0x041fe200078e00ff */
[C---:B------:R-:W-:Y:S01]  /*17850*/  LOP3.LUT R3, R12.reuse, 0x7f, RZ, 0xc0, !PT ;  /* 0x0000007f0c037812 */ /* 0x040fe200078ec0ff */
[----:B------:R-:W-:-:S03]  /*17860*/  IMAD.SHL.U32 R8, R12, 0x8, RZ ;  /* 0x000000080c087824 */ /* 0x000fc600078e00ff */
[----:B------:R-:W-:-:S04]  /*17870*/  LOP3.LUT R4, R4, 0xd8, RZ, 0xc0, !PT ;  /* 0x000000d804047812 */ /* 0x000fc800078ec0ff */
[----:B------:R-:W-:Y:S02]  /*17880*/  LOP3.LUT R4, R4, 0x18, R12, 0x78, !PT ;  /* 0x0000001804047812 */ /* 0x000fe400078e780c */
[----:B------:R-:W-:Y:S02]  /*17890*/  SHF.R.U32.HI R3, RZ, 0x2, R3 ;  /* 0x00000002ff037819 */ /* 0x000fe40000011603 */
[----:B------:R-:W-:-:S05]  /*178a0*/  LOP3.LUT R4, R4, 0x320, R8, 0xf8, !PT ;  /* 0x0000032004047812 */ /* 0x000fca00078ef808 */
[----:B------:R-:W-:Y:S02]  /*178b0*/  IMAD R4, R10, 0x3000, R4 ;  /* 0x000030000a047824 */ /* 0x000fe400078e0204 */
[----:B--2---:R-:W-:-:S04]  /*178c0*/  IMAD R6, R6, -0x80, R11 ;  /* 0xffffff8006067824 */ /* 0x004fc800078e020b */
[----:B------:R-:W-:Y:S01]  /*178d0*/  IMAD.IADD R6, R6, 0x1, -R3 ;  /* 0x0000000106067824 */ /* 0x000fe200078e0a03 */
        /* <DEDUP_REMOVED lines=35> */
.L_x_1311:
        /* <DEDUP_REMOVED lines=29> */
.L_x_1223:
[----:B------:R-:W-:Y:S02]  /*17ce0*/  PLOP3.LUT P4, PT, P4, P0, PT, 0xa2, 0x0 ;  /* 0x000000000000781c */ /* 0x000fe40002781472 */
[----:B------:R-:W-:-:S08]  /*17cf0*/  @P0 R2UR P4, UR4, R5 ;  /* 0x00000000050402ca */ /* 0x000fd00000080000 */
[----:B------:R-:W-:-:S05]  /*17d00*/  @P0 PLOP3.LUT P0, PT, P4, PT, PT, 0x80, 0x0 ;  /* 0x000000000000081c */ /* 0x000fca000270f070 */
[----:B------:R-:W-:Y:S01]  /*17d10*/  @!P4 SYNCS.ARRIVE.TRANS64.RED.A0T1 RZ, [UR4+0x2d850], RZ ;  /* 0x02d850ffffffc9a7 */ /* 0x000fe20008200404 */
[----:B------:R-:W-:Y:S07]  /*17d20*/  @!P4 ARRIVES.LDGSTSBAR.64.TRANSCNT [UR4+0x2d850] ;  /* 0x02d85000ff00c9b0 */ /* 0x000fee0008000a84 */
[----:B------:R-:W-:Y:S05]  /*17d30*/  @P0 BRA.U.ANY `(.L_x_1223) ;  /* 0xfffffffd00e80947 */ /* 0x000fea000393ffff */
[----:B------:R-:W-:Y:S01]  /*17d40*/  NOP ;  /* 0x0000000000007918 */ /* 0x000fe20000000000 */
[----:B------:R-:W-:Y:S02]  /*17d50*/  IMAD.U32 R2, RZ, RZ, UR36 ;  /* 0x00000024ff027e24 */ /* 0x000fe4000f8e00ff */
[----:B------:R-:W-:-:S03]  /*17d60*/  IMAD.MOV.U32 R19, RZ, RZ, R0 ;  /* 0x000000ffff137224 */ /* 0x000fc600078e0000 */
[----:B------:R-:W-:-:S13]  /*17d70*/  ISETP.NE.AND P5, PT, R2, 0x3, PT ;  /* 0x000000030200780c */ /* 0x000fda0003fa5270 */
[----:B------:R-:W-:Y:S05]  /*17d80*/  @!P5 BRA `(.L_x_1224) ;  /* 0x000000000004d947 */ /* 0x000fea0003800000 */
[----:B------:R-:W-:Y:S01]  /*17d90*/  BPT.TRAP 0x1 ;  /* 0x000000040000795c */ /* 0x000fe20000300000 */
.L_x_1224:
        /* <DEDUP_REMOVED lines=8> */
.L_x_1212:
[----:B------:R-:W-:Y:S05]  /*17e20*/  BSYNC B0 ;  /* 0x0000000000007941 */ /* 0x000fea0003800000 */
.L_x_1211:
        /* <DEDUP_REMOVED lines=17> */
.L_x_1227:
[----:B------:R-:W-:Y:S05]  /*17f40*/  BSYNC B0 ;  /* 0x0000000000007941 */ /* 0x000fea0003800000 */
.L_x_1226:
[----:B------:R-:W-:-:S05]  /*17f50*/  IMAD.U32 R0, RZ, RZ, UR36 ;  /* 0x00000024ff007e24 */ /* 0x000fca000f8e00ff */
[----:B------:R-:W-:-:S13]  /*17f60*/  ISETP.NE.AND P0, PT, R0, 0x3, PT ;  /* 0x000000030000780c */ /* 0x000fda0003f05270 */
[----:B------:R-:W-:Y:S05]  /*17f70*/  @!P0 BRA `(.L_x_1228) ;  /* 0x0000000000048947 */ /* 0x000fea0003800000 */
[----:B------:R-:W-:Y:S01]  /*17f80*/  BPT.TRAP 0x1 ;  /* 0x000000040000795c */ /* 0x000fe20000300000 */
.L_x_1228:
[----:B------:R-:W2:Y:S01]  /*17f90*/  LDL.LU R2, [R1+0x8] ;  /* 0x0000080001027983 */ /* 0x000ea20000300800 */
[----:B------:R-:W-:Y:S01]  /*17fa0*/  IMAD R0, R23, 0x8, R17 ;  /* 0x0000000817007824 */ /* 0x000fe200078e0211 */
[----:B------:R-:W-:Y:S01]  /*17fb0*/  SHF.L.U32 R3, R29, 0x1f, RZ ;  /* 0x0000001f1d037819 */ /* 0x000fe200000006ff */
[----:B------:R-:W-:Y:S03]  /*17fc0*/  BSSY B0, `(.L_x_1229) ;  /* 0x0000004000007945 */ /* 0x000fe60003800000 */
[----:B------:R-:W1:Y:S01]  /*17fd0*/  SYNCS.PHASECHK.TRANS64.TRYWAIT P0, [R0+URZ+0x2d860], R3 ;  /* 0x02d86003000075a7 */ /* 0x000e62000800017f */
[----:B--2---:R-:W-:Y:S01]  /*17fe0*/  IMAD R6, R22, -0x80, R2 ;  /* 0xffffff8016067824 */ /* 0x004fe200078e0202 */
[----:B-1----:R-:W-:Y:S06]  /*17ff0*/  @!P0 BRA `(.L_x_1230) ;  /* 0x0000003400d48947 */ /* 0x002fec0003800000 */
.L_x_1312:
[----:B------:R-:W-:Y:S05]  /*18000*/  BSYNC B0 ;  /* 0x0000000000007941 */ /* 0x000fea0003800000 */
.L_x_1229:
        /* <DEDUP_REMOVED lines=56> */
.L_x_1322:
        /* <DEDUP_REMOVED lines=13> */
.L_x_1232:
        /* <DEDUP_REMOVED lines=11> */
.L_x_1233:
[----:B------:R-:W-:Y:S01]  /*18510*/  VIADD R23, R23, 0x1 ;  /* 0x0000000117177836 */ /* 0x000fe20000000000 */
[----:B------:R0:W-:Y:S04]  /*18520*/  SYNCS.ARRIVE.TRANS64.A1T0 RZ, [R0+URZ+0x2d850], RZ ;  /* 0x02d850ff00ff79a7 */ /* 0x0001e8000810003f */
[----:B------:R-:W-:-:S04]  /*18530*/  ISETP.NE.AND P0, PT, R23, 0x2, PT ;  /* 0x000000021700780c */ /* 0x000fc80003f05270 */
[----:B0-----:R-:W-:Y:S02]  /*18540*/  SEL R0, RZ, 0x1, P0 ;  /* 0x00000001ff007807 */ /* 0x001fe40000000000 */
[----:B------:R-:W-:Y:S02]  /*18550*/  SEL R23, R23, RZ, P0 ;  /* 0x000000ff17177207 */ /* 0x000fe40000000000 */
[----:B------:R-:W-:-:S07]  /*18560*/  LOP3.LUT R29, R29, R0, RZ, 0x3c, !PT ;  /* 0x000000001d1d7212 */ /* 0x000fce00078e3cff */
.L_x_1192:
[----:B------:R-:W-:Y:S05]  /*18570*/  BSYNC B7 ;  /* 0x0000000000077941 */ /* 0x000fea0003800000 */
.L_x_1190:
[----:B------:R-:W-:-:S13]  /*18580*/  LOP3.LUT P0, RZ, R16, 0x80, RZ, 0xc0, !PT ;  /* 0x0000008010ff7812 */ /* 0x000fda000780c0ff */
[----:B------:R-:W-:Y:S05]  /*18590*/  @!P0 BRA `(.L_x_1234) ;  /* 0x0000000000248947 */ /* 0x000fea0003800000 */
[----:B------:R-:W-:Y:S05]  /*185a0*/  WARPSYNC.ALL ;  /* 0x0000000000007948 */ /* 0x000fea0003800000 */
[----:B------:R-:W0:Y:S08]  /*185b0*/  S2UR UR5, SR_CgaCtaId ;  /* 0x00000000000579c3 */ /* 0x000e300000008800 */
[----:B------:R-:W-:Y:S06]  /*185c0*/  BAR.SYNC.DEFER_BLOCKING 0x5, 0x200 ;  /* 0x0148000000007b1d */ /* 0x000fec0000010000 */
[----:B------:R-:W-:-:S02]  /*185d0*/  UMOV UR4, 0x400 ;  /* 0x0000040000047882 */ /* 0x000fc40000000000 */
[----:B0-----:R-:W-:-:S06]  /*185e0*/  ULEA UR4, UR5, UR4, 0x18 ;  /* 0x0000000405047291 */ /* 0x001fcc000f8ec03f */
[----:B------:R-:W-:-:S05]  /*185f0*/  IMAD.U32 R17, RZ, RZ, UR4 ;  /* 0x00000004ff117e24 */ /* 0x000fca000f8e00ff */
[----:B------:R0:W1:Y:S01]  /*18600*/  LDS.128 R24, [R17+0x2d8d0] ;  /* 0x02d8d00011187984 */ /* 0x0000620000000c00 */
[----:B------:R-:W-:Y:S06]  /*18610*/  BAR.ARV 0x4, 0x200 ;  /* 0x0108000000007b1d */ /* 0x000fec0000002000 */
[----:B------:R-:W-:Y:S05]  /*18620*/  BRA `(.L_x_1235) ;  /* 0x0000000c00d87947 */ /* 0x000fea0003800000 */
.L_x_1234:
        /* <DEDUP_REMOVED lines=15> */
[C---:B------:R-:W-:Y:S01]  /*18720*/  ISETP.GE.U32.AND P2, PT, R8.reuse, 0x2, PT ;  /* 0x000000020800780c */ /* 0x040fe20003f46070 */
[----:B------:R-:W-:Y:S01]  /*18730*/  IMAD.MOV.U32 R5, RZ, RZ, RZ ;  /* 0x000000ffff057224 */ /* 0x000fe200078e00ff */
[C---:B------:R-:W-:Y:S01]  /*18740*/  ISETP.GE.U32.AND P3, PT, R8.reuse, 0x4, PT ;  /* 0x000000040800780c */ /* 0x040fe20003f66070 */
[----:B------:R-:W-:Y:S01]  /*18750*/  SHFL.IDX PT, R0, R24, RZ, 0x1f ;  /* 0x00001fff18007589 */ /* 0x000fe200000e0000 */
[C---:B------:R-:W-:Y:S02]  /*18760*/  ISETP.GE.U32.AND P4, PT, R8.reuse, 0x8, PT ;  /* 0x000000080800780c */ /* 0x040fe40003f86070 */
[----:B------:R-:W-:Y:S01]  /*18770*/  ISETP.GE.U32.AND P5, PT, R8, 0x10, PT ;  /* 0x000000100800780c */ /* 0x000fe20003fa6070 */
[----:B------:R0:W-:Y:S02]  /*18780*/  SHFL.IDX PT, R6, R24, 0x1, 0x1f ;  /* 0x00201f0018067f89 */ /* 0x0001e400000e0000 */
[----:B0-----:R-:W-:-:S02]  /*18790*/  IMAD.MOV.U32 R24, RZ, RZ, RZ ;  /* 0x000000ffff187224 */ /* 0x001fc400078e00ff */
[----:B--2---:R-:W-:Y:S02]  /*187a0*/  @!P1 IMAD.MOV.U32 R25, RZ, RZ, R7 ;  /* 0x000000ffff199224 */ /* 0x004fe400078e0007 */
        /* <DEDUP_REMOVED lines=19> */
.L_x_1332:
[----:B------:R-:W-:Y:S02]  /*188e0*/  ULDC UR4, c[0x0][0xc38] ;  /* 0x00030e0000047ab9 */ /* 0x000fe40000000800 */
[----:B------:R-:W-:-:S04]  /*188f0*/  IMAD.U32 R4, RZ, RZ, UR4 ;  /* 0x00000004ff047e24 */ /* 0x000fc8000f8e00ff */
[----:B-1----:R-:W-:-:S04]  /*18900*/  IMAD R3, R14, R4, RZ ;  /* 0x000000040e037224 */ /* 0x002fc800078e02ff */
[----:B------:R-:W-:-:S05]  /*18910*/  IMAD.IADD R6, R6, 0x1, R3 ;  /* 0x0000000106067824 */ /* 0x000fca00078e0203 */
[----:B------:R-:W-:-:S13]  /*18920*/  ISETP.GT.AND P6, PT, R6, R0, PT ;  /* 0x000000000600720c */ /* 0x000fda0003fc4270 */
[----:B------:R-:W-:Y:S05]  /*18930*/  @P6 BRA `(.L_x_1237) ;  /* 0x0000000000a46947 */ /* 0x000fea0003800000 */
.L_x_1240:
[----:B0-----:R-:W0:Y:S01]  /*18940*/  LDC R2, c[0x0][0xc3c] ;  /* 0x00030f00ff027b82 */ /* 0x001e220000000800 */
[----:B------:R-:W-:-:S05]  /*18950*/  VIADD R27, R27, 0x1f ;  /* 0x0000001f1b1b7836 */ /* 0x000fca0000000000 */
[----:B0-----:R-:W-:-:S13]  /*18960*/  ISETP.GE.AND P6, PT, R27, R2, PT ;  /* 0x000000021b00720c */ /* 0x001fda0003fc6270 */
[----:B------:R-:W-:Y:S05]  /*18970*/  @P6 BRA `(.L_x_1238) ;  /* 0x0000000800c06947 */ /* 0x000fea0003800000 */
[----:B------:R-:W0:Y:S01]  /*18980*/  S2R R3, SR_TID.X ;  /* 0x0000000000037919 */ /* 0x000e220000002100 */
[----:B------:R-:W-:Y:S01]  /*18990*/  IMAD.MOV.U32 R25, RZ, RZ, RZ ;  /* 0x000000ffff197224 */ /* 0x000fe200078e00ff */
[----:B0-----:R-:W-:-:S05]  /*189a0*/  LOP3.LUT R3, R3, 0x1f, RZ, 0xc0, !PT ;  /* 0x0000001f03037812 */ /* 0x001fca00078ec0ff */
[----:B------:R-:W-:-:S05]  /*189b0*/  IMAD.IADD R7, R27, 0x1, R3 ;  /* 0x000000011b077824 */ /* 0x000fca00078e0203 */
[----:B------:R-:W-:-:S13]  /*189c0*/  ISETP.GE.OR P6, PT, R7, R2, !P0 ;  /* 0x000000020700720c */ /* 0x000fda00047c6670 */
[----:B------:R-:W0:Y:S08]  /*189d0*/  @!P6 LDC.64 R2, c[0x0][0xc80] ;  /* 0x00032000ff02eb82 */ /* 0x000e300000000a00 */
[----:B------:R-:W1:Y:S01]  /*189e0*/  @!P6 LDC.64 R4, c[0x0][0xc78] ;  /* 0x00031e00ff04eb82 */ /* 0x000e620000000a00 */
[----:B0-----:R-:W-:-:S05]  /*189f0*/  @!P6 IMAD.WIDE R2, R7, 0x4, R2 ;  /* 0x000000040702e825 */ /* 0x001fca00078e0202 */
[----:B------:R1:W2:Y:S02]  /*18a00*/  @!P6 LDG.E R25, desc[UR56][R2.64] ;  /* 0x000000380219e981 */ /* 0x0002a4000c1e1900 */
[----:B-1----:R-:W-:-:S04]  /*18a10*/  @!P6 IMAD.WIDE R2, R7, 0x4, R4 ;  /* 0x000000040702e825 */ /* 0x002fc800078e0204 */
[----:B------:R-:W-:-:S06]  /*18a20*/  IMAD.MOV.U32 R5, RZ, RZ, RZ ;  /* 0x000000ffff057224 */ /* 0x000fcc00078e00ff */
        /* <DEDUP_REMOVED lines=20> */
.L_x_1340:
[----:B------:R-:W-:Y:S02]  /*18b70*/  ULDC UR4, c[0x0][0xc38] ;  /* 0x00030e0000047ab9 */ /* 0x000fe40000000800 */
[----:B------:R-:W-:-:S04]  /*18b80*/  IMAD.U32 R4, RZ, RZ, UR4 ;  /* 0x00000004ff047e24 */ /* 0x000fc8000f8e00ff */
[----:B-1----:R-:W-:-:S04]  /*18b90*/  IMAD R3, R14, R4, RZ ;  /* 0x000000040e037224 */ /* 0x002fc800078e02ff */
[----:B------:R-:W-:-:S05]  /*18ba0*/  IMAD.IADD R6, R3, 0x1, R6 ;  /* 0x0000000103067824 */ /* 0x000fca00078e0206 */
[----:B------:R-:W-:-:S13]  /*18bb0*/  ISETP.GT.AND P6, PT, R6, R0, PT ;  /* 0x000000000600720c */ /* 0x000fda0003fc4270 */
[----:B------:R-:W-:Y:S05]  /*18bc0*/  @!P6 BRA `(.L_x_1240) ;  /* 0xfffffffc005ce947 */ /* 0x000fea000383ffff */
.L_x_1237:
[----:B------:R-:W-:Y:S01]  /*18bd0*/  IMAD.IADD R6, R6, 0x1, -R3 ;  /* 0x0000000106067824 */ /* 0x000fe200078e0a03 */
[----:B------:R-:W-:-:S03]  /*18be0*/  UMOV UR4, 0xffffffff ;  /* 0xffffffff00047882 */ /* 0x000fc60000000000 */
[----:B------:R-:W-:-:S05]  /*18bf0*/  IMAD R3, R2, R4, R6 ;  /* 0x0000000402037224 */ /* 0x000fca00078e0206 */
[----:B------:R-:W-:Y:S01]  /*18c00*/  ISETP.GT.AND P6, PT, R3, R0, PT ;  /* 0x000000000300720c */ /* 0x000fe20003fc4270 */
[----:B------:R-:W-:-:S12]  /*18c10*/  BRA.DIV UR4, `(.L_x_1241) ;  /* 0x0000003a04407947 */ /* 0x000fd8000b800000 */
[----:B------:R-:W-:-:S04]  /*18c20*/  VOTE.ANY R3, PT, !P6 ;  /* 0x0000000000037806 */ /* 0x000fc800070e0100 */
[----:B------:R-:W1:Y:S02]  /*18c30*/  POPC R7, R3 ;  /* 0x0000000300077309 */ /* 0x000e640000000000 */
[----:B-1----:R1:W2:Y:S01]  /*18c40*/  SHFL.IDX PT, R25, R25, R7, 0x1f ;  /* 0x00001f0719197589 */ /* 0x0022a200000e0000 */
[----:B------:R-:W-:-:S03]  /*18c50*/  IMAD.IADD R27, R7, 0x1, R27 ;  /* 0x00000001071b7824 */ /* 0x000fc600078e021b */
[----:B------:R1:W3:Y:S04]  /*18c60*/  SHFL.IDX PT, R5, R5, R7, 0x1f ;  /* 0x00001f0705057589 */ /* 0x0002e800000e0000 */
.L_x_1345:
[----:B------:R-:W-:-:S13]  /*18c70*/  ISETP.NE.AND P0, PT, R3, RZ, PT ;  /* 0x000000ff0300720c */ /* 0x000fda0003f05270 */
[----:B------:R-:W-:Y:S05]  /*18c80*/  @!P0 BRA `(.L_x_1242) ;  /* 0x0000000000108947 */ /* 0x000fea0003800000 */
[----:B------:R-:W-:Y:S01]  /*18c90*/  UMOV UR4, 0xffffffff ;  /* 0xffffffff00047882 */ /* 0x000fe20000000000 */
[----:B------:R-:W-:Y:S02]  /*18ca0*/  VIADD R12, R7, 0xffffffff ;  /* 0xffffffff070c7836 */ /* 0x000fe40000000000 */
[----:B------:R-:W-:Y:S05]  /*18cb0*/  BRA.DIV UR4, `(.L_x_1243) ;  /* 0x0000003a04787947 */ /* 0x000fea000b800000 */
[----:B------:R4:W0:Y:S02]  /*18cc0*/  SHFL.IDX PT, R24, R2, R12, 0x1f ;  /* 0x00001f0c02187589 */ /* 0x00082400000e0000 */
.L_x_1242:
[----:B---3--:R-:W-:Y:S01]  /*18cd0*/  ISETP.NE.AND P0, PT, R5, 0x1, PT ;  /* 0x000000010500780c */ /* 0x008fe20003f05270 */
[----:B0-----:R-:W-:-:S04]  /*18ce0*/  IMAD R24, R24, R4, R6 ;  /* 0x0000000418187224 */ /* 0x001fc800078e0206 */
[----:B------:R-:W-:-:S08]  /*18cf0*/  IMAD.IADD R0, R0, 0x1, -R24 ;  /* 0x0000000100007824 */ /* 0x000fd000078e0a18 */
[----:B------:R-:W-:Y:S05]  /*18d00*/  @!P0 BRA `(.L_x_1244) ;  /* 0x0000000000dc8947 */ /* 0x000fea0003800000 */
[----:B--2---:R-:W-:Y:S01]  /*18d10*/  IABS R4, R25 ;  /* 0x0000001900047213 */ /* 0x004fe20000000000 */
[----:B----4-:R-:W-:Y:S01]  /*18d20*/  IMAD.MOV.U32 R2, RZ, RZ, RZ ;  /* 0x000000ffff027224 */ /* 0x010fe200078e00ff */
[----:B------:R-:W-:Y:S02]  /*18d30*/  IABS R6, R5 ;  /* 0x0000000500067213 */ /* 0x000fe40000000000 */
[----:B-1----:R-:W0:Y:S08]  /*18d40*/  I2F.RP R7, R4 ;  /* 0x0000000400077306 */ /* 0x002e300000209400 */
[----:B------:R-:W-:Y:S08]  /*18d50*/  I2F.RP R10, R6 ;  /* 0x00000006000a7306 */ /* 0x000ff00000209400 */
[----:B0-----:R-:W0:Y:S02]  /*18d60*/  MUFU.RCP R7, R7 ;  /* 0x0000000700077308 */ /* 0x001e240000001000 */
[----:B0-----:R-:W-:Y:S01]  /*18d70*/  VIADD R8, R7, 0xffffffe ;  /* 0x0ffffffe07087836 */ /* 0x001fe20000000000 */
[----:B------:R-:W-:-:S05]  /*18d80*/  IABS R7, R25 ;  /* 0x0000001900077213 */ /* 0x000fca0000000000 */
[----:B------:R0:W1:Y:S02]  /*18d90*/  F2I.FTZ.U32.TRUNC.NTZ R3, R8 ;  /* 0x0000000800037305 */ /* 0x000064000021f000 */
[----:B0-----:R-:W-:Y:S01]  /*18da0*/  IABS R8, R0 ;  /* 0x0000000000087213 */ /* 0x001fe20000000000 */
[----:B-1----:R-:W-:-:S04]  /*18db0*/  IMAD.MOV R9, RZ, RZ, -R3 ;  /* 0x000000ffff097224 */ /* 0x002fc800078e0a03 */
[----:B------:R-:W-:-:S04]  /*18dc0*/  IMAD R9, R9, R4, RZ ;  /* 0x0000000409097224 */ /* 0x000fc800078e02ff */
[----:B------:R-:W-:Y:S02]  /*18dd0*/  IMAD.HI.U32 R3, R3, R9, R2 ;  /* 0x0000000903037227 */ /* 0x000fe400078e0002 */
[----:B------:R-:W0:Y:S02]  /*18de0*/  MUFU.RCP R2, R10 ;  /* 0x0000000a00027308 */ /* 0x000e240000001000 */
[----:B------:R-:W-:Y:S02]  /*18df0*/  IMAD.MOV R9, RZ, RZ, -R7 ;  /* 0x000000ffff097224 */ /* 0x000fe400078e0a07 */
[----:B------:R-:W-:-:S04]  /*18e00*/  IMAD.HI.U32 R7, R3, R8, RZ ;  /* 0x0000000803077227 */ /* 0x000fc800078e00ff */
[----:B------:R-:W-:-:S05]  /*18e10*/  IMAD R9, R7, R9, R8 ;  /* 0x0000000907097224 */ /* 0x000fca00078e0208 */
[----:B------:R-:W-:Y:S01]  /*18e20*/  ISETP.GT.U32.AND P1, PT, R4, R9, PT ;  /* 0x000000090400720c */ /* 0x000fe20003f24070 */
[----:B0-----:R-:W-:Y:S02]  /*18e30*/  VIADD R8, R2, 0xffffffe ;  /* 0x0ffffffe02087836 */ /* 0x001fe40000000000 */
[----:B------:R-:W-:Y:S02]  /*18e40*/  IMAD.MOV.U32 R2, RZ, RZ, RZ ;  /* 0x000000ffff027224 */ /* 0x000fe400078e00ff */
[----:B------:R-:W0:Y:S08]  /*18e50*/  F2I.FTZ.U32.TRUNC.NTZ R3, R8 ;  /* 0x0000000800037305 */ /* 0x000e30000021f000 */
[----:B------:R-:W-:-:S02]  /*18e60*/  @!P1 IMAD.IADD R9, R9, 0x1, -R4 ;  /* 0x0000000109099824 */ /* 0x000fc400078e0a04 */
[----:B------:R-:W-:Y:S01]  /*18e70*/  @!P1 VIADD R7, R7, 0x1 ;  /* 0x0000000107079836 */ /* 0x000fe20000000000 */
[----:B------:R-:W-:Y:S02]  /*18e80*/  ISETP.NE.AND P1, PT, R25, RZ, PT ;  /* 0x000000ff1900720c */ /* 0x000fe40003f25270 */
[----:B------:R-:W-:Y:S02]  /*18e90*/  ISETP.GE.U32.AND P0, PT, R9, R4, PT ;  /* 0x000000040900720c */ /* 0x000fe40003f06070 */
[----:B------:R-:W-:Y:S01]  /*18ea0*/  IABS R4, R5 ;  /* 0x0000000500047213 */ /* 0x000fe20000000000 */
[----:B0-----:R-:W-:-:S04]  /*18eb0*/  IMAD.MOV R9, RZ, RZ, -R3 ;  /* 0x000000ffff097224 */ /* 0x001fc800078e0a03 */
[----:B------:R-:W-:Y:S02]  /*18ec0*/  IMAD.MOV R4, RZ, RZ, -R4 ;  /* 0x000000ffff047224 */ /* 0x000fe400078e0a04 */
[----:B------:R-:W-:-:S04]  /*18ed0*/  IMAD R9, R9, R6, RZ ;  /* 0x0000000609097224 */ /* 0x000fc800078e02ff */
[----:B------:R-:W-:Y:S01]  /*18ee0*/  IMAD.HI.U32 R2, R3, R9, R2 ;  /* 0x0000000903027227 */ /* 0x000fe200078e0002 */
[----:B------:R-:W-:-:S03]  /*18ef0*/  LOP3.LUT R3, R0, R25, RZ, 0x3c, !PT ;  /* 0x0000001900037212 */ /* 0x000fc600078e3cff */
[----:B------:R-:W-:Y:S01]  /*18f00*/  @P0 VIADD R7, R7, 0x1 ;  /* 0x0000000107070836 */ /* 0x000fe20000000000 */
[----:B------:R-:W-:-:S13]  /*18f10*/  ISETP.GE.AND P2, PT, R3, RZ, PT ;  /* 0x000000ff0300720c */ /* 0x000fda0003f46270 */
[----:B------:R-:W-:Y:S01]  /*18f20*/  @!P2 IMAD.MOV R7, RZ, RZ, -R7 ;  /* 0x000000ffff07a224 */ /* 0x000fe200078e0a07 */
[----:B------:R-:W-:-:S04]  /*18f30*/  @!P1 LOP3.LUT R7, RZ, R25, RZ, 0x33, !PT ;  /* 0x00000019ff079212 */ /* 0x000fc800078e33ff */
[----:B------:R-:W-:-:S05]  /*18f40*/  IABS R3, R7 ;  /* 0x0000000700037213 */ /* 0x000fca0000000000 */
        /* <DEDUP_REMOVED lines=12> */
[--C-:B------:R-:W-:Y:S02]  /*19010*/  IMAD.MOV R4, RZ, RZ, -R2.reuse ;  /* 0x000000ffff047224 */ /* 0x100fe400078e0a02 */
[C---:B------:R-:W-:Y:S02]  /*19020*/  IMAD R26, R5.reuse, 0x1000000, R2 ;  /* 0x01000000051a7824 */ /* 0x040fe400078e0202 */
[--C-:B------:R-:W-:Y:S02]  /*19030*/  IMAD R5, R5, R4, R7.reuse ;  /* 0x0000000405057224 */ /* 0x100fe400078e0207 */
[----:B------:R-:W-:Y:S02]  /*19040*/  IMAD.MOV R2, RZ, RZ, -R7 ;  /* 0x000000ffff027224 */ /* 0x000fe400078e0a07 */
[----:B------:R-:W-:Y:S02]  /*19050*/  IMAD R26, R5, 0x10000, R26 ;  /* 0x00010000051a7824 */ /* 0x000fe400078e021a */
[----:B------:R-:W-:Y:S01]  /*19060*/  IMAD R2, R25, R2, R0 ;  /* 0x0000000219027224 */ /* 0x000fe200078e0200 */
[----:B------:R-:W-:Y:S06]  /*19070*/  BRA `(.L_x_1245) ;  /* 0x0000000000f47947 */ /* 0x000fec0003800000 */
.L_x_1244:
[----:B----4-:R-:W0:Y:S02]  /*19080*/  LDC.64 R2, c[0x0][0xc90] ;  /* 0x00032400ff027b82 */ /* 0x010e240000000a00 */
[----:B0-----:R-:W-:-:S05]  /*19090*/  IMAD.WIDE R2, R27, 0x4, R2 ;  /* 0x000000041b027825 */ /* 0x001fca00078e0202 */
[----:B-1----:R0:W2:Y:S02]  /*190a0*/  LDG.E R7, desc[UR56][R2.64] ;  /* 0x0000003802077981 */ /* 0x0020a4000c1e1900 */
[----:B0-----:R-:W-:Y:S02]  /*190b0*/  IMAD.MOV.U32 R2, RZ, RZ, RZ ;  /* 0x000000ffff027224 */ /* 0x001fe400078e00ff */
[----:B--2---:R-:W-:-:S05]  /*190c0*/  IMAD R5, R25, R7, RZ ;  /* 0x0000000719057224 */ /* 0x004fca00078e02ff */
[-C--:B------:R-:W-:Y:S02]  /*190d0*/  IABS R6, R5.reuse ;  /* 0x0000000500067213 */ /* 0x080fe40000000000 */
[----:B------:R-:W-:Y:S02]  /*190e0*/  IABS R10, R5 ;  /* 0x00000005000a7213 */ /* 0x000fe40000000000 */
[----:B------:R-:W0:Y:S08]  /*190f0*/  I2F.RP R8, R6 ;  /* 0x0000000600087306 */ /* 0x000e300000209400 */
[----:B0-----:R-:W0:Y:S02]  /*19100*/  MUFU.RCP R8, R8 ;  /* 0x0000000800087308 */ /* 0x001e240000001000 */
[----:B0-----:R-:W-:-:S02]  /*19110*/  VIADD R9, R8, 0xffffffe ;  /* 0x0ffffffe08097836 */ /* 0x001fc40000000000 */
[----:B------:R-:W-:-:S04]  /*19120*/  IMAD.MOV R8, RZ, RZ, -R10 ;  /* 0x000000ffff087224 */ /* 0x000fc800078e0a0a */
[----:B------:R-:W0:Y:S02]  /*19130*/  F2I.FTZ.U32.TRUNC.NTZ R3, R9 ;  /* 0x0000000900037305 */ /* 0x000e24000021f000 */
[----:B0-----:R-:W-:-:S04]  /*19140*/  IMAD.MOV R11, RZ, RZ, -R3 ;  /* 0x000000ffff0b7224 */ /* 0x001fc800078e0a03 */
[----:B------:R-:W-:-:S04]  /*19150*/  IMAD R11, R11, R6, RZ ;  /* 0x000000060b0b7224 */ /* 0x000fc800078e02ff */
[----:B------:R-:W-:Y:S01]  /*19160*/  IMAD.HI.U32 R3, R3, R11, R2 ;  /* 0x0000000b03037227 */ /* 0x000fe200078e0002 */
[----:B------:R-:W-:-:S05]  /*19170*/  IABS R2, R0 ;  /* 0x0000000000027213 */ /* 0x000fca0000000000 */
        /* <DEDUP_REMOVED lines=10> */
[----:B------:R-:W-:-:S04]  /*19220*/  IMAD.MOV.U32 R2, RZ, RZ, R3 ;  /* 0x000000ffff027224 */ /* 0x000fc800078e0003 */
[----:B------:R-:W-:Y:S01]  /*19230*/  @!P2 IMAD.MOV R2, RZ, RZ, -R2 ;  /* 0x000000ffff02a224 */ /* 0x000fe200078e0a02 */
[----:B------:R-:W-:-:S05]  /*19240*/  @!P1 LOP3.LUT R2, RZ, R5, RZ, 0x33, !PT ;  /* 0x00000005ff029212 */ /* 0x000fca00078e33ff */
[----:B------:R-:W-:Y:S02]  /*19250*/  IMAD R6, R7, R2, RZ ;  /* 0x0000000207067224 */ /* 0x000fe400078e02ff */
[----:B------:R-:W-:Y:S02]  /*19260*/  IMAD.MOV R2, RZ, RZ, -R2 ;  /* 0x000000ffff027224 */ /* 0x000fe400078e0a02 */
[----:B------:R-:W-:Y:S02]  /*19270*/  IMAD.MOV R3, RZ, RZ, -R6 ;  /* 0x000000ffff037224 */ /* 0x000fe400078e0a06 */
[----:B------:R-:W-:Y:S02]  /*19280*/  IMAD R5, R5, R2, R0 ;  /* 0x0000000205057224 */ /* 0x000fe400078e0200 */
[----:B------:R-:W-:Y:S01]  /*19290*/  IMAD.MOV.U32 R2, RZ, RZ, RZ ;  /* 0x000000ffff027224 */ /* 0x000fe200078e00ff */
[----:B------:R-:W-:-:S04]  /*192a0*/  VIADDMNMX R4, R3, R4, R7, PT ;  /* 0x0000000403047246 */ /* 0x000fc80003800107 */
[----:B------:R-:W-:-:S04]  /*192b0*/  IABS R7, R4 ;  /* 0x0000000400077213 */ /* 0x000fc80000000000 */
[----:B------:R-:W0:Y:S08]  /*192c0*/  I2F.RP R8, R7 ;  /* 0x0000000700087306 */ /* 0x000e300000209400 */
[----:B0-----:R-:W0:Y:S02]  /*192d0*/  MUFU.RCP R8, R8 ;  /* 0x0000000800087308 */ /* 0x001e240000001000 */
[----:B0-----:R-:W-:-:S06]  /*192e0*/  VIADD R3, R8, 0xffffffe ;  /* 0x0ffffffe08037836 */ /* 0x001fcc0000000000 */
[----:B------:R-:W0:Y:S02]  /*192f0*/  F2I.FTZ.U32.TRUNC.NTZ R3, R3 ;  /* 0x0000000300037305 */ /* 0x000e24000021f000 */
[----:B0-----:R-:W-:-:S04]  /*19300*/  IMAD.MOV R0, RZ, RZ, -R3 ;  /* 0x000000ffff007224 */ /* 0x001fc800078e0a03 */
[----:B------:R-:W-:Y:S01]  /*19310*/  IMAD R9, R0, R7, RZ ;  /* 0x0000000700097224 */ /* 0x000fe200078e02ff */
[----:B------:R-:W-:-:S03]  /*19320*/  IABS R0, R4 ;  /* 0x0000000400007213 */ /* 0x000fc60000000000 */
[----:B------:R-:W-:Y:S01]  /*19330*/  IMAD.HI.U32 R2, R3, R9, R2 ;  /* 0x0000000903027227 */ /* 0x000fe200078e0002 */
[----:B------:R-:W-:-:S03]  /*19340*/  IABS R9, R5 ;  /* 0x0000000500097213 */ /* 0x000fc60000000000 */
        /* <DEDUP_REMOVED lines=8> */
[----:B------:R-:W-:Y:S02]  /*193d0*/  LOP3.LUT R0, R5, R4, RZ, 0x3c, !PT ;  /* 0x0000000405007212 */ /* 0x000fe400078e3cff */
[----:B------:R-:W-:Y:S02]  /*193e0*/  IADD3 R5, R6, 0x1000000, R5 ;  /* 0x0100000006057810 */ /* 0x000fe40007ffe005 */
[----:B------:R-:W-:-:S07]  /*193f0*/  ISETP.GE.AND P2, PT, R0, RZ, PT ;  /* 0x000000ff0000720c */ /* 0x000fce0003f46270 */
[----:B------:R-:W-:-:S06]  /*19400*/  @P0 VIADD R2, R2, 0x1 ;  /* 0x0000000102020836 */ /* 0x000fcc0000000000 */
[----:B------:R-:W-:Y:S01]  /*19410*/  @!P2 IMAD.MOV R2, RZ, RZ, -R2 ;  /* 0x000000ffff02a224 */ /* 0x000fe200078e0a02 */
[----:B------:R-:W-:Y:S01]  /*19420*/  @!P1 LOP3.LUT R2, RZ, R4, RZ, 0x33, !PT ;  /* 0x00000004ff029212 */ /* 0x000fe200078e33ff */
[----:B------:R-:W-:-:S04]  /*19430*/  IMAD.MOV R4, RZ, RZ, -R4 ;  /* 0x000000ffff047224 */ /* 0x000fc800078e0a04 */
[----:B------:R-:W-:-:S07]  /*19440*/  IMAD R26, R2, R4, R5 ;  /* 0x00000004021a7224 */ /* 0x000fce00078e0205 */
.L_x_1245:
[----:B------:R-:W-:-:S05]  /*19450*/  LOP3.LUT R2, RZ, R2, RZ, 0x33, !PT ;  /* 0x00000002ff027212 */ /* 0x000fca00078e33ff */
[----:B------:R-:W-:Y:S01]  /*19460*/  IMAD.IADD R25, R25, 0x1, R2 ;  /* 0x0000000119197824 */ /* 0x000fe200078e0202 */
[----:B------:R-:W-:Y:S06]  /*19470*/  BRA `(.L_x_1246) ;  /* 0x00000000001c7947 */ /* 0x000fec0003800000 */
.L_x_1238:
[----:B------:R-:W-:Y:S01]  /*19480*/  UMOV UR4, URZ ;  /* 0x0000003f00047c82 */ /* 0x000fe20008000000 */
[----:B------:R-:W-:Y:S01]  /*19490*/  UMOV UR5, URZ ;  /* 0x0000003f00057c82 */ /* 0x000fe20008000000 */
[----:B------:R-:W-:Y:S01]  /*194a0*/  ULDC UR6, c[0x0][0xc3c] ;  /* 0x00030f0000067ab9 */ /* 0x000fe20000000800 */
[----:B------:R-:W-:Y:S02]  /*194b0*/  IMAD.MOV.U32 R24, RZ, RZ, R0 ;  /* 0x000000ffff187224 */ /* 0x000fe400078e0000 */
[----:B------:R-:W-:Y:S02]  /*194c0*/  IMAD.U32 R25, RZ, RZ, UR4 ;  /* 0x00000004ff197e24 */ /* 0x000fe4000f8e00ff */
[----:B------:R-:W-:Y:S02]  /*194d0*/  IMAD.U32 R26, RZ, RZ, UR5 ;  /* 0x00000005ff1a7e24 */ /* 0x000fe4000f8e00ff */
[----:B------:R-:W-:-:S07]  /*194e0*/  IMAD.U32 R27, RZ, RZ, UR6 ;  /* 0x00000006ff1b7e24 */ /* 0x000fce000f8e00ff */
.L_x_1246:
        /* <DEDUP_REMOVED lines=10> */
.L_x_1235:
[----:B------:R-:W-:Y:S02]  /*19590*/  ULDC UR4, c[0x0][0xc3c] ;  /* 0x00030f0000047ab9 */ /* 0x000fe40000000800 */
[----:B-1----:R-:W-:-:S13]  /*195a0*/  ISETP.GE.AND P0, PT, R27, UR4, PT ;  /* 0x000000041b007c0c */ /* 0x002fda000bf06270 */
[----:B------:R-:W-:Y:S05]  /*195b0*/  @!P0 BRA `(.L_x_1247) ;  /* 0xffffffb000088947 */ /* 0x000fea000383ffff */
[----:B------:R-:W-:Y:S05]  /*195c0*/  BSYNC B8 ;  /* 0x0000000000087941 */ /* 0x000fea0003800000 */
.L_x_1176:
        /* <DEDUP_REMOVED lines=12> */
.L_x_1348:
[----:B------:R-:W-:Y:S05]  /*19690*/  BSYNC B0 ;  /* 0x0000000000007941 */ /* 0x000fea0003800000 */
.L_x_1248:
[----:B------:R-:W-:-:S03]  /*196a0*/  UMOV UR4, 0xffffffff ;  /* 0xffffffff00047882 */ /* 0x000fc60000000000 */
[----:B------:R-:W-:Y:S05]  /*196b0*/  BRA.DIV UR4, `(.L_x_1250) ;  /* 0x0000003204347947 */ /* 0x000fea000b800000 */
[----:B0-----:R-:W0:Y:S02]  /*196c0*/  S2R R0, SR_TID.X ;  /* 0x0000000000007919 */ /* 0x001e240000002100 */
[----:B0-----:R-:W-:-:S04]  /*196d0*/  SHF.R.U32.HI R0, RZ, 0x5, R0 ;  /* 0x00000005ff007819 */ /* 0x001fc80000011600 */
[----:B------:R-:W-:-:S05]  /*196e0*/  LOP3.LUT R0, R0, 0x3, RZ, 0xc0, !PT ;  /* 0x0000000300007812 */ /* 0x000fca00078ec0ff */
[----:B------:R0:W1:Y:S02]  /*196f0*/  SHFL.IDX PT, R14, R0, RZ, 0x1f ;  /* 0x00001fff000e7589 */ /* 0x00006400000e0000 */
.L_x_1351:
[----:B-1----:R-:W-:Y:S01]  /*19700*/  ISETP.NE.AND P0, PT, R14, RZ, PT ;  /* 0x000000ff0e00720c */ /* 0x002fe20003f05270 */
[----:B------:R-:W-:-:S12]  /*19710*/  BSSY B0, `(.L_x_1251) ;  /* 0x0000024000007945 */ /* 0x000fd80003800000 */
[----:B------:R-:W-:Y:S05]  /*19720*/  @P0 BRA `(.L_x_1252) ;  /* 0x0000000000880947 */ /* 0x000fea0003800000 */
[----:B------:R-:W-:-:S03]  /*19730*/  UMOV UR4, 0xffffffff ;  /* 0xffffffff00047882 */ /* 0x000fc60000000000 */
[----:B------:R-:W-:Y:S05]  /*19740*/  BRA.DIV UR4, `(.L_x_1253) ;  /* 0x0000003204447947 */ /* 0x000fea000b800000 */
[----:B------:R-:W-:-:S13]  /*19750*/  ELECT P6, URZ, PT ;  /* 0x00000000003f782f */ /* 0x000fda00038c0000 */
.L_x_1354:
[----:B------:R-:W-:Y:S05]  /*19760*/  @!P6 BRA `(.L_x_1252) ;  /* 0x000000000078e947 */ /* 0x000fea0003800000 */
[----:B------:R-:W-:-:S06]  /*19770*/  ULOP3.LUT UR4, UR44, 0x2, URZ, 0xfc, !UPT ;  /* 0x000000022c047892 */ /* 0x000fcc000f8efc3f */
[----:B0-----:R-:W-:-:S05]  /*19780*/  IMAD.U32 R0, RZ, RZ, UR4 ;  /* 0x00000004ff007e24 */ /* 0x001fca000f8e00ff */
[----:B------:R-:W-:-:S13]  /*19790*/  ISETP.NE.AND P0, PT, R0, 0x3, PT ;  /* 0x000000030000780c */ /* 0x000fda0003f05270 */
[----:B------:R-:W-:Y:S05]  /*197a0*/  @!P0 BRA `(.L_x_1254) ;  /* 0x0000000000048947 */ /* 0x000fea0003800000 */
[----:B------:R-:W-:Y:S01]  /*197b0*/  BPT.TRAP 0x1 ;  /* 0x000000040000795c */ /* 0x000fe20000300000 */
.L_x_1254:
[----:B------:R-:W-:Y:S01]  /*197c0*/  IMAD R3, R23, 0x8, R5 ;  /* 0x0000000817037824 */ /* 0x000fe200078e0205 */
[----:B------:R-:W-:Y:S01]  /*197d0*/  SHF.L.U32 R2, R29, 0x1f, RZ ;  /* 0x0000001f1d027819 */ /* 0x000fe200000006ff */
[----:B------:R-:W-:-:S03]  /*197e0*/  VIADD R23, R23, 0x1 ;  /* 0x0000000117177836 */ /* 0x000fc60000000000 */
[----:B------:R-:W0:Y:S02]  /*197f0*/  SYNCS.PHASECHK.TRANS64.TRYWAIT P1, [R3+URZ+0x2d840], R2 ;  /* 0x02d84002030075a7 */ /* 0x000e24000802017f */
[----:B------:R-:W-:-:S04]  /*19800*/  ISETP.NE.AND P2, PT, R23, 0x2, PT ;  /* 0x000000021700780c */ /* 0x000fc80003f45270 */
[----:B------:R-:W-:Y:S01]  /*19810*/  SEL R0, RZ, 0x1, P2 ;  /* 0x00000001ff007807 */ /* 0x000fe20001000000 */
[----:B0-----:R-:W-:Y:S08]  /*19820*/  @!P1 BRA `(.L_x_1255) ;  /* 0x00000030002c9947 */ /* 0x001ff00003800000 */
.L_x_1355:
[----:B------:R-:W-:Y:S02]  /*19830*/  SEL R23, R23, RZ, P2 ;  /* 0x000000ff17177207 */ /* 0x000fe40001000000 */
[----:B------:R-:W-:Y:S01]  /*19840*/  LOP3.LUT R0, R29, R0, RZ, 0x3c, !PT ;  /* 0x000000001d007212 */ /* 0x000fe200078e3cff */
[----:B------:R-:W-:Y:S06]  /*19850*/  @!P0 BRA `(.L_x_1256) ;  /* 0x0000000000048947 */ /* 0x000fec0003800000 */
[----:B------:R-:W-:Y:S01]  /*19860*/  BPT.TRAP 0x1 ;  /* 0x000000040000795c */ /* 0x000fe20000300000 */
.L_x_1256:
[----:B------:R-:W-:Y:S01]  /*19870*/  IMAD R23, R23, 0x8, R5 ;  /* 0x0000000817177824 */ /* 0x000fe200078e0205 */
[----:B------:R-:W-:-:S04]  /*19880*/  SHF.L.U32 R0, R0, 0x1f, RZ ;  /* 0x0000001f00007819 */ /* 0x000fc800000006ff */
[----:B------:R-:W1:Y:S02]  /*19890*/  SYNCS.PHASECHK.TRANS64.TRYWAIT P1, [R23+URZ+0x2d840], R0 ;  /* 0x02d84000170075a7 */ /* 0x000e64000802017f */
[----:B-1----:R-:W-:Y:S05]  /*198a0*/  @!P1 BRA `(.L_x_1257) ;  /* 0x0000003000209947 */ /* 0x002fea0003800000 */
.L_x_1356:
[----:B------:R-:W-:Y:S05]  /*198b0*/  @!P0 BRA `(.L_x_1258) ;  /* 0x0000000000048947 */ /* 0x000fea0003800000 */
[----:B------:R-:W-:Y:S01]  /*198c0*/  BPT.TRAP 0x1 ;  /* 0x000000040000795c */ /* 0x000fe20000300000 */
.L_x_1258:
[----:B------:R-:W3:Y:S02]  /*198d0*/  SYNCS.PHASECHK.TRANS64.TRYWAIT P1, [R3+URZ+0x2d860], R2 ;  /* 0x02d86002030075a7 */ /* 0x000ee4000802017f */
[----:B---3--:R-:W-:Y:S05]  /*198e0*/  @!P1 BRA `(.L_x_1259) ;  /* 0x0000003000249947 */ /* 0x008fea0003800000 */
.L_x_1357:
[----:B------:R-:W-:Y:S05]  /*198f0*/  @!P0 BRA `(.L_x_1260) ;  /* 0x0000000000048947 */ /* 0x000fea0003800000 */
[----:B------:R-:W-:Y:S01]  /*19900*/  BPT.TRAP 0x1 ;  /* 0x000000040000795c */ /* 0x000fe20000300000 */
.L_x_1260:
[----:B----4-:R4:W0:Y:S02]  /*19910*/  SYNCS.PHASECHK.TRANS64.TRYWAIT P0, [R23+URZ+0x2d860], R0 ;  /* 0x02d86000170075a7 */ /* 0x010824000800017f */
[----:B0-----:R-:W-:Y:S05]  /*19920*/  @!P0 NANOSLEEP.SYNCS 0x989680 ;  /* 0x009896800000895d */ /* 0x001fea0003900000 */
[----:B------:R-:W0:Y:S02]  /*19930*/  @!P0 SYNCS.PHASECHK.TRANS64 P0, [R23+URZ+0x2d860], R0 ;  /* 0x02d86000170085a7 */ /* 0x000e24000800007f */
[----:B0-----:R-:W-:Y:S05]  /*19940*/  @!P0 BRA `(.L_x_1260) ;  /* 0xfffffffc00f08947 */ /* 0x001fea000383ffff */
.L_x_1252:
[----:B------:R-:W-:Y:S05]  /*19950*/  BSYNC B0 ;  /* 0x0000000000007941 */ /* 0x000fea0003800000 */
.L_x_1251:
[----:B------:R-:W-:Y:S05]  /*19960*/  EXIT ;  /* 0x000000000000794d */ /* 0x000fea0003800000 */
.L_x_1075:
[----:B0-----:R-:W-:-:S04]  /*19970*/  IMAD.U32 R3, RZ, RZ, UR41 ;  /* 0x00000029ff037e24 */ /* 0x001fc8000f8e00ff */
[----:B------:R0:W1:Y:S03]  /*19980*/  SYNCS.PHASECHK.TRANS64.TRYWAIT P1, [R3+URZ+0x2d800], R0 ;  /* 0x02d80000030075a7 */ /* 0x000066000802017f */
[----:B-1----:R-:W-:Y:S05]  /*19990*/  @!P1 NANOSLEEP.SYNCS 0x989680 ;  /* 0x009896800000995d */ /* 0x002fea0003900000 */
[----:B------:R-:W1:Y:S02]  /*199a0*/  @!P1 SYNCS.PHASECHK.TRANS64 P1, [R3+URZ+0x2d800], R0 ;  /* 0x02d80000030095a7 */ /* 0x000e64000802007f */
[----:B-1----:R-:W-:Y:S05]  /*199b0*/  @!P1 BRA `(.L_x_1075) ;  /* 0xfffffffc00ec9947 */ /* 0x002fea000383ffff */
[----:B------:R-:W-:Y:S05]  /*199c0*/  BRA `(.L_x_1261) ;  /* 0xfffffe8400d47947 */ /* 0x000fea000383ffff */
.L_x_1079:
[----:B-1----:R1:W2:Y:S02]  /*199d0*/  SYNCS.PHASECHK.TRANS64.TRYWAIT P1, [R2+URZ+0x2d830], R3 ;  /* 0x02d83003020075a7 */ /* 0x0022a4000802017f */
[----:B--2---:R-:W-:Y:S05]  /*199e0*/  @!P1 NANOSLEEP.SYNCS 0x989680 ;  /* 0x009896800000995d */ /* 0x004fea0003900000 */
[----:B------:R-:W2:Y:S02]  /*199f0*/  @!P1 SYNCS.PHASECHK.TRANS64 P1, [R2+URZ+0x2d830], R3 ;  /* 0x02d83003020095a7 */ /* 0x000ea4000802007f */
[----:B--2---:R-:W-:Y:S05]  /*19a00*/  @!P1 BRA `(.L_x_1079) ;  /* 0xfffffffc00f09947 */ /* 0x004fea000383ffff */
[----:B------:R-:W-:Y:S05]  /*19a10*/  BRA `(.L_x_1078) ;  /* 0xfffffe8400f07947 */ /* 0x000fea000383ffff */
.L_x_1096:
[----:B-1----:R-:W-:-:S04]  /*19a20*/  IMAD.U32 R7, RZ, RZ, UR6 ;  /* 0x00000006ff077e24 */ /* 0x002fc8000f8e00ff */
[----:B------:R1:W2:Y:S03]  /*19a30*/  SYNCS.PHASECHK.TRANS64.TRYWAIT P1, [R7+URZ+0x2d830], R6 ;  /* 0x02d83006070075a7 */ /* 0x0002a6000802017f */
[----:B--2---:R-:W-:Y:S05]  /*19a40*/  @!P1 NANOSLEEP.SYNCS 0x989680 ;  /* 0x009896800000995d */ /* 0x004fea0003900000 */
[----:B------:R-:W2:Y:S02]  /*19a50*/  @!P1 SYNCS.PHASECHK.TRANS64 P1, [R7+URZ+0x2d830], R6 ;  /* 0x02d83006070095a7 */ /* 0x000ea4000802007f */
[----:B--2---:R-:W-:Y:S05]  /*19a60*/  @!P1 BRA `(.L_x_1096) ;  /* 0xfffffffc00ec9947 */ /* 0x004fea000383ffff */
[----:B------:R-:W-:Y:S05]  /*19a70*/  BRA `(.L_x_1093) ;  /* 0xfffffec400047947 */ /* 0x000fea000383ffff */
.L_x_1100:
[----:B-1----:R-:W-:-:S04]  /*19a80*/  IMAD.U32 R7, RZ, RZ, UR6 ;  /* 0x00000006ff077e24 */ /* 0x002fc8000f8e00ff */
[----:B------:R1:W2:Y:S03]  /*19a90*/  SYNCS.PHASECHK.TRANS64.TRYWAIT P1, [R7+URZ+0x2d850], R6 ;  /* 0x02d85006070075a7 */ /* 0x0002a6000802017f */
[----:B--2---:R-:W-:Y:S05]  /*19aa0*/  @!P1 NANOSLEEP.SYNCS 0x989680 ;  /* 0x009896800000995d */ /* 0x004fea0003900000 */
[----:B------:R-:W2:Y:S02]  /*19ab0*/  @!P1 SYNCS.PHASECHK.TRANS64 P1, [R7+URZ+0x2d850], R6 ;  /* 0x02d85006070095a7 */ /* 0x000ea4000802007f */
[----:B--2---:R-:W-:Y:S05]  /*19ac0*/  @!P1 BRA `(.L_x_1100) ;  /* 0xfffffffc00ec9947 */ /* 0x004fea000383ffff */
[----:B------:R-:W-:Y:S05]  /*19ad0*/  BRA `(.L_x_1097) ;  /* 0xfffffec400b07947 */ /* 0x000fea000383ffff */
.L_x_1119:
[----:B-1----:R-:W-:-:S04]  /*19ae0*/  IMAD.U32 R7, RZ, RZ, UR6 ;  /* 0x00000006ff077e24 */ /* 0x002fc8000f8e00ff */
[----:B------:R1:W2:Y:S03]  /*19af0*/  SYNCS.PHASECHK.TRANS64.TRYWAIT P1, [R7+URZ+0x2d830], R6 ;  /* 0x02d83006070075a7 */ /* 0x0002a6000802017f */
[----:B--2---:R-:W-:Y:S05]  /*19b00*/  @!P1 NANOSLEEP.SYNCS 0x989680 ;  /* 0x009896800000995d */ /* 0x004fea0003900000 */
[----:B------:R-:W2:Y:S02]  /*19b10*/  @!P1 SYNCS.PHASECHK.TRANS64 P1, [R7+URZ+0x2d830], R6 ;  /* 0x02d83006070095a7 */ /* 0x000ea4000802007f */
[----:B--2---:R-:W-:Y:S05]  /*19b20*/  @!P1 BRA `(.L_x_1119) ;  /* 0xfffffffc00ec9947 */ /* 0x004fea000383ffff */
[----:B------:R-:W-:Y:S05]  /*19b30*/  BRA `(.L_x_1116) ;  /* 0xffffff0000a07947 */ /* 0x000fea000383ffff */
.L_x_1123:
[----:B-1----:R-:W-:-:S04]  /*19b40*/  IMAD.U32 R7, RZ, RZ, UR6 ;  /* 0x00000006ff077e24 */ /* 0x002fc8000f8e00ff */
[----:B------:R1:W2:Y:S03]  /*19b50*/  SYNCS.PHASECHK.TRANS64.TRYWAIT P1, [R7+URZ+0x2d850], R6 ;  /* 0x02d85006070075a7 */ /* 0x0002a6000802017f */
[----:B--2---:R-:W-:Y:S05]  /*19b60*/  @!P1 NANOSLEEP.SYNCS 0x989680 ;  /* 0x009896800000995d */ /* 0x004fea0003900000 */
[----:B------:R-:W2:Y:S02]  /*19b70*/  @!P1 SYNCS.PHASECHK.TRANS64 P1, [R7+URZ+0x2d850], R6 ;  /* 0x02d85006070095a7 */ /* 0x000ea4000802007f */
[----:B--2---:R-:W-:Y:S05]  /*19b80*/  @!P1 BRA `(.L_x_1123) ;  /* 0xfffffffc00ec9947 */ /* 0x004fea000383ffff */
[----:B------:R-:W-:Y:S05]  /*19b90*/  BRA `(.L_x_1120) ;  /* 0xffffff04004c7947 */ /* 0x000fea000383ffff */
.L_x_1131:
[----:B-1----:R-:W-:-:S04]  /*19ba0*/  IMAD.U32 R8, RZ, RZ, UR6 ;  /* 0x00000006ff087e24 */ /* 0x002fc8000f8e00ff */
[----:B------:R1:W2:Y:S03]  /*19bb0*/  SYNCS.PHASECHK.TRANS64.TRYWAIT P1, [R8+URZ+0x2d830], R5 ;  /* 0x02d83005080075a7 */ /* 0x0002a6000802017f */
[----:B--2---:R-:W-:Y:S05]  /*19bc0*/  @!P1 NANOSLEEP.SYNCS 0x989680 ;  /* 0x009896800000995d */ /* 0x004fea0003900000 */
[----:B------:R-:W2:Y:S02]  /*19bd0*/  @!P1 SYNCS.PHASECHK.TRANS64 P1, [R8+URZ+0x2d830], R5 ;  /* 0x02d83005080095a7 */ /* 0x000ea4000802007f */
[----:B--2---:R-:W-:Y:S05]  /*19be0*/  @!P1 BRA `(.L_x_1131) ;  /* 0xfffffffc00ec9947 */ /* 0x004fea000383ffff */
[----:B------:R-:W-:Y:S05]  /*19bf0*/  BRA `(.L_x_1128) ;  /* 0xffffff2800c87947 */ /* 0x000fea000383ffff */
.L_x_1135:
[----:B-1----:R-:W-:-:S04]  /*19c00*/  IMAD.U32 R7, RZ, RZ, UR6 ;  /* 0x00000006ff077e24 */ /* 0x002fc8000f8e00ff */
[----:B------:R1:W2:Y:S03]  /*19c10*/  SYNCS.PHASECHK.TRANS64.TRYWAIT P1, [R7+URZ+0x2d850], R5 ;  /* 0x02d85005070075a7 */ /* 0x0002a6000802017f */
[----:B--2---:R-:W-:Y:S05]  /*19c20*/  @!P1 NANOSLEEP.SYNCS 0x989680 ;  /* 0x009896800000995d */ /* 0x004fea0003900000 */
[----:B------:R-:W2:Y:S02]  /*19c30*/  @!P1 SYNCS.PHASECHK.TRANS64 P1, [R7+URZ+0x2d850], R5 ;  /* 0x02d85005070095a7 */ /* 0x000ea4000802007f */
[----:B--2---:R-:W-:Y:S05]  /*19c40*/  @!P1 BRA `(.L_x_1135) ;  /* 0xfffffffc00ec9947 */ /* 0x004fea000383ffff */
[----:B------:R-:W-:Y:S05]  /*19c50*/  BRA `(.L_x_1132) ;  /* 0xffffff2c00747947 */ /* 0x000fea000383ffff */
.L_x_1150:
[----:B-1----:R-:W-:-:S04]  /*19c60*/  IMAD.U32 R4, RZ, RZ, UR8 ;  /* 0x00000008ff047e24 */ /* 0x002fc8000f8e00ff */
[----:B------:R1:W2:Y:S03]  /*19c70*/  SYNCS.PHASECHK.TRANS64.TRYWAIT P1, [R4+URZ+0x2d850], R3 ;  /* 0x02d85003040075a7 */ /* 0x0002a6000802017f */
[----:B--2---:R-:W-:Y:S05]  /*19c80*/  @!P1 NANOSLEEP.SYNCS 0x989680 ;  /* 0x009896800000995d */ /* 0x004fea0003900000 */
[----:B------:R-:W2:Y:S02]  /*19c90*/  @!P1 SYNCS.PHASECHK.TRANS64 P1, [R4+URZ+0x2d850], R3 ;  /* 0x02d85003040095a7 */ /* 0x000ea4000802007f */
[----:B--2---:R-:W-:Y:S05]  /*19ca0*/  @!P1 BRA `(.L_x_1150) ;  /* 0xfffffffc00ec9947 */ /* 0x004fea000383ffff */
[----:B------:R-:W-:Y:S05]  /*19cb0*/  BRA `(.L_x_1149) ;  /* 0xffffff6400787947 */ /* 0x000fea000383ffff */
.L_x_1198:
[----:B------:R-:W0:Y:S01]  /*19cc0*/  S2R R18, SR_TID.X ;  /* 0x0000000000127919 */ /* 0x000e220000002100 */
[----:B------:R-:W-:Y:S01]  /*19cd0*/  BSSY B0, `(.L_x_1262) ;  /* 0x000000a000007945 */ /* 0x000fe20003800000 */
[----:B------:R-:W-:Y:S02]  /*19ce0*/  IMAD.MOV.U32 R12, RZ, RZ, RZ ;  /* 0x000000ffff0c7224 */ /* 0x000fe400078e00ff */
[----:B------:R-:W-:Y:S02]  /*19cf0*/  IMAD.MOV.U32 R11, RZ, RZ, 0x1f ;  /* 0x0000001fff0b7424 */ /* 0x000fe400078e00ff */
[----:B------:R-:W-:Y:S01]  /*19d00*/  IMAD.MOV.U32 R15, RZ, RZ, -0x1 ;  /* 0xffffffffff0f7424 */ /* 0x000fe200078e00ff */
[----:B0-----:R-:W-:-:S04]  /*19d10*/  SHF.R.U32.HI R8, RZ, 0x5, R18 ;  /* 0x00000005ff087819 */ /* 0x001fc80000011612 */
[----:B------:R-:W-:-:S05]  /*19d20*/  LOP3.LUT R8, R8, 0x3, RZ, 0xc0, !PT ;  /* 0x0000000308087812 */ /* 0x000fca00078ec0ff */
[----:B------:R-:W-:-:S07]  /*19d30*/  IMAD.MOV.U32 R13, RZ, RZ, R8 ;  /* 0x000000ffff0d7224 */ /* 0x000fce00078e0008 */
[----:B-----5:R-:W-:Y:S05]  /*19d40*/  WARPSYNC.COLLECTIVE R15, `(.L_x_1263) ;  /* 0x000000000f087348 */ /* 0x020fea0003c00000 */
[----:B------:R0:W1:Y:S02]  /*19d50*/  SHFL.IDX P6, R14, R13, R12, R11 ;  /* 0x0000000c0d0e7389 */ /* 0x00006400000c000b */
[----:B01---5:R-:W-:Y:S01]  /*19d60*/  ENDCOLLECTIVE ;  /* 0x000000000000791b */ /* 0x023fe20003800000 */
.L_x_1263:
[----:B------:R-:W-:Y:S05]  /*19d70*/  BSYNC B0 ;  /* 0x0000000000007941 */ /* 0x000fea0003800000 */
.L_x_1262:
[----:B------:R-:W-:Y:S05]  /*19d80*/  BRA `(.L_x_1264) ;  /* 0xffffffbc00047947 */ /* 0x000fea000383ffff */
.L_x_1201:
[----:B0-----:R0:W1:Y:S02]  /*19d90*/  SYNCS.PHASECHK.TRANS64.TRYWAIT P0, [R4+URZ+0x2d840], R5 ;  /* 0x02d84005040075a7 */ /* 0x001064000800017f */
[----:B-1----:R-:W-:Y:S05]  /*19da0*/  @!P0 NANOSLEEP.SYNCS 0x989680 ;  /* 0x009896800000895d */ /* 0x002fea0003900000 */
[----:B------:R-:W1:Y:S02]  /*19db0*/  @!P0 SYNCS.PHASECHK.TRANS64 P0, [R4+URZ+0x2d840], R5 ;  /* 0x02d84005040085a7 */ /* 0x000e64000800007f */
[----:B-1----:R-:W-:Y:S05]  /*19dc0*/  @!P0 BRA `(.L_x_1201) ;  /* 0xfffffffc00f08947 */ /* 0x002fea000383ffff */
[----:B------:R-:W-:Y:S05]  /*19dd0*/  BRA `(.L_x_1265) ;  /* 0xffffffbc00607947 */ /* 0x000fea000383ffff */
.L_x_1202:
        /* <DEDUP_REMOVED lines=8> */
.L_x_1267:
[----:B------:R-:W-:Y:S05]  /*19e60*/  BSYNC B0 ;  /* 0x0000000000007941 */ /* 0x000fea0003800000 */
.L_x_1266:
[----:B------:R-:W-:Y:S02]  /*19e70*/  IMAD.MOV.U32 R13, RZ, RZ, R0 ;  /* 0x000000ffff0d7224 */ /* 0x000fe400078e0000 */
[----:B------:R-:W-:Y:S02]  /*19e80*/  IMAD.MOV.U32 R12, RZ, RZ, RZ ;  /* 0x000000ffff0c7224 */ /* 0x000fe400078e00ff */
[----:B------:R-:W-:Y:S02]  /*19e90*/  IMAD.MOV.U32 R11, RZ, RZ, 0x1c1f ;  /* 0x00001c1fff0b7424 */ /* 0x000fe400078e00ff */
[----:B------:R-:W-:Y:S02]  /*19ea0*/  IMAD.MOV.U32 R15, RZ, RZ, -0x1 ;  /* 0xffffffffff0f7424 */ /* 0x000fe400078e00ff */
[----:B------:R-:W-:Y:S02]  /*19eb0*/  IMAD.MOV.U32 R2, RZ, RZ, R14 ;  /* 0x000000ffff027224 */ /* 0x000fe400078e000e */
[----:B------:R-:W-:-:S07]  /*19ec0*/  @P0 IMAD R8, R7, 0x2, R17 ;  /* 0x0000000207080824 */ /* 0x000fce00078e0211 */
[----:B------:R-:W-:Y:S05]  /*19ed0*/  WARPSYNC.COLLECTIVE R15, `(.L_x_1268) ;  /* 0x000000000f087348 */ /* 0x000fea0003c00000 */
[----:B------:R0:W1:Y:S02]  /*19ee0*/  SHFL.IDX P6, R14, R13, R12, R11 ;  /* 0x0000000c0d0e7389 */ /* 0x00006400000c000b */
[----:B01----:R-:W-:Y:S01]  /*19ef0*/  ENDCOLLECTIVE ;  /* 0x000000000000791b */ /* 0x003fe20003800000 */
.L_x_1268:
[----:B------:R-:W-:Y:S02]  /*19f00*/  IMAD.MOV.U32 R13, RZ, RZ, R6 ;  /* 0x000000ffff0d7224 */ /* 0x000fe400078e0006 */
[----:B------:R-:W-:Y:S02]  /*19f10*/  IMAD.MOV.U32 R12, RZ, RZ, 0x1 ;  /* 0x00000001ff0c7424 */ /* 0x000fe400078e00ff */
[----:B------:R-:W-:-:S07]  /*19f20*/  IMAD.MOV.U32 R3, RZ, RZ, R14 ;  /* 0x000000ffff037224 */ /* 0x000fce00078e000e */
[----:B------:R-:W-:Y:S05]  /*19f30*/  WARPSYNC.COLLECTIVE R15, `(.L_x_1269) ;  /* 0x000000000f087348 */ /* 0x000fea0003c00000 */
[----:B------:R0:W1:Y:S02]  /*19f40*/  SHFL.IDX P6, R14, R13, R12, R11 ;  /* 0x0000000c0d0e7389 */ /* 0x00006400000c000b */
[----:B01----:R-:W-:Y:S01]  /*19f50*/  ENDCOLLECTIVE ;  /* 0x000000000000791b */ /* 0x003fe20003800000 */
.L_x_1269:
        /* <DEDUP_REMOVED lines=17> */
.L_x_1270:
[----:B------:R-:W-:Y:S02]  /*1a070*/  @P1 IMAD R8, R7, 0x2, R17 ;  /* 0x0000000207081824 */ /* 0x000fe400078e0211 */
[----:B------:R-:W-:Y:S02]  /*1a080*/  IMAD.MOV.U32 R13, RZ, RZ, R6 ;  /* 0x000000ffff0d7224 */ /* 0x000fe400078e0006 */
[----:B------:R-:W-:Y:S02]  /*1a090*/  IMAD.MOV.U32 R12, RZ, RZ, 0x2 ;  /* 0x00000002ff0c7424 */ /* 0x000fe400078e00ff */
[----:B------:R-:W-:-:S07]  /*1a0a0*/  IMAD.MOV.U32 R3, RZ, RZ, R14 ;  /* 0x000000ffff037224 */ /* 0x000fce00078e000e */
[----:B------:R-:W-:Y:S05]  /*1a0b0*/  WARPSYNC.COLLECTIVE R15, `(.L_x_1271) ;  /* 0x000000000f087348 */ /* 0x000fea0003c00000 */
[----:B------:R0:W1:Y:S02]  /*1a0c0*/  SHFL.IDX P6, R14, R13, R12, R11 ;  /* 0x0000000c0d0e7389 */ /* 0x00006400000c000b */
[----:B01----:R-:W-:Y:S01]  /*1a0d0*/  ENDCOLLECTIVE ;  /* 0x000000000000791b */ /* 0x003fe20003800000 */
.L_x_1271:
        /* <DEDUP_REMOVED lines=17> */
.L_x_1272:
[----:B------:R-:W-:Y:S02]  /*1a1f0*/  @P1 IMAD R8, R7, 0x2, R17 ;  /* 0x0000000207081824 */ /* 0x000fe400078e0211 */
[----:B------:R-:W-:Y:S02]  /*1a200*/  IMAD.MOV.U32 R13, RZ, RZ, R6 ;  /* 0x000000ffff0d7224 */ /* 0x000fe400078e0006 */
[----:B------:R-:W-:Y:S02]  /*1a210*/  IMAD.MOV.U32 R12, RZ, RZ, 0x3 ;  /* 0x00000003ff0c7424 */ /* 0x000fe400078e00ff */
[----:B------:R-:W-:-:S07]  /*1a220*/  IMAD.MOV.U32 R3, RZ, RZ, R14 ;  /* 0x000000ffff037224 */ /* 0x000fce00078e000e */
[----:B------:R-:W-:Y:S05]  /*1a230*/  WARPSYNC.COLLECTIVE R15, `(.L_x_1273) ;  /* 0x000000000f087348 */ /* 0x000fea0003c00000 */
[----:B------:R0:W1:Y:S02]  /*1a240*/  SHFL.IDX P6, R14, R13, R12, R11 ;  /* 0x0000000c0d0e7389 */ /* 0x00006400000c000b */
[----:B01----:R-:W-:Y:S01]  /*1a250*/  ENDCOLLECTIVE ;  /* 0x000000000000791b */ /* 0x003fe20003800000 */
.L_x_1273:
        /* <DEDUP_REMOVED lines=10> */
.L_x_1274:
        /* <DEDUP_REMOVED lines=8> */
.L_x_1207:
[----:B------:R0:W5:Y:S01]  /*1a380*/  LDL R21, [R1+0x18] ;  /* 0x0000180001157983 */ /* 0x0001620000100800 */
[----:B------:R-:W-:Y:S02]  /*1a390*/  IMAD.MOV.U32 R13, RZ, RZ, R4 ;  /* 0x000000ffff0d7224 */ /* 0x000fe400078e0004 */
[----:B------:R-:W-:Y:S02]  /*1a3a0*/  IMAD.MOV.U32 R12, RZ, RZ, RZ ;  /* 0x000000ffff0c7224 */ /* 0x000fe400078e00ff */
[----:B------:R-:W-:Y:S02]  /*1a3b0*/  IMAD.MOV.U32 R11, RZ, RZ, 0x1c1f ;  /* 0x00001c1fff0b7424 */ /* 0x000fe400078e00ff */
[----:B------:R-:W-:Y:S02]  /*1a3c0*/  IMAD.MOV.U32 R15, RZ, RZ, -0x1 ;  /* 0xffffffffff0f7424 */ /* 0x000fe400078e00ff */
[----:B------:R-:W-:Y:S02]  /*1a3d0*/  IMAD R2, R28, R9, RZ ;  /* 0x000000091c027224 */ /* 0x000fe400078e02ff */
[----:B0-----:R-:W-:-:S07]  /*1a3e0*/  IMAD.IADD R25, R20, 0x1, R25 ;  /* 0x0000000114197824 */ /* 0x001fce00078e0219 */
[----:B-----5:R-:W-:Y:S05]  /*1a3f0*/  WARPSYNC.COLLECTIVE R15, `(.L_x_1276) ;  /* 0x000000000f087348 */ /* 0x020fea0003c00000 */
[----:B------:R0:W1:Y:S02]  /*1a400*/  SHFL.IDX P6, R14, R13, R12, R11 ;  /* 0x0000000c0d0e7389 */ /* 0x00006400000c000b */
[----:B01---5:R-:W-:Y:S01]  /*1a410*/  ENDCOLLECTIVE ;  /* 0x000000000000791b */ /* 0x023fe20003800000 */
.L_x_1276:
[----:B------:R-:W-:Y:S01]  /*1a420*/  ISETP.GE.AND P3, PT, R25, R2, PT ;  /* 0x000000021900720c */ /* 0x000fe20003f66270 */
[----:B------:R-:W-:Y:S02]  /*1a430*/  IMAD.MOV.U32 R13, RZ, RZ, R0 ;  /* 0x000000ffff0d7224 */ /* 0x000fe400078e0000 */
[----:B------:R-:W-:-:S10]  /*1a440*/  IMAD.MOV.U32 R6, RZ, RZ, R14 ;  /* 0x000000ffff067224 */ /* 0x000fd400078e000e */
[----:B------:R-:W-:Y:S05]  /*1a450*/  WARPSYNC.COLLECTIVE R15, `(.L_x_1277) ;  /* 0x000000000f087348 */ /* 0x000fea0003c00000 */
[----:B------:R0:W1:Y:S02]  /*1a460*/  SHFL.IDX P6, R14, R13, R12, R11 ;  /* 0x0000000c0d0e7389 */ /* 0x00006400000c000b */
[----:B01----:R-:W-:Y:S01]  /*1a470*/  ENDCOLLECTIVE ;  /* 0x000000000000791b */ /* 0x003fe20003800000 */
.L_x_1277:
[----:B------:R-:W-:Y:S02]  /*1a480*/  IMAD.MOV.U32 R13, RZ, RZ, R4 ;  /* 0x000000ffff0d7224 */ /* 0x000fe400078e0004 */
[----:B------:R-:W-:Y:S02]  /*1a490*/  IMAD.MOV.U32 R12, RZ, RZ, 0x1 ;  /* 0x00000001ff0c7424 */ /* 0x000fe400078e00ff */
[----:B------:R-:W-:-:S07]  /*1a4a0*/  IMAD.MOV.U32 R5, RZ, RZ, R14 ;  /* 0x000000ffff057224 */ /* 0x000fce00078e000e */
[----:B------:R-:W-:Y:S05]  /*1a4b0*/  WARPSYNC.COLLECTIVE R15, `(.L_x_1278) ;  /* 0x000000000f087348 */ /* 0x000fea0003c00000 */
[----:B------:R0:W1:Y:S02]  /*1a4c0*/  SHFL.IDX P6, R14, R13, R12, R11 ;  /* 0x0000000c0d0e7389 */ /* 0x00006400000c000b */
[----:B01----:R-:W-:Y:S01]  /*1a4d0*/  ENDCOLLECTIVE ;  /* 0x000000000000791b */ /* 0x003fe20003800000 */
.L_x_1278:
[----:B------:R-:W-:-:S05]  /*1a4e0*/  @!P3 LEA R5, P4, R10, R5, 0x1 ;  /* 0x000000050a05b211 */ /* 0x000fca00078808ff */
[----:B------:R-:W-:-:S04]  /*1a4f0*/  @!P3 IMAD.X R6, RZ, RZ, R6, P4 ;  /* 0x000000ffff06b224 */ /* 0x000fc800020e0606 */
[----:B------:R-:W-:Y:S02]  /*1a500*/  @!P3 IMAD.MOV.U32 R7, RZ, RZ, R6 ;  /* 0x000000ffff07b224 */ /* 0x000fe400078e0006 */
[----:B------:R-:W-:Y:S02]  /*1a510*/  @!P3 IMAD.MOV.U32 R6, RZ, RZ, R5 ;  /* 0x000000ffff06b224 */ /* 0x000fe400078e0005 */
[----:B------:R-:W-:Y:S02]  /*1a520*/  IMAD.MOV.U32 R13, RZ, RZ, R0 ;  /* 0x000000ffff0d7224 */ /* 0x000fe400078e0000 */
[----:B------:R-:W-:Y:S01]  /*1a530*/  VIADD R5, R25, 0x20 ;  /* 0x0000002019057836 */ /* 0x000fe20000000000 */
        /* <DEDUP_REMOVED lines=11> */
.L_x_1279:
[----:B------:R-:W-:Y:S02]  /*1a5f0*/  IMAD.MOV.U32 R13, RZ, RZ, R4 ;  /* 0x000000ffff0d7224 */ /* 0x000fe400078e0004 */
[----:B------:R-:W-:Y:S02]  /*1a600*/  IMAD.MOV.U32 R12, RZ, RZ, 0x2 ;  /* 0x00000002ff0c7424 */ /* 0x000fe400078e00ff */
[----:B------:R-:W-:-:S07]  /*1a610*/  IMAD.MOV.U32 R5, RZ, RZ, R14 ;  /* 0x000000ffff057224 */ /* 0x000fce00078e000e */
[----:B------:R-:W-:Y:S05]  /*1a620*/  WARPSYNC.COLLECTIVE R15, `(.L_x_1280) ;  /* 0x000000000f087348 */ /* 0x000fea0003c00000 */
[----:B------:R0:W1:Y:S02]  /*1a630*/  SHFL.IDX P6, R14, R13, R12, R11 ;  /* 0x0000000c0d0e7389 */ /* 0x00006400000c000b */
[----:B01----:R-:W-:Y:S01]  /*1a640*/  ENDCOLLECTIVE ;  /* 0x000000000000791b */ /* 0x003fe20003800000 */
.L_x_1280:
[----:B------:R-:W-:-:S05]  /*1a650*/  @!P3 LEA R5, P4, R10, R5, 0x1 ;  /* 0x000000050a05b211 */ /* 0x000fca00078808ff */
[----:B------:R-:W-:Y:S02]  /*1a660*/  @!P3 IMAD.X R7, RZ, RZ, R7, P4 ;  /* 0x000000ffff07b224 */ /* 0x000fe400020e0607 */
[----:B------:R-:W-:Y:S02]  /*1a670*/  @!P3 IMAD.MOV.U32 R6, RZ, RZ, R5 ;  /* 0x000000ffff06b224 */ /* 0x000fe400078e0005 */
[----:B------:R-:W-:Y:S02]  /*1a680*/  VIADD R5, R25, 0x40 ;  /* 0x0000004019057836 */ /* 0x000fe40000000000 */
[----:B------:R-:W-:Y:S01]  /*1a690*/  IMAD.MOV.U32 R13, RZ, RZ, R0 ;  /* 0x000000ffff0d7224 */ /* 0x000fe200078e0000 */
        /* <DEDUP_REMOVED lines=11> */
.L_x_1281:
[----:B------:R-:W-:Y:S02]  /*1a750*/  IMAD.MOV.U32 R13, RZ, RZ, R4 ;  /* 0x000000ffff0d7224 */ /* 0x000fe400078e0004 */
[----:B------:R-:W-:Y:S02]  /*1a760*/  IMAD.MOV.U32 R12, RZ, RZ, 0x3 ;  /* 0x00000003ff0c7424 */ /* 0x000fe400078e00ff */
[----:B------:R-:W-:-:S07]  /*1a770*/  IMAD.MOV.U32 R5, RZ, RZ, R14 ;  /* 0x000000ffff057224 */ /* 0x000fce00078e000e */
[----:B------:R-:W-:Y:S05]  /*1a780*/  WARPSYNC.COLLECTIVE R15, `(.L_x_1282) ;  /* 0x000000000f087348 */ /* 0x000fea0003c00000 */
[----:B------:R0:W1:Y:S02]  /*1a790*/  SHFL.IDX P6, R14, R13, R12, R11 ;  /* 0x0000000c0d0e7389 */ /* 0x00006400000c000b */
[----:B01----:R-:W-:Y:S01]  /*1a7a0*/  ENDCOLLECTIVE ;  /* 0x000000000000791b */ /* 0x003fe20003800000 */
.L_x_1282:
        /* <DEDUP_REMOVED lines=8> */
[----:B------:R0:W-:Y:S04]  /*1a830*/  @!P3 LDGSTS.E.BYPASS.LTC128B.128 [R21+0xd400], desc[UR56][R6.64], !P0 ;  /* 0x0d4000000615bfae */ /* 0x0001e8000c101d78 */
[----:B------:R0:W-:Y:S04]  /*1a840*/  @!P3 LDGSTS.E.BYPASS.LTC128B.128 [R21+0x10400], desc[UR56][R6.64+0x40], !P1 ;  /* 0x104000400615bfae */ /* 0x0001e8000c901d78 */
[----:B------:R0:W-:Y:S01]  /*1a850*/  @!P3 LDGSTS.E.BYPASS.LTC128B.128 [R21+0x13400], desc[UR56][R6.64+0x80], !P2 ;  /* 0x134000800615bfae */ /* 0x0001e2000d101d78 */
[----:B------:R-:W-:Y:S01]  /*1a860*/  IMAD.MOV.U32 R4, RZ, RZ, R14 ;  /* 0x000000ffff047224 */ /* 0x000fe200078e000e */
[----:B------:R-:W-:-:S13]  /*1a870*/  ISETP.GE.AND P3, PT, R5, R2, PT ;  /* 0x000000020500720c */ /* 0x000fda0003f66270 */
[----:B0-----:R-:W-:Y:S05]  /*1a880*/  WARPSYNC.COLLECTIVE R15, `(.L_x_1283) ;  /* 0x000000000f087348 */ /* 0x001fea0003c00000 */
[----:B------:R1:W2:Y:S02]  /*1a890*/  SHFL.IDX P6, R14, R13, R12, R11 ;  /* 0x0000000c0d0e7389 */ /* 0x0002a400000c000b */
[----:B012---:R-:W-:Y:S01]  /*1a8a0*/  ENDCOLLECTIVE ;  /* 0x000000000000791b */ /* 0x007fe20003800000 */
.L_x_1283:
[----:B------:R-:W-:Y:S02]  /*1a8b0*/  IMAD.MOV.U32 R13, RZ, RZ, R3 ;  /* 0x000000ffff0d7224 */ /* 0x000fe400078e0003 */
[----:B------:R-:W-:Y:S02]  /*1a8c0*/  IMAD.MOV.U32 R12, RZ, RZ, RZ ;  /* 0x000000ffff0c7224 */ /* 0x000fe400078e00ff */
[----:B------:R-:W-:-:S07]  /*1a8d0*/  IMAD.MOV.U32 R0, RZ, RZ, R14 ;  /* 0x000000ffff007224 */ /* 0x000fce00078e000e */
[----:B------:R-:W-:Y:S05]  /*1a8e0*/  WARPSYNC.COLLECTIVE R15, `(.L_x_1284) ;  /* 0x000000000f087348 */ /* 0x000fea0003c00000 */
[----:B------:R0:W1:Y:S02]  /*1a8f0*/  SHFL.IDX P6, R14, R13, R12, R11 ;  /* 0x0000000c0d0e7389 */ /* 0x00006400000c000b */
[----:B01----:R-:W-:Y:S01]  /*1a900*/  ENDCOLLECTIVE ;  /* 0x000000000000791b */ /* 0x003fe20003800000 */
.L_x_1284:
[----:B------:R-:W-:-:S05]  /*1a910*/  @!P3 LEA R0, P4, R10, R0, 0x1 ;  /* 0x000000000a00b211 */ /* 0x000fca00078808ff */
[----:B------:R-:W-:-:S04]  /*1a920*/  @!P3 IMAD.X R4, RZ, RZ, R4, P4 ;  /* 0x000000ffff04b224 */ /* 0x000fc800020e0604 */
[----:B------:R-:W-:Y:S02]  /*1a930*/  @!P3 IMAD.MOV.U32 R5, RZ, RZ, R4 ;  /* 0x000000ffff05b224 */ /* 0x000fe400078e0004 */
        /* <DEDUP_REMOVED lines=14> */
.L_x_1285:
[----:B------:R-:W-:Y:S02]  /*1aa20*/  IMAD.MOV.U32 R13, RZ, RZ, R3 ;  /* 0x000000ffff0d7224 */ /* 0x000fe400078e0003 */
[----:B------:R-:W-:Y:S02]  /*1aa30*/  IMAD.MOV.U32 R12, RZ, RZ, 0x1 ;  /* 0x00000001ff0c7424 */ /* 0x000fe400078e00ff */
[----:B------:R-:W-:-:S07]  /*1aa40*/  IMAD.MOV.U32 R4, RZ, RZ, R14 ;  /* 0x000000ffff047224 */ /* 0x000fce00078e000e */
[----:B------:R-:W-:Y:S05]  /*1aa50*/  WARPSYNC.COLLECTIVE R15, `(.L_x_1286) ;  /* 0x000000000f087348 */ /* 0x000fea0003c00000 */
[----:B------:R0:W1:Y:S02]  /*1aa60*/  SHFL.IDX P6, R14, R13, R12, R11 ;  /* 0x0000000c0d0e7389 */ /* 0x00006400000c000b */
[----:B01----:R-:W-:Y:S01]  /*1aa70*/  ENDCOLLECTIVE ;  /* 0x000000000000791b */ /* 0x003fe20003800000 */
.L_x_1286:
[----:B------:R-:W-:-:S05]  /*1aa80*/  @!P3 LEA R4, P4, R10, R4, 0x1 ;  /* 0x000000040a04b211 */ /* 0x000fca00078808ff */
[----:B------:R-:W-:-:S04]  /*1aa90*/  @!P3 IMAD.X R0, RZ, RZ, R0, P4 ;  /* 0x000000ffff00b224 */ /* 0x000fc800020e0600 */
[----:B------:R-:W-:Y:S02]  /*1aaa0*/  @!P3 IMAD.MOV.U32 R5, RZ, RZ, R0 ;  /* 0x000000ffff05b224 */ /* 0x000fe400078e0000 */
[----:B------:R-:W-:-:S03]  /*1aab0*/  IMAD.MOV.U32 R13, RZ, RZ, R8 ;  /* 0x000000ffff0d7224 */ /* 0x000fc600078e0008 */
        /* <DEDUP_REMOVED lines=10> */
.L_x_1287:
[----:B------:R-:W-:Y:S01]  /*1ab60*/  IMAD.MOV.U32 R8, RZ, RZ, R14 ;  /* 0x000000ffff087224 */ /* 0x000fe200078e000e */
[----:B------:R-:W-:Y:S06]  /*1ab70*/  BRA `(.L_x_1288) ;  /* 0xffffffc000387947 */ /* 0x000fec000383ffff */
.L_x_1210:
[----:B-1----:R1:W2:Y:S02]  /*1ab80*/  SYNCS.PHASECHK.TRANS64.TRYWAIT P0, [R17+URZ+0x2d820], R0 ;  /* 0x02d82000110075a7 */ /* 0x0022a4000800017f */
[----:B--2---:R-:W-:Y:S05]  /*1ab90*/  @!P0 NANOSLEEP.SYNCS 0x989680 ;  /* 0x009896800000895d */ /* 0x004fea0003900000 */
[----:B------:R-:W2:Y:S02]  /*1aba0*/  @!P0 SYNCS.PHASECHK.TRANS64 P0, [R17+URZ+0x2d820], R0 ;  /* 0x02d82000110085a7 */ /* 0x000ea4000800007f */
[----:B--2---:R-:W-:Y:S05]  /*1abb0*/  @!P0 BRA `(.L_x_1210) ;  /* 0xfffffffc00f08947 */ /* 0x004fea000383ffff */
[----:B------:R-:W-:Y:S05]  /*1abc0*/  BRA `(.L_x_1289) ;  /* 0xffffffc000a07947 */ /* 0x000fea000383ffff */
.L_x_1215:
[----:B0-----:R0:W1:Y:S02]  /*1abd0*/  SYNCS.PHASECHK.TRANS64.TRYWAIT P0, [R5+URZ+0x2d840], R0 ;  /* 0x02d84000050075a7 */ /* 0x001064000800017f */
[----:B-1----:R-:W-:Y:S05]  /*1abe0*/  @!P0 NANOSLEEP.SYNCS 0x989680 ;  /* 0x009896800000895d */ /* 0x002fea0003900000 */
[----:B------:R-:W1:Y:S02]  /*1abf0*/  @!P0 SYNCS.PHASECHK.TRANS64 P0, [R5+URZ+0x2d840], R0 ;  /* 0x02d84000050085a7 */ /* 0x000e64000800007f */
[----:B-1----:R-:W-:Y:S05]  /*1ac00*/  @!P0 BRA `(.L_x_1215) ;  /* 0xfffffffc00f08947 */ /* 0x002fea000383ffff */
[----:B------:R-:W-:Y:S05]  /*1ac10*/  BRA `(.L_x_1290) ;  /* 0xffffffc400947947 */ /* 0x000fea000383ffff */
.L_x_1216:
        /* <DEDUP_REMOVED lines=8> */
.L_x_1292:
[----:B------:R-:W-:Y:S05]  /*1aca0*/  BSYNC B1 ;  /* 0x0000000000017941 */ /* 0x000fea0003800000 */
.L_x_1291:
[----:B------:R-:W0:Y:S01]  /*1acb0*/  S2R R25, SR_TID.X ;  /* 0x0000000000197919 */ /* 0x000e220000002100 */
[----:B------:R-:W-:Y:S01]  /*1acc0*/  IMAD.MOV.U32 R13, RZ, RZ, R6 ;  /* 0x000000ffff0d7224 */ /* 0x000fe200078e0006 */
[----:B------:R-:W-:Y:S01]  /*1acd0*/  LOP3.LUT R16, R16, 0xf7ffffff, RZ, 0xc0, !PT ;  /* 0xf7ffffff10107812 */ /* 0x000fe200078ec0ff */
[----:B------:R-:W-:Y:S02]  /*1ace0*/  IMAD.MOV.U32 R12, RZ, RZ, RZ ;  /* 0x000000ffff0c7224 */ /* 0x000fe400078e00ff */
[----:B------:R-:W-:Y:S01]  /*1acf0*/  IMAD.MOV.U32 R11, RZ, RZ, 0x1c1f ;  /* 0x00001c1fff0b7424 */ /* 0x000fe200078e00ff */
[----:B------:R-:W-:Y:S01]  /*1ad00*/  @P1 LOP3.LUT R16, R16, 0x8000000, RZ, 0xfc, !PT ;  /* 0x0800000010101812 */ /* 0x000fe200078efcff */
[----:B------:R-:W-:Y:S02]  /*1ad10*/  IMAD.MOV.U32 R15, RZ, RZ, -0x1 ;  /* 0xffffffffff0f7424 */ /* 0x000fe400078e00ff */
[----:B------:R-:W-:Y:S01]  /*1ad20*/  IMAD.MOV.U32 R3, RZ, RZ, R14 ;  /* 0x000000ffff037224 */ /* 0x000fe200078e000e */
[----:B------:R-:W-:Y:S01]  /*1ad30*/  LOP3.LUT P1, RZ, R16, 0x4, RZ, 0xc0, !PT ;  /* 0x0000000410ff7812 */ /* 0x000fe2000782c0ff */
[----:B------:R-:W-:-:S12]  /*1ad40*/  IMAD R4, R4, 0x2, R17 ;  /* 0x0000000204047824 */ /* 0x000fd800078e0211 */
[----:B0-----:R-:W-:Y:S05]  /*1ad50*/  WARPSYNC.COLLECTIVE R15, `(.L_x_1293) ;  /* 0x000000000f087348 */ /* 0x001fea0003c00000 */
[----:B------:R1:W2:Y:S02]  /*1ad60*/  SHFL.IDX P6, R14, R13, R12, R11 ;  /* 0x0000000c0d0e7389 */ /* 0x0002a400000c000b */
[----:B012---:R-:W-:Y:S01]  /*1ad70*/  ENDCOLLECTIVE ;  /* 0x000000000000791b */ /* 0x007fe20003800000 */
.L_x_1293:
        /* <DEDUP_REMOVED lines=8> */
.L_x_1294:
        /* <DEDUP_REMOVED lines=14> */
.L_x_1295:
[----:B------:R-:W-:Y:S02]  /*1aee0*/  IMAD.MOV.U32 R13, RZ, RZ, R8 ;  /* 0x000000ffff0d7224 */ /* 0x000fe400078e0008 */
[----:B------:R-:W-:Y:S02]  /*1aef0*/  IMAD.MOV.U32 R12, RZ, RZ, 0x2 ;  /* 0x00000002ff0c7424 */ /* 0x000fe400078e00ff */
[----:B------:R-:W-:-:S07]  /*1af00*/  IMAD.MOV.U32 R2, RZ, RZ, R14 ;  /* 0x000000ffff027224 */ /* 0x000fce00078e000e */
[----:B------:R-:W-:Y:S05]  /*1af10*/  WARPSYNC.COLLECTIVE R15, `(.L_x_1296) ;  /* 0x000000000f087348 */ /* 0x000fea0003c00000 */
[----:B------:R0:W1:Y:S02]  /*1af20*/  SHFL.IDX P6, R14, R13, R12, R11 ;  /* 0x0000000c0d0e7389 */ /* 0x00006400000c000b */
[----:B01----:R-:W-:Y:S01]  /*1af30*/  ENDCOLLECTIVE ;  /* 0x000000000000791b */ /* 0x003fe20003800000 */
.L_x_1296:
        /* <DEDUP_REMOVED lines=13> */
.L_x_1297:
[----:B------:R-:W-:Y:S02]  /*1b010*/  IMAD.MOV.U32 R13, RZ, RZ, R8 ;  /* 0x000000ffff0d7224 */ /* 0x000fe400078e0008 */
[----:B------:R-:W-:Y:S02]  /*1b020*/  IMAD.MOV.U32 R12, RZ, RZ, 0x3 ;  /* 0x00000003ff0c7424 */ /* 0x000fe400078e00ff */
[----:B------:R-:W-:-:S07]  /*1b030*/  IMAD.MOV.U32 R2, RZ, RZ, R14 ;  /* 0x000000ffff027224 */ /* 0x000fce00078e000e */
[----:B------:R-:W-:Y:S05]  /*1b040*/  WARPSYNC.COLLECTIVE R15, `(.L_x_1298) ;  /* 0x000000000f087348 */ /* 0x000fea0003c00000 */
[----:B------:R0:W1:Y:S02]  /*1b050*/  SHFL.IDX P6, R14, R13, R12, R11 ;  /* 0x0000000c0d0e7389 */ /* 0x00006400000c000b */
[----:B01----:R-:W-:Y:S01]  /*1b060*/  ENDCOLLECTIVE ;  /* 0x000000000000791b */ /* 0x003fe20003800000 */
.L_x_1298:
        /* <DEDUP_REMOVED lines=14> */
.L_x_1299:
[----:B------:R-:W-:Y:S01]  /*1b150*/  IMAD.MOV.U32 R2, RZ, RZ, R14 ;  /* 0x000000ffff027224 */ /* 0x000fe200078e000e */
[----:B------:R-:W-:Y:S06]  /*1b160*/  BRA `(.L_x_1300) ;  /* 0xffffffc400287947 */ /* 0x000fec000383ffff */
.L_x_1221:
[----:B-1----:R1:W2:Y:S02]  /*1b170*/  SYNCS.PHASECHK.TRANS64.TRYWAIT P0, [R5+URZ+0x2d860], R2 ;  /* 0x02d86002050075a7 */ /* 0x0022a4000800017f */
[----:B--2---:R-:W-:Y:S05]  /*1b180*/  @!P0 NANOSLEEP.SYNCS 0x989680 ;  /* 0x009896800000895d */ /* 0x004fea0003900000 */
[----:B------:R-:W2:Y:S02]  /*1b190*/  @!P0 SYNCS.PHASECHK.TRANS64 P0, [R5+URZ+0x2d860], R2 ;  /* 0x02d86002050085a7 */ /* 0x000ea4000800007f */
[----:B--2---:R-:W-:Y:S05]  /*1b1a0*/  @!P0 BRA `(.L_x_1221) ;  /* 0xfffffffc00f08947 */ /* 0x004fea000383ffff */
[----:B------:R-:W-:Y:S05]  /*1b1b0*/  BRA `(.L_x_1301) ;  /* 0xffffffc4008c7947 */ /* 0x000fea000383ffff */
.L_x_1222:
        /* <DEDUP_REMOVED lines=8> */
.L_x_1303:
[----:B------:R-:W-:Y:S05]  /*1b240*/  BSYNC B1 ;  /* 0x0000000000017941 */ /* 0x000fea0003800000 */
.L_x_1302:
        /* <DEDUP_REMOVED lines=9> */
.L_x_1304:
[----:B------:R-:W-:Y:S02]  /*1b2e0*/  IMAD.MOV.U32 R13, RZ, RZ, R19 ;  /* 0x000000ffff0d7224 */ /* 0x000fe400078e0013 */
[----:B------:R-:W-:Y:S02]  /*1b2f0*/  IMAD.MOV.U32 R12, RZ, RZ, 0x1 ;  /* 0x00000001ff0c7424 */ /* 0x000fe400078e00ff */
[----:B------:R-:W-:-:S07]  /*1b300*/  IMAD.MOV.U32 R2, RZ, RZ, R14 ;  /* 0x000000ffff027224 */ /* 0x000fce00078e000e */
[----:B------:R-:W-:Y:S05]  /*1b310*/  WARPSYNC.COLLECTIVE R15, `(.L_x_1305) ;  /* 0x000000000f087348 */ /* 0x000fea0003c00000 */
[----:B------:R0:W1:Y:S02]  /*1b320*/  SHFL.IDX P6, R14, R13, R12, R11 ;  /* 0x0000000c0d0e7389 */ /* 0x00006400000c000b */
[----:B01----:R-:W-:Y:S01]  /*1b330*/  ENDCOLLECTIVE ;  /* 0x000000000000791b */ /* 0x003fe20003800000 */
.L_x_1305:
        /* <DEDUP_REMOVED lines=16> */
.L_x_1306:
[----:B------:R-:W-:Y:S02]  /*1b440*/  IMAD.MOV.U32 R13, RZ, RZ, R19 ;  /* 0x000000ffff0d7224 */ /* 0x000fe400078e0013 */
[----:B------:R-:W-:Y:S02]  /*1b450*/  IMAD.MOV.U32 R12, RZ, RZ, 0x2 ;  /* 0x00000002ff0c7424 */ /* 0x000fe400078e00ff */
[----:B------:R-:W-:-:S07]  /*1b460*/  IMAD.MOV.U32 R2, RZ, RZ, R14 ;  /* 0x000000ffff027224 */ /* 0x000fce00078e000e */
[----:B------:R-:W-:Y:S05]  /*1b470*/  WARPSYNC.COLLECTIVE R15, `(.L_x_1307) ;  /* 0x000000000f087348 */ /* 0x000fea0003c00000 */
[----:B------:R0:W1:Y:S02]  /*1b480*/  SHFL.IDX P6, R14, R13, R12, R11 ;  /* 0x0000000c0d0e7389 */ /* 0x00006400000c000b */
[----:B01----:R-:W-:Y:S01]  /*1b490*/  ENDCOLLECTIVE ;  /* 0x000000000000791b */ /* 0x003fe20003800000 */
.L_x_1307:
        /* <DEDUP_REMOVED lines=16> */
.L_x_1308:
[----:B------:R-:W-:Y:S02]  /*1b5a0*/  IMAD.MOV.U32 R13, RZ, RZ, R19 ;  /* 0x000000ffff0d7224 */ /* 0x000fe400078e0013 */
[----:B------:R-:W-:Y:S02]  /*1b5b0*/  IMAD.MOV.U32 R12, RZ, RZ, 0x3 ;  /* 0x00000003ff0c7424 */ /* 0x000fe400078e00ff */
[----:B------:R-:W-:-:S07]  /*1b5c0*/  IMAD.MOV.U32 R2, RZ, RZ, R14 ;  /* 0x000000ffff027224 */ /* 0x000fce00078e000e */
[----:B------:R-:W-:Y:S05]  /*1b5d0*/  WARPSYNC.COLLECTIVE R15, `(.L_x_1309) ;  /* 0x000000000f087348 */ /* 0x000fea0003c00000 */
[----:B------:R0:W1:Y:S02]  /*1b5e0*/  SHFL.IDX P6, R14, R13, R12, R11 ;  /* 0x0000000c0d0e7389 */ /* 0x00006400000c000b */
[----:B01----:R-:W-:Y:S01]  /*1b5f0*/  ENDCOLLECTIVE ;  /* 0x000000000000791b */ /* 0x003fe20003800000 */
.L_x_1309:
        /* <DEDUP_REMOVED lines=13> */
.L_x_1310:
        /* <DEDUP_REMOVED lines=8> */
.L_x_1230:
[----:B-1----:R1:W2:Y:S02]  /*1b750*/  SYNCS.PHASECHK.TRANS64.TRYWAIT P0, [R0+URZ+0x2d860], R3 ;  /* 0x02d86003000075a7 */ /* 0x0022a4000800017f */
[----:B--2---:R-:W-:Y:S05]  /*1b760*/  @!P0 NANOSLEEP.SYNCS 0x989680 ;  /* 0x009896800000895d */ /* 0x004fea0003900000 */
[----:B------:R-:W2:Y:S02]  /*1b770*/  @!P0 SYNCS.PHASECHK.TRANS64 P0, [R0+URZ+0x2d860], R3 ;  /* 0x02d86003000085a7 */ /* 0x000ea4000800007f */
[----:B--2---:R-:W-:Y:S05]  /*1b780*/  @!P0 BRA `(.L_x_1230) ;  /* 0xfffffffc00f08947 */ /* 0x004fea000383ffff */
[----:B------:R-:W-:Y:S05]  /*1b790*/  BRA `(.L_x_1312) ;  /* 0xffffffc800187947 */ /* 0x000fea000383ffff */
.L_x_1231:
        /* <DEDUP_REMOVED lines=8> */
.L_x_1314:
[----:B------:R-:W-:Y:S05]  /*1b820*/  BSYNC B0 ;  /* 0x0000000000007941 */ /* 0x000fea0003800000 */
.L_x_1313:
[----:B------:R-:W0:Y:S01]  /*1b830*/  S2R R2, SR_TID.X ;  /* 0x0000000000027919 */ /* 0x000e220000002100 */
[----:B------:R-:W-:Y:S02]  /*1b840*/  IMAD.MOV.U32 R13, RZ, RZ, R18 ;  /* 0x000000ffff0d7224 */ /* 0x000fe400078e0012 */
[----:B------:R-:W-:Y:S02]  /*1b850*/  IMAD.MOV.U32 R12, RZ, RZ, RZ ;  /* 0x000000ffff0c7224 */ /* 0x000fe400078e00ff */
[----:B------:R-:W-:Y:S02]  /*1b860*/  IMAD.MOV.U32 R11, RZ, RZ, 0x1c1f ;  /* 0x00001c1fff0b7424 */ /* 0x000fe400078e00ff */
[----:B------:R-:W-:Y:S02]  /*1b870*/  IMAD.MOV.U32 R15, RZ, RZ, -0x1 ;  /* 0xffffffffff0f7424 */ /* 0x000fe400078e00ff */
[----:B------:R-:W-:Y:S02]  /*1b880*/  IMAD.MOV.U32 R3, RZ, RZ, R14 ;  /* 0x000000ffff037224 */ /* 0x000fe400078e000e */
[----:B------:R-:W-:-:S07]  /*1b890*/  IMAD R4, R4, 0x2, R17 ;  /* 0x0000000204047824 */ /* 0x000fce00078e0211 */
[----:B0-----:R-:W-:Y:S05]  /*1b8a0*/  WARPSYNC.COLLECTIVE R15, `(.L_x_1315) ;  /* 0x000000000f087348 */ /* 0x001fea0003c00000 */
[----:B------:R1:W2:Y:S02]  /*1b8b0*/  SHFL.IDX P6, R14, R13, R12, R11 ;  /* 0x0000000c0d0e7389 */ /* 0x0002a400000c000b */
[----:B012---:R-:W-:Y:S01]  /*1b8c0*/  ENDCOLLECTIVE ;  /* 0x000000000000791b */ /* 0x007fe20003800000 */
.L_x_1315:
        /* <DEDUP_REMOVED lines=17> */
.L_x_1316:
        /* <DEDUP_REMOVED lines=9> */
[----:B------:R-:W-:Y:S01]  /*1ba70*/  ISETP.LT.OR P3, PT, R6, 0x21, P2 ;  /* 0x000000210600780c */ /* 0x000fe20001761670 */
[----:B0-----:R-:W-:-:S12]  /*1ba80*/  IMAD.MOV.U32 R3, RZ, RZ, R14 ;  /* 0x000000ffff037224 */ /* 0x001fd800078e000e */
[----:B------:R-:W-:Y:S05]  /*1ba90*/  WARPSYNC.COLLECTIVE R15, `(.L_x_1317) ;  /* 0x000000000f087348 */ /* 0x000fea0003c00000 */
[----:B------:R0:W1:Y:S02]  /*1baa0*/  SHFL.IDX P6, R14, R13, R12, R11 ;  /* 0x0000000c0d0e7389 */ /* 0x00006400000c000b */
[----:B01----:R-:W-:Y:S01]  /*1bab0*/  ENDCOLLECTIVE ;  /* 0x000000000000791b */ /* 0x003fe20003800000 */
.L_x_1317:
[----:B------:R-:W-:Y:S02]  /*1bac0*/  IMAD.MOV.U32 R13, RZ, RZ, R19 ;  /* 0x000000ffff0d7224 */ /* 0x000fe400078e0013 */
[----:B------:R-:W-:Y:S01]  /*1bad0*/  IMAD.MOV.U32 R12, RZ, RZ, 0x2 ;  /* 0x00000002ff0c7424 */ /* 0x000fe200078e00ff */
[----:B------:R-:W-:-:S13]  /*1bae0*/  IADD3 R2, P4, R14, R5, RZ ;  /* 0x000000050e027210 */ /* 0x000fda0007f9e0ff */
[----:B------:R-:W-:Y:S05]  /*1baf0*/  WARPSYNC.COLLECTIVE R15, `(.L_x_1318) ;  /* 0x000000000f087348 */ /* 0x000fea0003c00000 */
[----:B------:R0:W1:Y:S02]  /*1bb00*/  SHFL.IDX P6, R14, R13, R12, R11 ;  /* 0x0000000c0d0e7389 */ /* 0x00006400000c000b */
[----:B01----:R-:W-:Y:S01]  /*1bb10*/  ENDCOLLECTIVE ;  /* 0x000000000000791b */ /* 0x003fe20003800000 */
.L_x_1318:
        /* <DEDUP_REMOVED lines=15> */
.L_x_1319:
[----:B------:R-:W-:Y:S02]  /*1bc10*/  IMAD.MOV.U32 R13, RZ, RZ, R19 ;  /* 0x000000ffff0d7224 */ /* 0x000fe400078e0013 */
[----:B------:R-:W-:Y:S01]  /*1bc20*/  IMAD.MOV.U32 R12, RZ, RZ, 0x3 ;  /* 0x00000003ff0c7424 */ /* 0x000fe200078e00ff */
[----:B------:R-:W-:-:S13]  /*1bc30*/  IADD3 R2, P4, R14, R5, RZ ;  /* 0x000000050e027210 */ /* 0x000fda0007f9e0ff */
[----:B------:R-:W-:Y:S05]  /*1bc40*/  WARPSYNC.COLLECTIVE R15, `(.L_x_1320) ;  /* 0x000000000f087348 */ /* 0x000fea0003c00000 */
[----:B------:R0:W1:Y:S02]  /*1bc50*/  SHFL.IDX P6, R14, R13, R12, R11 ;  /* 0x0000000c0d0e7389 */ /* 0x00006400000c000b */
[----:B01----:R-:W-:Y:S01]  /*1bc60*/  ENDCOLLECTIVE ;  /* 0x000000000000791b */ /* 0x003fe20003800000 */
.L_x_1320:
        /* <DEDUP_REMOVED lines=14> */
.L_x_1321:
[----:B------:R-:W-:Y:S05]  /*1bd50*/  BRA `(.L_x_1322) ;  /* 0xffffffc4008c7947 */ /* 0x000fea000383ffff */
.L_x_1236:
        /* <DEDUP_REMOVED lines=8> */
.L_x_1324:
[----:B------:R-:W-:Y:S05]  /*1bde0*/  BSYNC B0 ;  /* 0x0000000000007941 */ /* 0x000fea0003800000 */
.L_x_1323:
        /* <DEDUP_REMOVED lines=9> */
.L_x_1325:
[----:B------:R-:W-:Y:S02]  /*1be80*/  ULDC UR4, c[0x0][0xc3c] ;  /* 0x00030f0000047ab9 */ /* 0x000fe40000000800 */
[----:B------:R-:W-:-:S13]  /*1be90*/  ISETP.GE.OR P1, PT, R9, UR4, !P0 ;  /* 0x0000000409007c0c */ /* 0x000fda000c726670 */
[----:B------:R-:W0:Y:S08]  /*1bea0*/  @!P1 LDC.64 R2, c[0x0][0xc80] ;  /* 0x00032000ff029b82 */ /* 0x000e300000000a00 */
[----:B------:R-:W1:Y:S01]  /*1beb0*/  @!P1 LDC.64 R4, c[0x0][0xc78] ;  /* 0x00031e00ff049b82 */ /* 0x000e620000000a00 */
[----:B------:R-:W-:Y:S01]  /*1bec0*/  CS2R R24, SRZ ;  /* 0x0000000000187805 */ /* 0x000fe2000001ff00 */
[----:B------:R-:W-:-:S02]  /*1bed0*/  IMAD.MOV.U32 R11, RZ, RZ, RZ ;  /* 0x000000ffff0b7224 */ /* 0x000fc400078e00ff */
[----:B------:R-:W-:Y:S02]  /*1bee0*/  IMAD.MOV.U32 R6, RZ, RZ, R14 ;  /* 0x000000ffff067224 */ /* 0x000fe400078e000e */
        /* <DEDUP_REMOVED lines=8> */
[C---:B------:R-:W-:Y:S01]  /*1bf70*/  ISETP.GE.U32.AND P5, PT, R8.reuse, 0x10, PT ;  /* 0x000000100800780c */ /* 0x040fe20003fa6070 */
[----:B--2---:R-:W-:Y:S02]  /*1bf80*/  @!P1 IMAD.MOV.U32 R25, RZ, RZ, R7 ;  /* 0x000000ffff199224 */ /* 0x004fe400078e0007 */
[----:B---3--:R-:W-:Y:S01]  /*1bf90*/  @!P1 IMAD.MOV.U32 R5, RZ, RZ, R4 ;  /* 0x000000ffff059224 */ /* 0x008fe200078e0004 */
[----:B------:R-:W-:-:S03]  /*1bfa0*/  ISETP.NE.AND P1, PT, R8, RZ, PT ;  /* 0x000000ff0800720c */ /* 0x000fc60003f25270 */
[----:B------:R-:W-:-:S10]  /*1bfb0*/  IMAD R13, R5, R25, RZ ;  /* 0x00000019050d7224 */ /* 0x000fd400078e02ff */
[----:B------:R-:W-:Y:S05]  /*1bfc0*/  WARPSYNC.COLLECTIVE R15, `(.L_x_1326) ;  /* 0x000000000f087348 */ /* 0x000fea0003c00000 */
[----:B------:R0:W1:Y:S02]  /*1bfd0*/  SHFL.UP P6, R14, R13, R12, R11 ;  /* 0x0400000c0d0e7389 */ /* 0x00006400000c000b */
[----:B01----:R-:W-:Y:S01]  /*1bfe0*/  ENDCOLLECTIVE ;  /* 0x000000000000791b */ /* 0x003fe20003800000 */
.L_x_1326:
[----:B------:R-:W-:Y:S01]  /*1bff0*/  IMAD.MOV.U32 R12, RZ, RZ, 0x2 ;  /* 0x00000002ff0c7424 */ /* 0x000fe200078e00ff */
[----:B------:R-:W-:-:S05]  /*1c000*/  SEL R4, R14, RZ, P1 ;  /* 0x000000ff0e047207 */ /* 0x000fca0000800000 */
[----:B------:R-:W-:-:S04]  /*1c010*/  IMAD.IADD R4, R13, 0x1, R4 ;  /* 0x000000010d047824 */ /* 0x000fc800078e0204 */
[----:B------:R-:W-:-:S07]  /*1c020*/  IMAD.MOV.U32 R13, RZ, RZ, R4 ;  /* 0x000000ffff0d7224 */ /* 0x000fce00078e0004 */
[----:B------:R-:W-:Y:S05]  /*1c030*/  WARPSYNC.COLLECTIVE R15, `(.L_x_1327) ;  /* 0x000000000f087348 */ /* 0x000fea0003c00000 */
[----:B------:R0:W1:Y:S02]  /*1c040*/  SHFL.UP P6, R14, R13, R12, R11 ;  /* 0x0400000c0d0e7389 */ /* 0x00006400000c000b */
[----:B01----:R-:W-:Y:S01]  /*1c050*/  ENDCOLLECTIVE ;  /* 0x000000000000791b */ /* 0x003fe20003800000 */
.L_x_1327:
[----:B------:R-:W-:Y:S01]  /*1c060*/  IMAD.MOV.U32 R12, RZ, RZ, 0x4 ;  /* 0x00000004ff0c7424 */ /* 0x000fe200078e00ff */
[----:B------:R-:W-:-:S05]  /*1c070*/  SEL R3, R14, RZ, P2 ;  /* 0x000000ff0e037207 */ /* 0x000fca0001000000 */
[----:B------:R-:W-:-:S04]  /*1c080*/  IMAD.IADD R2, R4, 0x1, R3 ;  /* 0x0000000104027824 */ /* 0x000fc800078e0203 */
[----:B------:R-:W-:-:S07]  /*1c090*/  IMAD.MOV.U32 R13, RZ, RZ, R2 ;  /* 0x000000ffff0d7224 */ /* 0x000fce00078e0002 */
[----:B------:R-:W-:Y:S05]  /*1c0a0*/  WARPSYNC.COLLECTIVE R15, `(.L_x_1328) ;  /* 0x000000000f087348 */ /* 0x000fea0003c00000 */
[----:B------:R0:W1:Y:S02]  /*1c0b0*/  SHFL.UP P6, R14, R13, R12, R11 ;  /* 0x0400000c0d0e7389 */ /* 0x00006400000c000b */
[----:B01----:R-:W-:Y:S01]  /*1c0c0*/  ENDCOLLECTIVE ;  /* 0x000000000000791b */ /* 0x003fe20003800000 */
.L_x_1328:
[----:B------:R-:W-:Y:S01]  /*1c0d0*/  IMAD.MOV.U32 R12, RZ, RZ, 0x8 ;  /* 0x00000008ff0c7424 */ /* 0x000fe200078e00ff */
[----:B------:R-:W-:-:S05]  /*1c0e0*/  SEL R3, R14, RZ, P3 ;  /* 0x000000ff0e037207 */ /* 0x000fca0001800000 */
[----:B------:R-:W-:-:S04]  /*1c0f0*/  IMAD.IADD R3, R2, 0x1, R3 ;  /* 0x0000000102037824 */ /* 0x000fc800078e0203 */
[----:B------:R-:W-:-:S07]  /*1c100*/  IMAD.MOV.U32 R13, RZ, RZ, R3 ;  /* 0x000000ffff0d7224 */ /* 0x000fce00078e0003 */
[----:B------:R-:W-:Y:S05]  /*1c110*/  WARPSYNC.COLLECTIVE R15, `(.L_x_1329) ;  /* 0x000000000f087348 */ /* 0x000fea0003c00000 */
[----:B------:R0:W1:Y:S02]  /*1c120*/  SHFL.UP P6, R14, R13, R12, R11 ;  /* 0x0400000c0d0e7389 */ /* 0x00006400000c000b */
[----:B01----:R-:W-:Y:S01]  /*1c130*/  ENDCOLLECTIVE ;  /* 0x000000000000791b */ /* 0x003fe20003800000 */
.L_x_1329:
[----:B------:R-:W-:Y:S01]  /*1c140*/  IMAD.MOV.U32 R12, RZ, RZ, 0x10 ;  /* 0x00000010ff0c7424 */ /* 0x000fe200078e00ff */
[----:B------:R-:W-:-:S05]  /*1c150*/  SEL R4, R14, RZ, P4 ;  /* 0x000000ff0e047207 */ /* 0x000fca0002000000 */
[----:B------:R-:W-:-:S04]  /*1c160*/  IMAD.IADD R4, R3, 0x1, R4 ;  /* 0x0000000103047824 */ /* 0x000fc800078e0204 */
[----:B------:R-:W-:-:S07]  /*1c170*/  IMAD.MOV.U32 R13, RZ, RZ, R4 ;  /* 0x000000ffff0d7224 */ /* 0x000fce00078e0004 */
[----:B------:R-:W-:Y:S05]  /*1c180*/  WARPSYNC.COLLECTIVE R15, `(.L_x_1330) ;  /* 0x000000000f087348 */ /* 0x000fea0003c00000 */
[----:B------:R0:W1:Y:S02]  /*1c190*/  SHFL.UP P6, R14, R13, R12, R11 ;  /* 0x0400000c0d0e7389 */ /* 0x00006400000c000b */
[----:B01----:R-:W-:Y:S01]  /*1c1a0*/  ENDCOLLECTIVE ;  /* 0x000000000000791b */ /* 0x003fe20003800000 */
.L_x_1330:
[----:B------:R-:W-:Y:S02]  /*1c1b0*/  IMAD.MOV.U32 R12, RZ, RZ, 0x1f ;  /* 0x0000001fff0c7424 */ /* 0x000fe400078e00ff */
[----:B------:R-:W-:Y:S01]  /*1c1c0*/  IMAD.MOV.U32 R11, RZ, RZ, 0x1f ;  /* 0x0000001fff0b7424 */ /* 0x000fe200078e00ff */
[----:B------:R-:W-:-:S05]  /*1c1d0*/  SEL R3, R14, RZ, P5 ;  /* 0x000000ff0e037207 */ /* 0x000fca0002800000 */
[----:B------:R-:W-:-:S04]  /*1c1e0*/  IMAD.IADD R2, R4, 0x1, R3 ;  /* 0x0000000104027824 */ /* 0x000fc800078e0203 */
[----:B------:R-:W-:-:S07]  /*1c1f0*/  IMAD.MOV.U32 R13, RZ, RZ, R2 ;  /* 0x000000ffff0d7224 */ /* 0x000fce00078e0002 */
[----:B------:R-:W-:Y:S05]  /*1c200*/  WARPSYNC.COLLECTIVE R15, `(.L_x_1331) ;  /* 0x000000000f087348 */ /* 0x000fea0003c00000 */
[----:B------:R0:W1:Y:S02]  /*1c210*/  SHFL.IDX P6, R14, R13, R12, R11 ;  /* 0x0000000c0d0e7389 */ /* 0x00006400000c000b */
[----:B01----:R-:W-:Y:S01]  /*1c220*/  ENDCOLLECTIVE ;  /* 0x000000000000791b */ /* 0x003fe20003800000 */
.L_x_1331:
[----:B------:R-:W-:Y:S05]  /*1c230*/  BRA `(.L_x_1332) ;  /* 0xffffffc400a87947 */ /* 0x000fea000383ffff */
.L_x_1239:
[----:B------:R-:W-:Y:S01]  /*1c240*/  BSSY B0, `(.L_x_1333) ;  /* 0x0000007000007945 */ /* 0x000fe20003800000 */
[----:B------:R-:W-:Y:S02]  /*1c250*/  IMAD.MOV.U32 R12, RZ, RZ, 0x1 ;  /* 0x00000001ff0c7424 */ /* 0x000fe400078e00ff */
[----:B------:R-:W-:Y:S02]  /*1c260*/  IMAD.MOV.U32 R11, RZ, RZ, RZ ;  /* 0x000000ffff0b7224 */ /* 0x000fe400078e00ff */
[----:B------:R-:W-:-:S07]  /*1c270*/  IMAD.MOV.U32 R15, RZ, RZ, -0x1 ;  /* 0xffffffffff0f7424 */ /* 0x000fce00078e00ff */
[----:B------:R-:W-:Y:S05]  /*1c280*/  WARPSYNC.COLLECTIVE R15, `(.L_x_1334) ;  /* 0x000000000f087348 */ /* 0x000fea0003c00000 */
[----:B------:R0:W1:Y:S02]  /*1c290*/  SHFL.UP P6, R14, R13, R12, R11 ;  /* 0x0400000c0d0e7389 */ /* 0x00006400000c000b */
[----:B01----:R-:W-:Y:S01]  /*1c2a0*/  ENDCOLLECTIVE ;  /* 0x000000000000791b */ /* 0x003fe20003800000 */
.L_x_1334:
[----:B------:R-:W-:Y:S05]  /*1c2b0*/  BSYNC B0 ;  /* 0x0000000000007941 */ /* 0x000fea0003800000 */
.L_x_1333:
[----:B------:R-:W-:Y:S01]  /*1c2c0*/  SEL R14, R14, RZ, P1 ;  /* 0x000000ff0e0e7207 */ /* 0x000fe20000800000 */
[----:B------:R-:W-:Y:S02]  /*1c2d0*/  IMAD.MOV.U32 R12, RZ, RZ, 0x2 ;  /* 0x00000002ff0c7424 */ /* 0x000fe400078e00ff */
[----:B------:R-:W-:Y:S02]  /*1c2e0*/  IMAD.MOV.U32 R11, RZ, RZ, RZ ;  /* 0x000000ffff0b7224 */ /* 0x000fe400078e00ff */
[----:B------:R-:W-:Y:S02]  /*1c2f0*/  IMAD.IADD R13, R13, 0x1, R14 ;  /* 0x000000010d0d7824 */ /* 0x000fe400078e020e */
[----:B------:R-:W-:-:S07]  /*1c300*/  IMAD.MOV.U32 R15, RZ, RZ, -0x1 ;  /* 0xffffffffff0f7424 */ /* 0x000fce00078e00ff */
[----:B------:R-:W-:Y:S05]  /*1c310*/  WARPSYNC.COLLECTIVE R15, `(.L_x_1335) ;  /* 0x000000000f087348 */ /* 0x000fea0003c00000 */
[----:B------:R0:W1:Y:S02]  /*1c320*/  SHFL.UP P6, R14, R13, R12, R11 ;  /* 0x0400000c0d0e7389 */ /* 0x00006400000c000b */
[----:B01----:R-:W-:Y:S01]  /*1c330*/  ENDCOLLECTIVE ;  /* 0x000000000000791b */ /* 0x003fe20003800000 */
.L_x_1335:
[----:B------:R-:W-:Y:S01]  /*1c340*/  IMAD.MOV.U32 R12, RZ, RZ, 0x4 ;  /* 0x00000004ff0c7424 */ /* 0x000fe200078e00ff */
[----:B------:R-:W-:-:S05]  /*1c350*/  SEL R2, R14, RZ, P2 ;  /* 0x000000ff0e027207 */ /* 0x000fca0001000000 */
[----:B------:R-:W-:-:S04]  /*1c360*/  IMAD.IADD R2, R13, 0x1, R2 ;  /* 0x000000010d027824 */ /* 0x000fc800078e0202 */
[----:B------:R-:W-:-:S07]  /*1c370*/  IMAD.MOV.U32 R13, RZ, RZ, R2 ;  /* 0x000000ffff0d7224 */ /* 0x000fce00078e0002 */
[----:B------:R-:W-:Y:S05]  /*1c380*/  WARPSYNC.COLLECTIVE R15, `(.L_x_1336) ;  /* 0x000000000f087348 */ /* 0x000fea0003c00000 */
[----:B------:R0:W1:Y:S02]  /*1c390*/  SHFL.UP P6, R14, R13, R12, R11 ;  /* 0x0400000c0d0e7389 */ /* 0x00006400000c000b */
[----:B01----:R-:W-:Y:S01]  /*1c3a0*/  ENDCOLLECTIVE ;  /* 0x000000000000791b */ /* 0x003fe20003800000 */
.L_x_1336:
[----:B------:R-:W-:Y:S01]  /*1c3b0*/  IMAD.MOV.U32 R12, RZ, RZ, 0x8 ;  /* 0x00000008ff0c7424 */ /* 0x000fe200078e00ff */
[----:B------:R-:W-:-:S05]  /*1c3c0*/  SEL R3, R14, RZ, P3 ;  /* 0x000000ff0e037207 */ /* 0x000fca0001800000 */
[----:B------:R-:W-:-:S04]  /*1c3d0*/  IMAD.IADD R3, R2, 0x1, R3 ;  /* 0x0000000102037824 */ /* 0x000fc800078e0203 */
[----:B------:R-:W-:-:S07]  /*1c3e0*/  IMAD.MOV.U32 R13, RZ, RZ, R3 ;  /* 0x000000ffff0d7224 */ /* 0x000fce00078e0003 */
[----:B------:R-:W-:Y:S05]  /*1c3f0*/  WARPSYNC.COLLECTIVE R15, `(.L_x_1337) ;  /* 0x000000000f087348 */ /* 0x000fea0003c00000 */
[----:B------:R0:W1:Y:S02]  /*1c400*/  SHFL.UP P6, R14, R13, R12, R11 ;  /* 0x0400000c0d0e7389 */ /* 0x00006400000c000b */
[----:B01----:R-:W-:Y:S01]  /*1c410*/  ENDCOLLECTIVE ;  /* 0x000000000000791b */ /* 0x003fe20003800000 */
.L_x_1337:
[----:B------:R-:W-:Y:S01]  /*1c420*/  IMAD.MOV.U32 R12, RZ, RZ, 0x10 ;  /* 0x00000010ff0c7424 */ /* 0x000fe200078e00ff */
[----:B------:R-:W-:-:S05]  /*1c430*/  SEL R4, R14, RZ, P4 ;  /* 0x000000ff0e047207 */ /* 0x000fca0002000000 */
[----:B------:R-:W-:-:S04]  /*1c440*/  IMAD.IADD R4, R3, 0x1, R4 ;  /* 0x0000000103047824 */ /* 0x000fc800078e0204 */
[----:B------:R-:W-:-:S07]  /*1c450*/  IMAD.MOV.U32 R13, RZ, RZ, R4 ;  /* 0x000000ffff0d7224 */ /* 0x000fce00078e0004 */
[----:B------:R-:W-:Y:S05]  /*1c460*/  WARPSYNC.COLLECTIVE R15, `(.L_x_1338) ;  /* 0x000000000f087348 */ /* 0x000fea0003c00000 */
[----:B------:R0:W1:Y:S02]  /*1c470*/  SHFL.UP P6, R14, R13, R12, R11 ;  /* 0x0400000c0d0e7389 */ /* 0x00006400000c000b */
[----:B01----:R-:W-:Y:S01]  /*1c480*/  ENDCOLLECTIVE ;  /* 0x000000000000791b */ /* 0x003fe20003800000 */
.L_x_1338:
        /* <DEDUP_REMOVED lines=8> */
.L_x_1339:
[----:B------:R-:W-:Y:S05]  /*1c510*/  BRA `(.L_x_1340) ;  /* 0xffffffc400947947 */ /* 0x000fea000383ffff */
.L_x_1241:
[----:B------:R-:W-:Y:S01]  /*1c520*/  BSSY B0, `(.L_x_1341) ;  /* 0x0000006000007945 */ /* 0x000fe20003800000 */
[----:B------:R-:W-:Y:S01]  /*1c530*/  PLOP3.LUT P6, PT, P6, PT, PT, 0x8, 0x0 ;  /* 0x000000000000781c */ /* 0x000fe200037ce170 */
[----:B------:R-:W-:-:S12]  /*1c540*/  IMAD.MOV.U32 R15, RZ, RZ, -0x1 ;  /* 0xffffffffff0f7424 */ /* 0x000fd800078e00ff */
[----:B0-----:R-:W-:Y:S05]  /*1c550*/  WARPSYNC.COLLECTIVE R15, `(.L_x_1342) ;  /* 0x000000000f087348 */ /* 0x001fea0003c00000 */
[----:B------:R-:W-:Y:S01]  /*1c560*/  VOTE.ANY R14, PT, P6 ;  /* 0x00000000000e7806 */ /* 0x000fe200030e0100 */
[----:B0-----:R-:W-:Y:S06]  /*1c570*/  ENDCOLLECTIVE ;  /* 0x000000000000791b */ /* 0x001fec0003800000 */
.L_x_1342:
[----:B------:R-:W-:Y:S05]  /*1c580*/  BSYNC B0 ;  /* 0x0000000000007941 */ /* 0x000fea0003800000 */
.L_x_1341:
[----:B------:R-:W-:Y:S02]  /*1c590*/  IMAD.MOV.U32 R3, RZ, RZ, R14 ;  /* 0x000000ffff037224 */ /* 0x000fe400078e000e */
[----:B------:R-:W-:Y:S02]  /*1c5a0*/  IMAD.MOV.U32 R13, RZ, RZ, R25 ;  /* 0x000000ffff0d7224 */ /* 0x000fe400078e0019 */
[----:B------:R-:W0:Y:S01]  /*1c5b0*/  POPC R7, R3 ;  /* 0x0000000300077309 */ /* 0x000e220000000000 */
[----:B------:R-:W-:Y:S02]  /*1c5c0*/  IMAD.MOV.U32 R11, RZ, RZ, 0x1f ;  /* 0x0000001fff0b7424 */ /* 0x000fe400078e00ff */
[----:B------:R-:W-:Y:S02]  /*1c5d0*/  IMAD.MOV.U32 R15, RZ, RZ, -0x1 ;  /* 0xffffffffff0f7424 */ /* 0x000fe400078e00ff */
[----:B0-----:R-:W-:Y:S02]  /*1c5e0*/  IMAD.MOV.U32 R12, RZ, RZ, R7 ;  /* 0x000000ffff0c7224 */ /* 0x001fe400078e0007 */
[----:B------:R-:W-:-:S07]  /*1c5f0*/  IMAD.IADD R27, R7, 0x1, R27 ;  /* 0x00000001071b7824 */ /* 0x000fce00078e021b */
[----:B------:R-:W-:Y:S05]  /*1c600*/  WARPSYNC.COLLECTIVE R15, `(.L_x_1343) ;  /* 0x000000000f087348 */ /* 0x000fea0003c00000 */
[----:B------:R0:W1:Y:S02]  /*1c610*/  SHFL.IDX P6, R14, R13, R12, R11 ;  /* 0x0000000c0d0e7389 */ /* 0x00006400000c000b */
[----:B01----:R-:W-:Y:S01]  /*1c620*/  ENDCOLLECTIVE ;  /* 0x000000000000791b */ /* 0x003fe20003800000 */
.L_x_1343:
[----:B------:R-:W-:Y:S02]  /*1c630*/  IMAD.MOV.U32 R13, RZ, RZ, R5 ;  /* 0x000000ffff0d7224 */ /* 0x000fe400078e0005 */
[----:B------:R-:W-:-:S07]  /*1c640*/  IMAD.MOV.U32 R25, RZ, RZ, R14 ;  /* 0x000000ffff197224 */ /* 0x000fce00078e000e */
[----:B------:R-:W-:Y:S05]  /*1c650*/  WARPSYNC.COLLECTIVE R15, `(.L_x_1344) ;  /* 0x000000000f087348 */ /* 0x000fea0003c00000 */
[----:B------:R0:W1:Y:S02]  /*1c660*/  SHFL.IDX P6, R14, R13, R12, R11 ;  /* 0x0000000c0d0e7389 */ /* 0x00006400000c000b */
[----:B01----:R-:W-:Y:S01]  /*1c670*/  ENDCOLLECTIVE ;  /* 0x000000000000791b */ /* 0x003fe20003800000 */
.L_x_1344:
[----:B------:R-:W-:Y:S01]  /*1c680*/  IMAD.MOV.U32 R5, RZ, RZ, R14 ;  /* 0x000000ffff057224 */ /* 0x000fe200078e000e */
[----:B------:R-:W-:Y:S06]  /*1c690*/  BRA `(.L_x_1345) ;  /* 0xffffffc400747947 */ /* 0x000fec000383ffff */
.L_x_1243:
[----:B------:R-:W-:Y:S01]  /*1c6a0*/  BSSY B0, `(.L_x_1346) ;  /* 0x0000007000007945 */ /* 0x000fe20003800000 */
[----:B------:R-:W-:Y:S02]  /*1c6b0*/  IMAD.MOV.U32 R13, RZ, RZ, R2 ;  /* 0x000000ffff0d7224 */ /* 0x000fe400078e0002 */
[----:B------:R-:W-:Y:S02]  /*1c6c0*/  IMAD.MOV.U32 R11, RZ, RZ, 0x1f ;  /* 0x0000001fff0b7424 */ /* 0x000fe400078e00ff */
[----:B------:R-:W-:-:S07]  /*1c6d0*/  IMAD.MOV.U32 R15, RZ, RZ, -0x1 ;  /* 0xffffffffff0f7424 */ /* 0x000fce00078e00ff */
[----:B0123--:R-:W-:Y:S05]  /*1c6e0*/  WARPSYNC.COLLECTIVE R15, `(.L_x_1347) ;  /* 0x000000000f087348 */ /* 0x00ffea0003c00000 */
[----:B------:R4:W0:Y:S02]  /*1c6f0*/  SHFL.IDX P6, R14, R13, R12, R11 ;  /* 0x0000000c0d0e7389 */ /* 0x00082400000c000b */
[----:B01234-:R-:W-:Y:S01]  /*1c700*/  ENDCOLLECTIVE ;  /* 0x000000000000791b */ /* 0x01ffe20003800000 */
.L_x_1347:
[----:B------:R-:W-:Y:S05]  /*1c710*/  BSYNC B0 ;  /* 0x0000000000007941 */ /* 0x000fea0003800000 */
.L_x_1346:
[----:B------:R-:W-:Y:S01]  /*1c720*/  IMAD.MOV.U32 R24, RZ, RZ, R14 ;  /* 0x000000ffff187224 */ /* 0x000fe200078e000e */
[----:B------:R-:W-:Y:S06]  /*1c730*/  BRA `(.L_x_1242) ;  /* 0xffffffc400647947 */ /* 0x000fec000383ffff */
.L_x_1249:
[----:B0-----:R0:W1:Y:S02]  /*1c740*/  SYNCS.PHASECHK.TRANS64.TRYWAIT P0, [R5+URZ+0x2d820], R0 ;  /* 0x02d82000050075a7 */ /* 0x001064000800017f */
[----:B-1----:R-:W-:Y:S05]  /*1c750*/  @!P0 NANOSLEEP.SYNCS 0x989680 ;  /* 0x009896800000895d */ /* 0x002fea0003900000 */
[----:B------:R-:W1:Y:S02]  /*1c760*/  @!P0 SYNCS.PHASECHK.TRANS64 P0, [R5+URZ+0x2d820], R0 ;  /* 0x02d82000050085a7 */ /* 0x000e64000800007f */
[----:B-1----:R-:W-:Y:S05]  /*1c770*/  @!P0 BRA `(.L_x_1249) ;  /* 0xfffffffc00f08947 */ /* 0x002fea000383ffff */
[----:B------:R-:W-:Y:S05]  /*1c780*/  BRA `(.L_x_1348) ;  /* 0xffffffcc00c07947 */ /* 0x000fea000383ffff */
.L_x_1250:
        /* <DEDUP_REMOVED lines=11> */
.L_x_1350:
[----:B------:R-:W-:Y:S05]  /*1c840*/  BSYNC B0 ;  /* 0x0000000000007941 */ /* 0x000fea0003800000 */
.L_x_1349:
[----:B------:R-:W-:Y:S05]  /*1c850*/  BRA `(.L_x_1351) ;  /* 0xffffffcc00a87947 */ /* 0x000fea000383ffff */
.L_x_1253:
[----:B------:R-:W-:Y:S01]  /*1c860*/  BSSY B1, `(.L_x_1352) ;  /* 0x0000006000017945 */ /* 0x000fe20003800000 */
[----:B------:R-:W-:-:S07]  /*1c870*/  IMAD.MOV.U32 R15, RZ, RZ, -0x1 ;  /* 0xffffffffff0f7424 */ /* 0x000fce00078e00ff */
[----:B0-2---:R-:W-:Y:S05]  /*1c880*/  WARPSYNC.COLLECTIVE R15, `(.L_x_1353) ;  /* 0x000000000f0c7348 */ /* 0x005fea0003c00000 */
[----:B------:R-:W-:Y:S02]  /*1c890*/  ELECT P6, UR62, PT ;  /* 0x00000000003e782f */ /* 0x000fe400038c0000 */
[----:B------:R-:W-:Y:S01]  /*1c8a0*/  MOV R14, UR62 ;  /* 0x0000003e000e7c02 */ /* 0x000fe20008000f00 */
[----:B0-2---:R-:W-:Y:S10]  /*1c8b0*/  ENDCOLLECTIVE ;  /* 0x000000000000791b */ /* 0x005ff40003800000 */
.L_x_1353:
[----:B------:R-:W-:Y:S05]  /*1c8c0*/  BSYNC B1 ;  /* 0x0000000000017941 */ /* 0x000fea0003800000 */
.L_x_1352:
[----:B------:R-:W-:Y:S05]  /*1c8d0*/  BRA `(.L_x_1354) ;  /* 0xffffffcc00a07947 */ /* 0x000fea000383ffff */
.L_x_1255:
[----:B0-----:R0:W1:Y:S02]  /*1c8e0*/  SYNCS.PHASECHK.TRANS64.TRYWAIT P1, [R3+URZ+0x2d840], R2 ;  /* 0x02d84002030075a7 */ /* 0x001064000802017f */
[----:B-1----:R-:W-:Y:S05]  /*1c8f0*/  @!P1 NANOSLEEP.SYNCS 0x989680 ;  /* 0x009896800000995d */ /* 0x002fea0003900000 */
[----:B------:R-:W1:Y:S02]  /*1c900*/  @!P1 SYNCS.PHASECHK.TRANS64 P1, [R3+URZ+0x2d840], R2 ;  /* 0x02d84002030095a7 */ /* 0x000e64000802007f */
[----:B-1----:R-:W-:Y:S05]  /*1c910*/  @!P1 BRA `(.L_x_1255) ;  /* 0xfffffffc00f09947 */ /* 0x002fea000383ffff */
[----:B------:R-:W-:Y:S05]  /*1c920*/  BRA `(.L_x_1355) ;  /* 0xffffffcc00c07947 */ /* 0x000fea000383ffff */
.L_x_1257:
[----:B-1----:R1:W3:Y:S02]  /*1c930*/  SYNCS.PHASECHK.TRANS64.TRYWAIT P1, [R23+URZ+0x2d840], R0 ;  /* 0x02d84000170075a7 */ /* 0x0022e4000802017f */
[----:B---3--:R-:W-:Y:S05]  /*1c940*/  @!P1 NANOSLEEP.SYNCS 0x989680 ;  /* 0x009896800000995d */ /* 0x008fea0003900000 */
[----:B------:R-:W3:Y:S02]  /*1c950*/  @!P1 SYNCS.PHASECHK.TRANS64 P1, [R23+URZ+0x2d840], R0 ;  /* 0x02d84000170095a7 */ /* 0x000ee4000802007f */
[----:B---3--:R-:W-:Y:S05]  /*1c960*/  @!P1 BRA `(.L_x_1257) ;  /* 0xfffffffc00f09947 */ /* 0x008fea000383ffff */
[----:B------:R-:W-:Y:S05]  /*1c970*/  BRA `(.L_x_1356) ;  /* 0xffffffcc00cc7947 */ /* 0x000fea000383ffff */
.L_x_1259:
[----:B---3--:R3:W4:Y:S02]  /*1c980*/  SYNCS.PHASECHK.TRANS64.TRYWAIT P1, [R3+URZ+0x2d860], R2 ;  /* 0x02d86002030075a7 */ /* 0x008724000802017f */
[----:B----4-:R-:W-:Y:S05]  /*1c990*/  @!P1 NANOSLEEP.SYNCS 0x989680 ;  /* 0x009896800000995d */ /* 0x010fea0003900000 */
[----:B------:R-:W4:Y:S02]  /*1c9a0*/  @!P1 SYNCS.PHASECHK.TRANS64 P1, [R3+URZ+0x2d860], R2 ;  /* 0x02d86002030095a7 */ /* 0x000f24000802007f */
[----:B----4-:R-:W-:Y:S05]  /*1c9b0*/  @!P1 BRA `(.L_x_1259) ;  /* 0xfffffffc00f09947 */ /* 0x010fea000383ffff */
[----:B------:R-:W-:Y:S05]  /*1c9c0*/  BRA `(.L_x_1357) ;  /* 0xffffffcc00c87947 */ /* 0x000fea000383ffff */
.L_x_1358:
        /* <DEDUP_REMOVED lines=11> */
.L_x_2784:


//--------------------- .text._ZN7cutlass13device_kernelIN5flash11enable_sm90INS1_16FlashAttnFwdSm90INS1_25CollectiveMainloopFwdSm90ILi2EN4cute5tupleIJNS5_1CILi1EEES8_S8_EEENS6_IJNS7_ILi192EEENS7_ILi128EEENS7_ILi96EEEEEELi96ENS_6half_tEfNS_4arch4Sm90ELb0ELb1ELb1ELb1ELb1ELb1ELb0ELb0ELb1ELb1ELb1ELb0EEENS1_21CollectiveEpilogueFwdINS6_IJSA_SC_SB_EEES9_SE_SG_Li384ELb1ELb1ELb1ELb0EEENS1_36VarlenDynamicPersistentTileSchedulerILi192ELi128ELi384ELi128ELb1ELb1ELb1ELb1ELb0ELb1EEEEEEEEEvNT_6ParamsE --------------------------
	.section	.text._ZN7cutlass13device_kernelIN5flash11enable_sm90INS1_16FlashAttnFwdSm90INS1_25CollectiveMainloopFwdSm90ILi2EN4cute5tupleIJNS5_1CILi1EEES8_S8_EEENS6_IJNS7_ILi192EEENS7_ILi128EEENS7_ILi96EEEEEELi96ENS_6half_tEfNS_4arch4Sm90ELb0ELb1ELb1ELb1ELb1ELb1ELb0ELb0ELb1ELb1ELb1ELb0EEENS1_21CollectiveEpilogueFwdINS6_IJSA_SC_SB_EEES9_SE_SG_Li384ELb1ELb1ELb1ELb0EEENS1_36VarlenDynamicPersistentTileSchedulerILi192ELi128ELi384ELi128ELb1ELb1ELb1ELb1ELb0ELb1EEEEEEEEEvNT_6ParamsE,"ax",@progbits
	.align	128
.text._ZN7cutlass13device_kernelIN5flash11enable_sm90INS1_16FlashAttnFwdSm90INS1_25CollectiveMainloopFwdSm90ILi2EN4cute5tupleIJNS5_1CILi1EEES8_S8_EEENS6_IJNS7_ILi192EEENS7_ILi128EEENS7_ILi96EEEEEELi96ENS_6half_tEfNS_4arch4Sm90ELb0ELb1ELb1ELb1ELb1ELb1ELb0ELb0ELb1ELb1ELb1ELb0EEENS1_21CollectiveEpilogueFwdINS6_IJSA_SC_SB_EEES9_SE_SG_Li384ELb1ELb1ELb1ELb0EEENS1_36VarlenDynamicPersistentTileSchedulerILi192ELi128ELi384ELi128ELb1ELb1ELb1ELb1ELb0ELb1EEEEEEEEEvNT_6ParamsE:
        .type           _ZN7cutlass13device_kernelIN5flash11enable_sm90INS1_16FlashAttnFwdSm90INS1_25CollectiveMainloopFwdSm90ILi2EN4cute5tupleIJNS5_1CILi1EEES8_S8_EEENS6_IJNS7_ILi192EEENS7_ILi128EEENS7_ILi96EEEEEELi96ENS_6half_tEfNS_4arch4Sm90ELb0ELb1ELb1ELb1ELb1ELb1ELb0ELb0ELb1ELb1ELb1ELb0EEENS1_21CollectiveEpilogueFwdINS6_IJSA_SC_SB_EEES9_SE_SG_Li384ELb1ELb1ELb1ELb0EEENS1_36VarlenDynamicPersistentTileSchedulerILi192ELi128ELi384ELi128ELb1ELb1ELb1ELb1ELb0ELb1EEEEEEEEEvNT_6ParamsE,@function
        .size           _ZN7cutlass13device_kernelIN5flash11enable_sm90INS1_16FlashAttnFwdSm90INS1_25CollectiveMainloopFwdSm90ILi2EN4cute5tupleIJNS5_1CILi1EEES8_S8_EEENS6_IJNS7_ILi192EEENS7_ILi128EEENS7_ILi96EEEEEELi96ENS_6half_tEfNS_4arch4Sm90ELb0ELb1ELb1ELb1ELb1ELb1ELb0ELb0ELb1ELb1ELb1ELb0EEENS1_21CollectiveEpilogueFwdINS6_IJSA_SC_SB_EEES9_SE_SG_Li384ELb1ELb1ELb1ELb0EEENS1_36VarlenDynamicPersistentTileSchedulerILi192ELi128ELi384ELi128ELb1ELb1ELb1ELb1ELb0ELb1EEEEEEEEEvNT_6ParamsE,(.L_x_2785 - _ZN7cutlass13device_kernelIN5flash11enable_sm90INS1_16FlashAttnFwdSm90INS1_25CollectiveMainloopFwdSm90ILi2EN4cute5tupleIJNS5_1CILi1EEES8_S8_EEENS6_IJNS7_ILi192EEENS7_ILi128EEENS7_ILi96EEEEEELi96ENS_6half_tEfNS_4arch4Sm90ELb0ELb1ELb1ELb1ELb1ELb1ELb0ELb0ELb1ELb1ELb1ELb0EEENS1_21CollectiveEpilogueFwdINS6_IJSA_SC_SB_EEES9_SE_SG_Li384ELb1ELb1ELb1ELb0EEENS1_36VarlenDynamicPersistentTileSchedulerILi192ELi128ELi384ELi128ELb1ELb1ELb1ELb1ELb0ELb1EEEEEEEEEvNT_6ParamsE)
        .other          _ZN7cutlass13device_kernelIN5flash11enable_sm90INS1_16FlashAttnFwdSm90INS1_25CollectiveMainloopFwdSm90ILi2EN4cute5tupleIJNS5_1CILi1EEES8_S8_EEENS6_IJNS7_ILi192EEENS7_ILi128EEENS7_ILi96EEEEEELi96ENS_6half_tEfNS_4arch4Sm90ELb0ELb1ELb1ELb1ELb1ELb1ELb0ELb0ELb1ELb1ELb1ELb0EEENS1_21CollectiveEpilogueFwdINS6_IJSA_SC_SB_EEES9_SE_SG_Li384ELb1ELb1ELb1ELb0EEENS1_36VarlenDynamicPersistentTileSchedulerILi192ELi128ELi384ELi128ELb1ELb1ELb1ELb1ELb0ELb1EEEEEEEEEvNT_6ParamsE,@"STO_CUDA_ENTRY STV_DEFAULT"
_ZN7cutlass13device_kernelIN5flash11enable_sm90INS1_16FlashAttnFwdSm90INS1_25CollectiveMainloopFwdSm90ILi2EN4cute5tupleIJNS5_1CILi1EEES8_S8_EEENS6_IJNS7_ILi192EEENS7_ILi128EEENS7_ILi96EEEEEELi96ENS_6half_tEfNS_4arch4Sm90ELb0ELb1ELb1ELb1ELb1ELb1ELb0ELb0ELb1ELb1ELb1ELb0EEENS1_21CollectiveEpilogueFwdINS6_IJSA_SC_SB_EEES9_SE_SG_Li384ELb1ELb1ELb1ELb0EEENS1_36VarlenDynamicPersistentTileSchedulerILi192ELi128ELi384ELi128ELb1ELb1ELb1ELb1ELb0ELb1EEEEEEEEEvNT_6ParamsE:
        /* <DEDUP_REMOVED lines=18> */
.L_x_1360:
[----:B------:R-:W-:Y:S05]  /*0120*/  BSYNC B0 ;  /* 0x0000000000007941 */ /* 0x000fea0003800000 */
.L_x_1359:
        /* <DEDUP_REMOVED lines=41> */
.L_x_1361:
        /* <DEDUP_REMOVED lines=22> */
.L_x_1362:
        /* <DEDUP_REMOVED lines=18> */
.L_x_1363:
        /* <DEDUP_REMOVED lines=22> */
.L_x_1364:
        /* <DEDUP_REMOVED lines=22> */
.L_x_1365:
        /* <DEDUP_REMOVED lines=8> */
.L_x_1368:
        /* <DEDUP_REMOVED lines=22> */
[----:B------:R-:W-:Y:S02]  /*0ae0*/  R2UR UR40, R2 ;  /* 0x00000000022872ca */ /* 0x000fe400000e0000 */
[----:B------:R-:W-:Y:S01]  /*0af0*/  CS2R R22, SRZ ;  /* 0x0000000000167805 */ /* 0x000fe2000001ff00 */
[----:B------:R-:W-:Y:S01]  /*0b00*/  ULOP3.LUT UR39, UR36, 0x1, URZ, 0xfc, !UPT ;  /* 0x0000000124277892 */ /* 0x000fe2000f8efc3f */
[----:B------:R-:W-:-:S09]  /*0b10*/  UMOV UR37, URZ ;  /* 0x0000003f00257c82 */ /* 0x000fd20008000000 */
[----:B------:R-:W-:Y:S01]  /*0b20*/  UIADD3 UR40, UR40, 0xc400, URZ ;  /* 0x0000c40028287890 */ /* 0x000fe2000fffe03f */
[----:B0-----:R-:W-:-:S05]  /*0b30*/  VIADD R0, R0, 0xffffff80 ;  /* 0xffffff8000007836 */ /* 0x001fca0000000000 */
[----:B------:R-:W-:Y:S02]  /*0b40*/  SHF.R.S32.HI R3, RZ, 0x1f, R0 ;  /* 0x0000001fff037819 */ /* 0x000fe40000011400 */
[-C--:B------:R-:W-:Y:S02]  /*0b50*/  LEA.HI R6, R0, R0.reuse, RZ, 0x1 ;  /* 0x0000000000067211 */ /* 0x080fe400078f08ff */
[CC--:B------:R-:W-:Y:S02]  /*0b60*/  LEA.HI R5, R3.reuse, R0.reuse, RZ, 0x4 ;  /* 0x0000000003057211 */ /* 0x0c0fe400078f20ff */
[CC--:B------:R-:W-:Y:S02]  /*0b70*/  LEA.HI R7, R3.reuse, R0.reuse, RZ, 0x5 ;  /* 0x0000000003077211 */ /* 0x0c0fe400078f28ff */
[CC--:B------:R-:W-:Y:S02]  /*0b80*/  LEA.HI R4, R3.reuse, R0.reuse, RZ, 0x2 ;  /* 0x0000000003047211 */ /* 0x0c0fe400078f10ff */
[----:B------:R-:W-:-:S02]  /*0b90*/  LEA.HI R3, R3, R0, RZ, 0x7 ;  /* 0x0000000003037211 */ /* 0x000fc400078f38ff */
[----:B------:R-:W-:Y:S02]  /*0ba0*/  LOP3.LUT R9, R6, 0xfffffffe, RZ, 0xc0, !PT ;  /* 0xfffffffe06097812 */ /* 0x000fe400078ec0ff */
[--C-:B------:R-:W-:Y:S02]  /*0bb0*/  SHF.R.S32.HI R8, RZ, 0x2, R4.reuse ;  /* 0x00000002ff087819 */ /* 0x100fe40000011404 */
[----:B------:R-:W-:Y:S01]  /*0bc0*/  SHF.R.S32.HI R11, RZ, 0x1f, R4 ;  /* 0x0000001fff0b7819 */ /* 0x000fe20000011404 */
[----:B------:R-:W-:Y:S01]  /*0bd0*/  IMAD.IADD R18, R0, 0x1, -R9 ;  /* 0x0000000100127824 */ /* 0x000fe200078e0a09 */
[----:B------:R-:W-:Y:S02]  /*0be0*/  LOP3.LUT R13, R4, 0xfffffffc, RZ, 0xc0, !PT ;  /* 0xfffffffc040d7812 */ /* 0x000fe400078ec0ff */
[----:B------:R-:W-:Y:S01]  /*0bf0*/  SHF.R.S32.HI R4, RZ, 0x7, R3 ;  /* 0x00000007ff047819 */ /* 0x000fe20000011403 */
[----:B------:R-:W-:Y:S01]  /*0c00*/  IMAD.SHL.U32 R24, R18, 0x4, RZ ;  /* 0x0000000412187824 */ /* 0x000fe200078e00ff */
[----:B------:R-:W-:Y:S01]  /*0c10*/  SHF.R.S32.HI R12, RZ, 0x1, R6 ;  /* 0x00000001ff0c7819 */ /* 0x000fe20000011406 */
[----:B------:R-:W-:Y:S01]  /*0c20*/  IMAD.IADD R13, R0, 0x1, -R13 ;  /* 0x00000001000d7824 */ /* 0x000fe200078e0a0d */
[----:B------:R-:W-:Y:S01]  /*0c30*/  LOP3.LUT R15, R3, 0xffffff80, RZ, 0xc0, !PT ;  /* 0xffffff80030f7812 */ /* 0x000fe200078ec0ff */
[----:B------:R-:W-:Y:S01]  /*0c40*/  IMAD.HI R10, R4, 0x55555556, RZ ;  /* 0x55555556040a7827 */ /* 0x000fe200078e02ff */
[----:B------:R-:W-:Y:S01]  /*0c50*/  LEA.HI R11, R11, R8, RZ, 0x2 ;  /* 0x000000080b0b7211 */ /* 0x000fe200078f10ff */
[----:B------:R0:W-:Y:S01]  /*0c60*/  STL [R1+0xb4], R18 ;  /* 0x0000b41201007387 */ /* 0x0001e20000100800 */
[----:B------:R-:W-:Y:S01]  /*0c70*/  LEA.HI R9, R6, R12, RZ, 0x1 ;  /* 0x0000000c06097211 */ /* 0x000fe200078f08ff */
[----:B------:R-:W-:Y:S01]  /*0c80*/  IMAD.IADD R21, R0, 0x1, -R15 ;  /* 0x0000000100157824 */ /* 0x000fe200078e0a0f */
[----:B------:R-:W-:Y:S01]  /*0c90*/  LOP3.LUT R3, R5, 0xfffffff0, RZ, 0xc0, !PT ;  /* 0xfffffff005037812 */ /* 0x000fe200078ec0ff */
[----:B------:R-:W-:Y:S01]  /*0ca0*/  VIADD R20, R24, 0x20 ;  /* 0x0000002018147836 */ /* 0x000fe20000000000 */
[----:B------:R-:W-:-:S02]  /*0cb0*/  SHF.R.S32.HI R6, RZ, 0x4, R5 ;  /* 0x00000004ff067819 */ /* 0x000fc40000011405 */
[----:B------:R-:W-:Y:S01]  /*0cc0*/  LOP3.LUT R11, R11, 0xfffffffc, RZ, 0xc0, !PT ;  /* 0xfffffffc0b0b7812 */ /* 0x000fe200078ec0ff */
[----:B------:R-:W-:Y:S01]  /*0cd0*/  IMAD.IADD R3, R0, 0x1, -R3 ;  /* 0x0000000100037824 */ /* 0x000fe200078e0a03 */
[----:B------:R-:W-:Y:S01]  /*0ce0*/  LEA.HI R17, R10, R10, RZ, 0x1 ;  /* 0x0000000a0a117211 */ /* 0x000fe200078f08ff */
[----:B------:R-:W-:Y:S01]  /*0cf0*/  VIADD R0, R24, 0x10 ;  /* 0x0000001018007836 */ /* 0x000fe20000000000 */
[----:B------:R-:W-:Y:S01]  /*0d00*/  LEA.HI R5, R5, R6, RZ, 0x1 ;  /* 0x0000000605057211 */ /* 0x000fe200078f08ff */
[----:B------:R-:W-:Y:S01]  /*0d10*/  IMAD.IADD R11, R8, 0x1, -R11 ;  /* 0x00000001080b7824 */ /* 0x000fe200078e0a0b */
[----:B------:R-:W-:Y:S01]  /*0d20*/  LOP3.LUT R9, R9, 0x7fffffe, RZ, 0xc0, !PT ;  /* 0x07fffffe09097812 */ /* 0x000fe200078ec0ff */
[----:B------:R-:W-:Y:S01]  /*0d30*/  STL [R1+0xb8], R21 ;  /* 0x0000b81501007387 */ /* 0x000fe20000100800 */
[----:B------:R-:W-:Y:S01]  /*0d40*/  SHF.R.S32.HI R8, RZ, 0x1f, R21 ;  /* 0x0000001fff087819 */ /* 0x000fe20000011415 */
[----:B------:R-:W-:Y:S01]  /*0d50*/  IMAD R17, R17, -0x3, R4 ;  /* 0xfffffffd11117824 */ /* 0x000fe200078e0204 */
[----:B------:R-:W-:Y:S01]  /*0d60*/  LOP3.LUT R5, R5, 0x1ffffffe, RZ, 0xc0, !PT ;  /* 0x1ffffffe05057812 */ /* 0x000fe200078ec0ff */
[----:B------:R-:W-:Y:S01]  /*0d70*/  IMAD.IADD R9, R12, 0x1, -R9 ;  /* 0x000000010c097824 */ /* 0x000fe200078e0a09 */
[----:B------:R-:W-:Y:S01]  /*0d80*/  STL [R1+0x60], R24 ;  /* 0x0000601801007387 */ /* 0x000fe20000100800 */
[C---:B------:R-:W-:Y:S01]  /*0d90*/  LEA.HI R4, R13.reuse, R13, RZ, 0x1 ;  /* 0x0000000d0d047211 */ /* 0x040fe200078f08ff */
[----:B------:R-:W-:Y:S01]  /*0da0*/  IMAD.IADD R12, R24, 0x1, R0 ;  /* 0x00000001180c7824 */ /* 0x000fe200078e0200 */
[----:B------:R-:W-:Y:S01]  /*0db0*/  LEA.HI R10, R8, R21, RZ, 0x2 ;  /* 0x00000015080a7211 */ /* 0x000fe200078f10ff */
[----:B------:R1:W-:Y:S01]  /*0dc0*/  STL [R1+0x88], R0 ;  /* 0x0000880001007387 */ /* 0x0003e20000100800 */
[----:B------:R-:W-:Y:S01]  /*0dd0*/  IMAD.IADD R5, R6, 0x1, -R5 ;  /* 0x0000000106057824 */ /* 0x000fe200078e0a05 */
[----:B------:R-:W-:Y:S01]  /*0de0*/  LOP3.LUT R4, R4, 0x1ffffffe, RZ, 0xc0, !PT ;  /* 0x1ffffffe04047812 */ /* 0x000fe200078ec0ff */
[----:B------:R-:W-:Y:S01]  /*0df0*/  IMAD R14, R6, 0x8, R9 ;  /* 0x00000008060e7824 */ /* 0x000fe200078e0209 */
[--C-:B------:R-:W-:Y:S01]  /*0e00*/  SHF.R.S32.HI R6, RZ, 0x2, R10.reuse ;  /* 0x00000002ff067819 */ /* 0x100fe2000001140a */
[----:B------:R2:W-:Y:S01]  /*0e10*/  STL [R1+0x84], R20 ;  /* 0x0000841401007387 */ /* 0x0005e20000100800 */
[----:B------:R-:W-:Y:S01]  /*0e20*/  SHF.R.S32.HI R9, RZ, 0x1f, R10 ;  /* 0x0000001fff097819 */ /* 0x000fe2000001140a */
[----:B------:R-:W-:Y:S01]  /*0e30*/  IMAD.IADD R13, R13, 0x1, -R4 ;  /* 0x000000010d0d7824 */ /* 0x000fe200078e0a04 */
[----:B------:R-:W-:Y:S01]  /*0e40*/  SHF.R.S32.HI R7, RZ, 0x5, R7 ;  /* 0x00000005ff077819 */ /* 0x000fe20000011407 */
[----:B0-----:R-:W-:Y:S01]  /*0e50*/  IMAD.SHL.U32 R18, R18, 0x8, RZ ;  /* 0x0000000812127824 */ /* 0x001fe200078e00ff */
[----:B-1----:R-:W-:-:S02]  /*0e60*/  SHF.R.S32.HI R0, RZ, 0x1f, R3 ;  /* 0x0000001fff007819 */ /* 0x002fc40000011403 */
[----:B------:R-:W-:Y:S01]  /*0e70*/  LEA.HI R9, R9, R6, RZ, 0x3 ;  /* 0x0000000609097211 */ /* 0x000fe200078f18ff */
[----:B------:R-:W-:Y:S01]  /*0e80*/  VIADD R137, R18, 0x30 ;  /* 0x0000003012897836 */ /* 0x000fe20000000000 */
[----:B------:R-:W-:Y:S01]  /*0e90*/  LEA.HI R0, R0, R3, RZ, 0x3 ;  /* 0x0000000300007211 */ /* 0x000fe200078f18ff */
[C---:B------:R-:W-:Y:S01]  /*0ea0*/  VIADD R136, R18.reuse, 0x40 ;  /* 0x0000004012887836 */ /* 0x040fe20000000000 */
[----:B------:R-:W-:Y:S01]  /*0eb0*/  LOP3.LUT R9, R9, 0xfffffff8, RZ, 0xc0, !PT ;  /* 0xfffffff809097812 */ /* 0x000fe200078ec0ff */
[----:B------:R-:W-:Y:S01]  /*0ec0*/  VIADD R138, R18, 0x50 ;  /* 0x00000050128a7836 */ /* 0x000fe20000000000 */
[----:B------:R-:W-:Y:S02]  /*0ed0*/  LOP3.LUT R4, R0, 0xfffffff8, RZ, 0xc0, !PT ;  /* 0xfffffff800047812 */ /* 0x000fe400078ec0ff */
[----:B------:R-:W-:Y:S01]  /*0ee0*/  LEA.HI R8, R8, R21, RZ, 0x5 ;  /* 0x0000001508087211 */ /* 0x000fe200078f28ff */
[----:B------:R-:W-:Y:S01]  /*0ef0*/  IMAD.IADD R9, R6, 0x1, -R9 ;  /* 0x0000000106097824 */ /* 0x000fe200078e0a09 */
[----:B------:R-:W-:Y:S01]  /*0f00*/  SHF.R.S32.HI R15, RZ, 0x1f, R12 ;  /* 0x0000001fff0f7819 */ /* 0x000fe2000001140c */
[----:B------:R-:W-:Y:S01]  /*0f10*/  IMAD.IADD R4, R3, 0x1, -R4 ;  /* 0x0000000103047824 */ /* 0x000fe200078e0a04 */
[----:B------:R-:W-:Y:S01]  /*0f20*/  LEA R19, R7, R3, 0x4 ;  /* 0x0000000307137211 */ /* 0x000fe200078e20ff */
[----:B------:R-:W-:Y:S01]  /*0f30*/  IMAD.SHL.U32 R6, R0, 0x40, RZ ;  /* 0x0000004000067824 */ /* 0x000fe200078e00ff */
[----:B------:R-:W-:Y:S01]  /*0f40*/  SHF.R.S32.HI R8, RZ, 0x5, R8 ;  /* 0x00000005ff087819 */ /* 0x000fe20000011408 */
[----:B------:R-:W-:Y:S01]  /*0f50*/  IMAD.SHL.U32 R3, R4, 0x40, RZ ;  /* 0x0000004004037824 */ /* 0x000fe200078e00ff */
[----:B------:R-:W-:Y:S01]  /*0f60*/  LEA.HI R15, R15, R12, RZ, 0x3 ;  /* 0x0000000c0f0f7211 */ /* 0x000fe200078f18ff */
[----:B------:R-:W-:Y:S01]  /*0f70*/  IMAD.SHL.U32 R0, R5, 0x8, RZ ;  /* 0x0000000805007824 */ /* 0x000fe200078e00ff */
[----:B------:R-:W-:Y:S01]  /*0f80*/  LOP3.LUT R6, R6, 0x7ffffe00, RZ, 0xc0, !PT ;  /* 0x7ffffe0006067812 */ /* 0x000fe200078ec0ff */
[----:B------:R-:W-:Y:S01]  /*0f90*/  IMAD.IADD R12, R24, 0x1, R20 ;  /* 0x00000001180c7824 */ /* 0x000fe200078e0214 */
[----:B------:R-:W-:Y:S01]  /*0fa0*/  LOP3.LUT R3, R3, 0x1c0, RZ, 0xc0, !PT ;  /* 0x000001c003037812 */ /* 0x000fe200078ec0ff */
[--C-:B--2---:R-:W-:Y:S01]  /*0fb0*/  IMAD.U32 R20, R19, 0x20, R0.reuse ;  /* 0x0000002013147824 */ /* 0x104fe200078e0000 */
[----:B------:R-:W-:Y:S01]  /*0fc0*/  R2P PR, R4, 0x6 ;  /* 0x0000000604007804 */ /* 0x000fe20000000000 */
[----:B------:R-:W-:Y:S01]  /*0fd0*/  IMAD R8, R8, 0x10, R9 ;  /* 0x0000001008087824 */ /* 0x000fe200078e0209 */
[----:B------:R-:W-:Y:S01]  /*0fe0*/  LOP3.LUT R0, R3, 0x8, R0, 0xf8, !PT ;  /* 0x0000000803007812 */ /* 0x000fe200078ef800 */
[----:B------:R-:W-:Y:S01]  /*0ff0*/  IMAD R6, R7, 0x400, R6 ;  /* 0x0000040007067824 */ /* 0x000fe200078e0206 */
[----:B------:R-:W-:Y:S01]  /*1000*/  SHF.R.U32.HI R3, RZ, 0x3, R3 ;  /* 0x00000003ff037819 */ /* 0x000fe20000011603 */
[----:B------:R0:W-:Y:S01]  /*1010*/  STL [R1+0xc4], R20 ;  /* 0x0000c41401007387 */ /* 0x0001e20000100800 */
[C---:B------:R-:W-:Y:S01]  /*1020*/  VIADD R7, R24.reuse, 0x8 ;  /* 0x0000000818077836 */ /* 0x040fe20000000000 */
[----:B------:R-:W-:Y:S01]  /*1030*/  SHF.L.U32 R11, R11, 0x6, RZ ;  /* 0x000000060b0b7819 */ /* 0x000fe200000006ff */
[----:B------:R-:W-:Y:S01]  /*1040*/  VIADD R4, R24, 0x18 ;  /* 0x0000001818047836 */ /* 0x000fe20000000000 */
[----:B------:R-:W-:Y:S01]  /*1050*/  LOP3.LUT R3, R0, R3, RZ, 0x3c, !PT ;  /* 0x0000000300037212 */ /* 0x000fe200078e3cff */
[----:B------:R-:W-:Y:S01]  /*1060*/  VIADD R0, R24, 0x28 ;  /* 0x0000002818007836 */ /* 0x000fe20000000000 */
[----:B------:R-:W-:Y:S01]  /*1070*/  LOP3.LUT R10, R10, 0x7ffffffc, RZ, 0xc0, !PT ;  /* 0x7ffffffc0a0a7812 */ /* 0x000fe200078ec0ff */
[----:B------:R-:W-:Y:S01]  /*1080*/  IMAD.SHL.U32 R24, R14, 0x20, RZ ;  /* 0x000000200e187824 */ /* 0x000fe200078e00ff */
[----:B------:R-:W-:Y:S01]  /*1090*/  SHF.R.S32.HI R5, RZ, 0x1f, R12 ;  /* 0x0000001fff057819 */ /* 0x000fe2000001140c */
[----:B------:R-:W-:Y:S01]  /*10a0*/  IMAD.IADD R3, R6, 0x1, R3 ;  /* 0x0000000106037824 */ /* 0x000fe200078e0203 */
[----:B------:R-:W-:Y:S01]  /*10b0*/  SHF.R.S32.HI R19, RZ, 0x1f, R18 ;  /* 0x0000001fff137819 */ /* 0x000fe20000011412 */
[----:B0-----:R-:W-:Y:S01]  /*10c0*/  IMAD R20, R17, 0x40, R8 ;  /* 0x0000004011147824 */ /* 0x001fe200078e0208 */
[----:B------:R-:W-:Y:S01]  /*10d0*/  SHF.R.S32.HI R8, RZ, 0x3, R15 ;  /* 0x00000003ff087819 */ /* 0x000fe2000001140f */
[----:B------:R-:W-:Y:S01]  /*10e0*/  IMAD.IADD R10, R21, 0x1, -R10 ;  /* 0x00000001150a7824 */ /* 0x000fe200078e0a0a */
[----:B------:R-:W-:Y:S01]  /*10f0*/  LEA.HI R5, R5, R12, RZ, 0x3 ;  /* 0x0000000c05057211 */ /* 0x000fe200078f18ff */
[----:B------:R-:W-:Y:S01]  /*1100*/  IMAD.MOV.U32 R6, RZ, RZ, 0x40 ;  /* 0x00000040ff067424 */ /* 0x000fe200078e00ff */
[----:B------:R-:W-:Y:S01]  /*1110*/  STL [R1+0xc0], R20 ;  /* 0x0000c01401007387 */ /* 0x000fe20000100800 */
[----:B------:R-:W-:-:S02]  /*1120*/  IMAD.SHL.U32 R156, R10, 0x2, RZ ;  /* 0x000000020a9c7824 */ /* 0x000fc400078e00ff */
[----:B------:R-:W-:Y:S01]  /*1130*/  IMAD R3, R3, 0x2, R2 ;  /* 0x0000000203037824 */ /* 0x000fe200078e0202 */
[----:B------:R-:W-:Y:S01]  /*1140*/  STL [R1+0xc], RZ ;  /* 0x00000cff01007387 */ /* 0x000fe20000100800 */
[C---:B------:R-:W-:Y:S02]  /*1150*/  VIADD R21, R156.reuse, 0x8 ;  /* 0x000000089c157836 */ /* 0x040fe40000000000 */
[C---:B------:R-:W-:Y:S01]  /*1160*/  VIADD R12, R156.reuse, 0x20 ;  /* 0x000000209c0c7836 */ /* 0x040fe20000000000 */
[----:B------:R-:W-:Y:S01]  /*1170*/  STL [R1+0x90], R7 ;  /* 0x0000900701007387 */ /* 0x000fe20000100800 */
[C---:B------:R-:W-:Y:S02]  /*1180*/  VIADD R10, R156.reuse, 0x30 ;  /* 0x000000309c0a7836 */ /* 0x040fe40000000000 */
[C---:B------:R-:W-:Y:S01]  /*1190*/  VIADD R9, R156.reuse, 0x38 ;  /* 0x000000389c097836 */ /* 0x040fe20000000000 */
[----:B------:R0:W-:Y:S01]  /*11a0*/  STL [R1+0x8c], R4 ;  /* 0x00008c0401007387 */ /* 0x0001e20000100800 */
[----:B------:R-:W-:-:S02]  /*11b0*/  VIADD R15, R156, 0x10 ;  /* 0x000000109c0f7836 */ /* 0x000fc40000000000 */
[C---:B------:R-:W-:Y:S01]  /*11c0*/  VIADD R14, R156.reuse, 0x18 ;  /* 0x000000189c0e7836 */ /* 0x040fe20000000000 */
[----:B------:R1:W-:Y:S01]  /*11d0*/  STL [R1+0x98], R0 ;  /* 0x0000980001007387 */ /* 0x0003e20000100800 */
[----:B------:R-:W-:Y:S01]  /*11e0*/  SHF.R.S32.HI R9, RZ, 0x1f, R9 ;  /* 0x0000001fff097819 */ /* 0x000fe20000011409 */
[----:B------:R-:W-:Y:S01]  /*11f0*/  IMAD.MOV.U32 R17, RZ, RZ, RZ ;  /* 0x000000ffff117224 */ /* 0x000fe200078e00ff */
[----:B------:R-:W-:Y:S01]  /*1200*/  SHF.R.S32.HI R15, RZ, 0x1f, R15 ;  /* 0x0000001fff0f7819 */ /* 0x000fe2000001140f */
[----:B------:R-:W-:Y:S01]  /*1210*/  VIADD R25, R156, 0x58 ;  /* 0x000000589c197836 */ /* 0x000fe20000000000 */
[----:B------:R-:W-:Y:S02]  /*1220*/  SHF.R.S32.HI R14, RZ, 0x1f, R14 ;  /* 0x0000001fff0e7819 */ /* 0x000fe4000001140e */
[----:B0-----:R-:W-:Y:S02]  /*1230*/  SHF.R.S32.HI R4, RZ, 0x1f, R137 ;  /* 0x0000001fff047819 */ /* 0x001fe40000011489 */
[----:B-1----:R-:W-:-:S03]  /*1240*/  SHF.R.S32.HI R0, RZ, 0x1f, R136 ;  /* 0x0000001fff007819 */ /* 0x002fc60000011488 */
[----:B------:R0:W-:Y:S04]  /*1250*/  STL [R1+0x80], R4 ;  /* 0x0000800401007387 */ /* 0x0001e80000100800 */
[----:B------:R1:W-:Y:S01]  /*1260*/  STL [R1+0x7c], R0 ;  /* 0x00007c0001007387 */ /* 0x0003e20000100800 */
[----:B0-----:R-:W-:Y:S01]  /*1270*/  LOP3.LUT R4, R11, 0xc0, RZ, 0xc0, !PT ;  /* 0x000000c00b047812 */ /* 0x001fe200078ec0ff */
[----:B------:R-:W-:Y:S01]  /*1280*/  VIADD R11, R156, 0x28 ;  /* 0x000000289c0b7836 */ /* 0x000fe20000000000 */
[----:B-1----:R-:W-:Y:S02]  /*1290*/  SHF.R.S32.HI R0, RZ, 0x1f, R138 ;  /* 0x0000001fff007819 */ /* 0x002fe4000001148a */
[----:B------:R-:W-:Y:S02]  /*12a0*/  SHF.R.U32.HI R7, RZ, 0x3, R4 ;  /* 0x00000003ff077819 */ /* 0x000fe40000011604 */
[----:B------:R-:W-:Y:S01]  /*12b0*/  SHF.R.S32.HI R11, RZ, 0x1f, R11 ;  /* 0x0000001fff0b7819 */ /* 0x000fe2000001140b */
[----:B------:R0:W-:Y:S04]  /*12c0*/  STL [R1+0x78], R0 ;  /* 0x0000780001007387 */ /* 0x0001e80000100800 */
[----:B------:R1:W-:Y:S04]  /*12d0*/  STL [R1+0x50], R4 ;  /* 0x0000500401007387 */ /* 0x0003e80000100800 */
[----:B------:R-:W-:Y:S01]  /*12e0*/  STL [R1+0x58], R24 ;  /* 0x0000581801007387 */ /* 0x000fe20000100800 */
[----:B0-----:R-:W-:-:S03]  /*12f0*/  LOP3.LUT R0, R4, 0x8, R18, 0xf8, !PT ;  /* 0x0000000804007812 */ /* 0x001fc600078ef812 */
[----:B------:R0:W-:Y:S01]  /*1300*/  STL [R1+0x54], R7 ;  /* 0x0000540701007387 */ /* 0x0001e20000100800 */
[----:B------:R-:W-:-:S03]  /*1310*/  LOP3.LUT R0, R0, R7, RZ, 0x3c, !PT ;  /* 0x0000000700007212 */ /* 0x000fc600078e3cff */
[----:B------:R2:W-:Y:S01]  /*1320*/  STL [R1+0x68], R8 ;  /* 0x0000680801007387 */ /* 0x0005e20000100800 */
[----:B-1----:R-:W-:Y:S01]  /*1330*/  LOP3.LUT R4, R4, 0x18, R18, 0xf8, !PT ;  /* 0x0000001804047812 */ /* 0x002fe200078ef812 */
[----:B------:R-:W-:-:S03]  /*1340*/  IMAD.IADD R0, R24, 0x1, R0 ;  /* 0x0000000118007824 */ /* 0x000fc600078e0200 */
[----:B------:R-:W-:Y:S01]  /*1350*/  LOP3.LUT R4, R4, R7, RZ, 0x3c, !PT ;  /* 0x0000000704047212 */ /* 0x000fe200078e3cff */
[----:B0-----:R-:W-:Y:S01]  /*1360*/  VIADD R7, R156, 0x48 ;  /* 0x000000489c077836 */ /* 0x001fe20000000000 */
[----:B--2---:R-:W-:-:S03]  /*1370*/  SHF.R.S32.HI R8, RZ, 0x3, R5 ;  /* 0x00000003ff087819 */ /* 0x004fc60000011405 */
[----:B------:R-:W-:Y:S01]  /*1380*/  IMAD.IADD R4, R24, 0x1, R4 ;  /* 0x0000000118047824 */ /* 0x000fe200078e0204 */
[----:B------:R-:W-:Y:S02]  /*1390*/  SEL R5, R6, 0xffffffc0, !P2 ;  /* 0xffffffc006057807 */ /* 0x000fe40005000000 */
[----:B------:R-:W-:Y:S01]  /*13a0*/  SHF.R.S32.HI R6, RZ, 0x1f, R156 ;  /* 0x0000001fff067819 */ /* 0x000fe2000001149c */
[----:B------:R0:W-:Y:S01]  /*13b0*/  STL [R1+0x6c], R8 ;  /* 0x00006c0801007387 */ /* 0x0001e20000100800 */
[----:B------:R-:W-:-:S03]  /*13c0*/  VIADD R6, R156, 0x50 ;  /* 0x000000509c067836 */ /* 0x000fc60000000000 */
[----:B------:R1:W-:Y:S04]  /*13d0*/  STL [R1+0xa4], R0 ;  /* 0x0000a40001007387 */ /* 0x0003e80000100800 */
[----:B------:R2:W-:Y:S01]  /*13e0*/  STL [R1], R3 ;  /* 0x0000000301007387 */ /* 0x0005e20000100800 */
[----:B0-----:R-:W-:Y:S01]  /*13f0*/  VIADD R8, R156, 0x40 ;  /* 0x000000409c087836 */ /* 0x001fe20000000000 */
[----:B-1----:R-:W-:Y:S02]  /*1400*/  SHF.R.S32.HI R0, RZ, 0x1f, R21 ;  /* 0x0000001fff007819 */ /* 0x002fe40000011415 */
[----:B------:R-:W-:Y:S02]  /*1410*/  SHF.R.S32.HI R0, RZ, 0x1f, R12 ;  /* 0x0000001fff007819 */ /* 0x000fe4000001140c */
[----:B------:R-:W-:Y:S01]  /*1420*/  SHF.R.S32.HI R0, RZ, 0x1f, R10 ;  /* 0x0000001fff007819 */ /* 0x000fe2000001140a */
[----:B------:R-:W-:Y:S01]  /*1430*/  VIADD R0, R3, 0x21800 ;  /* 0x0002180003007836 */ /* 0x000fe20000000000 */
[----:B------:R-:W-:-:S02]  /*1440*/  SHF.R.S32.HI R9, RZ, 0x1f, R8 ;  /* 0x0000001fff097819 */ /* 0x000fc40000011408 */
[----:B------:R-:W-:Y:S02]  /*1450*/  SHF.R.S32.HI R8, RZ, 0x1f, R7 ;  /* 0x0000001fff087819 */ /* 0x000fe40000011407 */
[----:B------:R-:W-:Y:S02]  /*1460*/  SHF.R.S32.HI R7, RZ, 0x1f, R6 ;  /* 0x0000001fff077819 */ /* 0x000fe40000011406 */
[----:B--2---:R-:W-:Y:S01]  /*1470*/  IADD3 R3, R3, 0x21820, RZ ;  /* 0x0002182003037810 */ /* 0x004fe20007ffe0ff */
[----:B------:R-:W-:Y:S01]  /*1480*/  @P1 VIADD R3, R0, 0xffffffe0 ;  /* 0xffffffe000031836 */ /* 0x000fe20000000000 */
[----:B------:R-:W-:Y:S01]  /*1490*/  LEA R6, R4, UR40, 0x1 ;  /* 0x0000002804067c11 */ /* 0x000fe2000f8e08ff */
[----:B------:R-:W-:Y:S02]  /*14a0*/  IMAD R4, R13, 0x8, R20 ;  /* 0x000000080d047824 */ /* 0x000fe400078e0214 */
[----:B------:R-:W-:Y:S02]  /*14b0*/  IMAD.IADD R0, R0, 0x1, R5 ;  /* 0x0000000100007824 */ /* 0x000fe400078e0205 */
        /* <DEDUP_REMOVED lines=8> */
.L_x_1596:
[----:B------:R-:W-:Y:S05]  /*1540*/  YIELD ;  /* 0x0000000000007946 */ /* 0x000fea0003800000 */
[----:B------:R-:W-:Y:S01]  /*1550*/  ULDC.64 UR4, c[0x0][0xa28] ;  /* 0x00028a0000047ab9 */ /* 0x000fe20000000a00 */
[----:B0-2-4-:R-:W0:Y:S01]  /*1560*/  LDC.64 R4, c[0x0][0xa08] ;  /* 0x00028200ff047b82 */ /* 0x015e220000000a00 */
[----:B------:R-:W-:Y:S01]  /*1570*/  ISETP.NE.U32.AND P1, PT, RZ, UR4, PT ;  /* 0x00000004ff007c0c */ /* 0x000fe2000bf25070 */
[----:B------:R-:W-:Y:S02]  /*1580*/  IMAD.MOV.U32 R10, RZ, RZ, RZ ;  /* 0x000000ffff0a7224 */ /* 0x000fe400078e00ff */
[----:B------:R-:W-:Y:S01]  /*1590*/  IMAD.MOV.U32 R78, RZ, RZ, RZ ;  /* 0x000000ffff4e7224 */ /* 0x000fe200078e00ff */
[----:B------:R-:W-:Y:S01]  /*15a0*/  ISETP.NE.AND.EX P1, PT, RZ, UR5, PT, P1 ;  /* 0x00000005ff007c0c */ /* 0x000fe2000bf25310 */
[----:B------:R-:W-:-:S02]  /*15b0*/  ULDC.64 UR4, c[0x0][0xa18] ;  /* 0x0002860000047ab9 */ /* 0x000fc40000000a00 */
[----:B------:R-:W-:-:S04]  /*15c0*/  ISETP.NE.U32.AND P2, PT, RZ, UR4, PT ;  /* 0x00000004ff007c0c */ /* 0x000fc8000bf45070 */
[----:B------:R-:W-:Y:S01]  /*15d0*/  ISETP.NE.AND.EX P2, PT, RZ, UR5, PT, P2 ;  /* 0x00000005ff007c0c */ /* 0x000fe2000bf45320 */
[----:B------:R-:W-:Y:S02]  /*15e0*/  ULDC.64 UR4, c[0x0][0xa08] ;  /* 0x0002820000047ab9 */ /* 0x000fe40000000a00 */
[----:B------:R-:W-:-:S03]  /*15f0*/  ISETP.NE.U32.AND P0, PT, RZ, UR4, PT ;  /* 0x00000004ff007c0c */ /* 0x000fc6000bf05070 */
[----:B------:R-:W1:Y:S01]  /*1600*/  @P1 LDC.64 R6, c[0x0][0xa28] ;  /* 0x00028a00ff061b82 */ /* 0x000e620000000a00 */
[----:B------:R-:W-:Y:S01]  /*1610*/  ISETP.NE.AND.EX P0, PT, RZ, UR5, PT, P0 ;  /* 0x00000005ff007c0c */ /* 0x000fe2000bf05300 */
[----:B0-----:R-:W-:-:S06]  /*1620*/  IMAD.WIDE R4, R35, 0x4, R4 ;  /* 0x0000000423047825 */ /* 0x001fcc00078e0204 */
[----:B------:R-:W0:Y:S01]  /*1630*/  @P2 LDC.64 R8, c[0x0][0xa18] ;  /* 0x00028600ff082b82 */ /* 0x000e220000000a00 */
[----:B------:R-:W-:Y:S02]  /*1640*/  ULDC UR4, c[0x0][0x288] ;  /* 0x0000a20000047ab9 */ /* 0x000fe40000000800 */
[----:B------:R-:W-:Y:S01]  /*1650*/  IMAD.U32 R154, RZ, RZ, UR4 ;  /* 0x00000004ff9a7e24 */ /* 0x000fe2000f8e00ff */
[----:B------:R-:W-:Y:S02]  /*1660*/  ULDC.64 UR4, c[0x0][0x418] ;  /* 0x0001060000047ab9 */ /* 0x000fe40000000a00 */
[----:B------:R2:W5:Y:S01]  /*1670*/  @P0 LDG.E R78, desc[UR54][R4.64] ;  /* 0x00000036044e0981 */ /* 0x000562000c1e1900 */
[----:B-1----:R-:W-:-:S05]  /*1680*/  @P1 IMAD.WIDE R6, R35, 0x4, R6 ;  /* 0x0000000423061825 */ /* 0x002fca00078e0206 */
[----:B------:R2:W5:Y:S01]  /*1690*/  @P1 LDG.E R10, desc[UR54][R6.64] ;  /* 0x00000036060a1981 */ /* 0x000562000c1e1900 */
[----:B0-----:R-:W-:-:S05]  /*16a0*/  @P2 IMAD.WIDE R8, R35, 0x4, R8 ;  /* 0x0000000423082825 */ /* 0x001fca00078e0208 */
[----:B------:R2:W5:Y:S01]  /*16b0*/  @P2 LDG.E R154, desc[UR54][R8.64] ;  /* 0x00000036089a2981 */ /* 0x000562000c1e1900 */
[----:B------:R-:W-:-:S03]  /*16c0*/  UISETP.NE.U32.AND UP0, UPT, UR4, URZ, UPT ;  /* 0x0000003f0400728c */ /* 0x000fc6000bf05070 */
[----:B------:R-:W-:Y:S01]  /*16d0*/  ULDC UR4, c[0x0][0x424] ;  /* 0x0001090000047ab9 */ /* 0x000fe20000000800 */
[----:B------:R-:W-:-:S03]  /*16e0*/  UISETP.NE.AND.EX UP0, UPT, UR5, URZ, UPT, UP0 ;  /* 0x0000003f0500728c */ /* 0x000fc6000bf05300 */
[----:B------:R-:W-:Y:S01]  /*16f0*/  ULDC UR5, c[0x0][0x2f0] ;  /* 0x0000bc0000057ab9 */ /* 0x000fe20000000800 */
[----:B------:R-:W-:-:S04]  /*1700*/  USEL UR4, UR4, 0x1, UP0 ;  /* 0x0000000104047887 */ /* 0x000fc80008000000 */
[----:B------:R-:W-:-:S03]  /*1710*/  UIMAD UR4, UR4, UR5, URZ ;  /* 0x00000005040472a4 */ /* 0x000fc6000f8e023f */
[----:B------:R-:W-:Y:S02]  /*1720*/  ULDC UR5, c[0x0][0x348] ;  /* 0x0000d20000057ab9 */ /* 0x000fe40000000800 */
[----:B------:R-:W-:Y:S02]  /*1730*/  IMAD.U32 R24, RZ, RZ, UR5 ;  /* 0x00000005ff187e24 */ /* 0x000fe4000f8e00ff */
[----:B------:R-:W-:Y:S01]  /*1740*/  IMAD.U32 R27, RZ, RZ, UR4 ;  /* 0x00000004ff1b7e24 */ /* 0x000fe2000f8e00ff */
[----:B--23--:R-:W-:Y:S06]  /*1750*/  @P2 BRA `(.L_x_1370) ;  /* 0x0000000000242947 */ /* 0x00cfec0003800000 */
        /* <DEDUP_REMOVED lines=8> */
[----:B--2---:R-:W-:-:S07]  /*17e0*/  IMAD.IADD R154, R3, 0x1, -R154 ;  /* 0x00000001039a7824 */ /* 0x004fce00078e0a9a */
.L_x_1370:
        /* <DEDUP_REMOVED lines=10> */
[----:B------:R-:W0:Y:S02]  /*1890*/  LDC.64 R4, c[0x0][0xa20] ;  /* 0x00028800ff047b82 */ /* 0x000e240000000a00 */
[----:B0-----:R-:W-:-:S05]  /*18a0*/  IMAD.WIDE R4, R35, 0x4, R4 ;  /* 0x0000000423047825 */ /* 0x001fca00078e0204 */
[----:B------:R0:W5:Y:S01]  /*18b0*/  LDG.E R27, desc[UR54][R4.64] ;  /* 0x00000036041b7981 */ /* 0x000162000c1e1900 */
[----:B------:R-:W-:Y:S05]  /*18c0*/  BRA `(.L_x_1372) ;  /* 0x0000000000107947 */ /* 0x000fea0003800000 */
.L_x_1371:
[----:B------:R-:W-:Y:S05]  /*18d0*/  @!P0 BRA `(.L_x_1372) ;  /* 0x00000000000c8947 */ /* 0x000fea0003800000 */
[----:B------:R-:W2:Y:S04]  /*18e0*/  LDG.E R0, desc[UR54][R4.64] ;  /* 0x0000003604007981 */ /* 0x000ea8000c1e1900 */
[----:B------:R-:W2:Y:S02]  /*18f0*/  LDG.E R27, desc[UR54][R4.64+0x4] ;  /* 0x00000436041b7981 */ /* 0x000ea4000c1e1900 */
[----:B--2---:R-:W-:-:S07]  /*1900*/  IMAD.IADD R27, R27, 0x1, -R0 ;  /* 0x000000011b1b7824 */ /* 0x004fce00078e0a00 */
.L_x_1372:
[----:B------:R-:W-:Y:S01]  /*1910*/  ULDC.64 UR4, c[0x0][0xa10] ;  /* 0x0002840000047ab9 */ /* 0x000fe20000000a00 */
[----:B0-----:R-:W0:Y:S01]  /*1920*/  LDC R4, c[0x0][0x448] ;  /* 0x00011200ff047b82 */ /* 0x001e220000000800 */
[----:B------:R-:W-:-:S04]  /*1930*/  ISETP.NE.U32.AND P0, PT, RZ, UR4, PT ;  /* 0x00000004ff007c0c */ /* 0x000fc8000bf05070 */
[----:B------:R-:W-:Y:S01]  /*1940*/  ISETP.NE.AND.EX P0, PT, RZ, UR5, PT, P0 ;  /* 0x00000005ff007c0c */ /* 0x000fe2000bf05300 */
[----:B------:R-:W-:Y:S02]  /*1950*/  ULDC.64 UR4, c[0x0][0xa30] ;  /* 0x00028c0000047ab9 */ /* 0x000fe40000000a00 */
[----:B------:R-:W-:-:S04]  /*1960*/  ISETP.NE.U32.AND P1, PT, RZ, UR4, PT ;  /* 0x00000004ff007c0c */ /* 0x000fc8000bf25070 */
[----:B------:R-:W-:-:S06]  /*1970*/  ISETP.NE.AND.EX P1, PT, RZ, UR5, PT, P1 ;  /* 0x00000005ff007c0c */ /* 0x000fcc000bf25310 */
[----:B------:R-:W1:Y:S08]  /*1980*/  @P0 LDC.64 R6, c[0x0][0xa10] ;  /* 0x00028400ff060b82 */ /* 0x000e700000000a00 */
[----:B------:R-:W2:Y:S01]  /*1990*/  @P1 LDC.64 R8, c[0x0][0xa30] ;  /* 0x00028c00ff081b82 */ /* 0x000ea20000000a00 */
[----:B-1----:R-:W-:-:S05]  /*19a0*/  @P0 IMAD.WIDE R6, R35, 0x4, R6 ;  /* 0x0000000423060825 */ /* 0x002fca00078e0206 */
[----:B------:R-:W3:Y:S04]  /*19b0*/  @P0 LDG.E R0, desc[UR54][R6.64] ;  /* 0x0000003606000981 */ /* 0x000ee8000c1e1900 */
[----:B------:R-:W3:Y:S01]  /*19c0*/  @P0 LDG.E R3, desc[UR54][R6.64+0x4] ;  /* 0x0000043606030981 */ /* 0x000ee2000c1e1900 */
[----:B-----5:R-:W-:Y:S02]  /*19d0*/  IMAD.MOV.U32 R96, RZ, RZ, R27 ;  /* 0x000000ffff607224 */ /* 0x020fe400078e001b */
[----:B--2---:R-:W-:-:S05]  /*19e0*/  @P1 IMAD.WIDE R8, R35, 0x4, R8 ;  /* 0x0000000423081825 */ /* 0x004fca00078e0208 */
[----:B------:R1:W5:Y:S01]  /*19f0*/  @P1 LDG.E R96, desc[UR54][R8.64] ;  /* 0x0000003608601981 */ /* 0x000362000c1e1900 */
[----:B0-----:R-:W-:Y:S01]  /*1a00*/  ISETP.NE.AND P1, PT, R4, 0x1, PT ;  /* 0x000000010400780c */ /* 0x001fe20003f25270 */
[----:B------:R-:W-:Y:S01]  /*1a10*/  IMAD R14, R33, 0xc0, RZ ;  /* 0x000000c0210e7824 */ /* 0x000fe200078e02ff */
[----:B------:R-:W0:Y:S01]  /*1a20*/  LDC.64 R4, c[0x0][0x9e0] ;  /* 0x00027800ff047b82 */ /* 0x000e220000000a00 */
[----:B------:R-:W-:-:S03]  /*1a30*/  IMAD.IADD R15, R27, 0x1, -R10 ;  /* 0x000000011b0f7824 */ /* 0x000fc600078e0a0a */
[----:B------:R2:W-:Y:S07]  /*1a40*/  STL [R1+0x5c], R14 ;  /* 0x00005c0e01007387 */ /* 0x0005ee0000100800 */
[----:B------:R-:W4:Y:S08]  /*1a50*/  @P1 LDC R11, c[0x0][0x44c] ;  /* 0x00011300ff0b1b82 */ /* 0x000f300000000800 */
[----:B------:R-:W1:Y:S01]  /*1a60*/  @P1 LDC R12, c[0x0][0x450] ;  /* 0x00011400ff0c1b82 */ /* 0x000e620000000800 */
[----:B0-----:R-:W-:Y:S01]  /*1a70*/  ISETP.GE.AND P2, PT, R5, 0x1, PT ;  /* 0x000000010500780c */ /* 0x001fe20003f46270 */
[----:B---3--:R-:W-:-:S02]  /*1a80*/  @P0 IMAD.IADD R24, R3, 0x1, -R0 ;  /* 0x0000000103180824 */ /* 0x008fc400078e0a00 */
[----:B------:R-:W-:Y:S02]  /*1a90*/  VIADD R0, R14, 0xbf ;  /* 0x000000bf0e007836 */ /* 0x000fe40000000000 */
[----:B------:R-:W-:Y:S02]  /*1aa0*/  IMAD.IADD R157, R15, 0x1, R24 ;  /* 0x000000010f9d7824 */ /* 0x000fe400078e0218 */
[----:B----4-:R-:W-:-:S03]  /*1ab0*/  @P1 IMAD.HI.U32 R3, R0, R11, RZ ;  /* 0x0000000b00031227 */ /* 0x010fc600078e00ff */
[C---:B------:R-:W-:Y:S01]  /*1ac0*/  IADD3 R7, R157.reuse, 0x1, -R154 ;  /* 0x000000019d077810 */ /* 0x040fe20007ffe89a */
[----:B------:R-:W-:Y:S01]  /*1ad0*/  IMAD.MOV.U32 R6, RZ, RZ, R0 ;  /* 0x000000ffff067224 */ /* 0x000fe200078e0000 */
[----:B------:R-:W-:Y:S02]  /*1ae0*/  IADD3 R0, R157, 0x7f, RZ ;  /* 0x0000007f9d007810 */ /* 0x000fe40007ffe0ff */
[----:B-1----:R-:W-:Y:S02]  /*1af0*/  @P1 SHF.R.U32.HI R6, RZ, R12, R3 ;  /* 0x0000000cff061219 */ /* 0x002fe40000011603 */
[----:B------:R-:W-:-:S03]  /*1b00*/  SHF.R.S32.HI R3, RZ, 0x1f, R0 ;  /* 0x0000001fff037819 */ /* 0x000fc60000011400 */
[----:B------:R-:W-:Y:S01]  /*1b10*/  IMAD.IADD R9, R7, 0x1, R6 ;  /* 0x0000000107097824 */ /* 0x000fe200078e0206 */
[----:B------:R-:W-:-:S03]  /*1b20*/  LEA.HI R3, R3, R0, RZ, 0x7 ;  /* 0x0000000003037211 */ /* 0x000fc600078f38ff */
[----:B------:R-:W-:Y:S01]  /*1b30*/  IMAD.IADD R4, R9, 0x1, R4 ;  /* 0x0000000109047824 */ /* 0x000fe200078e0204 */
[----:B------:R-:W-:Y:S01]  /*1b40*/  SHF.R.S32.HI R100, RZ, 0x7, R3 ;  /* 0x00000007ff647819 */ /* 0x000fe20000011403 */
[----:B--2---:R-:W-:Y:S06]  /*1b50*/  @!P2 BRA `(.L_x_1373) ;  /* 0x000000000048a947 */ /* 0x004fec0003800000 */
        /* <DEDUP_REMOVED lines=11> */
.L_x_1375:
[----:B------:R-:W-:-:S13]  /*1c10*/  ISETP.NE.AND P0, PT, R5, 0x1, PT ;  /* 0x000000010500780c */ /* 0x000fda0003f05270 */
[----:B------:R-:W0:Y:S02]  /*1c20*/  @P0 LDC.64 R6, c[0x0][0x9e8] ;  /* 0x00027a00ff060b82 */ /* 0x000e240000000a00 */
[----:B0-----:R-:W-:-:S05]  /*1c30*/  @P0 IMAD.HI.U32 R6, R0, R6, RZ ;  /* 0x0000000600060227 */ /* 0x001fca00078e00ff */
[----:B------:R-:W-:-:S07]  /*1c40*/  @P0 SHF.R.U32.HI R0, RZ, R7, R6 ;  /* 0x00000007ff000219 */ /* 0x000fce0000011606 */
.L_x_1376:
[----:B------:R-:W-:Y:S05]  /*1c50*/  BSYNC B0 ;  /* 0x0000000000007941 */ /* 0x000fea0003800000 */
.L_x_1374:
[----:B------:R-:W-:-:S05]  /*1c60*/  IMAD R3, R0, R5, R5 ;  /* 0x0000000500037224 */ /* 0x000fca00078e0205 */
[----:B------:R-:W-:-:S07]  /*1c70*/  VIMNMX R4, R4, R3, PT ;  /* 0x0000000304047248 */ /* 0x000fce0003fe0100 */
.L_x_1373:
[----:B------:R-:W0:Y:S01]  /*1c80*/  @P1 LDC R6, c[0x0][0x44c] ;  /* 0x00011300ff061b82 */ /* 0x000e220000000800 */
[----:B------:R-:W-:Y:S01]  /*1c90*/  VIADD R4, R4, 0x7f ;  /* 0x0000007f04047836 */ /* 0x000fe20000000000 */
[----:B------:R-:W-:Y:S01]  /*1ca0*/  ULDC UR4, c[0x0][0x9dc] ;  /* 0x0002770000047ab9 */ /* 0x000fe20000000800 */
[----:B------:R-:W-:Y:S02]  /*1cb0*/  IMAD.MOV.U32 R0, RZ, RZ, R14 ;  /* 0x000000ffff007224 */ /* 0x000fe400078e000e */
[----:B------:R-:W-:Y:S01]  /*1cc0*/  IMAD.IADD R139, R157, 0x1, -R154 ;  /* 0x000000019d8b7824 */ /* 0x000fe200078e0a9a */
[----:B------:R-:W-:Y:S02]  /*1cd0*/  SHF.R.S32.HI R3, RZ, 0x1f, R4 ;  /* 0x0000001fff037819 */ /* 0x000fe40000011404 */
[----:B------:R-:W1:Y:S02]  /*1ce0*/  @P1 LDC R7, c[0x0][0x450] ;  /* 0x00011400ff071b82 */ /* 0x000e640000000800 */
[----:B------:R-:W-:-:S04]  /*1cf0*/  LEA.HI R3, R3, R4, RZ, 0x7 ;  /* 0x0000000403037211 */ /* 0x000fc800078f38ff */
[----:B------:R-:W-:-:S04]  /*1d00*/  SHF.R.S32.HI R3, RZ, 0x7, R3 ;  /* 0x00000007ff037819 */ /* 0x000fc80000011403 */
[----:B------:R-:W-:Y:S01]  /*1d10*/  VIMNMX R8, R100, R3, PT ;  /* 0x0000000364087248 */ /* 0x000fe20003fe0100 */
[----:B0-----:R-:W-:-:S05]  /*1d20*/  @P1 IMAD.HI.U32 R6, R14, R6, RZ ;  /* 0x000000060e061227 */ /* 0x001fca00078e00ff */
[----:B-1----:R-:W-:-:S05]  /*1d30*/  @P1 SHF.R.U32.HI R0, RZ, R7, R6 ;  /* 0x00000007ff001219 */ /* 0x002fca0000011606 */
[----:B------:R-:W-:-:S04]  /*1d40*/  IMAD.IADD R0, R139, 0x1, R0 ;  /* 0x000000018b007824 */ /* 0x000fc800078e0200 */
[----:B------:R-:W-:Y:S01]  /*1d50*/  VIADD R3, R0, -UR4 ;  /* 0x8000000400037c36 */ /* 0x000fe20008000000 */
        /* <DEDUP_REMOVED lines=11> */
.L_x_1379:
[----:B------:R-:W-:-:S13]  /*1e10*/  ISETP.NE.AND P0, PT, R5, 0x1, PT ;  /* 0x000000010500780c */ /* 0x000fda0003f05270 */
[----:B------:R-:W0:Y:S02]  /*1e20*/  @P0 LDC.64 R6, c[0x0][0x9e8] ;  /* 0x00027a00ff060b82 */ /* 0x000e240000000a00 */
[----:B0-----:R-:W-:-:S05]  /*1e30*/  @P0 IMAD.HI.U32 R6, R0, R6, RZ ;  /* 0x0000000600060227 */ /* 0x001fca00078e00ff */
[----:B------:R-:W-:-:S07]  /*1e40*/  @P0 SHF.R.U32.HI R0, RZ, R7, R6 ;  /* 0x00000007ff000219 */ /* 0x000fce0000011606 */
.L_x_1380:
[----:B------:R-:W-:Y:S05]  /*1e50*/  BSYNC B0 ;  /* 0x0000000000007941 */ /* 0x000fea0003800000 */
.L_x_1378:
[----:B------:R-:W-:-:S05]  /*1e60*/  IMAD R0, R0, R5, RZ ;  /* 0x0000000500007224 */ /* 0x000fca00078e02ff */
[----:B------:R-:W-:-:S07]  /*1e70*/  VIMNMX R3, R3, R0, !PT ;  /* 0x0000000003037248 */ /* 0x000fce0007fe0100 */
.L_x_1377:
[----:B------:R-:W-:Y:S01]  /*1e80*/  SHF.R.S32.HI R0, RZ, 0x1f, R3 ;  /* 0x0000001fff007819 */ /* 0x000fe20000011403 */
[----:B------:R-:W-:Y:S01]  /*1e90*/  BSSY B0, `(.L_x_1381) ;  /* 0x000002a000007945 */ /* 0x000fe20003800000 */
[----:B------:R-:W-:Y:S02]  /*1ea0*/  LOP3.LUT R14, R13, 0xff, RZ, 0xc0, !PT ;  /* 0x000000ff0d0e7812 */ /* 0x000fe400078ec0ff */
[----:B------:R-:W-:Y:S02]  /*1eb0*/  LEA.HI R0, R0, R3, RZ, 0x7 ;  /* 0x0000000300007211 */ /* 0x000fe400078f38ff */
[----:B------:R-:W-:Y:S01]  /*1ec0*/  SHF.R.U32.HI R4, RZ, 0x10, R13 ;  /* 0x00000010ff047819 */ /* 0x000fe2000001160d */
[----:B------:R0:W-:Y:S01]  /*1ed0*/  STL [R1+0xb0], R14 ;  /* 0x0000b00e01007387 */ /* 0x0001e20000100800 */
[----:B------:R-:W-:-:S03]  /*1ee0*/  SHF.R.S32.HI R0, RZ, 0x7, R0 ;  /* 0x00000007ff007819 */ /* 0x000fc60000011400 */
[----:B------:R0:W-:Y:S01]  /*1ef0*/  STL [R1+0xa8], R4 ;  /* 0x0000a80401007387 */ /* 0x0001e20000100800 */
[----:B------:R-:W-:Y:S01]  /*1f00*/  VIMNMX R9, RZ, R0, !PT ;  /* 0x00000000ff097248 */ /* 0x000fe20007fe0100 */
[----:B------:R-:W-:-:S03]  /*1f10*/  IMAD.MOV.U32 R0, RZ, RZ, RZ ;  /* 0x000000ffff007224 */ /* 0x000fc600078e00ff */
[----:B------:R-:W-:-:S13]  /*1f20*/  ISETP.GT.AND P0, PT, R8, R9, PT ;  /* 0x000000090800720c */ /* 0x000fda0003f04270 */
[----:B0-----:R-:W-:Y:S05]  /*1f30*/  @!P0 BRA `(.L_x_1382) ;  /* 0x00000000007c8947 */ /* 0x001fea0003800000 */
[----:B------:R-:W-:Y:S01]  /*1f40*/  ISETP.NE.AND P0, PT, R4, RZ, PT ;  /* 0x000000ff0400720c */ /* 0x000fe20003f05270 */
[----:B------:R-:W-:-:S03]  /*1f50*/  ULDC UR4, c[0x0][0x9f0] ;  /* 0x00027c0000047ab9 */ /* 0x000fc60000000800 */
[----:B------:R-:W-:-:S04]  /*1f60*/  SEL R11, R4, UR4, P0 ;  /* 0x00000004040b7c07 */ /* 0x000fc80008000000 */
[-C--:B------:R-:W-:Y:S02]  /*1f70*/  IABS R6, R11.reuse ;  /* 0x0000000b00067213 */ /* 0x080fe40000000000 */
[----:B------:R-:W-:Y:S02]  /*1f80*/  IADD3 R0, R11, -0x1, R8 ;  /* 0xffffffff0b007810 */ /* 0x000fe40007ffe008 */
[----:B------:R-:W0:Y:S01]  /*1f90*/  I2F.RP R3, R6 ;  /* 0x0000000600037306 */ /* 0x000e220000209400 */
[----:B------:R-:W-:Y:S02]  /*1fa0*/  IABS R12, R11 ;  /* 0x0000000b000c7213 */ /* 0x000fe40000000000 */
[----:B------:R-:W-:-:S05]  /*1fb0*/  IMAD.IADD R0, R0, 0x1, -R9 ;  /* 0x0000000100007824 */ /* 0x000fca00078e0a09 */
[----:B------:R-:W-:Y:S02]  /*1fc0*/  IABS R10, R0 ;  /* 0x00000000000a7213 */ /* 0x000fe40000000000 */
[----:B------:R-:W-:-:S04]  /*1fd0*/  LOP3.LUT R0, R0, R11, RZ, 0x3c, !PT ;  /* 0x0000000b00007212 */ /* 0x000fc800078e3cff */
[----:B------:R-:W-:Y:S01]  /*1fe0*/  ISETP.GE.AND P2, PT, R0, RZ, PT ;  /* 0x000000ff0000720c */ /* 0x000fe20003f46270 */
[----:B0-----:R-:W0:Y:S02]  /*1ff0*/  MUFU.RCP R3, R3 ;  /* 0x0000000300037308 */ /* 0x001e240000001000 */
[----:B0-----:R-:W-:Y:S02]  /*2000*/  VIADD R4, R3, 0xffffffe ;  /* 0x0ffffffe03047836 */ /* 0x001fe40000000000 */
[----:B------:R-:W-:-:S04]  /*2010*/  IMAD.MOV R3, RZ, RZ, -R12 ;  /* 0x000000ffff037224 */ /* 0x000fc800078e0a0c */
[----:B------:R0:W1:Y:S02]  /*2020*/  F2I.FTZ.U32.TRUNC.NTZ R5, R4 ;  /* 0x0000000400057305 */ /* 0x000064000021f000 */
[----:B0-----:R-:W-:Y:S02]  /*2030*/  IMAD.MOV.U32 R4, RZ, RZ, RZ ;  /* 0x000000ffff047224 */ /* 0x001fe400078e00ff */
[----:B-1----:R-:W-:-:S04]  /*2040*/  IMAD.MOV R7, RZ, RZ, -R5 ;  /* 0x000000ffff077224 */ /* 0x002fc800078e0a05 */
[----:B------:R-:W-:-:S04]  /*2050*/  IMAD R7, R7, R6, RZ ;  /* 0x0000000607077224 */ /* 0x000fc800078e02ff */
[----:B------:R-:W-:-:S04]  /*2060*/  IMAD.HI.U32 R5, R5, R7, R4 ;  /* 0x0000000705057227 */ /* 0x000fc800078e0004 */
[----:B------:R-:W-:-:S04]  /*2070*/  IMAD.MOV.U32 R4, RZ, RZ, R10 ;  /* 0x000000ffff047224 */ /* 0x000fc800078e000a */
[----:B------:R-:W-:-:S04]  /*2080*/  IMAD.HI.U32 R5, R5, R4, RZ ;  /* 0x0000000405057227 */ /* 0x000fc800078e00ff */
        /* <DEDUP_REMOVED lines=10> */
.L_x_1382:
[----:B------:R-:W-:Y:S05]  /*2130*/  BSYNC B0 ;  /* 0x0000000000007941 */ /* 0x000fea0003800000 */
.L_x_1381:
[----:B------:R-:W-:-:S05]  /*2140*/  IMAD R3, R14, R0, R9 ;  /* 0x000000000e037224 */ /* 0x000fca00078e0209 */
[C---:B------:R-:W-:Y:S01]  /*2150*/  VIADDMNMX R0, R3.reuse, R0, R8, PT ;  /* 0x0000000003007246 */ /* 0x040fe20003800108 */
[----:B------:R-:W-:-:S04]  /*2160*/  IMAD R3, R3, 0x80, -R15 ;  /* 0x0000008003037824 */ /* 0x000fc800078e0a0f */
[----:B------:R-:W-:Y:S01]  /*2170*/  IMAD R5, R0, 0x80, -R15 ;  /* 0x0000008000057824 */ /* 0x000fe200078e0a0f */
[----:B------:R-:W-:-:S04]  /*2180*/  VIMNMX R3, RZ, R3, !PT ;  /* 0x00000003ff037248 */ /* 0x000fc80007fe0100 */
[----:B------:R-:W-:Y:S02]  /*2190*/  VIMNMX R0, R5, R24, PT ;  /* 0x0000001805007248 */ /* 0x000fe40003fe0100 */
[----:B------:R-:W-:Y:S02]  /*21a0*/  SHF.R.U32.HI R65, RZ, 0x7, R3 ;  /* 0x00000007ff417819 */ /* 0x000fe40000011603 */
[----:B------:R-:W-:-:S03]  /*21b0*/  ISETP.GT.AND P0, PT, R0, R3, PT ;  /* 0x000000030000720c */ /* 0x000fc60003f04270 */
[----:B------:R-:W-:-:S10]  /*21c0*/  IMAD.MOV.U32 R25, RZ, RZ, R65 ;  /* 0x000000ffff197224 */ /* 0x000fd400078e0041 */
        /* <DEDUP_REMOVED lines=27> */
.L_x_1385:
[----:B------:R-:W-:Y:S05]  /*2380*/  BSYNC B6 ;  /* 0x0000000000067941 */ /* 0x000fea0003800000 */
.L_x_1384:
        /* <DEDUP_REMOVED lines=19> */
[----:B0----5:R-:W-:Y:S05]  /*24c0*/  CALL.ABS.NOINC R14 ;  /* 0x000000000e007343 */ /* 0x021fea0003c00000 */
.L_x_1387:
[----:B------:R-:W-:Y:S05]  /*24d0*/  BSYNC B6 ;  /* 0x0000000000067941 */ /* 0x000fea0003800000 */
.L_x_1386:
[----:B------:R-:W2:Y:S01]  /*24e0*/  LDL.64 R36, [R1+0x60] ;  /* 0x0000600001247983 */ /* 0x000ea20000100a00 */
[----:B------:R-:W-:-:S03]  /*24f0*/  ULDC.64 UR4, c[0x0][0x9f8] ;  /* 0x00027e0000047ab9 */ /* 0x000fc60000000a00 */
[----:B------:R-:W2:Y:S01]  /*2500*/  LDL.64 R20, [R1+0x60] ;  /* 0x0000600001147983 */ /* 0x000ea20000100a00 */
[----:B------:R-:W-:Y:S01]  /*2510*/  ISETP.NE.U32.AND P0, PT, RZ, UR4, PT ;  /* 0x00000004ff007c0c */ /* 0x000fe2000bf05070 */
[----:B------:R-:W-:Y:S01]  /*2520*/  IMAD.MOV.U32 R0, RZ, RZ, R35 ;  /* 0x000000ffff007224 */ /* 0x000fe200078e0023 */
[----:B------:R-:W0:Y:S01]  /*2530*/  LDC.64 R8, c[0x0][0x408] ;  /* 0x00010200ff087b82 */ /* 0x000e220000000a00 */
[----:B------:R-:W1:Y:S01]  /*2540*/  S2R R29, SR_TID.X ;  /* 0x00000000001d7919 */ /* 0x000e620000002100 */
[----:B------:R-:W-:Y:S01]  /*2550*/  ISETP.NE.AND.EX P0, PT, RZ, UR5, PT, P0 ;  /* 0x00000005ff007c0c */ /* 0x000fe2000bf05300 */
[----:B------:R-:W-:-:S05]  /*2560*/  VIADD R3, R18, 0x10 ;  /* 0x0000001012037836 */ /* 0x000fca0000000000 */
[----:B------:R-:W3:Y:S08]  /*2570*/  LDC R11, c[0x0][0x3f4] ;  /* 0x0000fd00ff0b7b82 */ /* 0x000ef00000000800 */
[----:B------:R-:W4:Y:S01]  /*2580*/  @P0 LDC.64 R4, c[0x0][0x9f8] ;  /* 0x00027e00ff040b82 */ /* 0x000f220000000a00 */
[----:B------:R-:W-:-:S07]  /*2590*/  IMAD.IADD R78, R78, 0x1, R27 ;  /* 0x000000014e4e7824 */ /* 0x000fce00078e021b */
[----:B------:R-:W3:Y:S01]  /*25a0*/  LDC.64 R86, c[0x0][0x3f8] ;  /* 0x0000fe00ff567b82 */ /* 0x000ee20000000a00 */
[----:B-1----:R-:W-:Y:S01]  /*25b0*/  VIADD R31, R29, 0xffffff80 ;  /* 0xffffff801d1f7836 */ /* 0x002fe20000000000 */
[----:B------:R-:W-:Y:S01]  /*25c0*/  SHF.R.U32.HI R28, RZ, 0x7, R29 ;  /* 0x00000007ff1c7819 */ /* 0x000fe2000001161d */
[----:B----4-:R-:W-:-:S04]  /*25d0*/  @P0 IMAD.WIDE R4, R35, 0x4, R4 ;  /* 0x0000000423040825 */ /* 0x010fc800078e0204 */
[C---:B------:R-:W-:Y:S01]  /*25e0*/  VIADD R30, R29.reuse, 0xffffff80 ;  /* 0xffffff801d1e7836 */ /* 0x040fe20000000000 */
[----:B------:R1:W4:Y:S01]  /*25f0*/  @P0 LDG.E R0, desc[UR54][R4.64] ;  /* 0x0000003604000981 */ /* 0x000322000c1e1900 */
[----:B------:R-:W-:Y:S01]  /*2600*/  ISETP.NE.AND P6, PT, R28, 0x1, PT ;  /* 0x000000011c00780c */ /* 0x000fe20003fc5270 */
[----:B------:R-:W-:Y:S01]  /*2610*/  VIADD R6, R29, 0xffffff80 ;  /* 0xffffff801d067836 */ /* 0x000fe20000000000 */
[----:B------:R-:W-:Y:S02]  /*2620*/  LOP3.LUT R16, R16, 0xfffffffb, RZ, 0xc0, !PT ;  /* 0xfffffffb10107812 */ /* 0x000fe400078ec0ff */
[----:B------:R-:W-:Y:S02]  /*2630*/  LEA.HI R30, R30, R31, RZ, 0x1 ;  /* 0x0000001f1e1e7211 */ /* 0x000fe400078f08ff */
[----:B------:R-:W-:Y:S02]  /*2640*/  SHF.R.S32.HI R7, RZ, 0x1f, R6 ;  /* 0x0000001fff077819 */ /* 0x000fe40000011406 */
[----:B------:R-:W-:-:S02]  /*2650*/  SHF.R.S32.HI R30, RZ, 0x1, R30 ;  /* 0x00000001ff1e7819 */ /* 0x000fc4000001141e */
[----:B------:R-:W-:Y:S02]  /*2660*/  LEA.HI R7, R7, R6, RZ, 0x2 ;  /* 0x0000000607077211 */ /* 0x000fe400078f10ff */
[----:B------:R-:W-:Y:S01]  /*2670*/  SHF.R.S32.HI R13, RZ, 0x1f, R30 ;  /* 0x0000001fff0d7819 */ /* 0x000fe2000001141e */
[----:B------:R-:W-:Y:S05]  /*2680*/  @!P6 WARPSYNC.ALL ;  /* 0x000000000000e948 */ /* 0x000fea0003800000 */
[----:B------:R-:W-:Y:S01]  /*2690*/  ULDC UR4, c[0x0][0x2f4] ;  /* 0x0000bd0000047ab9 */ /* 0x000fe20000000800 */
[----:B------:R-:W-:Y:S01]  /*26a0*/  SHF.R.S32.HI R32, RZ, 0x2, R7 ;  /* 0x00000002ff207819 */ /* 0x000fe20000011407 */
[----:B0-----:R-:W-:Y:S01]  /*26b0*/  IMAD R6, R13, R8, RZ ;  /* 0x000000080d067224 */ /* 0x001fe200078e02ff */
[----:B------:R-:W-:Y:S01]  /*26c0*/  ISETP.GE.AND P1, PT, R3, UR4, PT ;  /* 0x0000000403007c0c */ /* 0x000fe2000bf26270 */
[----:B---3--:R-:W-:Y:S01]  /*26d0*/  IMAD.WIDE.U32 R70, R30, R86, R18 ;  /* 0x000000561e467225 */ /* 0x008fe200078e0012 */
[----:B------:R-:W-:-:S02]  /*26e0*/  ISETP.GE.AND P0, PT, R18, UR4, PT ;  /* 0x0000000412007c0c */ /* 0x000fc4000bf06270 */
[----:B-1----:R-:W-:Y:S01]  /*26f0*/  SEL R5, RZ, 0xffffffff, P1 ;  /* 0xffffffffff057807 */ /* 0x002fe20000800000 */
[C---:B------:R-:W-:Y:S01]  /*2700*/  IMAD R15, R30.reuse, R9, R6 ;  /* 0x000000091e0f7224 */ /* 0x040fe200078e0206 */
[----:B------:R-:W-:Y:S01]  /*2710*/  SHF.R.S32.HI R7, RZ, 0x1f, R7 ;  /* 0x0000001fff077819 */ /* 0x000fe20000011407 */
[----:B------:R-:W-:Y:S01]  /*2720*/  IMAD.WIDE.U32 R66, R30, R8, R18 ;  /* 0x000000081e427225 */ /* 0x000fe200078e0012 */
[----:B------:R-:W-:Y:S02]  /*2730*/  SEL R4, RZ, 0x1, P0 ;  /* 0x00000001ff047807 */ /* 0x000fe40000000000 */
[----:B------:R-:W-:Y:S01]  /*2740*/  LEA.HI R7, R7, R32, RZ, 0x2 ;  /* 0x0000002007077211 */ /* 0x000fe200078f10ff */
[----:B------:R-:W-:Y:S01]  /*2750*/  IMAD.SHL.U32 R5, R5, 0x2, RZ ;  /* 0x0000000205057824 */ /* 0x000fe200078e00ff */
[----:B------:R-:W-:Y:S01]  /*2760*/  ISETP.GE.AND P1, PT, R137, UR4, PT ;  /* 0x0000000489007c0c */ /* 0x000fe2000bf26270 */
[----:B------:R-:W-:Y:S01]  /*2770*/  IMAD.IADD R67, R67, 0x1, R15 ;  /* 0x0000000143437824 */ /* 0x000fe200078e020f */
[----:B------:R-:W-:-:S02]  /*2780*/  LOP3.LUT R7, R7, 0xfffffffc, RZ, 0xc0, !PT ;  /* 0xfffffffc07077812 */ /* 0x000fc400078ec0ff */
[----:B------:R-:W-:Y:S01]  /*2790*/  LOP3.LUT R5, R5, 0x2, R4, 0xe2, !PT ;  /* 0x0000000205057812 */ /* 0x000fe200078ee204 */
[----:B------:R-:W-:Y:S01]  /*27a0*/  VIADD R4, R18, 0x20 ;  /* 0x0000002012047836 */ /* 0x000fe20000000000 */
[-C--:B------:R-:W-:Y:S01]  /*27b0*/  ISETP.GE.AND P2, PT, R3, R11.reuse, PT ;  /* 0x0000000b0300720c */ /* 0x080fe20003f46270 */
[----:B------:R-:W-:Y:S01]  /*27c0*/  IMAD.IADD R32, R32, 0x1, -R7 ;  /* 0x0000000120207824 */ /* 0x000fe200078e0a07 */
[----:B------:R-:W-:Y:S02]  /*27d0*/  SEL R7, RZ, 0x8, P1 ;  /* 0x00000008ff077807 */ /* 0x000fe40000800000 */
[C---:B------:R-:W-:Y:S02]  /*27e0*/  ISETP.GE.AND P0, PT, R4.reuse, UR4, PT ;  /* 0x0000000404007c0c */ /* 0x040fe4000bf06270 */
[----:B------:R-:W-:Y:S02]  /*27f0*/  ISETP.GE.AND P1, PT, R4, R11, PT ;  /* 0x0000000b0400720c */ /* 0x000fe40003f26270 */
[----:B------:R-:W-:-:S02]  /*2800*/  SEL R6, RZ, 0x4, P0 ;  /* 0x00000004ff067807 */ /* 0x000fc40000000000 */
[----:B------:R-:W-:Y:S02]  /*2810*/  ISETP.GE.AND P0, PT, R136, UR4, PT ;  /* 0x0000000488007c0c */ /* 0x000fe4000bf06270 */
[----:B------:R-:W-:Y:S02]  /*2820*/  LOP3.LUT R5, R7, R5, R6, 0xfe, !PT ;  /* 0x0000000507057212 */ /* 0x000fe400078efe06 */
[----:B------:R-:W-:Y:S02]  /*2830*/  SEL R6, RZ, 0x10, P0 ;  /* 0x00000010ff067807 */ /* 0x000fe40000000000 */
[----:B------:R-:W-:Y:S02]  /*2840*/  LOP3.LUT P0, RZ, R32, 0x2, RZ, 0xc0, !PT ;  /* 0x0000000220ff7812 */ /* 0x000fe4000780c0ff */
[----:B------:R-:W-:Y:S01]  /*2850*/  LOP3.LUT R29, R5, R6, RZ, 0xfc, !PT ;  /* 0x00000006051d7212 */ /* 0x000fe200078efcff */
[----:B------:R-:W-:Y:S02]  /*2860*/  IMAD R6, R13, R86, RZ ;  /* 0x000000560d067224 */ /* 0x000fe400078e02ff */
[----:B--2---:R-:W-:-:S08]  /*2870*/  IMAD.MOV.U32 R20, RZ, RZ, R36 ;  /* 0x000000ffff147224 */ /* 0x004fd000078e0024 */
[----:B------:R-:W-:Y:S01]  /*2880*/  @P0 LOP3.LUT R16, R16, 0x4, RZ, 0xfc, !PT ;  /* 0x0000000410100812 */ /* 0x000fe200078efcff */
[----:B------:R-:W-:Y:S01]  /*2890*/  IMAD R13, R30, R87, R6 ;  /* 0x000000571e0d7224 */ /* 0x000fe200078e0206 */
[----:B------:R-:W-:Y:S02]  /*28a0*/  ISETP.GE.AND P0, PT, R18, R11, PT ;  /* 0x0000000b1200720c */ /* 0x000fe40003f06270 */
[----:B------:R-:W-:-:S05]  /*28b0*/  SHF.R.S32.HI R21, RZ, 0x1f, R20 ;  /* 0x0000001fff157819 */ /* 0x000fca0000011414 */
[----:B------:R0:W-:Y:S01]  /*28c0*/  STL [R1+0x64], R21 ;  /* 0x0000641501007387 */ /* 0x0001e20000100800 */
[C---:B------:R-:W-:Y:S01]  /*28d0*/  SEL R5, R11.reuse, RZ, P0 ;  /* 0x000000ff0b057207 */ /* 0x040fe20000000000 */
[C-C-:B------:R-:W-:Y:S02]  /*28e0*/  IMAD.WIDE.U32 R72, R30.reuse, R86, R20.reuse ;  /* 0x000000561e487225 */ /* 0x140fe400078e0014 */
[----:B------:R-:W2:Y:S01]  /*28f0*/  LDL R35, [R1+0x50] ;  /* 0x0000500001237983 */ /* 0x000ea20000100800 */
[C---:B------:R-:W-:Y:S01]  /*2900*/  SEL R10, R11.reuse, RZ, P2 ;  /* 0x000000ff0b0a7207 */ /* 0x040fe20001000000 */
[----:B------:R-:W-:Y:S02]  /*2910*/  IMAD.WIDE.U32 R68, R30, R8, R20 ;  /* 0x000000081e447225 */ /* 0x000fe400078e0014 */
[----:B------:R-:W3:Y:S04]  /*2920*/  LDL R34, [R1+0x54] ;  /* 0x0000540001227983 */ /* 0x000ee80000100800 */
[----:B------:R-:W3:Y:S04]  /*2930*/  LDL R31, [R1+0x58] ;  /* 0x00005800011f7983 */ /* 0x000ee80000100800 */
[----:B------:R-:W3:Y:S01]  /*2940*/  LDL R27, [R1+0xb4] ;  /* 0x0000b400011b7983 */ /* 0x000ee20000100800 */
[----:B------:R-:W-:Y:S01]  /*2950*/  SEL R7, R11, RZ, P1 ;  /* 0x000000ff0b077207 */ /* 0x000fe20000800000 */
[----:B------:R-:W-:Y:S01]  /*2960*/  IMAD.IADD R6, R18, 0x1, R5 ;  /* 0x0000000112067824 */ /* 0x000fe200078e0205 */
[----:B------:R-:W-:Y:S01]  /*2970*/  IADD3 R69, R15, R69, RZ ;  /* 0x000000450f457210 */ /* 0x000fe20007ffe0ff */
[----:B------:R-:W-:-:S02]  /*2980*/  IMAD.IADD R12, R3, 0x1, R10 ;  /* 0x00000001030c7824 */ /* 0x000fc400078e020a */
[----:B------:R-:W-:Y:S01]  /*2990*/  IMAD.IADD R14, R4, 0x1, R7 ;  /* 0x00000001040e7824 */ /* 0x000fe200078e0207 */
[----:B------:R-:W-:Y:S01]  /*29a0*/  SHF.R.S32.HI R7, RZ, 0x1f, R6 ;  /* 0x0000001fff077819 */ /* 0x000fe20000011406 */
[----:B------:R-:W-:Y:S02]  /*29b0*/  IMAD.IADD R71, R71, 0x1, R13 ;  /* 0x0000000147477824 */ /* 0x000fe400078e020d */
[----:B------:R-:W-:Y:S01]  /*29c0*/  IMAD.IADD R73, R13, 0x1, R73 ;  /* 0x000000010d497824 */ /* 0x000fe200078e0249 */
[----:B------:R-:W-:Y:S02]  /*29d0*/  SHF.R.S32.HI R13, RZ, 0x1f, R12 ;  /* 0x0000001fff0d7819 */ /* 0x000fe4000001140c */
[----:B------:R-:W-:Y:S02]  /*29e0*/  LOP3.LUT R16, R16, 0xfffffffe, RZ, 0xc0, !PT ;  /* 0xfffffffe10107812 */ /* 0x000fe400078ec0ff */
[----:B------:R-:W-:Y:S02]  /*29f0*/  LEA.HI R10, R7, R6, RZ, 0x5 ;  /* 0x00000006070a7211 */ /* 0x000fe400078f28ff */
[----:B------:R-:W-:-:S02]  /*2a00*/  SHF.R.S32.HI R15, RZ, 0x1f, R14 ;  /* 0x0000001fff0f7819 */ /* 0x000fc4000001140e */
[----:B------:R-:W-:Y:S02]  /*2a10*/  LEA.HI R5, R7, R6, RZ, 0x3 ;  /* 0x0000000607057211 */ /* 0x000fe400078f18ff */
[CC--:B------:R-:W-:Y:S02]  /*2a20*/  LEA.HI R6, R13.reuse, R12.reuse, RZ, 0x3 ;  /* 0x0000000c0d067211 */ /* 0x0c0fe400078f18ff */
[----:B------:R-:W-:Y:S02]  /*2a30*/  @P2 LOP3.LUT R16, R16, 0x1, RZ, 0xfc, !PT ;  /* 0x0000000110102812 */ /* 0x000fe400078efcff */
[----:B------:R-:W-:Y:S01]  /*2a40*/  LEA.HI R13, R13, R12, RZ, 0x5 ;  /* 0x0000000c0d0d7211 */ /* 0x000fe200078f28ff */
[----:B------:R-:W-:Y:S01]  /*2a50*/  IMAD.SHL.U32 R12, R10, 0x80, RZ ;  /* 0x000000800a0c7824 */ /* 0x000fe200078e00ff */
[CC--:B------:R-:W-:Y:S02]  /*2a60*/  LEA.HI R7, R15.reuse, R14.reuse, RZ, 0x3 ;  /* 0x0000000e0f077211 */ /* 0x0c0fe400078f18ff */
[----:B------:R-:W-:-:S02]  /*2a70*/  LEA.HI R15, R15, R14, RZ, 0x5 ;  /* 0x0000000e0f0f7211 */ /* 0x000fc400078f28ff */
[----:B0----5:R-:W-:Y:S02]  /*2a80*/  SHF.R.S32.HI R21, RZ, 0x1f, R96 ;  /* 0x0000001fff157819 */ /* 0x021fe40000011460 */
[----:B------:R-:W-:Y:S01]  /*2a90*/  LOP3.LUT R16, R16, 0xfffffffd, RZ, 0xc0, !PT ;  /* 0xfffffffd10107812 */ /* 0x000fe200078ec0ff */
[----:B------:R-:W-:-:S03]  /*2aa0*/  IMAD.SHL.U32 R20, R15, 0x80, RZ ;  /* 0x000000800f147824 */ /* 0x000fc600078e00ff */
[----:B------:R-:W-:Y:S02]  /*2ab0*/  @P1 LOP3.LUT R16, R16, 0x2, RZ, 0xfc, !PT ;  /* 0x0000000210101812 */ /* 0x000fe400078efcff */
[----:B------:R-:W-:Y:S01]  /*2ac0*/  ISETP.GE.AND P1, PT, R138, UR4, PT ;  /* 0x000000048a007c0c */ /* 0x000fe2000bf26270 */
[----:B------:R-:W-:Y:S01]  /*2ad0*/  IMAD.SHL.U32 R14, R13, 0x80, RZ ;  /* 0x000000800d0e7824 */ /* 0x000fe200078e00ff */
[----:B------:R-:W-:Y:S01]  /*2ae0*/  LOP3.LUT R20, R20, 0xfffff000, RZ, 0xc0, !PT ;  /* 0xfffff00014147812 */ /* 0x000fe200078ec0ff */
[----:B------:R-:W-:-:S04]  /*2af0*/  IMAD.WIDE.U32 R70, R96, R86, R70 ;  /* 0x0000005660467225 */ /* 0x000fc800078e0046 */
[----:B------:R-:W-:-:S04]  /*2b00*/  IMAD.WIDE.U32 R72, R96, R86, R72 ;  /* 0x0000005660487225 */ /* 0x000fc800078e0048 */
[----:B------:R-:W-:Y:S01]  /*2b10*/  VIADD R99, R28, 0x8 ;  /* 0x000000081c637836 */ /* 0x000fe20000000000 */
[----:B------:R-:W-:Y:S01]  /*2b20*/  SEL R28, RZ, 0x20, P1 ;  /* 0x00000020ff1c7807 */ /* 0x000fe20000800000 */
[-C--:B------:R-:W-:Y:S01]  /*2b30*/  IMAD.WIDE.U32 R66, R96, R8.reuse, R66 ;  /* 0x0000000860427225 */ /* 0x080fe200078e0042 */
[----:B------:R-:W-:Y:S02]  /*2b40*/  LOP3.LUT R12, R12, 0xfffff000, RZ, 0xc0, !PT ;  /* 0xfffff0000c0c7812 */ /* 0x000fe400078ec0ff */
[----:B------:R-:W-:Y:S01]  /*2b50*/  LOP3.LUT R14, R14, 0xfffff000, RZ, 0xc0, !PT ;  /* 0xfffff0000e0e7812 */ /* 0x000fe200078ec0ff */
[----:B------:R-:W-:Y:S01]  /*2b60*/  IMAD.WIDE.U32 R68, R96, R8, R68 ;  /* 0x0000000860447225 */ /* 0x000fe200078e0044 */
[----:B------:R-:W-:Y:S02]  /*2b70*/  LOP3.LUT R28, R29, R28, RZ, 0xfc, !PT ;  /* 0x0000001c1d1c7212 */ /* 0x000fe400078efcff */
[----:B------:R-:W-:Y:S01]  /*2b80*/  SHF.L.U64.HI R80, R8, 0x7, R9 ;  /* 0x0000000708507819 */ /* 0x000fe20000010209 */
[----:B------:R-:W-:Y:S01]  /*2b90*/  IMAD.SHL.U32 R98, R11, 0x2, RZ ;  /* 0x000000020b627824 */ /* 0x000fe200078e00ff */
[----:B----4-:R-:W-:-:S02]  /*2ba0*/  SHF.R.S32.HI R79, RZ, 0x1f, R0 ;  /* 0x0000001fff4f7819 */ /* 0x010fc40000011400 */
[----:B------:R-:W-:Y:S01]  /*2bb0*/  LOP3.LUT R29, R29, 0x1, RZ, 0xc0, !PT ;  /* 0x000000011d1d7812 */ /* 0x000fe200078ec0ff */
[----:B------:R-:W-:Y:S01]  /*2bc0*/  @!P6 BAR.SYNC.DEFER_BLOCKING 0x9, 0x100 ;  /* 0x024400000000eb1d */ /* 0x000fe20000010000 */
[C---:B--2---:R-:W-:Y:S02]  /*2bd0*/  LOP3.LUT R10, R35.reuse, 0x18, R5, 0xf8, !PT ;  /* 0x00000018230a7812 */ /* 0x044fe400078ef805 */
[----:B------:R-:W-:Y:S02]  /*2be0*/  LOP3.LUT R15, R35, 0x18, R7, 0xf8, !PT ;  /* 0x00000018230f7812 */ /* 0x000fe400078ef807 */
[----:B---3--:R-:W-:Y:S01]  /*2bf0*/  LOP3.LUT R95, R10, R34, RZ, 0x3c, !PT ;  /* 0x000000220a5f7212 */ /* 0x008fe200078e3cff */
[C---:B------:R-:W-:Y:S02]  /*2c00*/  IMAD R10, R21.reuse, R8, RZ ;  /* 0x00000008150a7224 */ /* 0x040fe400078e02ff */
[----:B------:R-:W-:Y:S01]  /*2c10*/  IMAD R21, R21, R86, RZ ;  /* 0x0000005615157224 */ /* 0x000fe200078e02ff */
[----:B------:R-:W-:-:S02]  /*2c20*/  LOP3.LUT R13, R35, 0x18, R6, 0xf8, !PT ;  /* 0x00000018230d7812 */ /* 0x000fc400078ef806 */
[-C--:B------:R-:W-:Y:S01]  /*2c30*/  LOP3.LUT R15, R15, R34.reuse, RZ, 0x3c, !PT ;  /* 0x000000220f0f7212 */ /* 0x080fe200078e3cff */
[C---:B------:R-:W-:Y:S01]  /*2c40*/  IMAD R21, R96.reuse, R87, R21 ;  /* 0x0000005760157224 */ /* 0x040fe200078e0215 */
[----:B------:R-:W-:Y:S01]  /*2c50*/  LOP3.LUT R13, R13, R34, RZ, 0x3c, !PT ;  /* 0x000000220d0d7212 */ /* 0x000fe200078e3cff */
[----:B------:R-:W-:Y:S01]  /*2c60*/  IMAD R75, R96, R9, R10 ;  /* 0x00000009604b7224 */ /* 0x000fe200078e020a */
[----:B------:R-:W-:Y:S01]  /*2c70*/  IADD3 R93, R15, R20, R31 ;  /* 0x000000140f5d7210 */ /* 0x000fe20007ffe01f */
[----:B------:R-:W-:Y:S01]  /*2c80*/  IMAD R10, R27, 0xc0, R30 ;  /* 0x000000c01b0a7824 */ /* 0x000fe200078e021e */
[----:B------:R-:W-:Y:S01]  /*2c90*/  LOP3.LUT R20, R5, 0xfffffff8, RZ, 0xc0, !PT ;  /* 0xfffffff805147812 */ /* 0x000fe200078ec0ff */
[----:B------:R-:W-:Y:S01]  /*2ca0*/  IMAD.IADD R76, R71, 0x1, R21 ;  /* 0x00000001474c7824 */ /* 0x000fe200078e0215 */
[----:B------:R-:W-:Y:S01]  /*2cb0*/  LOP3.LUT R27, R7, 0xfffffff8, RZ, 0xc0, !PT ;  /* 0xfffffff8071b7812 */ /* 0x000fe200078ec0ff */
[----:B------:R-:W-:Y:S01]  /*2cc0*/  IMAD.IADD R74, R21, 0x1, R73 ;  /* 0x00000001154a7824 */ /* 0x000fe200078e0249 */
[----:B------:R-:W-:Y:S01]  /*2cd0*/  LOP3.LUT R21, R6, 0xfffffff8, RZ, 0xc0, !PT ;  /* 0xfffffff806157812 */ /* 0x000fe200078ec0ff */
[----:B------:R-:W-:Y:S01]  /*2ce0*/  IMAD.IADD R77, R67, 0x1, R75 ;  /* 0x00000001434d7824 */ /* 0x000fe200078e024b */
[--C-:B------:R-:W-:Y:S01]  /*2cf0*/  IADD3 R95, R95, R12, R31.reuse ;  /* 0x0000000c5f5f7210 */ /* 0x100fe20007ffe01f */
[----:B------:R-:W-:Y:S01]  /*2d00*/  IMAD.SHL.U32 R8, R8, 0x80, RZ ;  /* 0x0000008008087824 */ /* 0x000fe200078e00ff */
[----:B------:R-:W-:Y:S01]  /*2d10*/  IADD3 R94, R13, R14, R31 ;  /* 0x0000000e0d5e7210 */ /* 0x000fe20007ffe01f */
[C---:B------:R-:W-:Y:S01]  /*2d20*/  IMAD.SHL.U32 R9, R86.reuse, 0x80, RZ ;  /* 0x0000008056097824 */ /* 0x040fe200078e00ff */
[----:B------:R-:W-:Y:S01]  /*2d30*/  SHF.L.U64.HI R87, R86, 0x7, R87 ;  /* 0x0000000756577819 */ /* 0x000fe20000010257 */
[----:B------:R-:W-:Y:S01]  /*2d40*/  IMAD.IADD R75, R75, 0x1, R69 ;  /* 0x000000014b4b7824 */ /* 0x000fe200078e0245 */
[----:B------:R-:W-:-:S02]  /*2d50*/  SHF.R.S32.HI R92, RZ, 0x1f, R20 ;  /* 0x0000001fff5c7819 */ /* 0x000fc40000011414 */
[----:B------:R-:W-:Y:S02]  /*2d60*/  SHF.R.S32.HI R89, RZ, 0x1f, R21 ;  /* 0x0000001fff597819 */ /* 0x000fe40000011415 */
[----:B------:R-:W-:Y:S02]  /*2d70*/  SHF.R.S32.HI R88, RZ, 0x1f, R27 ;  /* 0x0000001fff587819 */ /* 0x000fe4000001141b */
[C---:B------:R-:W-:Y:S02]  /*2d80*/  LOP3.LUT R30, R28.reuse, 0x2, RZ, 0xc0, !PT ;  /* 0x000000021c1e7812 */ /* 0x040fe400078ec0ff */
[----:B------:R-:W-:-:S07]  /*2d90*/  LOP3.LUT R31, R28, 0x4, RZ, 0xc0, !PT ;  /* 0x000000041c1f7812 */ /* 0x000fce00078ec0ff */
.L_x_1446:
[----:B--2---:R-:W2:Y:S01]  /*2da0*/  LDL R37, [R1+0xa4] ;  /* 0x0000a40001257983 */ /* 0x004ea20000100800 */
[----:B0-----:R-:W0:Y:S01]  /*2db0*/  LDC R82, c[0x0][0x430] ;  /* 0x00010c00ff527b82 */ /* 0x001e220000000800 */
[----:B------:R-:W-:Y:S02]  /*2dc0*/  VIADD R11, R25, 0xffffffff ;  /* 0xffffffff190b7836 */ /* 0x000fe40000000000 */
[----:B------:R-:W-:Y:S02]  /*2dd0*/  IMAD.MOV.U32 R81, RZ, RZ, RZ ;  /* 0x000000ffff517224 */ /* 0x000fe400078e00ff */
[----:B------:R-:W-:-:S03]  /*2de0*/  IMAD R13, R11, 0x80, R10 ;  /* 0x000000800b0d7824 */ /* 0x000fc600078e020a */
[----:B------:R-:W1:Y:S02]  /*2df0*/  LDC R97, c[0x0][0x3f4] ;  /* 0x0000fd00ff617b82 */ /* 0x000e640000000800 */
[----:B------:R-:W-:Y:S02]  /*2e00*/  ISETP.GE.AND P1, PT, R13, R24, PT ;  /* 0x000000180d00720c */ /* 0x000fe40003f26270 */
[----:B------:R-:W-:Y:S02]  /*2e10*/  IADD3 R38, R78, R13, RZ ;  /* 0x0000000d4e267210 */ /* 0x000fe40007ffe0ff */
[----:B------:R-:W-:-:S03]  /*2e20*/  ISETP.GT.OR P1, PT, R10, 0x7f, P1 ;  /* 0x0000007f0a00780c */ /* 0x000fc60000f24670 */
[----:B------:R-:W-:Y:S01]  /*2e30*/  IMAD.MOV.U32 R34, RZ, RZ, R38 ;  /* 0x000000ffff227224 */ /* 0x000fe200078e0026 */
[----:B0-----:R-:W-:-:S09]  /*2e40*/  ISETP.NE.AND P2, PT, R82, 0x1, PT ;  /* 0x000000015200780c */ /* 0x001fd20003f45270 */
[----:B------:R-:W0:Y:S08]  /*2e50*/  @!P1 LDC.64 R14, c[0x0][0x428] ;  /* 0x00010a00ff0e9b82 */ /* 0x000e300000000a00 */
[----:B------:R-:W3:Y:S08]  /*2e60*/  @!P1 LDC.64 R12, c[0x0][0x418] ;  /* 0x00010600ff0c9b82 */ /* 0x000ef00000000a00 */
[----:B------:R-:W4:Y:S08]  /*2e70*/  @P2 LDC R25, c[0x0][0x434] ;  /* 0x00010d00ff192b82 */ /* 0x000f300000000800 */
[----:B------:R-:W1:Y:S01]  /*2e80*/  @P2 LDC R36, c[0x0][0x438] ;  /* 0x00010e00ff242b82 */ /* 0x000e620000000800 */
[----:B----4-:R-:W-:-:S05]  /*2e90*/  @P2 IMAD.HI.U32 R25, R38, R25, RZ ;  /* 0x0000001926192227 */ /* 0x010fca00078e00ff */
[----:B-1----:R-:W-:Y:S01]  /*2ea0*/  @P2 SHF.R.U32.HI R34, RZ, R36, R25 ;  /* 0x00000024ff222219 */ /* 0x002fe20000011619 */
[----:B0-----:R-:W-:-:S03]  /*2eb0*/  @!P1 IMAD R25, R79, R14, RZ ;  /* 0x0000000e4f199224 */ /* 0x001fc600078e02ff */
[--C-:B------:R-:W-:Y:S01]  /*2ec0*/  @!P1 SHF.R.S32.HI R35, RZ, 0x1f, R34.reuse ;  /* 0x0000001fff239819 */ /* 0x100fe20000011422 */
[C---:B------:R-:W-:Y:S02]  /*2ed0*/  @!P1 IMAD R25, R0.reuse, R15, R25 ;  /* 0x0000000f00199224 */ /* 0x040fe400078e0219 */
[----:B------:R-:W-:-:S04]  /*2ee0*/  @!P1 IMAD.WIDE.U32 R14, R0, R14, R34 ;  /* 0x0000000e000e9225 */ /* 0x000fc800078e0022 */
[----:B------:R-:W-:Y:S01]  /*2ef0*/  @!P1 IMAD.IADD R15, R15, 0x1, R25 ;  /* 0x000000010f0f9824 */ /* 0x000fe200078e0219 */
[----:B---3--:R-:W-:Y:S02]  /*2f00*/  @!P1 LEA R12, P2, R14, R12, 0x2 ;  /* 0x0000000c0e0c9211 */ /* 0x008fe400078410ff */
[----:B------:R-:W-:Y:S02]  /*2f10*/  LOP3.LUT P3, RZ, R32, 0x2, RZ, 0xc0, !PT ;  /* 0x0000000220ff7812 */ /* 0x000fe4000786c0ff */
[----:B------:R-:W-:Y:S02]  /*2f20*/  @!P1 LEA.HI.X R13, R14, R13, R15, 0x2, P2 ;  /* 0x0000000d0e0d9211 */ /* 0x000fe400010f140f */
[----:B------:R-:W-:Y:S01]  /*2f30*/  ISETP.GE.AND P2, PT, R97, 0x1, PT ;  /* 0x000000016100780c */ /* 0x000fe20003f46270 */
[----:B------:R-:W-:Y:S01]  /*2f40*/  IMAD.MOV R25, RZ, RZ, -R34 ;  /* 0x000000ffff197224 */ /* 0x000fe200078e0a22 */
[----:B------:R-:W-:Y:S05]  /*2f50*/  YIELD ;  /* 0x0000000000007946 */ /* 0x000fea0003800000 */
[----:B------:R-:W-:Y:S01]  /*2f60*/  BSSY B0, `(.L_x_1388) ;  /* 0x0000435000007945 */ /* 0x000fe20003800000 */
[----:B------:R0:W5:Y:S01]  /*2f70*/  @!P1 LDG.E R81, desc[UR54][R12.64] ;  /* 0x000000360c519981 */ /* 0x000162000c1e1900 */
[----:B------:R-:W-:Y:S01]  /*2f80*/  IMAD R82, R82, R25, R38 ;  /* 0x0000001952527224 */ /* 0x000fe200078e0226 */
[----:B------:R-:W-:Y:S01]  /*2f90*/  ISETP.GT.AND P1, PT, R11, R65, PT ;  /* 0x000000410b00720c */ /* 0x000fe20003f24270 */
[----:B------:R-:W-:-:S02]  /*2fa0*/  IMAD.MOV.U32 R25, RZ, RZ, R11 ;  /* 0x000000ffff197224 */ /* 0x000fc400078e000b */
[----:B--2---:R-:W-:-:S04]  /*2fb0*/  IMAD R15, R22, 0x3000, R37 ;  /* 0x00003000160f7824 */ /* 0x004fc800078e0225 */
[C---:B------:R-:W-:Y:S02]  /*2fc0*/  VIADD R35, R15.reuse, 0x10 ;  /* 0x000000100f237836 */ /* 0x040fe40000000000 */
[C---:B------:R-:W-:Y:S02]  /*2fd0*/  @P3 VIADD R35, R15.reuse, 0xfffffff0 ;  /* 0xfffffff00f233836 */ /* 0x040fe40000000000 */
[--C-:B------:R-:W-:Y:S02]  /*2fe0*/  IMAD R64, R15, 0x2, R26.reuse ;  /* 0x000000020f407824 */ /* 0x100fe400078e021a */
[----:B------:R-:W-:Y:S01]  /*2ff0*/  IMAD R35, R35, 0x2, R26 ;  /* 0x0000000223237824 */ /* 0x000fe200078e021a */
[----:B0-----:R-:W-:Y:S06]  /*3000*/  @!P2 BRA `(.L_x_1389) ;  /* 0x0000003c0060a947 */ /* 0x001fec0003800000 */
[----:B------:R-:W-:Y:S01]  /*3010*/  SHF.R.S32.HI R83, RZ, 0x1f, R82 ;  /* 0x0000001fff537819 */ /* 0x000fe20000011452 */
[----:B------:R-:W-:Y:S01]  /*3020*/  ULDC.64 UR4, c[0x0][0x300] ;  /* 0x0000c00000047ab9 */ /* 0x000fe20000000a00 */
[----:B-----5:R-:W-:Y:S01]  /*3030*/  SHF.R.S32.HI R84, RZ, 0x1f, R81 ;  /* 0x0000001fff547819 */ /* 0x020fe20000011451 */
[----:B------:R-:W-:-:S04]  /*3040*/  IMAD.WIDE.U32 R12, R82, UR4, RZ ;  /* 0x00000004520c7c25 */ /* 0x000fc8000f8e00ff */
[----:B------:R-:W-:Y:S02]  /*3050*/  IMAD R15, R83, UR4, RZ ;  /* 0x00000004530f7c24 */ /* 0x000fe4000f8e02ff */
[----:B------:R-:W-:Y:S02]  /*3060*/  IMAD R85, R11, -0x80, R24 ;  /* 0xffffff800b557824 */ /* 0x000fe400078e0218 */
[----:B------:R-:W-:Y:S01]  /*3070*/  IMAD R15, R82, UR5, R15 ;  /* 0x00000005520f7c24 */ /* 0x000fe2000f8e020f */
[----:B------:R-:W-:Y:S02]  /*3080*/  ULDC.64 UR4, c[0x0][0x310] ;  /* 0x0000c40000047ab9 */ /* 0x000fe40000000a00 */
[----:B------:R-:W-:Y:S01]  /*3090*/  IMAD R14, R84, UR4, RZ ;  /* 0x00000004540e7c24 */ /* 0x000fe2000f8e02ff */
[----:B------:R-:W-:Y:S01]  /*30a0*/  VIMNMX R85, R85, 0x80, PT ;  /* 0x0000008055557848 */ /* 0x000fe20003fe0100 */
[----:B------:R-:W-:Y:S02]  /*30b0*/  IMAD.IADD R13, R13, 0x1, R15 ;  /* 0x000000010d0d7824 */ /* 0x000fe400078e020f */
[C---:B------:R-:W-:Y:S01]  /*30c0*/  IMAD R15, R81.reuse, UR5, R14 ;  /* 0x00000005510f7c24 */ /* 0x040fe2000f8e020e */
[----:B------:R-:W-:Y:S01]  /*30d0*/  SHF.R.S32.HI R14, RZ, 0x1f, R25 ;  /* 0x0000001fff0e7819 */ /* 0x000fe20000011419 */
[----:B------:R-:W-:Y:S01]  /*30e0*/  IMAD.WIDE.U32 R12, R81, UR4, R12 ;  /* 0x00000004510c7c25 */ /* 0x000fe2000f8e000c */
[----:B------:R-:W-:-:S03]  /*30f0*/  ULDC.64 UR4, c[0x0][0x308] ;  /* 0x0000c20000047ab9 */ /* 0x000fc60000000a00 */
[----:B------:R-:W-:Y:S02]  /*3100*/  IMAD.IADD R13, R13, 0x1, R15 ;  /* 0x000000010d0d7824 */ /* 0x000fe400078e020f */
[----:B------:R-:W-:Y:S02]  /*3110*/  IMAD R15, R87, R25, RZ ;  /* 0x00000019570f7224 */ /* 0x000fe400078e02ff */
[----:B------:R-:W-:-:S04]  /*3120*/  IMAD.WIDE.U32 R12, R155, UR4, R12 ;  /* 0x000000049b0c7c25 */ /* 0x000fc8000f8e000c */
[----:B------:R-:W-:Y:S01]  /*3130*/  IMAD R61, R155, UR5, R13 ;  /* 0x000000059b3d7c24 */ /* 0x000fe2000f8e020d */
[----:B------:R-:W-:Y:S01]  /*3140*/  ULDC.64 UR4, c[0x0][0x2e8] ;  /* 0x0000ba0000047ab9 */ /* 0x000fe20000000a00 */
[----:B------:R-:W-:Y:S01]  /*3150*/  IMAD R13, R80, R25, RZ ;  /* 0x00000019500d7224 */ /* 0x000fe200078e02ff */
[----:B------:R-:W-:Y:S01]  /*3160*/  LEA R60, P2, R12, UR4, 0x1 ;  /* 0x000000040c3c7c11 */ /* 0x000fe2000f8408ff */
[----:B------:R-:W-:Y:S01]  /*3170*/  ULDC.U8 UR4, c[0x0][0x410] ;  /* 0x0001040000047ab9 */ /* 0x000fe20000000000 */
[----:B------:R-:W-:Y:S02]  /*3180*/  IMAD R37, R14, R9, R15 ;  /* 0x000000090e257224 */ /* 0x000fe400078e020f */
[----:B------:R-:W-:Y:S01]  /*3190*/  LEA.HI.X R61, R12, UR5, R61, 0x1, P2 ;  /* 0x000000050c3d7c11 */ /* 0x000fe200090f0c3d */
[----:B------:R-:W-:Y:S01]  /*31a0*/  IMAD R39, R14, R8, R13 ;  /* 0x000000080e277224 */ /* 0x000fe200078e020d */
[----:B------:R-:W-:Y:S01]  /*31b0*/  ISETP.NE.AND P2, PT, RZ, UR4, PT ;  /* 0x00000004ff007c0c */ /* 0x000fe2000bf45270 */
[----:B------:R-:W-:-:S04]  /*31c0*/  IMAD.WIDE.U32 R14, R9, R25, RZ ;  /* 0x00000019090e7225 */ /* 0x000fc800078e00ff */
[----:B------:R-:W-:-:S04]  /*31d0*/  IMAD.WIDE.U32 R12, R8, R25, RZ ;  /* 0x00000019080c7225 */ /* 0x000fc800078e00ff */
[----:B------:R-:W-:Y:S02]  /*31e0*/  IMAD.IADD R11, R15, 0x1, R37 ;  /* 0x000000010f0b7824 */ /* 0x000fe400078e0225 */
[----:B------:R-:W-:Y:S02]  /*31f0*/  IMAD.IADD R34, R13, 0x1, R39 ;  /* 0x000000010d227824 */ /* 0x000fe400078e0227 */
[----:B------:R-:W-:Y:S05]  /*3200*/  @!P2 BRA `(.L_x_1390) ;  /* 0x0000001c0044a947 */ /* 0x000fea0003800000 */
[----:B------:R-:W0:Y:S01]  /*3210*/  S2R R36, SR_TID.X ;  /* 0x0000000000247919 */ /* 0x000e220000002100 */
        /* <DEDUP_REMOVED lines=11> */
[C---:B0-----:R-:W-:Y:S02]  /*32d0*/  VIADD R40, R36.reuse, 0xffffff80 ;  /* 0xffffff8024287836 */ /* 0x041fe40000000000 */
[----:B------:R-:W-:-:S05]  /*32e0*/  VIADD R36, R36, 0xffffff80 ;  /* 0xffffff8024247836 */ /* 0x000fca0000000000 */
[----:B------:R-:W-:Y:S02]  /*32f0*/  LEA.HI R36, R36, R40, RZ, 0x1 ;  /* 0x0000002824247211 */ /* 0x000fe400078f08ff */
[----:B------:R-:W-:Y:S02]  /*3300*/  CS2R R40, SRZ ;  /* 0x0000000000287805 */ /* 0x000fe4000001ff00 */
[----:B------:R-:W-:-:S04]  /*3310*/  SHF.R.S32.HI R36, RZ, 0x1, R36 ;  /* 0x00000001ff247819 */ /* 0x000fc80000011424 */
[----:B------:R-:W-:Y:S02]  /*3320*/  ISETP.GE.AND P3, PT, R36, R85, PT ;  /* 0x000000552400720c */ /* 0x000fe40003f66270 */
[----:B------:R-:W-:-:S11]  /*3330*/  CS2R R36, SRZ ;  /* 0x0000000000247805 */ /* 0x000fd6000001ff00 */
[----:B------:R-:W-:Y:S05]  /*3340*/  @P3 BRA `(.L_x_1392) ;  /* 0x0000000000b83947 */ /* 0x000fea0003800000 */
[----:B------:R-:W2:Y:S04]  /*3350*/  LDL.64 R102, [R1+0x60] ;  /* 0x0000600001667983 */ /* 0x000ea80000100a00 */
[----:B------:R-:W3:Y:S04]  /*3360*/  LDL R91, [R1+0x90] ;  /* 0x00009000015b7983 */ /* 0x000ee80000100800 */
[----:B------:R-:W4:Y:S04]  /*3370*/  LDL R90, [R1+0x88] ;  /* 0x00008800015a7983 */ /* 0x000f280000100800 */
        /* <DEDUP_REMOVED lines=43> */
.L_x_1392:
[----:B------:R-:W-:Y:S05]  /*3630*/  BSYNC B1 ;  /* 0x0000000000017941 */ /* 0x000fea0003800000 */
.L_x_1391:
        /* <DEDUP_REMOVED lines=43> */
.L_x_1393:
[----:B------:R-:W2:Y:S01]  /*38f0*/  LDL R11, [R1+0xc] ;  /* 0x00000c00010b7983 */ /* 0x000ea20000100800 */
[----:B------:R-:W-:Y:S01]  /*3900*/  IMAD R34, R22, 0x8, R2 ;  /* 0x0000000816227824 */ /* 0x000fe200078e0202 */
[----:B------:R-:W-:Y:S01]  /*3910*/  BSSY B1, `(.L_x_1394) ;  /* 0x0000004000017945 */ /* 0x000fe20003800000 */
[----:B--2---:R-:W-:-:S04]  /*3920*/  SHF.L.U32 R86, R11, 0x1f, RZ ;  /* 0x0000001f0b567819 */ /* 0x004fc800000006ff */
[----:B------:R-:W0:Y:S02]  /*3930*/  SYNCS.PHASECHK.TRANS64.TRYWAIT P4, [R34+URZ+0x2d890], R86 ;  /* 0x02d89056220075a7 */ /* 0x000e24000808017f */
[----:B0-----:R-:W-:Y:S05]  /*3940*/  @!P4 BRA `(.L_x_1395) ;  /* 0x000002300048c947 */ /* 0x001fea0003800000 */
.L_x_1739:
[----:B------:R-:W-:Y:S05]  /*3950*/  BSYNC B1 ;  /* 0x0000000000017941 */ /* 0x000fea0003800000 */
.L_x_1394:
[----:B------:R-:W-:-:S03]  /*3960*/  UMOV UR4, 0xffffffff ;  /* 0xffffffff00047882 */ /* 0x000fc60000000000 */
[----:B------:R-:W-:Y:S05]  /*3970*/  BRA.DIV UR4, `(.L_x_1396) ;  /* 0x0000023204507947 */ /* 0x000fea000b800000 */
[----:B------:R-:W1:Y:S04]  /*3980*/  SHFL.IDX PT, R61, R61, RZ, 0x1e1f ;  /* 0x001e1fff3d3d7589 */ /* 0x000e6800000e0000 */
[----:B------:R-:W2:Y:S02]  /*3990*/  SHFL.IDX PT, R60, R60, RZ, 0x1e1f ;  /* 0x001e1fff3c3c7589 */ /* 0x000ea400000e0000 */
.L_x_1743:
[----:B------:R-:W-:Y:S05]  /*39a0*/  @P3 BRA `(.L_x_1397) ;  /* 0x0000003800403947 */ /* 0x000fea0003800000 */
[----:B------:R-:W-:Y:S01]  /*39b0*/  ISETP.NE.AND P3, PT, R29, RZ, PT ;  /* 0x000000ff1d00720c */ /* 0x000fe20003f65270 */
[----:B------:R-:W-:-:S12]  /*39c0*/  BSSY B1, `(.L_x_1398) ;  /* 0x0000035000017945 */ /* 0x000fd80003800000 */
[----:B------:R-:W-:Y:S05]  /*39d0*/  @!P3 BRA `(.L_x_1399) ;  /* 0x0000000000ccb947 */ /* 0x000fea0003800000 */
[----:B------:R-:W3:Y:S01]  /*39e0*/  LDL.64 R110, [R1+0x60] ;  /* 0x00006000016e7983 */ /* 0x000ee20000100a00 */
[----:B------:R-:W-:Y:S03]  /*39f0*/  BSSY B2, `(.L_x_1400) ;  /* 0x000002e000027945 */ /* 0x000fe60003800000 */
[----:B------:R4:W0:Y:S01]  /*3a00*/  LDS.128 R12, [R64+0x15000] ;  /* 0x01500000400c7984 */ /* 0x0008220000000c00 */
[----:B---3--:R-:W-:-:S13]  /*3a10*/  ISETP.GE.AND P3, PT, R110, R97, PT ;  /* 0x000000616e00720c */ /* 0x008fda0003f66270 */
[----:B0---4-:R-:W-:Y:S05]  /*3a20*/  @P3 BRA `(.L_x_1401) ;  /* 0x0000000000a83947 */ /* 0x011fea0003800000 */
        /* <DEDUP_REMOVED lines=10> */
[CC--:B------:R-:W-:Y:S01]  /*3ad0*/  FMUL.FTZ R11, R57.reuse, R13.reuse ;  /* 0x0000000d390b7220 */ /* 0x0c0fe20000410000 */
[----:B------:R-:W-:Y:S02]  /*3ae0*/  HADD2.F32 R56, -RZ, R56.H0_H0 ;  /* 0x20000038ff387230 */ /* 0x000fe40000004100 */
[C---:B------:R-:W-:Y:S01]  /*3af0*/  FMUL.FTZ R13, R90.reuse, R13 ;  /* 0x0000000d5a0d7220 */ /* 0x040fe20000410000 */
[-C--:B------:R-:W-:Y:S01]  /*3b00*/  FFMA.FTZ R11, R90, R59.reuse, -R11 ;  /* 0x0000003b5a0b7223 */ /* 0x080fe2000001080b */
[----:B------:R-:W-:Y:S02]  /*3b10*/  IMAD.MOV.U32 R90, RZ, RZ, R12 ;  /* 0x000000ffff5a7224 */ /* 0x000fe400078e000c */
[----:B------:R-:W-:Y:S01]  /*3b20*/  FFMA.FTZ R13, R57, R59, R13 ;  /* 0x0000003b390d7223 */ /* 0x000fe2000001000d */
[----:B------:R-:W-:-:S02]  /*3b30*/  HADD2.F32 R57, -RZ, R15.H1_H1 ;  /* 0x3000000fff397230 */ /* 0x000fc40000004100 */
[----:B------:R-:W-:Y:S02]  /*3b40*/  HADD2.F32 R59, -RZ, R15.H0_H0 ;  /* 0x2000000fff3b7230 */ /* 0x000fe40000004100 */
[--C-:B------:R-:W-:Y:S02]  /*3b50*/  HADD2.F32 R12, -RZ, R90.reuse.H1_H1 ;  /* 0x3000005aff0c7230 */ /* 0x100fe40000004100 */
[-C--:B------:R-:W-:Y:S01]  /*3b60*/  FMUL.FTZ R15, R57, R58.reuse ;  /* 0x0000003a390f7220 */ /* 0x080fe20000410000 */
[----:B------:R-:W-:Y:S02]  /*3b70*/  HADD2.F32 R90, -RZ, R90.H0_H0 ;  /* 0x2000005aff5a7230 */ /* 0x000fe40000004100 */
[----:B------:R-:W-:Y:S01]  /*3b80*/  FMUL.FTZ R58, R59, R58 ;  /* 0x0000003a3b3a7220 */ /* 0x000fe20000410000 */
[----:B------:R-:W-:Y:S01]  /*3b90*/  F2FP.F16.F32.PACK_AB R13, R13, R11 ;  /* 0x0000000b0d0d723e */ /* 0x000fe200000000ff */
[----:B------:R-:W-:Y:S01]  /*3ba0*/  FFMA.FTZ R15, R59, R56, -R15 ;  /* 0x000000383b0f7223 */ /* 0x000fe2000001080f */
[----:B------:R-:W-:-:S02]  /*3bb0*/  HADD2.F32 R59, -RZ, R109.H1_H1 ;  /* 0x3000006dff3b7230 */ /* 0x000fc40000004100 */
[----:B------:R-:W-:Y:S01]  /*3bc0*/  FFMA.FTZ R57, R57, R56, R58 ;  /* 0x0000003839397223 */ /* 0x000fe2000001003a */
[----:B------:R-:W-:Y:S02]  /*3bd0*/  HADD2.F32 R56, -RZ, R91.H0_H0 ;  /* 0x2000005bff387230 */ /* 0x000fe40000004100 */
[-C--:B------:R-:W-:Y:S01]  /*3be0*/  FMUL.FTZ R58, R12, R59.reuse ;  /* 0x0000003b0c3a7220 */ /* 0x080fe20000410000 */
[C---:B------:R-:W-:Y:S01]  /*3bf0*/  FMUL.FTZ R59, R90.reuse, R59 ;  /* 0x0000003b5a3b7220 */ /* 0x040fe20000410000 */
[----:B------:R-:W-:Y:S02]  /*3c00*/  F2FP.F16.F32.PACK_AB R15, R57, R15 ;  /* 0x0000000f390f723e */ /* 0x000fe400000000ff */
[-C--:B------:R-:W-:Y:S01]  /*3c10*/  FFMA.FTZ R58, R90, R56.reuse, -R58 ;  /* 0x000000385a3a7223 */ /* 0x080fe2000001083a */
[----:B------:R-:W-:Y:S01]  /*3c20*/  FFMA.FTZ R12, R12, R56, R59 ;  /* 0x000000380c0c7223 */ /* 0x000fe2000001003b */
[----:B------:R-:W-:Y:S02]  /*3c30*/  HADD2.F32 R56, -RZ, R109.H0_H0 ;  /* 0x2000006dff387230 */ /* 0x000fe40000004100 */
[----:B------:R-:W-:-:S02]  /*3c40*/  HADD2.F32 R59, -RZ, R14.H1_H1 ;  /* 0x3000000eff3b7230 */ /* 0x000fc40000004100 */
        /* <DEDUP_REMOVED lines=8> */
.L_x_1401:
[----:B------:R-:W-:Y:S05]  /*3cd0*/  BSYNC B2 ;  /* 0x0000000000027941 */ /* 0x000fea0003800000 */
.L_x_1400:
[----:B--2---:R-:W-:-:S04]  /*3ce0*/  LEA R56, P3, R18, R60, 0x1 ;  /* 0x0000003c12387211 */ /* 0x004fc800078608ff */
[----:B-1----:R-:W-:-:S05]  /*3cf0*/  LEA.HI.X R57, R18, R61, R19, 0x1, P3 ;  /* 0x0000003d12397211 */ /* 0x002fca00018f0c13 */
[----:B------:R3:W-:Y:S04]  /*3d00*/  ST.E.128 desc[UR54][R56.64], R12 ;  /* 0x0000000c38007985 */ /* 0x0007e8000c101d36 */
.L_x_1399:
[----:B------:R-:W-:Y:S05]  /*3d10*/  BSYNC B1 ;  /* 0x0000000000017941 */ /* 0x000fea0003800000 */
.L_x_1398:
        /* <DEDUP_REMOVED lines=50> */
.L_x_1405:
[----:B------:R-:W-:Y:S05]  /*4040*/  BSYNC B2 ;  /* 0x0000000000027941 */ /* 0x000fea0003800000 */
.L_x_1404:
[----:B------:R-:W3:Y:S01]  /*4050*/  LDL R11, [R1+0x68] ;  /* 0x00006800010b7983 */ /* 0x000ee20000100800 */
[----:B--2---:R-:W-:Y:S02]  /*4060*/  IMAD.MOV.U32 R52, RZ, RZ, R60 ;  /* 0x000000ffff347224 */ /* 0x004fe400078e003c */
[----:B-1----:R-:W-:Y:S02]  /*4070*/  IMAD.MOV.U32 R53, RZ, RZ, R61 ;  /* 0x000000ffff357224 */ /* 0x002fe400078e003d */
[----:B---3--:R-:W-:-:S04]  /*4080*/  IMAD.SHL.U32 R11, R11, 0x8, RZ ;  /* 0x000000080b0b7824 */ /* 0x008fc800078e00ff */
[----:B------:R-:W-:-:S05]  /*4090*/  IMAD.WIDE R52, R11, 0x2, R52 ;  /* 0x000000020b347825 */ /* 0x000fca00078e0234 */
[----:B------:R4:W-:Y:S02]  /*40a0*/  ST.E.128 desc[UR54][R52.64], R12 ;  /* 0x0000000c34007985 */ /* 0x0009e4000c101d36 */
.L_x_1403:
[----:B------:R-:W-:Y:S05]  /*40b0*/  BSYNC B1 ;  /* 0x0000000000017941 */ /* 0x000fea0003800000 */
.L_x_1402:
        /* <DEDUP_REMOVED lines=52> */
.L_x_1409:
[----:B------:R-:W-:Y:S05]  /*4400*/  BSYNC B2 ;  /* 0x0000000000027941 */ /* 0x000fea0003800000 */
.L_x_1408:
[----:B------:R-:W3:Y:S01]  /*4410*/  LDL R11, [R1+0x6c] ;  /* 0x00006c00010b7983 */ /* 0x000ee20000100800 */
[----:B--2---:R-:W-:Y:S02]  /*4420*/  IMAD.MOV.U32 R48, RZ, RZ, R60 ;  /* 0x000000ffff307224 */ /* 0x004fe400078e003c */
[----:B-1----:R-:W-:Y:S02]  /*4430*/  IMAD.MOV.U32 R49, RZ, RZ, R61 ;  /* 0x000000ffff317224 */ /* 0x002fe400078e003d */
[----:B---3--:R-:W-:-:S04]  /*4440*/  IMAD.SHL.U32 R11, R11, 0x8, RZ ;  /* 0x000000080b0b7824 */ /* 0x008fc800078e00ff */
[----:B------:R-:W-:-:S05]  /*4450*/  IMAD.WIDE R48, R11, 0x2, R48 ;  /* 0x000000020b307825 */ /* 0x000fca00078e0230 */
[----:B------:R1:W-:Y:S02]  /*4460*/  ST.E.128 desc[UR54][R48.64], R12 ;  /* 0x0000000c30007985 */ /* 0x0003e4000c101d36 */
.L_x_1407:
[----:B------:R-:W-:Y:S05]  /*4470*/  BSYNC B1 ;  /* 0x0000000000017941 */ /* 0x000fea0003800000 */
.L_x_1406:
        /* <DEDUP_REMOVED lines=9> */
[----:B------:R-:W-:Y:S02]  /*4510*/  SHF.R.U32.HI R44, RZ, 0x10, R45 ;  /* 0x00000010ff2c7819 */ /* 0x000fe4000001162d */
[--C-:B------:R-:W-:Y:S01]  /*4520*/  SHF.R.U64 R45, R46, 0x10, R47.reuse ;  /* 0x000000102e2d7819 */ /* 0x100fe2000000122f */
[----:B------:R-:W-:Y:S01]  /*4530*/  HADD2.F32 R11, -RZ, R11.H0_H0 ;  /* 0x2000000bff0b7230 */ /* 0x000fe20000004100 */
[----:B------:R-:W-:Y:S01]  /*4540*/  MOV R48, R13 ;  /* 0x0000000d00307202 */ /* 0x000fe20000000f00 */
[----:B------:R-:W-:Y:S01]  /*4550*/  HADD2.F32 R44, -RZ, R44.H0_H0 ;  /* 0x2000002cff2c7230 */ /* 0x000fe20000004100 */
[----:B------:R-:W-:Y:S01]  /*4560*/  SHF.R.U32.HI R46, RZ, 0x10, R47 ;  /* 0x00000010ff2e7819 */ /* 0x000fe2000001162f */
[----:B------:R-:W-:Y:S02]  /*4570*/  HADD2.F32 R47, -RZ, R45.H0_H0 ;  /* 0x2000002dff2f7230 */ /* 0x000fe40000004100 */
[----:B------:R-:W-:-:S02]  /*4580*/  HADD2.F32 R13, -RZ, R48.H1_H1 ;  /* 0x30000030ff0d7230 */ /* 0x000fc40000004100 */
[----:B------:R-:W-:Y:S02]  /*4590*/  HADD2.F32 R45, -RZ, R48.H0_H0 ;  /* 0x20000030ff2d7230 */ /* 0x000fe40000004100 */
[----:B------:R-:W-:Y:S02]  /*45a0*/  HADD2.F32 R46, -RZ, R46.H0_H0 ;  /* 0x2000002eff2e7230 */ /* 0x000fe40000004100 */
[-C--:B------:R-:W-:Y:S01]  /*45b0*/  FMUL.FTZ R48, R13, R47.reuse ;  /* 0x0000002f0d307220 */ /* 0x080fe20000410000 */
[----:B------:R-:W-:-:S03]  /*45c0*/  FMUL.FTZ R47, R45, R47 ;  /* 0x0000002f2d2f7220 */ /* 0x000fc60000410000 */
[-C--:B------:R-:W-:Y:S01]  /*45d0*/  FFMA.FTZ R48, R45, R11.reuse, -R48 ;  /* 0x0000000b2d307223 */ /* 0x080fe20000010830 */
[----:B------:R-:W-:Y:S01]  /*45e0*/  FFMA.FTZ R47, R13, R11, R47 ;  /* 0x0000000b0d2f7223 */ /* 0x000fe2000001002f */
[----:B------:R-:W-:-:S04]  /*45f0*/  IMAD.MOV.U32 R13, RZ, RZ, R15 ;  /* 0x000000ffff0d7224 */ /* 0x000fc800078e000f */
[----:B------:R-:W-:Y:S01]  /*4600*/  F2FP.F16.F32.PACK_AB R47, R47, R48 ;  /* 0x000000302f2f723e */ /* 0x000fe200000000ff */
[--C-:B------:R-:W-:Y:S02]  /*4610*/  HADD2.F32 R11, -RZ, R13.reuse.H1_H1 ;  /* 0x3000000dff0b7230 */ /* 0x100fe40000004100 */
        /* <DEDUP_REMOVED lines=24> */
[----:B------:R-:W-:Y:S01]  /*47a0*/  F2FP.F16.F32.PACK_AB R14, R103, R12 ;  /* 0x0000000c670e723e */ /* 0x000fe200000000ff */
[----:B------:R-:W-:-:S07]  /*47b0*/  IMAD.MOV.U32 R12, RZ, RZ, R46 ;  /* 0x000000ffff0c7224 */ /* 0x000fce00078e002e */
.L_x_1413:
[----:B------:R-:W-:Y:S05]  /*47c0*/  BSYNC B2 ;  /* 0x0000000000027941 */ /* 0x000fea0003800000 */
.L_x_1412:
[----:B------:R-:W3:Y:S01]  /*47d0*/  LDL R11, [R1+0x80] ;  /* 0x00008000010b7983 */ /* 0x000ee20000100800 */
[----:B--2---:R-:W-:-:S04]  /*47e0*/  LEA R44, P3, R137, R60, 0x1 ;  /* 0x0000003c892c7211 */ /* 0x004fc800078608ff */
[----:B---3--:R-:W-:-:S05]  /*47f0*/  LEA.HI.X R45, R137, R61, R11, 0x1, P3 ;  /* 0x0000003d892d7211 */ /* 0x008fca00018f0c0b */
[----:B------:R1:W-:Y:S04]  /*4800*/  ST.E.128 desc[UR54][R44.64], R12 ;  /* 0x0000000c2c007985 */ /* 0x0003e8000c101d36 */
.L_x_1411:
[----:B------:R-:W-:Y:S05]  /*4810*/  BSYNC B1 ;  /* 0x0000000000017941 */ /* 0x000fea0003800000 */
.L_x_1410:
        /* <DEDUP_REMOVED lines=20> */
[-C--:B------:R-:W-:Y:S01]  /*4960*/  FMUL.FTZ R42, R11, R46.reuse ;  /* 0x0000002e0b2a7220 */ /* 0x080fe20000410000 */
[----:B------:R-:W-:-:S03]  /*4970*/  FMUL.FTZ R46, R40, R46 ;  /* 0x0000002e282e7220 */ /* 0x000fc60000410000 */
[-C--:B------:R-:W-:Y:S01]  /*4980*/  FFMA.FTZ R42, R40, R13.reuse, -R42 ;  /* 0x0000000d282a7223 */ /* 0x080fe2000001082a */
[----:B------:R-:W-:Y:S02]  /*4990*/  IMAD.MOV.U32 R40, RZ, RZ, R12 ;  /* 0x000000ffff287224 */ /* 0x000fe400078e000c */
[----:B------:R-:W-:Y:S01]  /*49a0*/  FFMA.FTZ R11, R11, R13, R46 ;  /* 0x0000000d0b0b7223 */ /* 0x000fe2000001002e */
[----:B------:R-:W-:Y:S02]  /*49b0*/  HADD2.F32 R12, -RZ, R43.H0_H0 ;  /* 0x2000002bff0c7230 */ /* 0x000fe40000004100 */
[--C-:B------:R-:W-:Y:S02]  /*49c0*/  HADD2.F32 R13, -RZ, R15.reuse.H1_H1 ;  /* 0x3000000fff0d7230 */ /* 0x100fe40000004100 */
[----:B------:R-:W-:Y:S01]  /*49d0*/  HADD2.F32 R15, -RZ, R15.H0_H0 ;  /* 0x2000000fff0f7230 */ /* 0x000fe20000004100 */
[----:B------:R-:W-:Y:S01]  /*49e0*/  F2FP.F16.F32.PACK_AB R11, R11, R42 ;  /* 0x0000002a0b0b723e */ /* 0x000fe200000000ff */
[----:B------:R-:W-:-:S02]  /*49f0*/  HADD2.F32 R46, -RZ, R41.H0_H0 ;  /* 0x20000029ff2e7230 */ /* 0x000fc40000004100 */
[-C--:B------:R-:W-:Y:S01]  /*4a00*/  FMUL.FTZ R48, R13, R12.reuse ;  /* 0x0000000c0d307220 */ /* 0x080fe20000410000 */
[----:B------:R-:W-:Y:S02]  /*4a10*/  HADD2.F32 R43, -RZ, R102.H0_H0 ;  /* 0x20000066ff2b7230 */ /* 0x000fe40000004100 */
[C---:B------:R-:W-:Y:S01]  /*4a20*/  FMUL.FTZ R50, R15.reuse, R12 ;  /* 0x0000000c0f327220 */ /* 0x040fe20000410000 */
[----:B------:R-:W-:Y:S02]  /*4a30*/  HADD2.F32 R41, -RZ, R101.H0_H0 ;  /* 0x20000065ff297230 */ /* 0x000fe40000004100 */
[-C--:B------:R-:W-:Y:S01]  /*4a40*/  FFMA.FTZ R12, R15, R46.reuse, -R48 ;  /* 0x0000002e0f0c7223 */ /* 0x080fe20000010830 */
[--C-:B------:R-:W-:Y:S02]  /*4a50*/  HADD2.F32 R15, -RZ, R40.reuse.H0_H0 ;  /* 0x20000028ff0f7230 */ /* 0x100fe40000004100 */
[----:B------:R-:W-:Y:S01]  /*4a60*/  FFMA.FTZ R13, R13, R46, R50 ;  /* 0x0000002e0d0d7223 */ /* 0x000fe20000010032 */
[----:B------:R-:W-:-:S02]  /*4a70*/  HADD2.F32 R40, -RZ, R40.H1_H1 ;  /* 0x30000028ff287230 */ /* 0x000fc40000004100 */
[----:B------:R-:W-:Y:S02]  /*4a80*/  HADD2.F32 R102, -RZ, R102.H1_H1 ;  /* 0x30000066ff667230 */ /* 0x000fe40000004100 */
[----:B------:R-:W-:Y:S02]  /*4a90*/  HADD2.F32 R101, -RZ, R101.H1_H1 ;  /* 0x30000065ff657230 */ /* 0x000fe40000004100 */
[-C--:B------:R-:W-:Y:S01]  /*4aa0*/  FMUL.FTZ R46, R40, R43.reuse ;  /* 0x0000002b282e7220 */ /* 0x080fe20000410000 */
[----:B------:R-:W-:-:S03]  /*4ab0*/  FMUL.FTZ R43, R15, R43 ;  /* 0x0000002b0f2b7220 */ /* 0x000fc60000410000 */
[-C--:B------:R-:W-:Y:S01]  /*4ac0*/  FFMA.FTZ R15, R15, R41.reuse, -R46 ;  /* 0x000000290f0f7223 */ /* 0x080fe2000001082e */
[----:B------:R-:W-:Y:S01]  /*4ad0*/  FFMA.FTZ R40, R40, R41, R43 ;  /* 0x0000002928287223 */ /* 0x000fe2000001002b */
[--C-:B------:R-:W-:Y:S02]  /*4ae0*/  HADD2.F32 R41, -RZ, R14.reuse.H0_H0 ;  /* 0x2000000eff297230 */ /* 0x100fe40000004100 */
        /* <DEDUP_REMOVED lines=8> */
[----:B------:R-:W-:Y:S01]  /*4b70*/  F2FP.F16.F32.PACK_AB R14, R43, R46 ;  /* 0x0000002e2b0e723e */ /* 0x000fe200000000ff */
[----:B------:R-:W-:-:S07]  /*4b80*/  IMAD.MOV.U32 R15, RZ, RZ, R41 ;  /* 0x000000ffff0f7224 */ /* 0x000fce00078e0029 */
.L_x_1417:
[----:B------:R-:W-:Y:S05]  /*4b90*/  BSYNC B2 ;  /* 0x0000000000027941 */ /* 0x000fea0003800000 */
.L_x_1416:
[----:B--2---:R1:W-:Y:S02]  /*4ba0*/  ST.E.128 desc[UR54][R44.64], R12 ;  /* 0x0000000c2c007985 */ /* 0x0043e4000c101d36 */
.L_x_1415:
[----:B------:R-:W-:Y:S05]  /*4bb0*/  BSYNC B1 ;  /* 0x0000000000017941 */ /* 0x000fea0003800000 */
.L_x_1414:
        /* <DEDUP_REMOVED lines=10> */
[----:B------:R-:W-:Y:S02]  /*4c60*/  SHF.R.U64 R36, R36, 0x10, R37 ;  /* 0x0000001024247819 */ /* 0x000fe40000001225 */
[--C-:B------:R-:W-:Y:S01]  /*4c70*/  SHF.R.U64 R11, R38, 0x10, R39.reuse ;  /* 0x00000010260b7819 */ /* 0x100fe20000001227 */
[----:B--2---:R-:W-:Y:S01]  /*4c80*/  HADD2.F32 R38, -RZ, R15.H1_H1 ;  /* 0x3000000fff267230 */ /* 0x004fe20000004100 */
[----:B------:R-:W-:Y:S02]  /*4c90*/  SHF.R.U32.HI R42, RZ, 0x10, R39 ;  /* 0x00000010ff2a7819 */ /* 0x000fe40000011627 */
        /* <DEDUP_REMOVED lines=9> */
[----:B------:R-:W-:Y:S02]  /*4d30*/  HADD2.F32 R15, -RZ, R43.H0_H0 ;  /* 0x2000002bff0f7230 */ /* 0x000fe40000004100 */
[-C--:B------:R-:W-:Y:S01]  /*4d40*/  FMUL.FTZ R46, R38, R42.reuse ;  /* 0x0000002a262e7220 */ /* 0x080fe20000410000 */
[-C--:B------:R-:W-:Y:S01]  /*4d50*/  FFMA.FTZ R11, R11, R37.reuse, -R44 ;  /* 0x000000250b0b7223 */ /* 0x080fe2000001082c */
[C---:B------:R-:W-:Y:S01]  /*4d60*/  FMUL.FTZ R43, R13.reuse, R42 ;  /* 0x0000002a0d2b7220 */ /* 0x040fe20000410000 */
[----:B------:R-:W-:Y:S01]  /*4d70*/  FFMA.FTZ R36, R36, R37, R39 ;  /* 0x0000002524247223 */ /* 0x000fe20000010027 */
[----:B------:R-:W-:Y:S01]  /*4d80*/  FFMA.FTZ R13, R13, R15, -R46 ;  /* 0x0000000f0d0d7223 */ /* 0x000fe2000001082e */
[----:B------:R-:W-:-:S02]  /*4d90*/  HADD2.F32 R42, -RZ, R63.H0_H0 ;  /* 0x2000003fff2a7230 */ /* 0x000fc40000004100 */
[----:B------:R-:W-:Y:S01]  /*4da0*/  FFMA.FTZ R38, R38, R15, R43 ;  /* 0x0000000f26267223 */ /* 0x000fe2000001002b */
[----:B------:R-:W-:Y:S01]  /*4db0*/  HADD2.F32 R15, -RZ, R12.H1_H1 ;  /* 0x3000000cff0f7230 */ /* 0x000fe20000004100 */
[----:B------:R-:W-:Y:S01]  /*4dc0*/  F2FP.F16.F32.PACK_AB R11, R36, R11 ;  /* 0x0000000b240b723e */ /* 0x000fe200000000ff */
[----:B------:R-:W-:Y:S02]  /*4dd0*/  HADD2.F32 R37, -RZ, R14.H1_H1 ;  /* 0x3000000eff257230 */ /* 0x000fe40000004100 */
[----:B------:R-:W-:Y:S02]  /*4de0*/  HADD2.F32 R63, -RZ, R63.H1_H1 ;  /* 0x3000003fff3f7230 */ /* 0x000fe40000004100 */
[----:B------:R-:W-:Y:S01]  /*4df0*/  FMUL.FTZ R43, R15, R42 ;  /* 0x0000002a0f2b7220 */ /* 0x000fe20000410000 */
[----:B------:R-:W-:Y:S02]  /*4e00*/  HADD2.F32 R12, -RZ, R12.H0_H0 ;  /* 0x2000000cff0c7230 */ /* 0x000fe40000004100 */
[----:B------:R-:W-:-:S02]  /*4e10*/  HADD2.F32 R14, -RZ, R14.H0_H0 ;  /* 0x2000000eff0e7230 */ /* 0x000fc40000004100 */
[-C--:B------:R-:W-:Y:S01]  /*4e20*/  FMUL.FTZ R45, R37, R63.reuse ;  /* 0x0000003f252d7220 */ /* 0x080fe20000410000 */
[--C-:B------:R-:W-:Y:S02]  /*4e30*/  HADD2.F32 R39, -RZ, R62.reuse.H0_H0 ;  /* 0x2000003eff277230 */ /* 0x100fe40000004100 */
[----:B------:R-:W-:Y:S01]  /*4e40*/  FMUL.FTZ R42, R12, R42 ;  /* 0x0000002a0c2a7220 */ /* 0x000fe20000410000 */
        /* <DEDUP_REMOVED lines=10> */
.L_x_1419:
[----:B------:R-:W-:Y:S05]  /*4ef0*/  BSYNC B1 ;  /* 0x0000000000017941 */ /* 0x000fea0003800000 */
.L_x_1418:
[----:B--2---:R1:W-:Y:S01]  /*4f00*/  ST.E.128 desc[UR54][R40.64], R12 ;  /* 0x0000000c28007985 */ /* 0x0043e2000c101d36 */
[----:B------:R-:W-:Y:S05]  /*4f10*/  BRA `(.L_x_1397) ;  /* 0x0000002000e47947 */ /* 0x000fea0003800000 */
.L_x_1390:
        /* <DEDUP_REMOVED lines=12> */
[----:B------:R-:W-:Y:S01]  /*4fe0*/  CS2R R56, SRZ ;  /* 0x0000000000387805 */ /* 0x000fe2000001ff00 */
[----:B0-----:R-:W-:-:S02]  /*4ff0*/  VIADD R37, R36, 0xffffff80 ;  /* 0xffffff8024257836 */ /* 0x001fc40000000000 */
[----:B------:R-:W-:-:S05]  /*5000*/  VIADD R36, R36, 0xffffff80 ;  /* 0xffffff8024247836 */ /* 0x000fca0000000000 */
[----:B------:R-:W-:-:S04]  /*5010*/  LEA.HI R36, R36, R37, RZ, 0x1 ;  /* 0x0000002524247211 */ /* 0x000fc800078f08ff */
[----:B------:R-:W-:-:S04]  /*5020*/  SHF.R.S32.HI R36, RZ, 0x1, R36 ;  /* 0x00000001ff247819 */ /* 0x000fc80000011424 */
[----:B------:R-:W-:Y:S02]  /*5030*/  ISETP.GE.AND P3, PT, R36, R85, PT ;  /* 0x000000552400720c */ /* 0x000fe40003f66270 */
[----:B------:R-:W-:-:S11]  /*5040*/  CS2R R36, SRZ ;  /* 0x0000000000247805 */ /* 0x000fd6000001ff00 */
[----:B------:R-:W-:Y:S05]  /*5050*/  @P3 BRA `(.L_x_1421) ;  /* 0x00000000007c3947 */ /* 0x000fea0003800000 */
        /* <DEDUP_REMOVED lines=31> */
.L_x_1421:
[----:B------:R-:W-:Y:S05]  /*5250*/  BSYNC B1 ;  /* 0x0000000000017941 */ /* 0x000fea0003800000 */
.L_x_1420:
[----:B-----5:R-:W-:Y:S01]  /*5260*/  IMAD.MOV.U32 R11, RZ, RZ, R38 ;  /* 0x000000ffff0b7224 */ /* 0x020fe200078e0026 */
[----:B------:R-:W-:Y:S01]  /*5270*/  UISETP.NE.AND UP0, UPT, UR39, 0x3, UPT ;  /* 0x000000032700788c */ /* 0x000fe2000bf05270 */
[----:B0-----:R-:W-:-:S05]  /*5280*/  IMAD.MOV.U32 R12, RZ, RZ, R39 ;  /* 0x000000ffff0c7224 */ /* 0x001fca00078e0027 */
[----:B------:R-:W-:Y:S01]  /*5290*/  PRMT R108, R11, 0x5410, R12 ;  /* 0x000054100b6c7816 */ /* 0x000fe2000000000c */
[----:B------:R-:W-:Y:S01]  /*52a0*/  IMAD.MOV.U32 R12, RZ, RZ, R36 ;  /* 0x000000ffff0c7224 */ /* 0x000fe200078e0024 */
[----:B------:R-:W-:Y:S01]  /*52b0*/  PLOP3.LUT P2, PT, PT, PT, UP0, 0x80, 0x0 ;  /* 0x000000000000781c */ /* 0x000fe20003f4f008 */
[----:B------:R-:W-:-:S05]  /*52c0*/  IMAD.MOV.U32 R11, RZ, RZ, R37 ;  /* 0x000000ffff0b7224 */ /* 0x000fca00078e0025 */
[----:B------:R-:W-:Y:S01]  /*52d0*/  PRMT R109, R12, 0x5410, R11 ;  /* 0x000054100c6d7816 */ /* 0x000fe2000000000b */
[----:B------:R-:W-:Y:S02]  /*52e0*/  IMAD.MOV.U32 R11, RZ, RZ, R43 ;  /* 0x000000ffff0b7224 */ /* 0x000fe400078e002b */
[----:B------:R-:W-:-:S03]  /*52f0*/  IMAD.MOV.U32 R12, RZ, RZ, R42 ;  /* 0x000000ffff0c7224 */ /* 0x000fc600078e002a */
[----:B------:R-:W-:Y:S01]  /*5300*/  PRMT R114, R11, 0x7610, R114 ;  /* 0x000076100b727816 */ /* 0x000fe20000000072 */
[----:B------:R-:W-:Y:S01]  /*5310*/  IMAD.MOV.U32 R11, RZ, RZ, R41 ;  /* 0x000000ffff0b7224 */ /* 0x000fe200078e0029 */
[----:B------:R-:W-:Y:S02]  /*5320*/  PRMT R112, R112, 0x5410, R12 ;  /* 0x0000541070707816 */ /* 0x000fe4000000000c */
[----:B------:R-:W-:Y:S02]  /*5330*/  MOV R12, R40 ;  /* 0x00000028000c7202 */ /* 0x000fe40000000f00 */
[----:B------:R-:W-:Y:S01]  /*5340*/  PRMT R115, R11, 0x7610, R115 ;  /* 0x000076100b737816 */ /* 0x000fe20000000073 */
[----:B------:R-:W-:Y:S01]  /*5350*/  IMAD.MOV.U32 R11, RZ, RZ, R46 ;  /* 0x000000ffff0b7224 */ /* 0x000fe200078e002e */
[----:B------:R-:W-:Y:S01]  /*5360*/  PRMT R113, R12, 0x7610, R113 ;  /* 0x000076100c717816 */ /* 0x000fe20000000071 */
[----:B------:R-:W-:-:S05]  /*5370*/  IMAD.MOV.U32 R12, RZ, RZ, R47 ;  /* 0x000000ffff0c7224 */ /* 0x000fca00078e002f */
[----:B------:R-:W-:Y:S01]  /*5380*/  PRMT R116, R11, 0x5410, R12 ;  /* 0x000054100b747816 */ /* 0x000fe2000000000c */
[----:B------:R-:W-:Y:S02]  /*5390*/  IMAD.MOV.U32 R11, RZ, RZ, R44 ;  /* 0x000000ffff0b7224 */ /* 0x000fe400078e002c */
[----:B------:R-:W-:-:S03]  /*53a0*/  IMAD.MOV.U32 R12, RZ, RZ, R45 ;  /* 0x000000ffff0c7224 */ /* 0x000fc600078e002d */
[----:B------:R-:W-:Y:S01]  /*53b0*/  PRMT R117, R11, 0x7610, R117 ;  /* 0x000076100b757816 */ /* 0x000fe20000000075 */
[----:B------:R-:W-:Y:S01]  /*53c0*/  IMAD.MOV.U32 R11, RZ, RZ, R51 ;  /* 0x000000ffff0b7224 */ /* 0x000fe200078e0033 */
[----:B------:R-:W-:Y:S01]  /*53d0*/  PRMT R106, R12, 0x7610, R106 ;  /* 0x000076100c6a7816 */ /* 0x000fe2000000006a */
[----:B------:R-:W-:-:S05]  /*53e0*/  IMAD.MOV.U32 R12, RZ, RZ, R50 ;  /* 0x000000ffff0c7224 */ /* 0x000fca00078e0032 */
[----:B------:R-:W-:Y:S01]  /*53f0*/  PRMT R110, R12, 0x5410, R11 ;  /* 0x000054100c6e7816 */ /* 0x000fe2000000000b */
[----:B------:R-:W-:Y:S02]  /*5400*/  IMAD.MOV.U32 R12, RZ, RZ, R48 ;  /* 0x000000ffff0c7224 */ /* 0x000fe400078e0030 */
[----:B------:R-:W-:-:S05]  /*5410*/  IMAD.MOV.U32 R11, RZ, RZ, R49 ;  /* 0x000000ffff0b7224 */ /* 0x000fca00078e0031 */
        /* <DEDUP_REMOVED lines=19> */
.L_x_1422:
[----:B------:R-:W2:Y:S01]  /*5550*/  LDL R11, [R1+0xc] ;  /* 0x00000c00010b7983 */ /* 0x000ea20000100800 */
[----:B------:R-:W-:Y:S01]  /*5560*/  IMAD R34, R22, 0x8, R2 ;  /* 0x0000000816227824 */ /* 0x000fe200078e0202 */
[----:B------:R-:W-:Y:S01]  /*5570*/  BSSY B1, `(.L_x_1423) ;  /* 0x0000004000017945 */ /* 0x000fe20003800000 */
[----:B--2---:R-:W-:-:S04]  /*5580*/  SHF.L.U32 R86, R11, 0x1f, RZ ;  /* 0x0000001f0b567819 */ /* 0x004fc800000006ff */
[----:B------:R-:W0:Y:S02]  /*5590*/  SYNCS.PHASECHK.TRANS64.TRYWAIT P4, [R34+URZ+0x2d890], R86 ;  /* 0x02d89056220075a7 */ /* 0x000e24000808017f */
[----:B0-----:R-:W-:Y:S05]  /*55a0*/  @!P4 BRA `(.L_x_1424) ;  /* 0x000002140090c947 */ /* 0x001fea0003800000 */
.L_x_1744:
[----:B------:R-:W-:Y:S05]  /*55b0*/  BSYNC B1 ;  /* 0x0000000000017941 */ /* 0x000fea0003800000 */
.L_x_1423:
[----:B------:R-:W-:-:S03]  /*55c0*/  UMOV UR4, 0xffffffff ;  /* 0xffffffff00047882 */ /* 0x000fc60000000000 */
[----:B------:R-:W-:Y:S05]  /*55d0*/  BRA.DIV UR4, `(.L_x_1425) ;  /* 0x0000021604987947 */ /* 0x000fea000b800000 */
[----:B------:R1:W2:Y:S04]  /*55e0*/  SHFL.IDX PT, R91, R61, RZ, 0x1e1f ;  /* 0x001e1fff3d5b7589 */ /* 0x0002a800000e0000 */
[----:B------:R1:W3:Y:S02]  /*55f0*/  SHFL.IDX PT, R90, R60, RZ, 0x1e1f ;  /* 0x001e1fff3c5a7589 */ /* 0x0002e400000e0000 */
.L_x_1748:
[----:B------:R-:W-:Y:S05]  /*5600*/  @P3 BRA `(.L_x_1397) ;  /* 0x0000001c00283947 */ /* 0x000fea0003800000 */
[----:B------:R-:W4:Y:S01]  /*5610*/  LDC R11, c[0x0][0x2f4] ;  /* 0x0000bd00ff0b7b82 */ /* 0x000f220000000800 */
[----:B------:R-:W-:Y:S01]  /*5620*/  ISETP.NE.AND P3, PT, R29, RZ, PT ;  /* 0x000000ff1d00720c */ /* 0x000fe20003f65270 */
[----:B------:R-:W-:Y:S01]  /*5630*/  BSSY B1, `(.L_x_1426) ;  /* 0x000007b000017945 */ /* 0x000fe20003800000 */
[----:B----4-:R-:W-:-:S11]  /*5640*/  IADD3 R101, -R98, R11, RZ ;  /* 0x0000000b62657210 */ /* 0x010fd60007ffe1ff */
[----:B------:R-:W-:Y:S05]  /*5650*/  @!P3 BRA `(.L_x_1427) ;  /* 0x0000000400e0b947 */ /* 0x000fea0003800000 */
[----:B-1----:R-:W4:Y:S04]  /*5660*/  LDL R60, [R1+0x50] ;  /* 0x00005000013c7983 */ /* 0x002f280000100800 */
[----:B------:R-:W5:Y:S04]  /*5670*/  LDL R15, [R1+0x54] ;  /* 0x00005400010f7983 */ /* 0x000f680000100800 */
[----:B------:R-:W2:Y:S01]  /*5680*/  LDL R14, [R1+0x58] ;  /* 0x00005800010e7983 */ /* 0x000ea20000100800 */
[----:B------:R-:W-:Y:S01]  /*5690*/  SEL R12, R98, R101, !P0 ;  /* 0x00000065620c7207 */ /* 0x000fe20004000000 */
[----:B------:R-:W-:Y:S01]  /*56a0*/  BSSY B2, `(.L_x_1428) ;  /* 0x000006d000027945 */ /* 0x000fe20003800000 */
[----:B------:R-:W-:-:S02]  /*56b0*/  ISETP.GE.AND P3, PT, R18, R97, PT ;  /* 0x000000611200720c */ /* 0x000fc40003f66270 */
[----:B------:R-:W-:-:S04]  /*56c0*/  SHF.R.S32.HI R13, RZ, 0x1f, R12 ;  /* 0x0000001fff0d7819 */ /* 0x000fc8000001140c */
[----:B------:R-:W-:-:S04]  /*56d0*/  LEA.HI R13, R13, R12, RZ, 0x4 ;  /* 0x0000000c0d0d7211 */ /* 0x000fc800078f20ff */
[----:B------:R-:W-:-:S04]  /*56e0*/  SHF.R.S32.HI R13, RZ, 0x4, R13 ;  /* 0x00000004ff0d7819 */ /* 0x000fc8000001140d */
[----:B------:R-:W-:-:S04]  /*56f0*/  LEA.HI.SX32 R102, R5, R13, 0x1d ;  /* 0x0000000d05667211 */ /* 0x000fc800078feaff */
[----:B------:R-:W-:-:S04]  /*5700*/  SHF.R.S32.HI R12, RZ, 0x1f, R102 ;  /* 0x0000001fff0c7819 */ /* 0x000fc80000011466 */
[----:B------:R-:W-:Y:S01]  /*5710*/  LEA.HI R12, R12, R102, RZ, 0x2 ;  /* 0x000000660c0c7211 */ /* 0x000fe200078f10ff */
[----:B------:R-:W-:-:S04]  /*5720*/  IMAD.SHL.U32 R102, R102, 0x8, RZ ;  /* 0x0000000866667824 */ /* 0x000fc800078e00ff */
[----:B------:R-:W-:-:S05]  /*5730*/  IMAD.SHL.U32 R12, R12, 0x400, RZ ;  /* 0x000004000c0c7824 */ /* 0x000fca00078e00ff */
[----:B------:R-:W-:Y:S02]  /*5740*/  LOP3.LUT R12, R12, 0x7ffff000, RZ, 0xc0, !PT ;  /* 0x7ffff0000c0c7812 */ /* 0x000fe400078ec0ff */
[----:B----4-:R-:W-:-:S04]  /*5750*/  LOP3.LUT R13, R60, 0x18, R102, 0xf8, !PT ;  /* 0x000000183c0d7812 */ /* 0x010fc800078ef866 */
[----:B-----5:R-:W-:-:S04]  /*5760*/  LOP3.LUT R13, R13, R15, RZ, 0x3c, !PT ;  /* 0x0000000f0d0d7212 */ /* 0x020fc800078e3cff */
[----:B--2---:R-:W-:-:S05]  /*5770*/  IADD3 R12, R13, R12, R14 ;  /* 0x0000000c0d0c7210 */ /* 0x004fca0007ffe00e */
[C---:B------:R-:W-:Y:S02]  /*5780*/  IMAD R60, R22.reuse, 0x3000, R12 ;  /* 0x00003000163c7824 */ /* 0x040fe400078e020c */
[----:B------:R-:W-:Y:S02]  /*5790*/  IMAD R12, R22, 0x3000, R95 ;  /* 0x00003000160c7824 */ /* 0x000fe400078e025f */
[--C-:B------:R-:W-:Y:S02]  /*57a0*/  IMAD R60, R60, 0x2, R2.reuse ;  /* 0x000000023c3c7824 */ /* 0x100fe400078e0202 */
[----:B------:R-:W-:-:S04]  /*57b0*/  IMAD R12, R12, 0x2, R2 ;  /* 0x000000020c0c7824 */ /* 0x000fc800078e0202 */
[----:B------:R-:W1:Y:S04]  /*57c0*/  LDS.128 R60, [R60+0x15400] ;  /* 0x015400003c3c7984 */ /* 0x000e680000000c00 */
[----:B------:R-:W2:Y:S01]  /*57d0*/  LDS.128 R12, [R12+0x15400] ;  /* 0x015400000c0c7984 */ /* 0x000ea20000000c00 */
[----:B------:R-:W-:Y:S05]  /*57e0*/  @P3 BRA `(.L_x_1429) ;  /* 0x0000000400603947 */ /* 0x000fea0003800000 */
[----:B-1----:R-:W-:Y:S01]  /*57f0*/  IMAD.MOV.U32 R104, RZ, RZ, R61 ;  /* 0x000000ffff687224 */ /* 0x002fe200078e003d */
[----:B------:R-:W-:Y:S01]  /*5800*/  SHF.R.U64 R44, R44, 0x10, R45 ;  /* 0x000000102c2c7819 */ /* 0x000fe2000000122d */
[----:B--2---:R-:W-:Y:S01]  /*5810*/  IMAD.MOV.U32 R103, RZ, RZ, R13 ;  /* 0x000000ffff677224 */ /* 0x004fe200078e000d */
[----:B------:R-:W-:Y:S01]  /*5820*/  SHF.R.U32.HI R45, RZ, 0x10, R45 ;  /* 0x00000010ff2d7819 */ /* 0x000fe2000001162d */
[----:B------:R-:W-:Y:S01]  /*5830*/  HADD2.F32 R105, -RZ, R105.H0_H0 ;  /* 0x20000069ff697230 */ /* 0x000fe20000004100 */
[----:B------:R-:W-:Y:S01]  /*5840*/  SHF.R.U64 R46, R46, 0x10, R47 ;  /* 0x000000102e2e7819 */ /* 0x000fe2000000122f */
[----:B------:R-:W-:Y:S02]  /*5850*/  HADD2.F32 R13, -RZ, R104.H0_H0 ;  /* 0x20000068ff0d7230 */ /* 0x000fe40000004100 */
[----:B------:R-:W-:Y:S02]  /*5860*/  HADD2.F32 R107, -RZ, R103.H0_H0 ;  /* 0x20000067ff6b7230 */ /* 0x000fe40000004100 */
[----:B------:R-:W-:-:S02]  /*5870*/  HADD2.F32 R106, -RZ, R106.H0_H0 ;  /* 0x2000006aff6a7230 */ /* 0x000fc40000004100 */
[-C--:B------:R-:W-:Y:S01]  /*5880*/  FMUL.FTZ R61, R13, R105.reuse ;  /* 0x000000690d3d7220 */ /* 0x080fe20000410000 */
[----:B------:R-:W-:Y:S02]  /*5890*/  HADD2.F32 R104, -RZ, R104.H1_H1 ;  /* 0x30000068ff687230 */ /* 0x000fe40000004100 */
        /* <DEDUP_REMOVED lines=10> */
[----:B------:R-:W-:Y:S02]  /*5940*/  HADD2.F32 R57, -RZ, R57.H0_H0 ;  /* 0x20000039ff397230 */ /* 0x000fe40000004100 */
[----:B------:R-:W-:Y:S02]  /*5950*/  HADD2.F32 R44, -RZ, R44.H0_H0 ;  /* 0x2000002cff2c7230 */ /* 0x000fe40000004100 */
[-C--:B------:R-:W-:Y:S01]  /*5960*/  FMUL.FTZ R103, R104, R105.reuse ;  /* 0x0000006968677220 */ /* 0x080fe20000410000 */
[C---:B------:R-:W-:Y:S01]  /*5970*/  FMUL.FTZ R105, R56.reuse, R105 ;  /* 0x0000006938697220 */ /* 0x040fe20000410000 */
[----:B------:R-:W-:Y:S02]  /*5980*/  HADD2.F32 R46, -RZ, R46.H0_H0 ;  /* 0x2000002eff2e7230 */ /* 0x000fe40000004100 */
[-C--:B------:R-:W-:Y:S01]  /*5990*/  FFMA.FTZ R56, R56, R45.reuse, -R103 ;  /* 0x0000002d38387223 */ /* 0x080fe20000010867 */
[----:B------:R-:W-:Y:S01]  /*59a0*/  FFMA.FTZ R45, R104, R45, R105 ;  /* 0x0000002d682d7223 */ /* 0x000fe20000010069 */
[----:B------:R-:W-:-:S02]  /*59b0*/  HADD2.F32 R104, -RZ, R118.H0_H0 ;  /* 0x20000076ff687230 */ /* 0x000fc40000004100 */
[--C-:B------:R-:W-:Y:S01]  /*59c0*/  HADD2.F32 R105, -RZ, R63.reuse.H0_H0 ;  /* 0x2000003fff697230 */ /* 0x100fe20000004100 */
[----:B------:R-:W-:Y:S02]  /*59d0*/  F2FP.F16.F32.PACK_AB R56, R56, R61 ;  /* 0x0000003d3838723e */ /* 0x000fe400000000ff */
[----:B------:R-:W-:Y:S02]  /*59e0*/  F2FP.F16.F32.PACK_AB R45, R45, R13 ;  /* 0x0000000d2d2d723e */ /* 0x000fe400000000ff */
[-C--:B------:R-:W-:Y:S01]  /*59f0*/  FMUL.FTZ R103, R105, R104.reuse ;  /* 0x0000006869677220 */ /* 0x080fe20000410000 */
[C---:B------:R-:W-:Y:S01]  /*5a00*/  FMUL.FTZ R104, R107.reuse, R104 ;  /* 0x000000686b687220 */ /* 0x040fe20000410000 */
[----:B------:R-:W-:Y:S02]  /*5a10*/  IMAD.MOV.U32 R13, RZ, RZ, R56 ;  /* 0x000000ffff0d7224 */ /* 0x000fe400078e0038 */
[-C--:B------:R-:W-:Y:S01]  /*5a20*/  FFMA.FTZ R103, R107, R106.reuse, -R103 ;  /* 0x0000006a6b677223 */ /* 0x080fe20000010867 */
[----:B------:R-:W-:Y:S01]  /*5a30*/  FFMA.FTZ R104, R105, R106, R104 ;  /* 0x0000006a69687223 */ /* 0x000fe20000010068 */
[----:B------:R-:W-:Y:S01]  /*5a40*/  SHF.R.U32.HI R105, RZ, 0x10, R47 ;  /* 0x00000010ff697819 */ /* 0x000fe2000001162f */
[----:B------:R-:W-:Y:S01]  /*5a50*/  HADD2.F32 R107, -RZ, R118.H1_H1 ;  /* 0x30000076ff6b7230 */ /* 0x000fe20000004100 */
[--C-:B------:R-:W-:Y:S01]  /*5a60*/  SHF.R.U64 R47, R58, 0x10, R59.reuse ;  /* 0x000000103a2f7819 */ /* 0x100fe2000000123b */
[----:B------:R-:W-:Y:S01]  /*5a70*/  HADD2.F32 R58, -RZ, R63.H1_H1 ;  /* 0x3000003fff3a7230 */ /* 0x000fe20000004100 */
[----:B------:R-:W-:Y:S01]  /*5a80*/  SHF.R.U32.HI R59, RZ, 0x10, R59 ;  /* 0x00000010ff3b7819 */ /* 0x000fe2000001163b */
[----:B------:R-:W-:-:S02]  /*5a90*/  HADD2.F32 R63, -RZ, R15.H1_H1 ;  /* 0x3000000fff3f7230 */ /* 0x000fc40000004100 */
[----:B------:R-:W-:Y:S02]  /*5aa0*/  HADD2.F32 R105, -RZ, R105.H0_H0 ;  /* 0x20000069ff697230 */ /* 0x000fe40000004100 */
[----:B------:R-:W-:Y:S02]  /*5ab0*/  HADD2.F32 R59, -RZ, R59.H0_H0 ;  /* 0x2000003bff3b7230 */ /* 0x000fe40000004100 */
[----:B------:R-:W-:Y:S02]  /*5ac0*/  HADD2.F32 R47, -RZ, R47.H0_H0 ;  /* 0x2000002fff2f7230 */ /* 0x000fe40000004100 */
[----:B------:R-:W-:Y:S02]  /*5ad0*/  IMAD.MOV.U32 R61, RZ, RZ, R45 ;  /* 0x000000ffff3d7224 */ /* 0x000fe400078e002d */
[-C--:B------:R-:W-:Y:S01]  /*5ae0*/  FMUL.FTZ R15, R58, R59.reuse ;  /* 0x0000003b3a0f7220 */ /* 0x080fe20000410000 */
[----:B------:R-:W-:-:S03]  /*5af0*/  FMUL.FTZ R59, R63, R59 ;  /* 0x0000003b3f3b7220 */ /* 0x000fc60000410000 */
[-C--:B------:R-:W-:Y:S01]  /*5b00*/  FFMA.FTZ R15, R63, R105.reuse, -R15 ;  /* 0x000000693f0f7223 */ /* 0x080fe2000001080f */
[----:B------:R-:W-:Y:S01]  /*5b10*/  FFMA.FTZ R59, R58, R105, R59 ;  /* 0x000000693a3b7223 */ /* 0x000fe2000001003b */
[----:B------:R-:W-:Y:S02]  /*5b20*/  HADD2.F32 R58, -RZ, R60.H0_H0 ;  /* 0x2000003cff3a7230 */ /* 0x000fe40000004100 */
[----:B------:R-:W-:Y:S01]  /*5b30*/  HADD2.F32 R105, -RZ, R12.H0_H0 ;  /* 0x2000000cff697230 */ /* 0x000fe20000004100 */
[----:B------:R-:W-:Y:S01]  /*5b40*/  F2FP.F16.F32.PACK_AB R15, R15, R103 ;  /* 0x000000670f0f723e */ /* 0x000fe200000000ff */
[----:B------:R-:W-:Y:S02]  /*5b50*/  HADD2.F32 R63, -RZ, R117.H0_H0 ;  /* 0x20000075ff3f7230 */ /* 0x000fe40000004100 */
[-C--:B------:R-:W-:Y:S01]  /*5b60*/  FMUL.FTZ R106, R58, R107.reuse ;  /* 0x0000006b3a6a7220 */ /* 0x080fe20000410000 */
[----:B------:R-:W-:Y:S02]  /*5b70*/  HADD2.F32 R60, -RZ, R60.H1_H1 ;  /* 0x3000003cff3c7230 */ /* 0x000fe40000004100 */
[----:B------:R-:W-:Y:S01]  /*5b80*/  FMUL.FTZ R107, R105, R107 ;  /* 0x0000006b696b7220 */ /* 0x000fe20000410000 */
[----:B------:R-:W-:-:S02]  /*5b90*/  HADD2.F32 R12, -RZ, R12.H1_H1 ;  /* 0x3000000cff0c7230 */ /* 0x000fc40000004100 */
[-C--:B------:R-:W-:Y:S01]  /*5ba0*/  FFMA.FTZ R106, R105, R63.reuse, -R106 ;  /* 0x0000003f696a7223 */ /* 0x080fe2000001086a */
[----:B------:R-:W-:Y:S02]  /*5bb0*/  HADD2.F32 R105, -RZ, R117.H1_H1 ;  /* 0x30000075ff697230 */ /* 0x000fe40000004100 */
[----:B------:R-:W-:Y:S01]  /*5bc0*/  FFMA.FTZ R107, R58, R63, R107 ;  /* 0x0000003f3a6b7223 */ /* 0x000fe2000001006b */
[-C--:B------:R-:W-:Y:S01]  /*5bd0*/  FMUL.FTZ R58, R60, R57.reuse ;  /* 0x000000393c3a7220 */ /* 0x080fe20000410000 */
[C---:B------:R-:W-:Y:S01]  /*5be0*/  FMUL.FTZ R57, R12.reuse, R57 ;  /* 0x000000390c397220 */ /* 0x040fe20000410000 */
[----:B------:R-:W-:Y:S02]  /*5bf0*/  F2FP.F16.F32.PACK_AB R59, R59, R104 ;  /* 0x000000683b3b723e */ /* 0x000fe400000000ff */
[-C--:B------:R-:W-:Y:S01]  /*5c00*/  FFMA.FTZ R12, R12, R44.reuse, -R58 ;  /* 0x0000002c0c0c7223 */ /* 0x080fe2000001083a */
[----:B------:R-:W-:Y:S01]  /*5c10*/  FFMA.FTZ R44, R60, R44, R57 ;  /* 0x0000002c3c2c7223 */ /* 0x000fe20000010039 */
[----:B------:R-:W-:-:S02]  /*5c20*/  HADD2.F32 R57, -RZ, R62.H0_H0 ;  /* 0x2000003eff397230 */ /* 0x000fc40000004100 */
[----:B------:R-:W-:Y:S01]  /*5c30*/  HADD2.F32 R60, -RZ, R14.H0_H0 ;  /* 0x2000000eff3c7230 */ /* 0x000fe20000004100 */
[----:B------:R-:W-:Y:S01]  /*5c40*/  F2FP.F16.F32.PACK_AB R12, R12, R106 ;  /* 0x0000006a0c0c723e */ /* 0x000fe200000000ff */
[----:B------:R-:W-:Y:S02]  /*5c50*/  HADD2.F32 R58, -RZ, R116.H0_H0 ;  /* 0x20000074ff3a7230 */ /* 0x000fe40000004100 */
[CC--:B------:R-:W-:Y:S01]  /*5c60*/  FMUL.FTZ R63, R57.reuse, R105.reuse ;  /* 0x00000069393f7220 */ /* 0x0c0fe20000410000 */
[----:B------:R-:W-:Y:S02]  /*5c70*/  HADD2.F32 R62, -RZ, R62.H1_H1 ;  /* 0x3000003eff3e7230 */ /* 0x000fe40000004100 */
[C---:B------:R-:W-:Y:S01]  /*5c80*/  FMUL.FTZ R105, R60.reuse, R105 ;  /* 0x000000693c697220 */ /* 0x040fe20000410000 */
[----:B------:R-:W-:Y:S02]  /*5c90*/  HADD2.F32 R14, -RZ, R14.H1_H1 ;  /* 0x3000000eff0e7230 */ /* 0x000fe40000004100 */
[-C--:B------:R-:W-:Y:S01]  /*5ca0*/  FFMA.FTZ R63, R60, R58.reuse, -R63 ;  /* 0x0000003a3c3f7223 */ /* 0x080fe2000001083f */
[----:B------:R-:W-:Y:S01]  /*5cb0*/  F2FP.F16.F32.PACK_AB R44, R44, R107 ;  /* 0x0000006b2c2c723e */ /* 0x000fe200000000ff */
[----:B------:R-:W-:Y:S01]  /*5cc0*/  FFMA.FTZ R105, R57, R58, R105 ;  /* 0x0000003a39697223 */ /* 0x000fe20000010069 */
[-C--:B------:R-:W-:Y:S01]  /*5cd0*/  FMUL.FTZ R57, R62, R47.reuse ;  /* 0x0000002f3e397220 */ /* 0x080fe20000410000 */
[----:B------:R-:W-:-:S02]  /*5ce0*/  FMUL.FTZ R47, R14, R47 ;  /* 0x0000002f0e2f7220 */ /* 0x000fc40000410000 */
[----:B------:R-:W-:Y:S02]  /*5cf0*/  IMAD.MOV.U32 R60, RZ, RZ, R44 ;  /* 0x000000ffff3c7224 */ /* 0x000fe400078e002c */
[-C--:B------:R-:W-:Y:S01]  /*5d00*/  FFMA.FTZ R57, R14, R46.reuse, -R57 ;  /* 0x0000002e0e397223 */ /* 0x080fe20000010839 */
[----:B------:R-:W-:-:S04]  /*5d10*/  FFMA.FTZ R47, R62, R46, R47 ;  /* 0x0000002e3e2f7223 */ /* 0x000fc8000001002f */
[----:B------:R-:W-:Y:S01]  /*5d20*/  F2FP.F16.F32.PACK_AB R57, R57, R63 ;  /* 0x0000003f3939723e */ /* 0x000fe200000000ff */
[----:B------:R-:W-:Y:S01]  /*5d30*/  IMAD.MOV.U32 R63, RZ, RZ, R59 ;  /* 0x000000ffff3f7224 */ /* 0x000fe200078e003b */
[----:B------:R-:W-:-:S03]  /*5d40*/  F2FP.F16.F32.PACK_AB R47, R47, R105 ;  /* 0x000000692f2f723e */ /* 0x000fc600000000ff */
[----:B------:R-:W-:Y:S02]  /*5d50*/  IMAD.MOV.U32 R14, RZ, RZ, R57 ;  /* 0x000000ffff0e7224 */ /* 0x000fe400078e0039 */
[----:B------:R-:W-:-:S07]  /*5d60*/  IMAD.MOV.U32 R62, RZ, RZ, R47 ;  /* 0x000000ffff3e7224 */ /* 0x000fce00078e002f */
.L_x_1429:
[----:B------:R-:W-:Y:S05]  /*5d70*/  BSYNC B2 ;  /* 0x0000000000027941 */ /* 0x000fea0003800000 */
.L_x_1428:
[----:B---3--:R-:W-:-:S04]  /*5d80*/  LEA R44, P3, R20, R90, 0x1 ;  /* 0x0000005a142c7211 */ /* 0x008fc800078608ff */
[----:B------:R-:W-:Y:S02]  /*5d90*/  LEA.HI.X R45, R20, R91, R92, 0x1, P3 ;  /* 0x0000005b142d7211 */ /* 0x000fe400018f0c5c */
[----:B------:R-:W-:-:S03]  /*5da0*/  ISETP.GE.AND P3, PT, R102, R11, PT ;  /* 0x0000000b6600720c */ /* 0x000fc60003f66270 */
[----:B--2---:R2:W-:Y:S10]  /*5db0*/  ST.E.128 desc[UR54][R44.64], R12 ;  /* 0x0000000c2c007985 */ /* 0x0045f4000c101d36 */
[----:B--2---:R-:W-:-:S05]  /*5dc0*/  @!P3 IMAD.WIDE R12, R102, 0x2, R90 ;  /* 0x00000002660cb825 */ /* 0x004fca00078e025a */
[----:B-1----:R4:W-:Y:S02]  /*5dd0*/  @!P3 ST.E.128 desc[UR54][R12.64], R60 ;  /* 0x0000003c0c00b985 */ /* 0x0029e4000c101d36 */
.L_x_1427:
[----:B------:R-:W-:Y:S05]  /*5de0*/  BSYNC B1 ;  /* 0x0000000000017941 */ /* 0x000fea0003800000 */
.L_x_1426:
[----:B------:R-:W-:Y:S01]  /*5df0*/  ISETP.NE.AND P3, PT, R30, RZ, PT ;  /* 0x000000ff1e00720c */ /* 0x000fe20003f65270 */
[----:B------:R-:W-:-:S12]  /*5e00*/  BSSY B1, `(.L_x_1430) ;  /* 0x000007d000017945 */ /* 0x000fd80003800000 */
[----:B------:R-:W-:Y:S05]  /*5e10*/  @!P3 BRA `(.L_x_1431) ;  /* 0x0000000400ecb947 */ /* 0x000fea0003800000 */
[----:B------:R-:W5:Y:S04]  /*5e20*/  LDL R44, [R1+0x50] ;  /* 0x00005000012c7983 */ /* 0x000f680000100800 */
[----:B------:R-:W2:Y:S04]  /*5e30*/  LDL R15, [R1+0x54] ;  /* 0x00005400010f7983 */ /* 0x000ea80000100800 */
[----:B------:R-:W3:Y:S01]  /*5e40*/  LDL R14, [R1+0x58] ;  /* 0x00005800010e7983 */ /* 0x000ee20000100800 */
[----:B------:R-:W-:Y:S01]  /*5e50*/  LOP3.LUT P4, RZ, R16, 0x1, RZ, 0xc0, !PT ;  /* 0x0000000110ff7812 */ /* 0x000fe2000788c0ff */
[----:B------:R-:W-:Y:S01]  /*5e60*/  BSSY B2, `(.L_x_1432) ;  /* 0x0000070000027945 */ /* 0x000fe20003800000 */
[----:B------:R-:W-:-:S02]  /*5e70*/  ISETP.GE.AND P3, PT, R3, R97, PT ;  /* 0x000000610300720c */ /* 0x000fc40003f66270 */
[----:B----4-:R-:W-:-:S04]  /*5e80*/  SEL R12, R98, R101, !P4 ;  /* 0x00000065620c7207 */ /* 0x010fc80006000000 */
        /* <DEDUP_REMOVED lines=9> */
[----:B-----5:R-:W-:-:S04]  /*5f20*/  LOP3.LUT R13, R44, 0x18, R56, 0xf8, !PT ;  /* 0x000000182c0d7812 */ /* 0x020fc800078ef838 */
[----:B--2---:R-:W-:-:S04]  /*5f30*/  LOP3.LUT R13, R13, R15, RZ, 0x3c, !PT ;  /* 0x0000000f0d0d7212 */ /* 0x004fc800078e3cff */
[----:B---3--:R-:W-:-:S05]  /*5f40*/  IADD3 R12, R13, R12, R14 ;  /* 0x0000000c0d0c7210 */ /* 0x008fca0007ffe00e */
[C---:B------:R-:W-:Y:S02]  /*5f50*/  IMAD R44, R22.reuse, 0x3000, R12 ;  /* 0x00003000162c7824 */ /* 0x040fe400078e020c */
[----:B------:R-:W-:Y:S02]  /*5f60*/  IMAD R12, R22, 0x3000, R94 ;  /* 0x00003000160c7824 */ /* 0x000fe400078e025e */
[--C-:B------:R-:W-:Y:S02]  /*5f70*/  IMAD R44, R44, 0x2, R2.reuse ;  /* 0x000000022c2c7824 */ /* 0x100fe400078e0202 */
[----:B------:R-:W-:-:S04]  /*5f80*/  IMAD R12, R12, 0x2, R2 ;  /* 0x000000020c0c7824 */ /* 0x000fc800078e0202 */
[----:B------:R-:W2:Y:S04]  /*5f90*/  LDS.128 R44, [R44+0x15400] ;  /* 0x015400002c2c7984 */ /* 0x000ea80000000c00 */
[----:B------:R-:W3:Y:S01]  /*5fa0*/  LDS.128 R12, [R12+0x15400] ;  /* 0x015400000c0c7984 */ /* 0x000ee20000000c00 */
[----:B------:R-:W-:Y:S05]  /*5fb0*/  @P3 BRA `(.L_x_1433) ;  /* 0x0000000400683947 */ /* 0x000fea0003800000 */
[----:B--2---:R-:W-:Y:S01]  /*5fc0*/  IMAD.MOV.U32 R58, RZ, RZ, R45 ;  /* 0x000000ffff3a7224 */ /* 0x004fe200078e002d */
[----:B------:R-:W-:Y:S01]  /*5fd0*/  SHF.R.U64 R40, R40, 0x10, R41 ;  /* 0x0000001028287819 */ /* 0x000fe20000001229 */
[----:B---3--:R-:W-:Y:S01]  /*5fe0*/  IMAD.MOV.U32 R57, RZ, RZ, R13 ;  /* 0x000000ffff397224 */ /* 0x008fe200078e000d */
[----:B------:R-:W-:Y:S01]  /*5ff0*/  SHF.R.U32.HI R41, RZ, 0x10, R41 ;  /* 0x00000010ff297819 */ /* 0x000fe20000011629 */
[----:B------:R-:W-:Y:S01]  /*6000*/  HADD2.F32 R59, -RZ, R115.H1_H1 ;  /* 0x30000073ff3b7230 */ /* 0x000fe20000004100 */
[----:B------:R-:W-:Y:S01]  /*6010*/  SHF.R.U64 R42, R42, 0x10, R43 ;  /* 0x000000102a2a7819 */ /* 0x000fe2000000122b */
[----:B------:R-:W-:Y:S02]  /*6020*/  HADD2.F32 R13, -RZ, R58.H0_H0 ;  /* 0x2000003aff0d7230 */ /* 0x000fe40000004100 */
[----:B-1----:R-:W-:Y:S02]  /*6030*/  HADD2.F32 R61, -RZ, R57.H0_H0 ;  /* 0x20000039ff3d7230 */ /* 0x002fe40000004100 */
        /* <DEDUP_REMOVED lines=75> */
[----:B------:R-:W-:Y:S02]  /*64f0*/  F2FP.F16.F32.PACK_AB R54, R12, R54 ;  /* 0x000000360c36723e */ /* 0x000fe400000000ff */
[----:B------:R-:W-:Y:S01]  /*6500*/  F2FP.F16.F32.PACK_AB R43, R43, R44 ;  /* 0x0000002c2b2b723e */ /* 0x000fe200000000ff */
[----:B------:R-:W-:Y:S01]  /*6510*/  IMAD.MOV.U32 R44, RZ, RZ, R53 ;  /* 0x000000ffff2c7224 */ /* 0x000fe200078e0035 */
[----:B------:R-:W-:Y:S01]  /*6520*/  MOV R12, R47 ;  /* 0x0000002f000c7202 */ /* 0x000fe20000000f00 */
[----:B------:R-:W-:Y:S02]  /*6530*/  IMAD.MOV.U32 R14, RZ, RZ, R54 ;  /* 0x000000ffff0e7224 */ /* 0x000fe400078e0036 */
[----:B------:R-:W-:Y:S02]  /*6540*/  IMAD.MOV.U32 R46, RZ, RZ, R43 ;  /* 0x000000ffff2e7224 */ /* 0x000fe400078e002b */
[----:B------:R-:W-:-:S07]  /*6550*/  IMAD.MOV.U32 R47, RZ, RZ, R59 ;  /* 0x000000ffff2f7224 */ /* 0x000fce00078e003b */
.L_x_1433:
[----:B------:R-:W-:Y:S05]  /*6560*/  BSYNC B2 ;  /* 0x0000000000027941 */ /* 0x000fea0003800000 */
.L_x_1432:
[----:B------:R-:W-:-:S04]  /*6570*/  LEA R40, P3, R21, R90, 0x1 ;  /* 0x0000005a15287211 */ /* 0x000fc800078608ff */
[----:B------:R-:W-:Y:S02]  /*6580*/  LEA.HI.X R41, R21, R91, R89, 0x1, P3 ;  /* 0x0000005b15297211 */ /* 0x000fe400018f0c59 */
[----:B------:R-:W-:-:S03]  /*6590*/  ISETP.GE.AND P3, PT, R56, R11, PT ;  /* 0x0000000b3800720c */ /* 0x000fc60003f66270 */
[----:B---3--:R3:W-:Y:S10]  /*65a0*/  ST.E.128 desc[UR54][R40.64], R12 ;  /* 0x0000000c28007985 */ /* 0x0087f4000c101d36 */
[----:B---3--:R-:W-:-:S05]  /*65b0*/  @!P3 IMAD.WIDE R12, R56, 0x2, R90 ;  /* 0x00000002380cb825 */ /* 0x008fca00078e025a */
[----:B--2---:R2:W-:Y:S02]  /*65c0*/  @!P3 ST.E.128 desc[UR54][R12.64], R44 ;  /* 0x0000002c0c00b985 */ /* 0x0045e4000c101d36 */
.L_x_1431:
[----:B------:R-:W-:Y:S05]  /*65d0*/  BSYNC B1 ;  /* 0x0000000000017941 */ /* 0x000fea0003800000 */
.L_x_1430:
[----:B------:R-:W-:-:S13]  /*65e0*/  ISETP.NE.AND P3, PT, R31, RZ, PT ;  /* 0x000000ff1f00720c */ /* 0x000fda0003f65270 */
[----:B------:R-:W-:Y:S05]  /*65f0*/  @!P3 BRA `(.L_x_1397) ;  /* 0x0000000c002cb947 */ /* 0x000fea0003800000 */
[----:B------:R-:W5:Y:S04]  /*6600*/  LDL R40, [R1+0x50] ;  /* 0x0000500001287983 */ /* 0x000f680000100800 */
[----:B------:R-:W5:Y:S04]  /*6610*/  LDL R15, [R1+0x54] ;  /* 0x00005400010f7983 */ /* 0x000f680000100800 */
[----:B------:R-:W5:Y:S01]  /*6620*/  LDL R14, [R1+0x58] ;  /* 0x00005800010e7983 */ /* 0x000f620000100800 */
[----:B------:R-:W-:Y:S01]  /*6630*/  LOP3.LUT P4, RZ, R16, 0x2, RZ, 0xc0, !PT ;  /* 0x0000000210ff7812 */ /* 0x000fe2000788c0ff */
[----:B------:R-:W-:Y:S01]  /*6640*/  BSSY B1, `(.L_x_1434) ;  /* 0x000006e000017945 */ /* 0x000fe20003800000 */
[----:B--23--:R-:W-:-:S02]  /*6650*/  LEA R44, P3, R27, R90, 0x1 ;  /* 0x0000005a1b2c7211 */ /* 0x00cfc400078608ff */
[----:B------:R-:W-:Y:S02]  /*6660*/  SEL R101, R98, R101, !P4 ;  /* 0x0000006562657207 */ /* 0x000fe40006000000 */
[----:B------:R-:W-:Y:S02]  /*6670*/  LEA.HI.X R45, R27, R91, R88, 0x1, P3 ;  /* 0x0000005b1b2d7211 */ /* 0x000fe400018f0c58 */
[----:B----4-:R-:W-:Y:S02]  /*6680*/  SHF.R.S32.HI R12, RZ, 0x1f, R101 ;  /* 0x0000001fff0c7819 */ /* 0x010fe40000011465 */
[----:B------:R-:W-:Y:S02]  /*6690*/  ISETP.GE.AND P3, PT, R4, R97, PT ;  /* 0x000000610400720c */ /* 0x000fe40003f66270 */
[----:B------:R-:W-:-:S04]  /*66a0*/  LEA.HI R12, R12, R101, RZ, 0x4 ;  /* 0x000000650c0c7211 */ /* 0x000fc800078f20ff */
[----:B------:R-:W-:-:S04]  /*66b0*/  SHF.R.S32.HI R12, RZ, 0x4, R12 ;  /* 0x00000004ff0c7819 */ /* 0x000fc8000001140c */
[----:B------:R-:W-:-:S04]  /*66c0*/  LEA.HI.SX32 R12, R7, R12, 0x1d ;  /* 0x0000000c070c7211 */ /* 0x000fc800078feaff */
[----:B------:R-:W-:Y:S01]  /*66d0*/  SHF.R.S32.HI R13, RZ, 0x1f, R12 ;  /* 0x0000001fff0d7819 */ /* 0x000fe2000001140c */
[----:B------:R-:W-:-:S03]  /*66e0*/  IMAD.SHL.U32 R46, R12, 0x8, RZ ;  /* 0x000000080c2e7824 */ /* 0x000fc600078e00ff */
[----:B------:R-:W-:-:S05]  /*66f0*/  LEA.HI R13, R13, R12, RZ, 0x2 ;  /* 0x0000000c0d0d7211 */ /* 0x000fca00078f10ff */
[----:B------:R-:W-:-:S05]  /*6700*/  IMAD.SHL.U32 R13, R13, 0x400, RZ ;  /* 0x000004000d0d7824 */ /* 0x000fca00078e00ff */
[----:B------:R-:W-:Y:S02]  /*6710*/  LOP3.LUT R13, R13, 0x7ffff000, RZ, 0xc0, !PT ;  /* 0x7ffff0000d0d7812 */ /* 0x000fe400078ec0ff */
[----:B-----5:R-:W-:-:S04]  /*6720*/  LOP3.LUT R12, R40, 0x18, R46, 0xf8, !PT ;  /* 0x00000018280c7812 */ /* 0x020fc800078ef82e */
[----:B------:R-:W-:-:S04]  /*6730*/  LOP3.LUT R12, R12, R15, RZ, 0x3c, !PT ;  /* 0x0000000f0c0c7212 */ /* 0x000fc800078e3cff */
[----:B------:R-:W-:-:S05]  /*6740*/  IADD3 R13, R12, R13, R14 ;  /* 0x0000000d0c0d7210 */ /* 0x000fca0007ffe00e */
[C---:B------:R-:W-:Y:S02]  /*6750*/  IMAD R15, R22.reuse, 0x3000, R13 ;  /* 0x00003000160f7824 */ /* 0x040fe400078e020d */
[----:B------:R-:W-:Y:S02]  /*6760*/  IMAD R13, R22, 0x3000, R93 ;  /* 0x00003000160d7824 */ /* 0x000fe400078e025d */
[--C-:B------:R-:W-:Y:S02]  /*6770*/  IMAD R40, R15, 0x2, R2.reuse ;  /* 0x000000020f287824 */ /* 0x100fe400078e0202 */
[----:B------:R-:W-:-:S04]  /*6780*/  IMAD R13, R13, 0x2, R2 ;  /* 0x000000020d0d7824 */ /* 0x000fc800078e0202 */
[----:B------:R-:W2:Y:S04]  /*6790*/  LDS.128 R40, [R40+0x15400] ;  /* 0x0154000028287984 */ /* 0x000ea80000000c00 */
[----:B------:R-:W3:Y:S01]  /*67a0*/  LDS.128 R12, [R13+0x15400] ;  /* 0x015400000d0c7984 */ /* 0x000ee20000000c00 */
[----:B------:R-:W-:Y:S05]  /*67b0*/  @P3 BRA `(.L_x_1435) ;  /* 0x0000000400583947 */ /* 0x000fea0003800000 */
[----:B------:R-:W-:Y:S01]  /*67c0*/  HADD2.F32 R52, -RZ, R111.H1_H1 ;  /* 0x3000006fff347230 */ /* 0x000fe20000004100 */
[--C-:B------:R-:W-:Y:S01]  /*67d0*/  SHF.R.U64 R36, R36, 0x10, R37.reuse ;  /* 0x0000001024247819 */ /* 0x100fe20000001225 */
[----:B--2---:R-:W-:Y:S01]  /*67e0*/  HADD2.F32 R47, -RZ, R41.H0_H0 ;  /* 0x20000029ff2f7230 */ /* 0x004fe20000004100 */
[----:B------:R-:W-:Y:S01]  /*67f0*/  SHF.R.U32.HI R37, RZ, 0x10, R37 ;  /* 0x00000010ff257819 */ /* 0x000fe20000011625 */
[----:B---3--:R-:W-:Y:S01]  /*6800*/  HADD2.F32 R54, -RZ, R13.H0_H0 ;  /* 0x2000000dff367230 */ /* 0x008fe20000004100 */
        /* <DEDUP_REMOVED lines=25> */
[----:B------:R-:W-:-:S02]  /*69a0*/  HADD2.F32 R49, -RZ, R41.H0_H0 ;  /* 0x20000029ff317230 */ /* 0x000fc40000004100 */
[----:B------:R-:W-:Y:S02]  /*69b0*/  HADD2.F32 R41, -RZ, R41.H1_H1 ;  /* 0x30000029ff297230 */ /* 0x000fe40000004100 */
[----:B------:R-:W-:Y:S02]  /*69c0*/  HADD2.F32 R48, -RZ, R48.H0_H0 ;  /* 0x20000030ff307230 */ /* 0x000fe40000004100 */
[-C--:B------:R-:W-:Y:S01]  /*69d0*/  FMUL.FTZ R54, R49, R43.reuse ;  /* 0x0000002b31367220 */ /* 0x080fe20000410000 */
[C---:B------:R-:W-:Y:S01]  /*69e0*/  FMUL.FTZ R43, R53.reuse, R43 ;  /* 0x0000002b352b7220 */ /* 0x040fe20000410000 */
[----:B------:R-:W-:Y:S02]  /*69f0*/  HADD2.F32 R36, -RZ, R36.H0_H0 ;  /* 0x20000024ff247230 */ /* 0x000fe40000004100 */
[-C--:B------:R-:W-:Y:S01]  /*6a00*/  FFMA.FTZ R54, R53, R52.reuse, -R54 ;  /* 0x0000003435367223 */ /* 0x080fe20000010836 */
[----:B------:R-:W-:Y:S01]  /*6a10*/  FFMA.FTZ R43, R49, R52, R43 ;  /* 0x00000034312b7223 */ /* 0x000fe2000001002b */
[----:B------:R-:W-:Y:S01]  /*6a20*/  SHF.R.U32.HI R49, RZ, 0x10, R39 ;  /* 0x00000010ff317819 */ /* 0x000fe20000011627 */
[----:B------:R-:W-:Y:S01]  /*6a30*/  HADD2.F32 R53, -RZ, R110.H0_H0 ;  /* 0x2000006eff357230 */ /* 0x000fe20000004100 */
[----:B------:R-:W-:Y:S01]  /*6a40*/  SHF.R.U64 R39, R50, 0x10, R51 ;  /* 0x0000001032277819 */ /* 0x000fe20000001233 */
[----:B------:R-:W-:Y:S01]  /*6a50*/  IMAD.MOV.U32 R13, RZ, RZ, R37 ;  /* 0x000000ffff0d7224 */ /* 0x000fe200078e0025 */
[----:B------:R-:W-:Y:S01]  /*6a60*/  SHF.R.U32.HI R50, RZ, 0x10, R51 ;  /* 0x00000010ff327819 */ /* 0x000fe20000011633 */
[----:B------:R-:W-:-:S02]  /*6a70*/  HADD2.F32 R49, -RZ, R49.H0_H0 ;  /* 0x20000031ff317230 */ /* 0x000fc40000004100 */
        /* <DEDUP_REMOVED lines=8> */
[--C-:B------:R-:W-:Y:S02]  /*6b00*/  HADD2.F32 R49, -RZ, R12.reuse.H0_H0 ;  /* 0x2000000cff317230 */ /* 0x100fe40000004100 */
[----:B------:R-:W-:Y:S01]  /*6b10*/  F2FP.F16.F32.PACK_AB R43, R15, R43 ;  /* 0x0000002b0f2b723e */ /* 0x000fe200000000ff */
[-C--:B------:R-:W-:Y:S01]  /*6b20*/  FMUL.FTZ R50, R41, R111.reuse ;  /* 0x0000006f29327220 */ /* 0x080fe20000410000 */
[----:B------:R-:W-:Y:S02]  /*6b30*/  IMAD.MOV.U32 R15, RZ, RZ, R51 ;  /* 0x000000ffff0f7224 */ /* 0x000fe400078e0033 */
[C---:B------:R-:W-:Y:S01]  /*6b40*/  FMUL.FTZ R111, R49.reuse, R111 ;  /* 0x0000006f316f7220 */ /* 0x040fe20000410000 */
[----:B------:R-:W-:Y:S01]  /*6b50*/  FFMA.FTZ R50, R49, R109, -R50 ;  /* 0x0000006d31327223 */ /* 0x000fe20000010832 */
[----:B------:R-:W-:-:S02]  /*6b60*/  HADD2.F32 R49, -RZ, R12.H1_H1 ;  /* 0x3000000cff317230 */ /* 0x000fc40000004100 */
[----:B------:R-:W-:Y:S01]  /*6b70*/  FFMA.FTZ R111, R41, R109, R111 ;  /* 0x0000006d296f7223 */ /* 0x000fe2000001006f */
[----:B------:R-:W-:Y:S02]  /*6b80*/  HADD2.F32 R41, -RZ, R40.H1_H1 ;  /* 0x30000028ff297230 */ /* 0x000fe40000004100 */
[--C-:B------:R-:W-:Y:S02]  /*6b90*/  HADD2.F32 R40, -RZ, R42.reuse.H0_H0 ;  /* 0x2000002aff287230 */ /* 0x100fe40000004100 */
[----:B------:R-:W-:Y:S02]  /*6ba0*/  HADD2.F32 R42, -RZ, R42.H1_H1 ;  /* 0x3000002aff2a7230 */ /* 0x000fe40000004100 */
[-C--:B------:R-:W-:Y:S01]  /*6bb0*/  FMUL.FTZ R12, R41, R48.reuse ;  /* 0x00000030290c7220 */ /* 0x080fe20000410000 */
[C---:B------:R-:W-:Y:S01]  /*6bc0*/  FMUL.FTZ R48, R49.reuse, R48 ;  /* 0x0000003031307220 */ /* 0x040fe20000410000 */
[----:B------:R-:W-:Y:S02]  /*6bd0*/  FMUL.FTZ R57, R40, R53 ;  /* 0x0000003528397220 */ /* 0x000fe40000410000 */
[-C--:B------:R-:W-:Y:S01]  /*6be0*/  FFMA.FTZ R49, R49, R36.reuse, -R12 ;  /* 0x0000002431317223 */ /* 0x080fe2000001080c */
[----:B------:R-:W-:Y:S01]  /*6bf0*/  FFMA.FTZ R12, R41, R36, R48 ;  /* 0x00000024290c7223 */ /* 0x000fe20000010030 */
[----:B------:R-:W-:-:S02]  /*6c00*/  HADD2.F32 R36, -RZ, R14.H0_H0 ;  /* 0x2000000eff247230 */ /* 0x000fc40000004100 */
[----:B------:R-:W-:Y:S01]  /*6c10*/  HADD2.F32 R41, -RZ, R108.H0_H0 ;  /* 0x2000006cff297230 */ /* 0x000fe20000004100 */
[----:B------:R-:W-:Y:S01]  /*6c20*/  F2FP.F16.F32.PACK_AB R50, R49, R50 ;  /* 0x000000323132723e */ /* 0x000fe200000000ff */
[----:B------:R-:W-:Y:S02]  /*6c30*/  HADD2.F32 R14, -RZ, R14.H1_H1 ;  /* 0x3000000eff0e7230 */ /* 0x000fe40000004100 */
[C---:B------:R-:W-:Y:S01]  /*6c40*/  FMUL.FTZ R53, R36.reuse, R53 ;  /* 0x0000003524357220 */ /* 0x040fe20000410000 */
[----:B------:R-:W-:-:S03]  /*6c50*/  FFMA.FTZ R36, R36, R41, -R57 ;  /* 0x0000002924247223 */ /* 0x000fc60000010839 */
[----:B------:R-:W-:Y:S01]  /*6c60*/  FFMA.FTZ R40, R40, R41, R53 ;  /* 0x0000002928287223 */ /* 0x000fe20000010035 */
[----:B------:R-:W-:Y:S02]  /*6c70*/  HADD2.F32 R41, -RZ, R38.H0_H0 ;  /* 0x20000026ff297230 */ /* 0x000fe40000004100 */
[-C--:B------:R-:W-:Y:S01]  /*6c80*/  FMUL.FTZ R53, R42, R39.reuse ;  /* 0x000000272a357220 */ /* 0x080fe20000410000 */
[----:B------:R-:W-:Y:S01]  /*6c90*/  FMUL.FTZ R57, R14, R39 ;  /* 0x000000270e397220 */ /* 0x000fe20000410000 */
[----:B------:R-:W-:Y:S01]  /*6ca0*/  F2FP.F16.F32.PACK_AB R38, R12, R111 ;  /* 0x0000006f0c26723e */ /* 0x000fe200000000ff */
[----:B------:R-:W-:Y:S02]  /*6cb0*/  IMAD.MOV.U32 R12, RZ, RZ, R50 ;  /* 0x000000ffff0c7224 */ /* 0x000fe400078e0032 */
[-C--:B------:R-:W-:Y:S01]  /*6cc0*/  FFMA.FTZ R39, R14, R41.reuse, -R53 ;  /* 0x000000290e277223 */ /* 0x080fe20000010835 */
[----:B------:R-:W-:-:S04]  /*6cd0*/  FFMA.FTZ R41, R42, R41, R57 ;  /* 0x000000292a297223 */ /* 0x000fc80000010039 */
[----:B------:R-:W-:Y:S02]  /*6ce0*/  F2FP.F16.F32.PACK_AB R14, R39, R36 ;  /* 0x00000024270e723e */ /* 0x000fe400000000ff */
[----:B------:R-:W-:Y:S01]  /*6cf0*/  F2FP.F16.F32.PACK_AB R42, R41, R40 ;  /* 0x00000028292a723e */ /* 0x000fe200000000ff */
[----:B------:R-:W-:Y:S02]  /*6d00*/  IMAD.MOV.U32 R40, RZ, RZ, R38 ;  /* 0x000000ffff287224 */ /* 0x000fe400078e0026 */
[----:B------:R-:W-:-:S07]  /*6d10*/  IMAD.MOV.U32 R41, RZ, RZ, R47 ;  /* 0x000000ffff297224 */ /* 0x000fce00078e002f */
.L_x_1435:
[----:B------:R-:W-:Y:S05]  /*6d20*/  BSYNC B1 ;  /* 0x0000000000017941 */ /* 0x000fea0003800000 */
.L_x_1434:
[----:B---3--:R3:W-:Y:S01]  /*6d30*/  ST.E.128 desc[UR54][R44.64], R12 ;  /* 0x0000000c2c007985 */ /* 0x0087e2000c101d36 */
[----:B------:R-:W-:-:S13]  /*6d40*/  ISETP.GE.AND P3, PT, R46, R11, PT ;  /* 0x0000000b2e00720c */ /* 0x000fda0003f66270 */
[----:B------:R-:W-:Y:S05]  /*6d50*/  @P3 BRA `(.L_x_1397) ;  /* 0x0000000400543947 */ /* 0x000fea0003800000 */
[----:B------:R-:W-:-:S05]  /*6d60*/  IMAD.WIDE R90, R46, 0x2, R90 ;  /* 0x000000022e5a7825 */ /* 0x000fca00078e025a */
[----:B--2---:R2:W-:Y:S01]  /*6d70*/  ST.E.128 desc[UR54][R90.64], R40 ;  /* 0x000000285a007985 */ /* 0x0045e2000c101d36 */
[----:B------:R-:W-:Y:S05]  /*6d80*/  BRA `(.L_x_1397) ;  /* 0x0000000400487947 */ /* 0x000fea0003800000 */
.L_x_1389:
[----:B------:R-:W-:-:S06]  /*6d90*/  UISETP.NE.AND UP0, UPT, UR39, 0x3, UPT ;  /* 0x000000032700788c */ /* 0x000fcc000bf05270 */
[----:B------:R-:W-:-:S13]  /*6da0*/  PLOP3.LUT P2, PT, PT, PT, UP0, 0x80, 0x0 ;  /* 0x000000000000781c */ /* 0x000fda0003f4f008 */
[----:B------:R-:W-:Y:S05]  /*6db0*/  @!P2 BRA `(.L_x_1436) ;  /* 0x000000000004a947 */ /* 0x000fea0003800000 */
[----:B------:R-:W-:Y:S01]  /*6dc0*/  BPT.TRAP 0x1 ;  /* 0x000000040000795c */ /* 0x000fe20000300000 */
.L_x_1436:
[----:B------:R-:W2:Y:S01]  /*6dd0*/  LDL R12, [R1+0xc] ;  /* 0x00000c00010c7983 */ /* 0x000ea20000100800 */
[----:B------:R-:W-:Y:S01]  /*6de0*/  IMAD R34, R22, 0x8, R2 ;  /* 0x0000000816227824 */ /* 0x000fe200078e0202 */
[----:B------:R-:W-:Y:S01]  /*6df0*/  BSSY B1, `(.L_x_1437) ;  /* 0x0000005000017945 */ /* 0x000fe20003800000 */
[----:B------:R-:W-:Y:S02]  /*6e00*/  SHF.R.S32.HI R83, RZ, 0x1f, R82 ;  /* 0x0000001fff537819 */ /* 0x000fe40000011452 */
[----:B--2---:R-:W-:-:S04]  /*6e10*/  SHF.L.U32 R86, R12, 0x1f, RZ ;  /* 0x0000001f0c567819 */ /* 0x004fc800000006ff */
[----:B------:R-:W0:Y:S02]  /*6e20*/  SYNCS.PHASECHK.TRANS64.TRYWAIT P3, [R34+URZ+0x2d890], R86 ;  /* 0x02d89056220075a7 */ /* 0x000e24000806017f */
[----:B0-----:R-:W-:Y:S05]  /*6e30*/  @!P3 BRA `(.L_x_1438) ;  /* 0x000001fc00ccb947 */ /* 0x001fea0003800000 */
.L_x_1749:
[----:B------:R-:W-:Y:S05]  /*6e40*/  BSYNC B1 ;  /* 0x0000000000017941 */ /* 0x000fea0003800000 */
.L_x_1437:
[----:B------:R-:W1:Y:S01]  /*6e50*/  S2R R36, SR_TID.X ;  /* 0x0000000000247919 */ /* 0x000e620000002100 */
        /* <DEDUP_REMOVED lines=18> */
[----:B------:R-:W-:Y:S01]  /*6f80*/  LEA R43, P3, R12, UR6, 0x1 ;  /* 0x000000060c2b7c11 */ /* 0x000fe2000f8608ff */
[C---:B-1----:R-:W-:Y:S02]  /*6f90*/  VIADD R37, R36.reuse, 0xffffff80 ;  /* 0xffffff8024257836 */ /* 0x042fe40000000000 */
[----:B------:R-:W-:Y:S01]  /*6fa0*/  VIADD R36, R36, 0xffffff80 ;  /* 0xffffff8024247836 */ /* 0x000fe20000000000 */
[----:B------:R-:W-:-:S04]  /*6fb0*/  LEA.HI.X R13, R12, UR7, R13, 0x1, P3 ;  /* 0x000000070c0d7c11 */ /* 0x000fc800098f0c0d */
[----:B------:R-:W-:-:S04]  /*6fc0*/  LEA.HI R36, R36, R37, RZ, 0x1 ;  /* 0x0000002524247211 */ /* 0x000fc800078f08ff */
[----:B------:R-:W-:-:S04]  /*6fd0*/  SHF.R.S32.HI R36, RZ, 0x1, R36 ;  /* 0x00000001ff247819 */ /* 0x000fc80000011424 */
[----:B------:R-:W-:Y:S01]  /*6fe0*/  ISETP.GT.AND P3, PT, R85, R36, PT ;  /* 0x000000245500720c */ /* 0x000fe20003f64270 */
[----:B------:R-:W-:-:S12]  /*6ff0*/  BRA.DIV UR4, `(.L_x_1439) ;  /* 0x000001fe04707947 */ /* 0x000fd8000b800000 */
[----:B------:R1:W2:Y:S04]  /*7000*/  SHFL.IDX PT, R42, R13, RZ, 0x1e1f ;  /* 0x001e1fff0d2a7589 */ /* 0x0002a800000e0000 */
[----:B------:R-:W3:Y:S02]  /*7010*/  SHFL.IDX PT, R43, R43, RZ, 0x1e1f ;  /* 0x001e1fff2b2b7589 */ /* 0x000ee400000e0000 */
.L_x_1753:
[----:B------:R-:W-:Y:S05]  /*7020*/  @!P3 BRA `(.L_x_1397) ;  /* 0x0000000000a0b947 */ /* 0x000fea0003800000 */
[----:B-1----:R-:W4:Y:S01]  /*7030*/  LDL R13, [R1+0x80] ;  /* 0x00008000010d7983 */ /* 0x002f220000100800 */
[----:B------:R-:W-:-:S03]  /*7040*/  ULDC UR4, c[0x0][0x2f4] ;  /* 0x0000bd0000047ab9 */ /* 0x000fc60000000800 */
[----:B------:R-:W5:Y:S04]  /*7050*/  LDL R12, [R1+0x7c] ;  /* 0x00007c00010c7983 */ /* 0x000f680000100800 */
[----:B------:R-:W5:Y:S04]  /*7060*/  LDL R11, [R1+0x68] ;  /* 0x00006800010b7983 */ /* 0x000f680000100800 */
[----:B------:R-:W5:Y:S01]  /*7070*/  LDL R45, [R1+0x6c] ;  /* 0x00006c00012d7983 */ /* 0x000f620000100800 */
[C---:B------:R-:W-:Y:S02]  /*7080*/  ISETP.GE.AND P5, PT, R18.reuse, UR4, PT ;  /* 0x0000000412007c0c */ /* 0x040fe4000bfa6270 */
[----:B------:R-:W-:Y:S01]  /*7090*/  ISETP.GE.AND P4, PT, R137, UR4, PT ;  /* 0x0000000489007c0c */ /* 0x000fe2000bf86270 */
[----:B------:R-:W5:Y:S10]  /*70a0*/  LDL R44, [R1+0x78] ;  /* 0x00007800012c7983 */ /* 0x000f740000100800 */
[----:B---3--:R-:W-:-:S04]  /*70b0*/  @!P5 LEA R40, P3, R18, R43, 0x1 ;  /* 0x0000002b1228d211 */ /* 0x008fc800078608ff */
[----:B--2---:R-:W-:Y:S02]  /*70c0*/  @!P5 LEA.HI.X R41, R18, R42, R19, 0x1, P3 ;  /* 0x0000002a1229d211 */ /* 0x004fe400018f0c13 */
[----:B------:R-:W-:-:S04]  /*70d0*/  @!P4 LEA R38, P3, R137, R43, 0x1 ;  /* 0x0000002b8926c211 */ /* 0x000fc800078608ff */
[----:B----4-:R-:W-:Y:S02]  /*70e0*/  @!P4 LEA.HI.X R39, R137, R42, R13, 0x1, P3 ;  /* 0x0000002a8927c211 */ /* 0x010fe400018f0c0d */
[----:B------:R-:W-:-:S13]  /*70f0*/  ISETP.GE.AND P3, PT, R136, UR4, PT ;  /* 0x0000000488007c0c */ /* 0x000fda000bf66270 */
[----:B------:R-:W-:-:S04]  /*7100*/  @!P3 LEA R36, P6, R136, R43, 0x1 ;  /* 0x0000002b8824b211 */ /* 0x000fc800078c08ff */
[----:B-----5:R-:W-:Y:S02]  /*7110*/  @!P3 LEA.HI.X R37, R136, R42, R12, 0x1, P6 ;  /* 0x0000002a8825b211 */ /* 0x020fe400030f0c0c */
[----:B------:R-:W1:Y:S04]  /*7120*/  @!P5 LDS.128 R12, [R64+0x15000] ;  /* 0x01500000400cd984 */ /* 0x000e680000000c00 */
        /* <DEDUP_REMOVED lines=10> */
[----:B------:R-:W-:Y:S02]  /*71d0*/  @!P5 IMAD.SHL.U32 R11, R45, 0x8, RZ ;  /* 0x000000082d0bd824 */ /* 0x000fe400078e00ff */
        /* <DEDUP_REMOVED lines=13> */
.L_x_1397:
[----:B------:R-:W-:Y:S05]  /*72b0*/  BSYNC B0 ;  /* 0x0000000000007941 */ /* 0x000fea0003800000 */
.L_x_1388:
        /* <DEDUP_REMOVED lines=16> */
.L_x_1441:
[----:B------:R-:W-:Y:S05]  /*73c0*/  BSYNC B0 ;  /* 0x0000000000007941 */ /* 0x000fea0003800000 */
.L_x_1440:
[----:B------:R-:W5:Y:S01]  /*73d0*/  SYNCS.PHASECHK.TRANS64.TRYWAIT P2, [R34+URZ+0x2d8b0], R86 ;  /* 0x02d8b056220075a7 */ /* 0x000f62000804017f */
[----:B------:R-:W-:Y:S04]  /*73e0*/  BSSY B0, `(.L_x_1442) ;  /* 0x0000002000007945 */ /* 0x000fe80003800000 */
[----:B-----5:R-:W-:Y:S05]  /*73f0*/  @!P2 BRA `(.L_x_1443) ;  /* 0x000001f800b8a947 */ /* 0x020fea0003800000 */
.L_x_1754:
[----:B------:R-:W-:Y:S05]  /*7400*/  BSYNC B0 ;  /* 0x0000000000007941 */ /* 0x000fea0003800000 */
.L_x_1442:
[----:B-1-34-:R-:W1:Y:S01]  /*7410*/  S2R R14, SR_TID.X ;  /* 0x00000000000e7919 */ /* 0x01ae620000002100 */
[----:B------:R-:W-:Y:S01]  /*7420*/  ULDC.64 UR4, c[0x0][0x328] ;  /* 0x0000ca0000047ab9 */ /* 0x000fe20000000a00 */
[----:B------:R-:W-:Y:S01]  /*7430*/  ULDC.64 UR6, c[0x0][0x318] ;  /* 0x0000c60000067ab9 */ /* 0x000fe20000000a00 */
[----:B------:R-:W-:Y:S01]  /*7440*/  IMAD R83, R83, UR4, RZ ;  /* 0x0000000453537c24 */ /* 0x000fe2000f8e02ff */
[----:B------:R-:W-:Y:S01]  /*7450*/  BSSY B0, `(.L_x_1444) ;  /* 0x000003c000007945 */ /* 0x000fe20003800000 */
[----:B--2---:R-:W-:-:S04]  /*7460*/  IMAD.WIDE.U32 R12, R82, UR4, RZ ;  /* 0x00000004520c7c25 */ /* 0x004fc8000f8e00ff */
[----:B------:R-:W-:Y:S01]  /*7470*/  IMAD R83, R82, UR5, R83 ;  /* 0x0000000552537c24 */ /* 0x000fe2000f8e0253 */
[----:B------:R-:W-:Y:S02]  /*7480*/  ULDC.64 UR4, c[0x0][0x338] ;  /* 0x0000ce0000047ab9 */ /* 0x000fe40000000a00 */
[----:B------:R-:W-:Y:S02]  /*7490*/  IMAD R84, R84, UR4, RZ ;  /* 0x0000000454547c24 */ /* 0x000fe4000f8e02ff */
[----:B------:R-:W-:Y:S02]  /*74a0*/  IMAD.IADD R13, R13, 0x1, R83 ;  /* 0x000000010d0d7824 */ /* 0x000fe400078e0253 */
[C---:B0-----:R-:W-:Y:S02]  /*74b0*/  IMAD R11, R81.reuse, UR5, R84 ;  /* 0x00000005510b7c24 */ /* 0x041fe4000f8e0254 */
[----:B------:R-:W-:Y:S01]  /*74c0*/  IMAD.WIDE.U32 R12, R81, UR4, R12 ;  /* 0x00000004510c7c25 */ /* 0x000fe2000f8e000c */
[----:B------:R-:W-:-:S03]  /*74d0*/  ULDC.64 UR4, c[0x0][0x330] ;  /* 0x0000cc0000047ab9 */ /* 0x000fc60000000a00 */
[----:B------:R-:W-:Y:S02]  /*74e0*/  IMAD.IADD R13, R13, 0x1, R11 ;  /* 0x000000010d0d7824 */ /* 0x000fe400078e020b */
[----:B------:R-:W-:-:S04]  /*74f0*/  IMAD.WIDE.U32 R12, R155, UR4, R12 ;  /* 0x000000049b0c7c25 */ /* 0x000fc8000f8e000c */
[----:B------:R-:W-:Y:S01]  /*7500*/  IMAD R13, R155, UR5, R13 ;  /* 0x000000059b0d7c24 */ /* 0x000fe2000f8e020d */
[----:B------:R-:W-:Y:S01]  /*7510*/  LEA R11, P2, R12, UR6, 0x1 ;  /* 0x000000060c0b7c11 */ /* 0x000fe2000f8408ff */
[C---:B-1----:R-:W-:Y:S02]  /*7520*/  VIADD R15, R14.reuse, 0xffffff80 ;  /* 0xffffff800e0f7836 */ /* 0x042fe40000000000 */
[----:B------:R-:W-:Y:S01]  /*7530*/  VIADD R14, R14, 0xffffff80 ;  /* 0xffffff800e0e7836 */ /* 0x000fe20000000000 */
[----:B------:R-:W-:Y:S01]  /*7540*/  LEA.HI.X R12, R12, UR7, R13, 0x1, P2 ;  /* 0x000000070c0c7c11 */ /* 0x000fe200090f0c0d */
[----:B------:R0:W1:Y:S03]  /*7550*/  SHFL.IDX PT, R40, R11, RZ, 0x1e1f ;  /* 0x001e1fff0b287589 */ /* 0x00006600000e0000 */
[----:B------:R-:W-:Y:S01]  /*7560*/  LEA.HI R14, R14, R15, RZ, 0x1 ;  /* 0x0000000f0e0e7211 */ /* 0x000fe200078f08ff */
[----:B------:R0:W2:Y:S03]  /*7570*/  SHFL.IDX PT, R41, R12, RZ, 0x1e1f ;  /* 0x001e1fff0c297589 */ /* 0x0000a600000e0000 */
[----:B------:R-:W-:-:S04]  /*7580*/  SHF.R.S32.HI R14, RZ, 0x1, R14 ;  /* 0x00000001ff0e7819 */ /* 0x000fc8000001140e */
[----:B------:R-:W-:-:S13]  /*7590*/  ISETP.GT.AND P2, PT, R85, R14, PT ;  /* 0x0000000e5500720c */ /* 0x000fda0003f44270 */
[----:B01----:R-:W-:Y:S05]  /*75a0*/  @!P2 BRA `(.L_x_1445) ;  /* 0x000000000098a947 */ /* 0x003fea0003800000 */
[----:B------:R-:W3:Y:S01]  /*75b0*/  LDL R15, [R1+0x80] ;  /* 0x00008000010f7983 */ /* 0x000ee20000100800 */
[----:B------:R-:W-:-:S03]  /*75c0*/  ULDC UR4, c[0x0][0x2f4] ;  /* 0x0000bd0000047ab9 */ /* 0x000fc60000000800 */
[----:B------:R-:W4:Y:S04]  /*75d0*/  LDL R14, [R1+0x7c] ;  /* 0x00007c00010e7983 */ /* 0x000f280000100800 */
[----:B------:R-:W5:Y:S04]  /*75e0*/  LDL R46, [R1+0x68] ;  /* 0x00006800012e7983 */ /* 0x000f680000100800 */
[----:B------:R-:W5:Y:S01]  /*75f0*/  LDL R45, [R1+0x6c] ;  /* 0x00006c00012d7983 */ /* 0x000f620000100800 */
[C---:B------:R-:W-:Y:S02]  /*7600*/  ISETP.GE.AND P5, PT, R18.reuse, UR4, PT ;  /* 0x0000000412007c0c */ /* 0x040fe4000bfa6270 */
[----:B------:R-:W-:Y:S01]  /*7610*/  ISETP.GE.AND P4, PT, R137, UR4, PT ;  /* 0x0000000489007c0c */ /* 0x000fe2000bf86270 */
[----:B------:R-:W5:Y:S10]  /*7620*/  LDL R44, [R1+0x78] ;  /* 0x00007800012c7983 */ /* 0x000f740000100800 */
[----:B------:R-:W-:-:S04]  /*7630*/  @!P5 LEA R42, P2, R18, R40, 0x1 ;  /* 0x00000028122ad211 */ /* 0x000fc800078408ff */
        /* <DEDUP_REMOVED lines=10> */
[----:B-----5:R-:W-:-:S04]  /*76e0*/  @!P5 IMAD.SHL.U32 R11, R46, 0x8, RZ ;  /* 0x000000082e0bd824 */ /* 0x020fc800078e00ff */
        /* <DEDUP_REMOVED lines=12> */
[----:B------:R-:W-:Y:S01]  /*77b0*/  @!P5 LEA.HI.X R41, R138, R41, R44, 0x1, P6 ;  /* 0x000000298a29d211 */ /* 0x000fe200030f0c2c */
[----:B0-----:R-:W-:Y:S04]  /*77c0*/  @!P4 ST.E.128 desc[UR54][R38.64], R12 ;  /* 0x0000000c2600c985 */ /* 0x001fe8000c101d36 */
[----:B------:R-:W0:Y:S04]  /*77d0*/  @!P2 LDS.128 R12, [R64+0x4000] ;  /* 0x00400000400ca984 */ /* 0x000e280000000c00 */
[----:B0-----:R-:W-:Y:S04]  /*77e0*/  @!P2 ST.E.128 desc[UR54][R36.64], R12 ;  /* 0x0000000c2400a985 */ /* 0x001fe8000c101d36 */
[----:B------:R-:W0:Y:S04]  /*77f0*/  @!P5 LDS.128 R12, [R35+0x4000] ;  /* 0x00400000230cd984 */ /* 0x000e280000000c00 */
[----:B0-----:R0:W-:Y:S02]  /*7800*/  @!P5 ST.E.128 desc[UR54][R40.64], R12 ;  /* 0x0000000c2800d985 */ /* 0x0011e4000c101d36 */
.L_x_1445:
[----:B------:R-:W-:Y:S05]  /*7810*/  BSYNC B0 ;  /* 0x0000000000007941 */ /* 0x000fea0003800000 */
.L_x_1444:
[----:B0-----:R-:W3:Y:S01]  /*7820*/  LDL.LU R12, [R1+0xc] ;  /* 0x00000c00010c7983 */ /* 0x001ee20000300800 */
[----:B------:R-:W-:Y:S01]  /*7830*/  VIADD R22, R22, 0x1 ;  /* 0x0000000116167836 */ /* 0x000fe20000000000 */
[----:B------:R-:W-:Y:S01]  /*7840*/  @!P3 IADD3 R34, R34, 0x2d8c0, RZ ;  /* 0x0002d8c02222b810 */ /* 0x000fe20007ffe0ff */
[----:B------:R-:W-:Y:S01]  /*7850*/  @!PT LDS RZ, [RZ] ;  /* 0x00000000fffff984 */ /* 0x000fe20000000800 */
[----:B------:R-:W-:Y:S01]  /*7860*/  @!PT LDS RZ, [RZ] ;  /* 0x00000000fffff984 */ /* 0x000fe20000000800 */
[----:B------:R-:W-:Y:S01]  /*7870*/  @!PT LDS RZ, [RZ] ;  /* 0x00000000fffff984 */ /* 0x000fe20000000800 */
[----:B------:R-:W-:Y:S01]  /*7880*/  @!PT LDS RZ, [RZ] ;  /* 0x00000000fffff984 */ /* 0x000fe20000000800 */
[----:B------:R0:W-:Y:S06]  /*7890*/  MEMBAR.ALL.CTA ;  /* 0x0000000000007992 */ /* 0x0001ec0000008000 */
[----:B0-----:R-:W0:Y:S02]  /*78a0*/  FENCE.VIEW.ASYNC.S ;  /* 0x00000000000073c6 */ /* 0x001e240000000000 */
[----:B0-----:R0:W-:Y:S01]  /*78b0*/  BAR.SYNC.DEFER_BLOCKING R99, 0x80 ;  /* 0x000200630000751d */ /* 0x0011e20000010000 */
[----:B------:R-:W-:-:S02]  /*78c0*/  ISETP.NE.AND P2, PT, R22, 0x2, PT ;  /* 0x000000021600780c */ /* 0x000fc40003f45270 */
[----:B------:R-:W-:Y:S02]  /*78d0*/  @!P3 PRMT R34, RZ, 0x654, R34 ;  /* 0x00000654ff22b816 */ /* 0x000fe40000000022 */
[----:B------:R-:W-:Y:S02]  /*78e0*/  SEL R11, RZ, 0x1, P2 ;  /* 0x00000001ff0b7807 */ /* 0x000fe40001000000 */
[----:B------:R-:W-:Y:S01]  /*78f0*/  SEL R22, R22, RZ, P2 ;  /* 0x000000ff16167207 */ /* 0x000fe20001000000 */
[----:B------:R0:W-:Y:S01]  /*7900*/  @!P3 SYNCS.ARRIVE.TRANS64.RED.A1T0 RZ, [R34+URZ], RZ ;  /* 0x000000ff22ffb9a7 */ /* 0x0001e2000810043f */
[----:B---3--:R-:W-:-:S05]  /*7910*/  LOP3.LUT R12, R12, R11, RZ, 0x3c, !PT ;  /* 0x0000000b0c0c7212 */ /* 0x008fca00078e3cff */
[----:B------:R0:W-:Y:S01]  /*7920*/  STL [R1+0xc], R12 ;  /* 0x00000c0c01007387 */ /* 0x0001e20000100800 */
[----:B------:R-:W-:Y:S05]  /*7930*/  @P1 BRA `(.L_x_1446) ;  /* 0xffffffb400181947 */ /* 0x000fea000383ffff */
[----:B0-----:R-:W0:Y:S01]  /*7940*/  S2R R12, SR_TID.X ;  /* 0x00000000000c7919 */ /* 0x001e220000002100 */
[----:B------:R-:W-:Y:S02]  /*7950*/  PLOP3.LUT P0, PT, PT, PT, PT, 0x8, 0x0 ;  /* 0x000000000000781c */ /* 0x000fe40003f0e170 */
[----:B0-----:R-:W-:-:S04]  /*7960*/  SHF.R.U32.HI R12, RZ, 0x7, R12 ;  /* 0x00000007ff0c7819 */ /* 0x001fc8000001160c */
[----:B------:R-:W-:-:S13]  /*7970*/  ISETP.NE.AND P4, PT, R12, 0x1, PT ;  /* 0x000000010c00780c */ /* 0x000fda0003f85270 */
[----:B------:R-:W-:Y:S06]  /*7980*/  @!P4 BAR.ARV 0x9, 0x100 ;  /* 0x024400000000cb1d */ /* 0x000fec0000002000 */
.L_x_1383:
[----:B------:R-:W3:Y:S01]  /*7990*/  LDL R8, [R1+0x5c] ;  /* 0x00005c0001087983 */ /* 0x000ee20000100800 */
[----:B------:R-:W0:Y:S01]  /*79a0*/  LDC R0, c[0x0][0x448] ;  /* 0x00011200ff007b82 */ /* 0x000e220000000800 */
[----:B------:R-:W-:-:S07]  /*79b0*/  IADD3 R7, R157, 0x1, -R154 ;  /* 0x000000019d077810 */ /* 0x000fce0007ffe89a */
[----:B------:R-:W1:Y:S01]  /*79c0*/  LDC.64 R4, c[0x0][0x9e0] ;  /* 0x00027800ff047b82 */ /* 0x000e620000000a00 */
[----:B0-----:R-:W-:Y:S02]  /*79d0*/  ISETP.NE.AND P1, PT, R0, 0x1, PT ;  /* 0x000000010000780c */ /* 0x001fe40003f25270 */
[----:B-1----:R-:W-:-:S11]  /*79e0*/  ISETP.GE.AND P2, PT, R5, 0x1, PT ;  /* 0x000000010500780c */ /* 0x002fd60003f46270 */
[----:B------:R-:W0:Y:S08]  /*79f0*/  @P1 LDC R3, c[0x0][0x44c] ;  /* 0x00011300ff031b82 */ /* 0x000e300000000800 */
[----:B------:R-:W1:Y:S01]  /*7a00*/  @P1 LDC R6, c[0x0][0x450] ;  /* 0x00011400ff061b82 */ /* 0x000e620000000800 */
[----:B---3--:R-:W-:-:S04]  /*7a10*/  VIADD R0, R8, 0xbf ;  /* 0x000000bf08007836 */ /* 0x008fc80000000000 */
[----:B0-----:R-:W-:-:S05]  /*7a20*/  @P1 IMAD.HI.U32 R3, R0, R3, RZ ;  /* 0x0000000300031227 */ /* 0x001fca00078e00ff */
[----:B-1----:R-:W-:-:S05]  /*7a30*/  @P1 SHF.R.U32.HI R0, RZ, R6, R3 ;  /* 0x00000006ff001219 */ /* 0x002fca0000011603 */
[----:B------:R-:W-:Y:S01]  /*7a40*/  IMAD.IADD R3, R7, 0x1, R0 ;  /* 0x0000000107037824 */ /* 0x000fe200078e0200 */
[----:B------:R-:W-:Y:S06]  /*7a50*/  @P0 BRA `(.L_x_1447) ;  /* 0x00000000000c0947 */ /* 0x000fec0003800000 */
[----:B------:R-:W0:Y:S01]  /*7a60*/  FENCE.VIEW.ASYNC.G ;  /* 0x00000000000073c6 */ /* 0x000e220000000100 */
[----:B------:R-:W-:Y:S05]  /*7a70*/  WARPSYNC.ALL ;  /* 0x0000000000007948 */ /* 0x000fea0003800000 */
[----:B0-----:R-:W-:Y:S06]  /*7a80*/  BAR.ARV 0xc, 0x200 ;  /* 0x0308000000007b1d */ /* 0x001fec0000002000 */
.L_x_1447:
[----:B------:R-:W-:Y:S01]  /*7a90*/  IMAD.IADD R4, R3, 0x1, R4 ;  /* 0x0000000103047824 */ /* 0x000fe200078e0204 */
[----:B------:R-:W-:Y:S06]  /*7aa0*/  @!P2 BRA `(.L_x_1448) ;  /* 0x000000000048a947 */ /* 0x000fec0003800000 */
        /* <DEDUP_REMOVED lines=11> */
.L_x_1450:
[----:B------:R-:W-:-:S13]  /*7b60*/  ISETP.NE.AND P0, PT, R5, 0x1, PT ;  /* 0x000000010500780c */ /* 0x000fda0003f05270 */
[----:B------:R-:W0:Y:S02]  /*7b70*/  @P0 LDC.64 R6, c[0x0][0x9e8] ;  /* 0x00027a00ff060b82 */ /* 0x000e240000000a00 */
[----:B0-----:R-:W-:-:S05]  /*7b80*/  @P0 IMAD.HI.U32 R6, R0, R6, RZ ;  /* 0x0000000600060227 */ /* 0x001fca00078e00ff */
[----:B------:R-:W-:-:S07]  /*7b90*/  @P0 SHF.R.U32.HI R0, RZ, R7, R6 ;  /* 0x00000007ff000219 */ /* 0x000fce0000011606 */
.L_x_1451:
[----:B------:R-:W-:Y:S05]  /*7ba0*/  BSYNC B0 ;  /* 0x0000000000007941 */ /* 0x000fea0003800000 */
.L_x_1449:
[----:B------:R-:W-:-:S05]  /*7bb0*/  IMAD R3, R0, R5, R5 ;  /* 0x0000000500037224 */ /* 0x000fca00078e0205 */
[----:B------:R-:W-:-:S07]  /*7bc0*/  VIMNMX R4, R4, R3, PT ;  /* 0x0000000304047248 */ /* 0x000fce0003fe0100 */
.L_x_1448:
[----:B------:R-:W0:Y:S01]  /*7bd0*/  @P1 LDC R0, c[0x0][0x44c] ;  /* 0x00011300ff001b82 */ /* 0x000e220000000800 */
[----:B------:R-:W-:Y:S01]  /*7be0*/  VIADD R4, R4, 0x7f ;  /* 0x0000007f04047836 */ /* 0x000fe20000000000 */
[----:B------:R-:W-:-:S04]  /*7bf0*/  ULDC UR4, c[0x0][0x9dc] ;  /* 0x0002770000047ab9 */ /* 0x000fc80000000800 */
[----:B------:R-:W-:Y:S02]  /*7c00*/  SHF.R.S32.HI R3, RZ, 0x1f, R4 ;  /* 0x0000001fff037819 */ /* 0x000fe40000011404 */
[----:B------:R-:W1:Y:S02]  /*7c10*/  @P1 LDC R7, c[0x0][0x450] ;  /* 0x00011400ff071b82 */ /* 0x000e640000000800 */
[----:B------:R-:W-:-:S04]  /*7c20*/  LEA.HI R3, R3, R4, RZ, 0x7 ;  /* 0x0000000403037211 */ /* 0x000fc800078f38ff */
[----:B------:R-:W-:-:S04]  /*7c30*/  SHF.R.S32.HI R3, RZ, 0x7, R3 ;  /* 0x00000007ff037819 */ /* 0x000fc80000011403 */
[----:B------:R-:W-:Y:S01]  /*7c40*/  VIMNMX R100, R100, R3, PT ;  /* 0x0000000364647248 */ /* 0x000fe20003fe0100 */
[----:B0-----:R-:W-:-:S04]  /*7c50*/  @P1 IMAD.HI.U32 R6, R8, R0, RZ ;  /* 0x0000000008061227 */ /* 0x001fc800078e00ff */
[----:B------:R-:W-:Y:S01]  /*7c60*/  IMAD.MOV.U32 R0, RZ, RZ, R8 ;  /* 0x000000ffff007224 */ /* 0x000fe200078e0008 */
        /* <DEDUP_REMOVED lines=14> */
.L_x_1454:
[----:B------:R-:W-:-:S13]  /*7d50*/  ISETP.NE.AND P0, PT, R5, 0x1, PT ;  /* 0x000000010500780c */ /* 0x000fda0003f05270 */
[----:B------:R-:W0:Y:S02]  /*7d60*/  @P0 LDC.64 R6, c[0x0][0x9e8] ;  /* 0x00027a00ff060b82 */ /* 0x000e240000000a00 */
[----:B0-----:R-:W-:-:S05]  /*7d70*/  @P0 IMAD.HI.U32 R4, R0, R6, RZ ;  /* 0x0000000600040227 */ /* 0x001fca00078e00ff */
[----:B------:R-:W-:-:S07]  /*7d80*/  @P0 SHF.R.U32.HI R0, RZ, R7, R4 ;  /* 0x00000007ff000219 */ /* 0x000fce0000011604 */
.L_x_1455:
[----:B------:R-:W-:Y:S05]  /*7d90*/  BSYNC B0 ;  /* 0x0000000000007941 */ /* 0x000fea0003800000 */
.L_x_1453:
[----:B------:R-:W-:-:S05]  /*7da0*/  IMAD R0, R0, R5, RZ ;  /* 0x0000000500007224 */ /* 0x000fca00078e02ff */
[----:B------:R-:W-:-:S07]  /*7db0*/  VIMNMX R3, R3, R0, !PT ;  /* 0x0000000003037248 */ /* 0x000fce0007fe0100 */
.L_x_1452:
[----:B------:R-:W-:Y:S01]  /*7dc0*/  SHF.R.S32.HI R0, RZ, 0x1f, R3 ;  /* 0x0000001fff007819 */ /* 0x000fe20000011403 */
[----:B------:R-:W-:Y:S01]  /*7dd0*/  BSSY B0, `(.L_x_1456) ;  /* 0x0000027000007945 */ /* 0x000fe20003800000 */
[----:B------:R-:W-:Y:S02]  /*7de0*/  IMAD.MOV.U32 R97, RZ, RZ, RZ ;  /* 0x000000ffff617224 */ /* 0x000fe400078e00ff */
[----:B------:R-:W-:-:S04]  /*7df0*/  LEA.HI R0, R0, R3, RZ, 0x7 ;  /* 0x0000000300007211 */ /* 0x000fc800078f38ff */
[----:B------:R-:W-:-:S04]  /*7e00*/  SHF.R.S32.HI R0, RZ, 0x7, R0 ;  /* 0x00000007ff007819 */ /* 0x000fc80000011400 */
[----:B------:R-:W-:-:S04]  /*7e10*/  VIMNMX R9, RZ, R0, !PT ;  /* 0x00000000ff097248 */ /* 0x000fc80007fe0100 */
[----:B------:R-:W-:-:S13]  /*7e20*/  ISETP.GT.AND P0, PT, R100, R9, PT ;  /* 0x000000096400720c */ /* 0x000fda0003f04270 */
[----:B------:R-:W-:Y:S05]  /*7e30*/  @!P0 BRA `(.L_x_1457) ;  /* 0x0000000000808947 */ /* 0x000fea0003800000 */
[----:B------:R-:W3:Y:S01]  /*7e40*/  LDL R4, [R1+0xa8] ;  /* 0x0000a80001047983 */ /* 0x000ee20000100800 */
[----:B------:R-:W-:Y:S01]  /*7e50*/  ULDC UR4, c[0x0][0x9f0] ;  /* 0x00027c0000047ab9 */ /* 0x000fe20000000800 */
[----:B---3--:R-:W-:-:S04]  /*7e60*/  ISETP.NE.AND P0, PT, R4, RZ, PT ;  /* 0x000000ff0400720c */ /* 0x008fc80003f05270 */
        /* <DEDUP_REMOVED lines=21> */
[-C--:B------:R-:W-:Y:S01]  /*7fc0*/  @!P1 IADD3 R3, R3, -R6.reuse, RZ ;  /* 0x8000000603039210 */ /* 0x080fe20007ffe0ff */
[----:B------:R-:W-:Y:S01]  /*7fd0*/  @!P1 VIADD R5, R5, 0x1 ;  /* 0x0000000105059836 */ /* 0x000fe20000000000 */
[----:B------:R-:W-:Y:S02]  /*7fe0*/  ISETP.NE.AND P1, PT, R11, RZ, PT ;  /* 0x000000ff0b00720c */ /* 0x000fe40003f25270 */
[----:B------:R-:W-:-:S13]  /*7ff0*/  ISETP.GE.U32.AND P0, PT, R3, R6, PT ;  /* 0x000000060300720c */ /* 0x000fda0003f06070 */
[----:B------:R-:W-:-:S04]  /*8000*/  @P0 VIADD R5, R5, 0x1 ;  /* 0x0000000105050836 */ /* 0x000fc80000000000 */
[----:B------:R-:W-:Y:S01]  /*8010*/  @!P2 IMAD.MOV R5, RZ, RZ, -R5 ;  /* 0x000000ffff05a224 */ /* 0x000fe200078e0a05 */
[----:B------:R-:W-:-:S05]  /*8020*/  @!P1 LOP3.LUT R5, RZ, R11, RZ, 0x33, !PT ;  /* 0x0000000bff059212 */ /* 0x000fca00078e33ff */
[----:B------:R-:W-:-:S07]  /*8030*/  IMAD.MOV.U32 R97, RZ, RZ, R5 ;  /* 0x000000ffff617224 */ /* 0x000fce00078e0005 */
.L_x_1457:
[----:B------:R-:W-:Y:S05]  /*8040*/  BSYNC B0 ;  /* 0x0000000000007941 */ /* 0x000fea0003800000 */
.L_x_1456:
[----:B------:R-:W3:Y:S01]  /*8050*/  LDL R0, [R1+0xb0] ;  /* 0x0000b00001007983 */ /* 0x000ee20000100800 */
        /* <DEDUP_REMOVED lines=25> */
[----:B---3--:R-:W-:-:S02]  /*81f0*/  IMAD R4, R0, R97, R9 ;  /* 0x0000006100047224 */ /* 0x008fc400078e0209 */
[----:B------:R-:W-:-:S03]  /*8200*/  IMAD.MOV.U32 R0, RZ, RZ, RZ ;  /* 0x000000ffff007224 */ /* 0x000fc600078e00ff */
[----:B------:R0:W-:Y:S01]  /*8210*/  STL [R1+0xa0], R4 ;  /* 0x0000a00401007387 */ /* 0x0001e20000100800 */
[----:B------:R-:W-:Y:S02]  /*8220*/  VIADDMNMX R97, R4, R97, R100, PT ;  /* 0x0000006104617246 */ /* 0x000fe40003800164 */
[----:B------:R-:W-:Y:S02]  /*8230*/  CS2R R100, SRZ ;  /* 0x0000000000647805 */ /* 0x000fe4000001ff00 */
[----:B------:R-:W-:-:S13]  /*8240*/  ISETP.GT.AND P1, PT, R97, R4, PT ;  /* 0x000000046100720c */ /* 0x000fda0003f24270 */
[----:B0-----:R-:W-:Y:S05]  /*8250*/  @!P1 BRA `(.L_x_1458) ;  /* 0x0000013800549947 */ /* 0x001fea0003800000 */
[----:B------:R-:W0:Y:S01]  /*8260*/  S2R R4, SR_TID.X ;  /* 0x0000000000047919 */ /* 0x000e220000002100 */
[----:B------:R-:W-:Y:S01]  /*8270*/  UMOV UR4, 0xffffffff ;  /* 0xffffffff00047882 */ /* 0x000fe20000000000 */
[----:B0-----:R-:W-:-:S05]  /*8280*/  VIADD R40, R4, 0xffffff80 ;  /* 0xffffff8004287836 */ /* 0x001fca0000000000 */
[----:B--2---:R-:W-:-:S04]  /*8290*/  SHF.R.S32.HI R41, RZ, 0x1f, R40 ;  /* 0x0000001fff297819 */ /* 0x004fc80000011428 */
[----:B------:R-:W-:-:S04]  /*82a0*/  LEA.HI R13, R41, R40, RZ, 0x7 ;  /* 0x00000028290d7211 */ /* 0x000fc800078f38ff */
[----:B------:R-:W-:Y:S01]  /*82b0*/  SHF.R.S32.HI R13, RZ, 0x7, R13 ;  /* 0x00000007ff0d7819 */ /* 0x000fe2000001140d */
[----:B------:R-:W-:Y:S06]  /*82c0*/  BRA.DIV UR4, `(.L_x_1459) ;  /* 0x000001ee04187947 */ /* 0x000fec000b800000 */
[----:B------:R-:W0:Y:S04]  /*82d0*/  SHFL.IDX PT, R0, R13, RZ, 0x1f ;  /* 0x00001fff0d007589 */ /* 0x000e2800000e0000 */
[----:B0-----:R1:W-:Y:S02]  /*82e0*/  STL [R1+0x48], R0 ;  /* 0x0000480001007387 */ /* 0x0013e40000100800 */
.L_x_1757:
[----:B------:R-:W1:Y:S01]  /*82f0*/  LDL R3, [R1+0x48] ;  /* 0x0000480001037983 */ /* 0x000e620000100800 */
[----:B------:R-:W-:Y:S01]  /*8300*/  VIADD R4, R2, 0x21800 ;  /* 0x0002180002047836 */ /* 0x000fe20000000000 */
[----:B------:R-:W-:Y:S04]  /*8310*/  BSSY B6, `(.L_x_1460) ;  /* 0x000001e000067945 */ /* 0x000fe80003800000 */
[----:B------:R-:W-:Y:S01]  /*8320*/  LOP3.LUT P0, RZ, R4, 0x3ff, RZ, 0xc0, !PT ;  /* 0x000003ff04ff7812 */ /* 0x000fe2000780c0ff */
[----:B-1----:R-:W-:-:S05]  /*8330*/  IMAD.HI R0, R3, 0x55555556, RZ ;  /* 0x5555555603007827 */ /* 0x002fca00078e02ff */
[----:B------:R-:W-:-:S05]  /*8340*/  LEA.HI R141, R0, R0, RZ, 0x1 ;  /* 0x00000000008d7211 */ /* 0x000fca00078f08ff */
[----:B------:R-:W-:-:S04]  /*8350*/  IMAD R141, R141, -0x3, R3 ;  /* 0xfffffffd8d8d7824 */ /* 0x000fc800078e0203 */
[C---:B------:R-:W-:Y:S02]  /*8360*/  IMAD R3, R141.reuse, 0x2000, R4 ;  /* 0x000020008d037824 */ /* 0x040fe400078e0204 */
[----:B------:R-:W-:-:S03]  /*8370*/  IMAD R0, R141, 0x1000, R2 ;  /* 0x000010008d007824 */ /* 0x000fc600078e0202 */
[----:B------:R-:W-:Y:S01]  /*8380*/  SHF.R.U32.HI R3, RZ, 0x4, R3 ;  /* 0x00000004ff037819 */ /* 0x000fe20000011603 */
[----:B------:R-:W-:-:S03]  /*8390*/  VIADD R0, R0, 0xc400 ;  /* 0x0000c40000007836 */ /* 0x000fc60000000000 */
[----:B------:R-:W-:Y:S02]  /*83a0*/  LOP3.LUT R3, R3, 0x3fff, RZ, 0xc0, !PT ;  /* 0x00003fff03037812 */ /* 0x000fe400078ec0ff */
[----:B------:R-:W-:-:S03]  /*83b0*/  SHF.R.U32.HI R0, RZ, 0x4, R0 ;  /* 0x00000004ff007819 */ /* 0x000fc60000011600 */
[----:B------:R1:W-:Y:S01]  /*83c0*/  STL [R1+0x94], R3 ;  /* 0x0000940301007387 */ /* 0x0003e20000100800 */
[----:B------:R-:W-:Y:S01]  /*83d0*/  LOP3.LUT R44, R0, 0x3fff, RZ, 0xc0, !PT ;  /* 0x00003fff002c7812 */ /* 0x000fe200078ec0ff */
[----:B------:R-:W-:Y:S06]  /*83e0*/  @!P0 BRA `(.L_x_1461) ;  /* 0x0000000000408947 */ /* 0x000fec0003800000 */
[----:B0-----:R-:W-:Y:S01]  /*83f0*/  MOV R14, 0x0 ;  /* 0x00000000000e7802 */ /* 0x001fe20000000f00 */
[----:B------:R-:W-:Y:S01]  /*8400*/  ULDC.64 UR4, c[0x4][0x88] ;  /* 0x0100220000047ab9 */ /* 0x000fe20000000a00 */
[----:B------:R-:W-:Y:S01]  /*8410*/  ULDC.64 UR6, c[0x4][0x90] ;  /* 0x0100240000067ab9 */ /* 0x000fe20000000a00 */
[----:B------:R-:W-:Y:S01]  /*8420*/  IMAD.U32 R4, RZ, RZ, UR4 ;  /* 0x00000004ff047e24 */ /* 0x000fe2000f8e00ff */
[----:B------:R-:W-:Y:S01]  /*8430*/  MOV R8, 0x70 ;  /* 0x0000007000087802 */ /* 0x000fe20000000f00 */
        /* <DEDUP_REMOVED lines=8> */
[----:B------:R-:W-:-:S07]  /*84c0*/  IMAD.MOV.U32 R13, RZ, RZ, RZ ;  /* 0x000000ffff0d7224 */ /* 0x000fce00078e00ff */
[----:B------:R-:W-:-:S07]  /*84d0*/  LEPC R20, `(.L_x_1461) ;  /* 0x000000001014794e */ /* 0x000fce0000000000 */
[----:B01---5:R-:W-:Y:S05]  /*84e0*/  CALL.ABS.NOINC R14 ;  /* 0x000000000e007343 */ /* 0x023fea0003c00000 */
.L_x_1461:
[----:B------:R-:W-:Y:S05]  /*84f0*/  BSYNC B6 ;  /* 0x0000000000067941 */ /* 0x000fea0003800000 */
.L_x_1460:
[----:B------:R-:W-:Y:S02]  /*8500*/  ULDC UR4, c[0x0][0x3f4] ;  /* 0x0000fd0000047ab9 */ /* 0x000fe40000000800 */
[----:B------:R-:W-:-:S13]  /*8510*/  ISETP.LT.AND P0, PT, RZ, UR4, PT ;  /* 0x00000004ff007c0c */ /* 0x000fda000bf01270 */
[----:B------:R-:W-:Y:S05]  /*8520*/  @P0 BRA `(.L_x_1462) ;  /* 0x0000000000400947 */ /* 0x000fea0003800000 */
[----:B------:R-:W-:-:S04]  /*8530*/  ULEA.HI UR4, UR37, UR37, URZ, 0x1 ;  /* 0x0000002525047291 */ /* 0x000fc8000f8f083f */
[----:B------:R-:W-:-:S04]  /*8540*/  ULOP3.LUT UR4, UR4, 0xfffffffe, URZ, 0xc0, !UPT ;  /* 0xfffffffe04047892 */ /* 0x000fc8000f8ec03f */
[----:B------:R-:W-:-:S06]  /*8550*/  UIADD3 UR4, UR37, -UR4, URZ ;  /* 0x8000000425047290 */ /* 0x000fcc000fffe03f */
[----:B-1----:R-:W-:-:S05]  /*8560*/  IMAD.U32 R3, RZ, RZ, UR4 ;  /* 0x00000004ff037e24 */ /* 0x002fca000f8e00ff */
[----:B------:R-:W-:-:S04]  /*8570*/  SHF.L.U32 R3, R3, 0x1f, RZ ;  /* 0x0000001f03037819 */ /* 0x000fc800000006ff */
[----:B------:R1:W2:Y:S03]  /*8580*/  SYNCS.PHASECHK.TRANS64.TRYWAIT P0, [R2+URZ+0x2d800], R3 ;  /* 0x02d80003020075a7 */ /* 0x0002a6000800017f */
[----:B--2---:R-:W-:Y:S05]  /*8590*/  @!P0 NANOSLEEP.SYNCS 0x989680 ;  /* 0x009896800000895d */ /* 0x004fea0003900000 */
[----:B------:R-:W2:Y:S01]  /*85a0*/  @!P0 SYNCS.PHASECHK.TRANS64 P0, [R2+URZ+0x2d800], R3 ;  /* 0x02d80003020085a7 */ /* 0x000ea2000800007f */
[----:B------:R-:W-:Y:S04]  /*85b0*/  BSSY B0, `(.L_x_1463) ;  /* 0x0000006000007945 */ /* 0x000fe80003800000 */
[----:B--2---:R-:W-:Y:S05]  /*85c0*/  @P0 BRA `(.L_x_1464) ;  /* 0x0000000000100947 */ /* 0x004fea0003800000 */
.L_x_1465:
[----:B--2---:R2:W3:Y:S02]  /*85d0*/  SYNCS.PHASECHK.TRANS64.TRYWAIT P0, [R2+URZ+0x2d800], R3 ;  /* 0x02d80003020075a7 */ /* 0x0044e4000800017f */
[----:B---3--:R-:W-:Y:S05]  /*85e0*/  @!P0 NANOSLEEP.SYNCS 0x989680 ;  /* 0x009896800000895d */ /* 0x008fea0003900000 */
[----:B------:R-:W3:Y:S02]  /*85f0*/  @!P0 SYNCS.PHASECHK.TRANS64 P0, [R2+URZ+0x2d800], R3 ;  /* 0x02d80003020085a7 */ /* 0x000ee4000800007f */
[----:B---3--:R-:W-:Y:S05]  /*8600*/  @!P0 BRA `(.L_x_1465) ;  /* 0xfffffffc00f08947 */ /* 0x008fea000383ffff */
.L_x_1464:
[----:B------:R-:W-:Y:S05]  /*8610*/  BSYNC B0 ;  /* 0x0000000000007941 */ /* 0x000fea0003800000 */
.L_x_1463:
[----:B------:R-:W-:Y:S05]  /*8620*/  BRA `(.L_x_1466) ;  /* 0x0000003c00b47947 */ /* 0x000fea0003800000 */
.L_x_1462:
[----:B------:R-:W-:Y:S01]  /*8630*/  ULOP3.LUT UP0, URZ, UR40, 0x1bf, URZ, 0xc0, !UPT ;  /* 0x000001bf283f7892 */ /* 0x000fe2000f80c03f */
[----:B-----5:R-:W-:Y:S01]  /*8640*/  SHF.R.S32.HI R0, RZ, 0x1f, R96 ;  /* 0x0000001fff007819 */ /* 0x020fe20000011460 */
[----:B------:R-:W-:Y:S01]  /*8650*/  ULDC.64 UR4, c[0x0][0x3f8] ;  /* 0x0000fe0000047ab9 */ /* 0x000fe20000000a00 */
[----:B------:R-:W-:Y:S01]  /*8660*/  ULDC.64 UR6, c[0x0][0x408] ;  /* 0x0001020000067ab9 */ /* 0x000fe20000000a00 */
[----:B------:R-:W-:Y:S02]  /*8670*/  IMAD.WIDE.U32 R24, R96, UR4, RZ ;  /* 0x0000000460187c25 */ /* 0x000fe4000f8e00ff */
[----:B------:R-:W-:Y:S02]  /*8680*/  PLOP3.LUT P0, PT, PT, PT, UP0, 0x80, 0x0 ;  /* 0x000000000000781c */ /* 0x000fe40003f0f008 */
[C---:B-1----:R-:W-:Y:S02]  /*8690*/  IMAD R3, R0.reuse, UR4, RZ ;  /* 0x0000000400037c24 */ /* 0x042fe4000f8e02ff */
[----:B------:R-:W-:-:S02]  /*86a0*/  IMAD R5, R0, UR6, RZ ;  /* 0x0000000600057c24 */ /* 0x000fc4000f8e02ff */
[C---:B------:R-:W-:Y:S02]  /*86b0*/  IMAD R3, R96.reuse, UR5, R3 ;  /* 0x0000000560037c24 */ /* 0x040fe4000f8e0203 */
[C---:B------:R-:W-:Y:S02]  /*86c0*/  IMAD R5, R96.reuse, UR7, R5 ;  /* 0x0000000760057c24 */ /* 0x040fe4000f8e0205 */
[----:B------:R-:W-:-:S04]  /*86d0*/  IMAD.WIDE.U32 R26, R96, UR6, RZ ;  /* 0x00000006601a7c25 */ /* 0x000fc8000f8e00ff */
[----:B------:R-:W-:Y:S02]  /*86e0*/  IMAD.IADD R29, R3, 0x1, R25 ;  /* 0x00000001031d7824 */ /* 0x000fe400078e0219 */
[----:B------:R-:W-:Y:S01]  /*86f0*/  IMAD.IADD R31, R5, 0x1, R27 ;  /* 0x00000001051f7824 */ /* 0x000fe200078e021b */
[----:B------:R-:W-:Y:S06]  /*8700*/  @!P0 BRA `(.L_x_1467) ;  /* 0x0000000000408947 */ /* 0x000fec0003800000 */
[----:B0-----:R-:W-:Y:S01]  /*8710*/  MOV R14, 0x0 ;  /* 0x00000000000e7802 */ /* 0x001fe20000000f00 */
        /* <DEDUP_REMOVED lines=15> */
.L_x_1467:
[----:B------:R-:W2:Y:S01]  /*8810*/  LDL R20, [R1+0x5c] ;  /* 0x00005c0001147983 */ /* 0x000ea20000100800 */
[----:B------:R-:W-:Y:S01]  /*8820*/  ULDC.U8 UR4, c[0x0][0x410] ;  /* 0x0001040000047ab9 */ /* 0x000fe20000000000 */
[----:B------:R-:W1:Y:S01]  /*8830*/  S2R R21, SR_TID.X ;  /* 0x0000000000157919 */ /* 0x000e620000002100 */
[----:B------:R-:W-:Y:S01]  /*8840*/  ISETP.NE.AND P0, PT, RZ, UR4, PT ;  /* 0x00000004ff007c0c */ /* 0x000fe2000bf05270 */
[----:B------:R-:W-:Y:S01]  /*8850*/  BSSY B0, `(.L_x_1468) ;  /* 0x00003c2000007945 */ /* 0x000fe20003800000 */
[C---:B-1----:R-:W-:Y:S02]  /*8860*/  VIADD R52, R21.reuse, 0xffffff80 ;  /* 0xffffff8015347836 */ /* 0x042fe40000000000 */
[----:B------:R-:W-:-:S05]  /*8870*/  VIADD R50, R21, 0xffffff80 ;  /* 0xffffff8015327836 */ /* 0x000fca0000000000 */
[----:B------:R-:W-:-:S04]  /*8880*/  LEA.HI R50, R50, R52, RZ, 0x1 ;  /* 0x0000003432327211 */ /* 0x000fc800078f08ff */
[----:B------:R-:W-:-:S05]  /*8890*/  SHF.R.S32.HI R50, RZ, 0x1, R50 ;  /* 0x00000001ff327819 */ /* 0x000fca0000011432 */
[----:B--2---:R-:W-:Y:S01]  /*88a0*/  IMAD.IADD R6, R50, 0x1, R20 ;  /* 0x0000000132067824 */ /* 0x004fe200078e0214 */
[----:B------:R-:W-:Y:S06]  /*88b0*/  @!P0 BRA `(.L_x_1469) ;  /* 0x0000001c00688947 */ /* 0x000fec0003800000 */
[----:B------:R-:W1:Y:S01]  /*88c0*/  LDC R5, c[0x0][0x448] ;  /* 0x00011200ff057b82 */ /* 0x000e620000000800 */
[----:B------:R-:W-:Y:S01]  /*88d0*/  ULDC.64 UR4, c[0x0][0x3f8] ;  /* 0x0000fe0000047ab9 */ /* 0x000fe20000000a00 */
[----:B------:R-:W-:Y:S01]  /*88e0*/  ULDC.64 UR6, c[0x0][0x408] ;  /* 0x0001020000067ab9 */ /* 0x000fe20000000a00 */
[----:B------:R-:W-:Y:S02]  /*88f0*/  IMAD.MOV.U32 R25, RZ, RZ, R29 ;  /* 0x000000ffff197224 */ /* 0x000fe400078e001d */
[----:B------:R-:W-:Y:S01]  /*8900*/  IMAD.MOV.U32 R27, RZ, RZ, R31 ;  /* 0x000000ffff1b7224 */ /* 0x000fe200078e001f */
[----:B-1----:R-:W-:-:S13]  /*8910*/  ISETP.NE.AND P0, PT, R5, 0x1, PT ;  /* 0x000000010500780c */ /* 0x002fda0003f05270 */
[----:B------:R-:W1:Y:S08]  /*8920*/  @P0 LDC R3, c[0x0][0x44c] ;  /* 0x00011300ff030b82 */ /* 0x000e700000000800 */
[----:B------:R-:W2:Y:S01]  /*8930*/  @P0 LDC R7, c[0x0][0x450] ;  /* 0x00011400ff070b82 */ /* 0x000ea20000000800 */
[----:B-1----:R-:W-:Y:S01]  /*8940*/  @P0 IMAD.HI.U32 R0, R6, R3, RZ ;  /* 0x0000000306000227 */ /* 0x002fe200078e00ff */
[----:B------:R-:W-:-:S04]  /*8950*/  MOV R3, R6 ;  /* 0x0000000600037202 */ /* 0x000fc80000000f00 */
[----:B--2---:R-:W-:-:S04]  /*8960*/  @P0 SHF.R.U32.HI R3, RZ, R7, R0 ;  /* 0x00000007ff030219 */ /* 0x004fc80000011600 */
[----:B------:R-:W-:Y:S01]  /*8970*/  SHF.R.S32.HI R0, RZ, 0x1f, R3 ;  /* 0x0000001fff007819 */ /* 0x000fe20000011403 */
[----:B------:R-:W-:-:S04]  /*8980*/  IMAD.WIDE.U32 R24, R3, UR4, R24 ;  /* 0x0000000403187c25 */ /* 0x000fc8000f8e0018 */
[C---:B------:R-:W-:Y:S02]  /*8990*/  IMAD R4, R0.reuse, UR4, RZ ;  /* 0x0000000400047c24 */ /* 0x040fe4000f8e02ff */
[----:B------:R-:W-:Y:S02]  /*89a0*/  IMAD R0, R0, UR6, RZ ;  /* 0x0000000600007c24 */ /* 0x000fe4000f8e02ff */
[C---:B------:R-:W-:Y:S01]  /*89b0*/  IMAD R13, R3.reuse, UR5, R4 ;  /* 0x00000005030d7c24 */ /* 0x040fe2000f8e0204 */
[----:B------:R-:W-:Y:S01]  /*89c0*/  ULDC.64 UR4, c[0x0][0x3e8] ;  /* 0x0000fa0000047ab9 */ /* 0x000fe20000000a00 */
[C---:B------:R-:W-:Y:S01]  /*89d0*/  IMAD.WIDE.U32 R26, R3.reuse, UR6, R26 ;  /* 0x00000006031a7c25 */ /* 0x040fe2000f8e001a */
[----:B------:R-:W-:Y:S01]  /*89e0*/  LEA R38, P0, R24, UR4, 0x1 ;  /* 0x0000000418267c11 */ /* 0x000fe2000f8008ff */
[----:B------:R-:W-:Y:S02]  /*89f0*/  UMOV UR4, 0xffffffff ;  /* 0xffffffff00047882 */ /* 0x000fe40000000000 */
[----:B------:R-:W-:Y:S01]  /*8a00*/  IMAD R3, R3, UR7, R0 ;  /* 0x0000000703037c24 */ /* 0x000fe2000f8e0200 */
[----:B------:R-:W-:Y:S01]  /*8a10*/  ULDC.64 UR6, c[0x0][0x400] ;  /* 0x0001000000067ab9 */ /* 0x000fe20000000a00 */
[----:B------:R-:W-:Y:S01]  /*8a20*/  IMAD.IADD R13, R25, 0x1, R13 ;  /* 0x00000001190d7824 */ /* 0x000fe200078e020d */
[----:B------:R-:W-:Y:S01]  /*8a30*/  LEA R39, P1, R26, UR6, 0x1 ;  /* 0x000000061a277c11 */ /* 0x000fe2000f8208ff */
[----:B------:R-:W-:-:S03]  /*8a40*/  IMAD.IADD R3, R27, 0x1, R3 ;  /* 0x000000011b037824 */ /* 0x000fc600078e0203 */
[----:B------:R-:W-:Y:S02]  /*8a50*/  LEA.HI.X R13, R24, UR5, R13, 0x1, P0 ;  /* 0x00000005180d7c11 */ /* 0x000fe400080f0c0d */
[----:B------:R-:W-:Y:S01]  /*8a60*/  LEA.HI.X R0, R26, UR7, R3, 0x1, P1 ;  /* 0x000000071a007c11 */ /* 0x000fe200088f0c03 */
[----:B------:R-:W-:Y:S06]  /*8a70*/  BRA.DIV UR4, `(.L_x_1470) ;  /* 0x000001e604547947 */ /* 0x000fec000b800000 */
[----:B------:R1:W2:Y:S04]  /*8a80*/  SHFL.IDX PT, R3, R13, RZ, 0x1e1f ;  /* 0x001e1fff0d037589 */ /* 0x0002a800000e0000 */
[----:B------:R-:W3:Y:S04]  /*8a90*/  SHFL.IDX PT, R38, R38, RZ, 0x1e1f ;  /* 0x001e1fff26267589 */ /* 0x000ee800000e0000 */
[----:B------:R-:W4:Y:S04]  /*8aa0*/  SHFL.IDX PT, R0, R0, RZ, 0x1e1f ;  /* 0x001e1fff00007589 */ /* 0x000f2800000e0000 */
[----:B-1----:R-:W0:Y:S02]  /*8ab0*/  SHFL.IDX PT, R39, R39, RZ, 0x1e1f ;  /* 0x001e1fff27277589 */ /* 0x002e2400000e0000 */
.L_x_1763:
[----:B------:R-:W-:Y:S01]  /*8ac0*/  IMAD R42, R154, R5, RZ ;  /* 0x000000059a2a7224 */ /* 0x000fe200078e02ff */
[----:B------:R-:W-:Y:S01]  /*8ad0*/  BSSY B1, `(.L_x_1471) ;  /* 0x000005e000017945 */ /* 0x000fe20003800000 */
[----:B------:R-:W-:Y:S02]  /*8ae0*/  CS2R R34, SRZ ;  /* 0x0000000000227805 */ /* 0x000fe4000001ff00 */
[----:B------:R-:W-:Y:S02]  /*8af0*/  CS2R R30, SRZ ;  /* 0x00000000001e7805 */ /* 0x000fe4000001ff00 */
[----:B------:R-:W-:Y:S02]  /*8b00*/  CS2R R26, SRZ ;  /* 0x00000000001a7805 */ /* 0x000fe4000001ff00 */
[----:B------:R-:W-:Y:S01]  /*8b10*/  ISETP.GE.AND P0, PT, R6, R42, PT ;  /* 0x0000002a0600720c */ /* 0x000fe20003f06270 */
[----:B------:R-:W-:Y:S01]  /*8b20*/  IMAD R42, R33, -0xc0, R42 ;  /* 0xffffff40212a7824 */ /* 0x000fe200078e022a */
[----:B------:R-:W-:-:S02]  /*8b30*/  CS2R R20, SRZ ;  /* 0x0000000000147805 */ /* 0x000fc4000001ff00 */
[----:B------:R-:W-:Y:S02]  /*8b40*/  CS2R R12, SRZ ;  /* 0x00000000000c7805 */ /* 0x000fe4000001ff00 */
[----:B------:R-:W-:Y:S02]  /*8b50*/  CS2R R8, SRZ ;  /* 0x0000000000087805 */ /* 0x000fe4000001ff00 */
[----:B------:R-:W-:Y:S02]  /*8b60*/  CS2R R36, SRZ ;  /* 0x0000000000247805 */ /* 0x000fe4000001ff00 */
[----:B------:R-:W-:Y:S02]  /*8b70*/  CS2R R32, SRZ ;  /* 0x0000000000207805 */ /* 0x000fe4000001ff00 */
[----:B------:R-:W-:Y:S02]  /*8b80*/  CS2R R28, SRZ ;  /* 0x00000000001c7805 */ /* 0x000fe4000001ff00 */
[----:B------:R-:W-:-:S02]  /*8b90*/  CS2R R24, SRZ ;  /* 0x0000000000187805 */ /* 0x000fc4000001ff00 */
[----:B0-----:R-:W-:Y:S02]  /*8ba0*/  CS2R R14, SRZ ;  /* 0x00000000000e7805 */ /* 0x001fe4000001ff00 */
[----:B------:R-:W-:Y:S01]  /*8bb0*/  CS2R R10, SRZ ;  /* 0x00000000000a7805 */ /* 0x000fe2000001ff00 */
[----:B------:R-:W-:Y:S06]  /*8bc0*/  @P0 BRA `(.L_x_1472) ;  /* 0x0000000400380947 */ /* 0x000fec0003800000 */
[----:B------:R-:W2:Y:S01]  /*8bd0*/  LDL R51, [R1+0x90] ;  /* 0x0000900001337983 */ /* 0x000ea20000100800 */
[----:B------:R-:W-:-:S03]  /*8be0*/  ULDC UR4, c[0x0][0x3f4] ;  /* 0x0000fd0000047ab9 */ /* 0x000fc60000000800 */
[----:B------:R-:W3:Y:S04]  /*8bf0*/  LDL R49, [R1+0x88] ;  /* 0x0000880001317983 */ /* 0x000ee80000100800 */
[----:B------:R-:W4:Y:S04]  /*8c00*/  LDL R48, [R1+0x8c] ;  /* 0x00008c0001307983 */ /* 0x000f280000100800 */
[----:B------:R-:W4:Y:S04]  /*8c10*/  LDL R45, [R1+0x84] ;  /* 0x00008400012d7983 */ /* 0x000f280000100800 */
[----:B------:R-:W4:Y:S04]  /*8c20*/  LDL.64 R46, [R1+0x60] ;  /* 0x00006000012e7983 */ /* 0x000f280000100a00 */
[----:B------:R-:W4:Y:S01]  /*8c30*/  LDL R43, [R1+0x98] ;  /* 0x00009800012b7983 */ /* 0x000f220000100800 */
[----:B------:R-:W-:-:S02]  /*8c40*/  CS2R R36, SRZ ;  /* 0x0000000000247805 */ /* 0x000fc4000001ff00 */
[----:B------:R-:W-:Y:S02]  /*8c50*/  CS2R R34, SRZ ;  /* 0x0000000000227805 */ /* 0x000fe4000001ff00 */
[----:B------:R-:W-:Y:S02]  /*8c60*/  CS2R R32, SRZ ;  /* 0x0000000000207805 */ /* 0x000fe4000001ff00 */
[C---:B--2---:R-:W-:Y:S01]  /*8c70*/  ISETP.GE.AND P3, PT, R51.reuse, UR4, PT ;  /* 0x0000000433007c0c */ /* 0x044fe2000bf66270 */
[----:B------:R-:W-:Y:S01]  /*8c80*/  IMAD.SHL.U32 R24, R51, 0x2, RZ ;  /* 0x0000000233187824 */ /* 0x000fe200078e00ff */
[----:B------:R-:W-:Y:S02]  /*8c90*/  SHF.R.S32.HI R5, RZ, 0x1f, R51 ;  /* 0x0000001fff057819 */ /* 0x000fe40000011433 */
[C---:B---3--:R-:W-:Y:S01]  /*8ca0*/  ISETP.GE.AND P2, PT, R49.reuse, UR4, PT ;  /* 0x0000000431007c0c */ /* 0x048fe2000bf46270 */
[----:B------:R-:W-:Y:S01]  /*8cb0*/  IMAD.SHL.U32 R14, R49, 0x2, RZ ;  /* 0x00000002310e7824 */ /* 0x000fe200078e00ff */
[----:B------:R-:W-:-:S02]  /*8cc0*/  SHF.L.U64.HI R5, R51, 0x1, R5 ;  /* 0x0000000133057819 */ /* 0x000fc40000010205 */
[C---:B----4-:R-:W-:Y:S01]  /*8cd0*/  ISETP.GE.AND P1, PT, R48.reuse, UR4, PT ;  /* 0x0000000430007c0c */ /* 0x050fe2000bf26270 */
[----:B------:R-:W-:Y:S01]  /*8ce0*/  IMAD.SHL.U32 R10, R48, 0x2, RZ ;  /* 0x00000002300a7824 */ /* 0x000fe200078e00ff */
[----:B------:R-:W-:Y:S02]  /*8cf0*/  SHF.R.S32.HI R4, RZ, 0x1f, R49 ;  /* 0x0000001fff047819 */ /* 0x000fe40000011431 */
[C---:B------:R-:W-:Y:S01]  /*8d00*/  ISETP.GE.AND P0, PT, R45.reuse, UR4, PT ;  /* 0x000000042d007c0c */ /* 0x040fe2000bf06270 */
[----:B------:R-:W-:Y:S01]  /*8d10*/  IMAD.SHL.U32 R28, R45, 0x2, RZ ;  /* 0x000000022d1c7824 */ /* 0x000fe200078e00ff */
[CC--:B------:R-:W-:Y:S02]  /*8d20*/  @!P3 IADD3 R26, P4, R38.reuse, R24.reuse, RZ ;  /* 0x00000018261ab210 */ /* 0x0c0fe40007f9e0ff */
[----:B------:R-:W-:Y:S02]  /*8d30*/  @!P3 IADD3 R24, P5, R39, R24, RZ ;  /* 0x000000182718b210 */ /* 0x000fe40007fbe0ff */
[----:B------:R-:W-:Y:S01]  /*8d40*/  SHF.L.U64.HI R4, R49, 0x1, R4 ;  /* 0x0000000131047819 */ /* 0x000fe20000010204 */
[--C-:B------:R-:W-:Y:S01]  /*8d50*/  @!P3 IMAD.X R27, R3, 0x1, R5.reuse, P4 ;  /* 0x00000001031bb824 */ /* 0x100fe200020e0605 */
[-C--:B------:R-:W-:Y:S01]  /*8d60*/  @!P2 IADD3 R20, P4, R38, R14.reuse, RZ ;  /* 0x0000000e2614a210 */ /* 0x080fe20007f9e0ff */
[----:B------:R-:W-:Y:S01]  /*8d70*/  @!P3 IMAD.X R25, R0, 0x1, R5, P5 ;  /* 0x000000010019b824 */ /* 0x000fe200028e0605 */
[----:B------:R-:W-:Y:S01]  /*8d80*/  @!P2 IADD3 R14, P5, R39, R14, RZ ;  /* 0x0000000e270ea210 */ /* 0x000fe20007fbe0ff */
[----:B------:R-:W-:Y:S01]  /*8d90*/  IMAD.SHL.U32 R31, R43, 0x2, RZ ;  /* 0x000000022b1f7824 */ /* 0x000fe200078e00ff */
[----:B------:R-:W-:Y:S01]  /*8da0*/  SHF.R.S32.HI R7, RZ, 0x1f, R48 ;  /* 0x0000001fff077819 */ /* 0x000fe20000011430 */
[--C-:B------:R-:W-:Y:S01]  /*8db0*/  @!P2 IMAD.X R21, R3, 0x1, R4.reuse, P4 ;  /* 0x000000010315a824 */ /* 0x100fe200020e0604 */
[-C--:B------:R-:W-:Y:S01]  /*8dc0*/  @!P1 IADD3 R12, P4, R38, R10.reuse, RZ ;  /* 0x0000000a260c9210 */ /* 0x080fe20007f9e0ff */
[----:B------:R-:W-:Y:S01]  /*8dd0*/  @!P2 IMAD.X R15, R0, 0x1, R4, P5 ;  /* 0x00000001000fa824 */ /* 0x000fe200028e0604 */
[----:B------:R-:W-:Y:S01]  /*8de0*/  SHF.L.U64.HI R7, R48, 0x1, R7 ;  /* 0x0000000130077819 */ /* 0x000fe20000010207 */
[----:B------:R-:W5:Y:S01]  /*8df0*/  @!P3 LD.E.64 R32, desc[UR54][R26.64] ;  /* 0x000000361a20b980 */ /* 0x000f62000c101b00 */
        /* <DEDUP_REMOVED lines=21> */
[----:B0-----:R-:W-:-:S05]  /*8f50*/  @!P5 IADD3 R6, P4, R38, R31, RZ ;  /* 0x0000001f2606d210 */ /* 0x001fca0007f9e0ff */
[--C-:B------:R-:W-:Y:S01]  /*8f60*/  @!P5 IMAD.X R7, R3, 0x1, R30.reuse, P4 ;  /* 0x000000010307d824 */ /* 0x100fe200020e061e */
        /* <DEDUP_REMOVED lines=20> */
.L_x_1472:
[----:B------:R-:W-:Y:S05]  /*90b0*/  BSYNC B1 ;  /* 0x0000000000017941 */ /* 0x000fea0003800000 */
.L_x_1471:
[----:B------:R-:W-:Y:S01]  /*90c0*/  ULEA.HI UR4, UR37, UR37, URZ, 0x1 ;  /* 0x0000002525047291 */ /* 0x000fe2000f8f083f */
[----:B--2--5:R-:W-:Y:S01]  /*90d0*/  IMAD.MOV.U32 R3, RZ, RZ, R35 ;  /* 0x000000ffff037224 */ /* 0x024fe200078e0023 */
[----:B------:R-:W-:Y:S01]  /*90e0*/  VIMNMX R42, R42, 0xc0, PT ;  /* 0x000000c02a2a7848 */ /* 0x000fe20003fe0100 */
[----:B----4-:R-:W-:Y:S01]  /*90f0*/  IMAD.MOV.U32 R0, RZ, RZ, R34 ;  /* 0x000000ffff007224 */ /* 0x010fe200078e0022 */
[----:B------:R-:W-:Y:S01]  /*9100*/  ULOP3.LUT UR4, UR4, 0xfffffffe, URZ, 0xc0, !UPT ;  /* 0xfffffffe04047892 */ /* 0x000fe2000f8ec03f */
[----:B0-----:R-:W-:Y:S01]  /*9110*/  IMAD.MOV.U32 R4, RZ, RZ, R30 ;  /* 0x000000ffff047224 */ /* 0x001fe200078e001e */
        /* <DEDUP_REMOVED lines=8> */
[----:B------:R-:W-:Y:S01]  /*91a0*/  IMAD.U32 R3, RZ, RZ, UR4 ;  /* 0x00000004ff037e24 */ /* 0x000fe2000f8e00ff */
[----:B------:R-:W-:Y:S01]  /*91b0*/  PRMT R49, R0, 0x7610, R49 ;  /* 0x0000761000317816 */ /* 0x000fe20000000031 */
[----:B------:R-:W-:Y:S01]  /*91c0*/  IMAD.MOV.U32 R0, RZ, RZ, R20 ;  /* 0x000000ffff007224 */ /* 0x000fe200078e0014 */
[----:B------:R-:W-:Y:S01]  /*91d0*/  PRMT R48, R4, 0x7610, R48 ;  /* 0x0000761004307816 */ /* 0x000fe20000000030 */
[----:B------:R-:W-:Y:S01]  /*91e0*/  IMAD.MOV.U32 R4, RZ, RZ, R21 ;  /* 0x000000ffff047224 */ /* 0x000fe200078e0015 */
[----:B------:R-:W-:Y:S01]  /*91f0*/  SHF.L.U32 R3, R3, 0x1f, RZ ;  /* 0x0000001f03037819 */ /* 0x000fe200000006ff */
[----:B------:R-:W-:Y:S01]  /*9200*/  IMAD.MOV.U32 R5, RZ, RZ, R12 ;  /* 0x000000ffff057224 */ /* 0x000fe200078e000c */
[----:B------:R-:W-:Y:S01]  /*9210*/  ISETP.GE.AND P1, PT, R50, R42, PT ;  /* 0x0000002a3200720c */ /* 0x000fe20003f26270 */
[----:B------:R-:W-:Y:S01]  /*9220*/  IMAD.MOV.U32 R6, RZ, RZ, R13 ;  /* 0x000000ffff067224 */ /* 0x000fe200078e000d */
[----:B------:R-:W0:Y:S01]  /*9230*/  SYNCS.PHASECHK.TRANS64.TRYWAIT P0, [R2+URZ+0x2d800], R3 ;  /* 0x02d80003020075a7 */ /* 0x000e22000800017f */
[----:B------:R-:W-:Y:S01]  /*9240*/  PRMT R45, R0, 0x5410, R4 ;  /* 0x00005410002d7816 */ /* 0x000fe20000000004 */
[----:B------:R-:W-:Y:S01]  /*9250*/  IMAD.MOV.U32 R0, RZ, RZ, R8 ;  /* 0x000000ffff007224 */ /* 0x000fe200078e0008 */
[----:B------:R-:W-:Y:S01]  /*9260*/  MOV R4, R9 ;  /* 0x0000000900047202 */ /* 0x000fe20000000f00 */
[----:B------:R-:W-:Y:S01]  /*9270*/  BSSY B1, `(.L_x_1473) ;  /* 0x0000017000017945 */ /* 0x000fe20003800000 */
[----:B------:R-:W-:Y:S01]  /*9280*/  PRMT R42, R5, 0x5410, R6 ;  /* 0x00005410052a7816 */ /* 0x000fe20000000006 */
[----:B------:R-:W-:Y:S01]  /*9290*/  IMAD.MOV.U32 R5, RZ, RZ, R36 ;  /* 0x000000ffff057224 */ /* 0x000fe200078e0024 */
[----:B---3--:R-:W-:Y:S01]  /*92a0*/  PRMT R38, R0, 0x5410, R4 ;  /* 0x0000541000267816 */ /* 0x008fe20000000004 */
[----:B------:R-:W-:-:S02]  /*92b0*/  IMAD.MOV.U32 R6, RZ, RZ, R37 ;  /* 0x000000ffff067224 */ /* 0x000fc400078e0025 */
[----:B------:R-:W-:Y:S01]  /*92c0*/  IMAD.MOV.U32 R0, RZ, RZ, R32 ;  /* 0x000000ffff007224 */ /* 0x000fe200078e0020 */
[----:B------:R-:W-:Y:S01]  /*92d0*/  PRMT R51, R51, 0x5410, R5 ;  /* 0x0000541033337816 */ /* 0x000fe20000000005 */
[----:B------:R-:W-:Y:S01]  /*92e0*/  IMAD.MOV.U32 R4, RZ, RZ, R33 ;  /* 0x000000ffff047224 */ /* 0x000fe200078e0021 */
[----:B------:R-:W-:Y:S01]  /*92f0*/  PRMT R56, R56, 0x5410, R6 ;  /* 0x0000541038387816 */ /* 0x000fe20000000006 */
[----:B------:R-:W-:Y:S02]  /*9300*/  IMAD.MOV.U32 R5, RZ, RZ, R28 ;  /* 0x000000ffff057224 */ /* 0x000fe400078e001c */
[----:B------:R-:W-:Y:S01]  /*9310*/  IMAD.MOV.U32 R6, RZ, RZ, R29 ;  /* 0x000000ffff067224 */ /* 0x000fe200078e001d */
[----:B------:R-:W-:Y:S01]  /*9320*/  PRMT R57, R0, 0x5410, R4 ;  /* 0x0000541000397816 */ /* 0x000fe20000000004 */
[----:B------:R-:W-:Y:S01]  /*9330*/  IMAD.MOV.U32 R0, RZ, RZ, R24 ;  /* 0x000000ffff007224 */ /* 0x000fe200078e0018 */
[----:B------:R-:W-:Y:S01]  /*9340*/  PRMT R48, R48, 0x5410, R5 ;  /* 0x0000541030307816 */ /* 0x000fe20000000005 */
[----:B------:R-:W-:Y:S01]  /*9350*/  IMAD.MOV.U32 R4, RZ, RZ, R25 ;  /* 0x000000ffff047224 */ /* 0x000fe200078e0019 */
[----:B------:R-:W-:Y:S01]  /*9360*/  PRMT R47, R6, 0x7610, R47 ;  /* 0x00007610062f7816 */ /* 0x000fe2000000002f */
[----:B------:R-:W-:-:S02]  /*9370*/  IMAD.MOV.U32 R5, RZ, RZ, R14 ;  /* 0x000000ffff057224 */ /* 0x000fc400078e000e */
[----:B------:R-:W-:Y:S01]  /*9380*/  IMAD.MOV.U32 R6, RZ, RZ, R15 ;  /* 0x000000ffff067224 */ /* 0x000fe200078e000f */
[----:B------:R-:W-:Y:S01]  /*9390*/  PRMT R46, R0, 0x5410, R4 ;  /* 0x00005410002e7816 */ /* 0x000fe20000000004 */
[----:B------:R-:W-:Y:S02]  /*93a0*/  IMAD.MOV.U32 R0, RZ, RZ, R10 ;  /* 0x000000ffff007224 */ /* 0x000fe400078e000a */
[----:B------:R-:W-:Y:S01]  /*93b0*/  IMAD.MOV.U32 R4, RZ, RZ, R11 ;  /* 0x000000ffff047224 */ /* 0x000fe200078e000b */
[----:B------:R-:W-:Y:S01]  /*93c0*/  PRMT R43, R5, 0x5410, R6 ;  /* 0x00005410052b7816 */ /* 0x000fe20000000006 */
[----:B0-----:R-:W-:Y:S06]  /*93d0*/  @!P0 BRA `(.L_x_1474) ;  /* 0x000001dc006c8947 */ /* 0x001fec0003800000 */
.L_x_1764:
[----:B------:R-:W-:Y:S05]  /*93e0*/  BSYNC B1 ;  /* 0x0000000000017941 */ /* 0x000fea0003800000 */
.L_x_1473:
[----:B------:R-:W-:Y:S01]  /*93f0*/  PRMT R39, R0, 0x5410, R4 ;  /* 0x0000541000277816 */ /* 0x000fe20000000004 */
[----:B------:R-:W-:Y:S06]  /*9400*/  @P1 BRA `(.L_x_1475) ;  /* 0x0000003000181947 */ /* 0x000fec0003800000 */
[----:B------:R-:W2:Y:S01]  /*9410*/  LDL.64 R54, [R1+0x60] ;  /* 0x0000600001367983 */ /* 0x000ea20000100a00 */
[----:B------:R-:W2:Y:S03]  /*9420*/  LDC R4, c[0x0][0x3f4] ;  /* 0x0000fd00ff047b82 */ /* 0x000ea60000000800 */
[----:B------:R-:W3:Y:S04]  /*9430*/  LDL R58, [R1+0xa4] ;  /* 0x0000a400013a7983 */ /* 0x000ee80000100800 */
[----:B------:R-:W4:Y:S04]  /*9440*/  LDL R53, [R1+0x90] ;  /* 0x0000900001357983 */ /* 0x000f280000100800 */
[----:B------:R-:W5:Y:S04]  /*9450*/  LDL R52, [R1+0x88] ;  /* 0x0000880001347983 */ /* 0x000f680000100800 */
[----:B------:R-:W5:Y:S04]  /*9460*/  LDL R50, [R1+0x8c] ;  /* 0x00008c0001327983 */ /* 0x000f680000100800 */
[----:B------:R-:W5:Y:S04]  /*9470*/  LDL R7, [R1+0x84] ;  /* 0x0000840001077983 */ /* 0x000f680000100800 */
[----:B------:R-:W5:Y:S01]  /*9480*/  LDL R6, [R1+0x98] ;  /* 0x0000980001067983 */ /* 0x000f620000100800 */
[----:B------:R-:W-:-:S04]  /*9490*/  LEA.HI R40, R41, R40, RZ, 0x2 ;  /* 0x0000002829287211 */ /* 0x000fc800078f10ff */
[--C-:B------:R-:W-:Y:S02]  /*94a0*/  SHF.R.S32.HI R0, RZ, 0x2, R40.reuse ;  /* 0x00000002ff007819 */ /* 0x100fe40000011428 */
[----:B0-----:R-:W-:-:S04]  /*94b0*/  SHF.R.S32.HI R3, RZ, 0x1f, R40 ;  /* 0x0000001fff037819 */ /* 0x001fc80000011428 */
[----:B------:R-:W-:-:S04]  /*94c0*/  LEA.HI R3, R3, R0, RZ, 0x2 ;  /* 0x0000000003037211 */ /* 0x000fc800078f10ff */
[----:B------:R-:W-:Y:S01]  /*94d0*/  LOP3.LUT R5, R3, 0xfffffffc, RZ, 0xc0, !PT ;  /* 0xfffffffc03057812 */ /* 0x000fe200078ec0ff */
[----:B------:R-:W-:Y:S04]  /*94e0*/  BSSY B1, `(.L_x_1476) ;  /* 0x0000036000017945 */ /* 0x000fe80003800000 */
[----:B------:R-:W-:-:S05]  /*94f0*/  IMAD.IADD R5, R0, 0x1, -R5 ;  /* 0x0000000100057824 */ /* 0x000fca00078e0a05 */
[----:B------:R-:W-:Y:S02]  /*9500*/  LOP3.LUT P0, RZ, R5, 0x2, RZ, 0xc0, !PT ;  /* 0x0000000205ff7812 */ /* 0x000fe4000780c0ff */
[----:B--2---:R-:W-:Y:S01]  /*9510*/  ISETP.GE.AND P6, PT, R54, R4, PT ;  /* 0x000000043600720c */ /* 0x004fe20003fc6270 */
[----:B---3--:R-:W-:-:S04]  /*9520*/  IMAD R3, R58, 0x2, R2 ;  /* 0x000000023a037824 */ /* 0x008fc800078e0202 */
[----:B------:R-:W-:Y:S01]  /*9530*/  VIADD R0, R3, 0x20 ;  /* 0x0000002003007836 */ /* 0x000fe20000000000 */
[-C--:B----4-:R-:W-:Y:S02]  /*9540*/  ISETP.GE.AND P1, PT, R53, R4.reuse, PT ;  /* 0x000000043500720c */ /* 0x090fe40003f26270 */
[-C--:B-----5:R-:W-:Y:S02]  /*9550*/  ISETP.GE.AND P2, PT, R52, R4.reuse, PT ;  /* 0x000000043400720c */ /* 0x0a0fe40003f46270 */
[-C--:B------:R-:W-:Y:S02]  /*9560*/  ISETP.GE.AND P3, PT, R50, R4.reuse, PT ;  /* 0x000000043200720c */ /* 0x080fe40003f66270 */
        /* <DEDUP_REMOVED lines=12> */
[----:B------:R-:W-:-:S02]  /*9630*/  HADD2.F32 R36, -RZ, R36.H0_H0 ;  /* 0x20000024ff247230 */ /* 0x000fc40000004100 */
[--C-:B0-----:R-:W-:Y:S02]  /*9640*/  HADD2.F32 R37, -RZ, R7.reuse.H0_H0 ;  /* 0x20000007ff257230 */ /* 0x101fe40000004100 */
[----:B------:R-:W-:Y:S02]  /*9650*/  HADD2.F32 R40, -RZ, R7.H1_H1 ;  /* 0x30000007ff287230 */ /* 0x000fe40000004100 */
[--C-:B------:R-:W-:Y:S02]  /*9660*/  HADD2.F32 R7, -RZ, R4.reuse.H0_H0 ;  /* 0x20000004ff077230 */ /* 0x100fe40000004100 */
[----:B------:R-:W-:Y:S02]  /*9670*/  HADD2.F32 R4, -RZ, R4.H1_H1 ;  /* 0x30000004ff047230 */ /* 0x000fe40000004100 */
[C---:B------:R-:W-:Y:S01]  /*9680*/  FMUL.FTZ R54, R40.reuse, R52 ;  /* 0x0000003428367220 */ /* 0x040fe20000410000 */
[----:B------:R-:W-:Y:S01]  /*9690*/  FMUL.FTZ R53, R40, R50 ;  /* 0x0000003228357220 */ /* 0x000fe20000410000 */
[----:B------:R-:W-:-:S02]  /*96a0*/  HADD2.F32 R34, -RZ, R6.H0_H0 ;  /* 0x20000006ff227230 */ /* 0x000fc40000004100 */
[C---:B------:R-:W-:Y:S01]  /*96b0*/  FMUL.FTZ R40, R4.reuse, R51 ;  /* 0x0000003304287220 */ /* 0x040fe20000410000 */
[----:B------:R-:W-:Y:S01]  /*96c0*/  FFMA.FTZ R54, R37, R50, -R54 ;  /* 0x0000003225367223 */ /* 0x000fe20000010836 */
[-C--:B------:R-:W-:Y:S01]  /*96d0*/  FMUL.FTZ R50, R4, R41.reuse ;  /* 0x0000002904327220 */ /* 0x080fe20000410000 */
[----:B------:R-:W-:Y:S02]  /*96e0*/  HADD2.F32 R35, -RZ, R6.H1_H1 ;  /* 0x30000006ff237230 */ /* 0x000fe40000004100 */
[----:B------:R-:W-:Y:S01]  /*96f0*/  FFMA.FTZ R41, R7, R41, -R40 ;  /* 0x0000002907297223 */ /* 0x000fe20000010828 */
[----:B------:R-:W-:Y:S02]  /*9700*/  HADD2.F32 R6, -RZ, R5.H0_H0 ;  /* 0x20000005ff067230 */ /* 0x000fe40000004100 */
[----:B------:R-:W-:Y:S01]  /*9710*/  FFMA.FTZ R53, R37, R52, R53 ;  /* 0x0000003425357223 */ /* 0x000fe20000010035 */
[----:B------:R-:W-:Y:S02]  /*9720*/  HADD2.F32 R40, -RZ, R49.H1_H1 ;  /* 0x30000031ff287230 */ /* 0x000fe40000004100 */
[----:B------:R-:W-:Y:S01]  /*9730*/  FFMA.FTZ R50, R7, R51, R50 ;  /* 0x0000003307327223 */ /* 0x000fe20000010032 */
[----:B------:R-:W-:-:S02]  /*9740*/  HADD2.F32 R5, -RZ, R5.H1_H1 ;  /* 0x30000005ff057230 */ /* 0x000fc40000004100 */
[----:B------:R-:W-:Y:S02]  /*9750*/  HADD2.F32 R4, -RZ, R56.H1_H1 ;  /* 0x30000038ff047230 */ /* 0x000fe40000004100 */
[----:B------:R-:W-:Y:S01]  /*9760*/  FMUL.FTZ R51, R35, R40 ;  /* 0x0000002823337220 */ /* 0x000fe20000410000 */
[----:B------:R-:W-:Y:S02]  /*9770*/  HADD2.F32 R37, -RZ, R55.H0_H0 ;  /* 0x20000037ff257230 */ /* 0x000fe40000004100 */
[----:B------:R-:W-:Y:S01]  /*9780*/  FMUL.FTZ R52, R5, R36 ;  /* 0x0000002405347220 */ /* 0x000fe20000410000 */
[-C--:B------:R-:W-:Y:S01]  /*9790*/  FMUL.FTZ R35, R35, R4.reuse ;  /* 0x0000000423237220 */ /* 0x080fe20000410000 */
[----:B------:R-:W-:Y:S01]  /*97a0*/  FFMA.FTZ R51, R34, R4, -R51 ;  /* 0x0000000422337223 */ /* 0x000fe20000010833 */
[-C--:B------:R-:W-:Y:S01]  /*97b0*/  FMUL.FTZ R7, R5, R37.reuse ;  /* 0x0000002505077220 */ /* 0x080fe20000410000 */
[----:B------:R-:W-:Y:S01]  /*97c0*/  FFMA.FTZ R52, R6, R37, R52 ;  /* 0x0000002506347223 */ /* 0x000fe20000010034 */
[----:B------:R-:W-:Y:S01]  /*97d0*/  FFMA.FTZ R34, R34, R40, R35 ;  /* 0x0000002822227223 */ /* 0x000fe20000010023 */
[----:B------:R-:W-:Y:S01]  /*97e0*/  F2FP.F16.F32.PACK_AB R4, R50, R41 ;  /* 0x000000293204723e */ /* 0x000fe200000000ff */
[----:B------:R-:W-:Y:S01]  /*97f0*/  FFMA.FTZ R5, R6, R36, -R7 ;  /* 0x0000002406057223 */ /* 0x000fe20000010807 */
[----:B------:R-:W-:-:S02]  /*9800*/  F2FP.F16.F32.PACK_AB R7, R53, R54 ;  /* 0x000000363507723e */ /* 0x000fc400000000ff */
[----:B------:R-:W-:Y:S02]  /*9810*/  F2FP.F16.F32.PACK_AB R6, R34, R51 ;  /* 0x000000332206723e */ /* 0x000fe400000000ff */
[----:B------:R-:W-:-:S05]  /*9820*/  F2FP.F16.F32.PACK_AB R5, R52, R5 ;  /* 0x000000053405723e */ /* 0x000fca00000000ff */
[----:B------:R0:W-:Y:S02]  /*9830*/  STS.128 [R3+0xc400], R4 ;  /* 0x00c4000403007388 */ /* 0x0001e40000000c00 */
.L_x_1477:
[----:B------:R-:W-:Y:S05]  /*9840*/  BSYNC B1 ;  /* 0x0000000000017941 */ /* 0x000fea0003800000 */
.L_x_1476:
[----:B------:R-:W-:Y:S01]  /*9850*/  BSSY B1, `(.L_x_1478) ;  /* 0x000002d000017945 */ /* 0x000fe20003800000 */
[----:B------:R-:W-:-:S03]  /*9860*/  @P0 VIADD R0, R3, 0xffffffe0 ;  /* 0xffffffe003000836 */ /* 0x000fc60000000000 */
[----:B------:R-:W-:Y:S05]  /*9870*/  @P1 BRA `(.L_x_1479) ;  /* 0x0000000000a81947 */ /* 0x000fea0003800000 */
[----:B0-----:R-:W0:Y:S01]  /*9880*/  LDS.128 R4, [R0+0xc400] ;  /* 0x00c4000000047984 */ /* 0x001e220000000c00 */
        /* <DEDUP_REMOVED lines=8> */
[----:B------:R-:W-:-:S02]  /*9910*/  HADD2.F32 R49, -RZ, R49.H0_H0 ;  /* 0x20000031ff317230 */ /* 0x000fc40000004100 */
        /* <DEDUP_REMOVED lines=32> */
.L_x_1479:
[----:B------:R-:W-:Y:S05]  /*9b20*/  BSYNC B1 ;  /* 0x0000000000017941 */ /* 0x000fea0003800000 */
.L_x_1478:
        /* <DEDUP_REMOVED lines=44> */
.L_x_1481:
[----:B------:R-:W-:Y:S05]  /*9df0*/  BSYNC B1 ;  /* 0x0000000000017941 */ /* 0x000fea0003800000 */
.L_x_1480:
        /* <DEDUP_REMOVED lines=44> */
.L_x_1483:
[----:B------:R-:W-:Y:S05]  /*a0c0*/  BSYNC B1 ;  /* 0x0000000000017941 */ /* 0x000fea0003800000 */
.L_x_1482:
        /* <DEDUP_REMOVED lines=44> */
.L_x_1485:
[----:B------:R-:W-:Y:S05]  /*a390*/  BSYNC B1 ;  /* 0x0000000000017941 */ /* 0x000fea0003800000 */
.L_x_1484:
        /* <DEDUP_REMOVED lines=44> */
.L_x_1469:
[----:B------:R-:W1:Y:S01]  /*a660*/  LDC R7, c[0x0][0x448] ;  /* 0x00011200ff077b82 */ /* 0x000e620000000800 */
[----:B------:R-:W-:Y:S01]  /*a670*/  ULDC.64 UR4, c[0x0][0x3f8] ;  /* 0x0000fe0000047ab9 */ /* 0x000fe20000000a00 */
[----:B------:R-:W-:Y:S01]  /*a680*/  ULDC.64 UR6, c[0x0][0x408] ;  /* 0x0001020000067ab9 */ /* 0x000fe20000000a00 */
[----:B------:R-:W-:Y:S01]  /*a690*/  MOV R25, R29 ;  /* 0x0000001d00197202 */ /* 0x000fe20000000f00 */
[----:B------:R-:W-:Y:S01]  /*a6a0*/  IMAD.MOV.U32 R27, RZ, RZ, R31 ;  /* 0x000000ffff1b7224 */ /* 0x000fe200078e001f */
[----:B-1----:R-:W-:-:S13]  /*a6b0*/  ISETP.NE.AND P0, PT, R7, 0x1, PT ;  /* 0x000000010700780c */ /* 0x002fda0003f05270 */
[----:B------:R-:W1:Y:S08]  /*a6c0*/  @P0 LDC R3, c[0x0][0x44c] ;  /* 0x00011300ff030b82 */ /* 0x000e700000000800 */
[----:B------:R-:W2:Y:S01]  /*a6d0*/  @P0 LDC R5, c[0x0][0x450] ;  /* 0x00011400ff050b82 */ /* 0x000ea20000000800 */
[----:B-1----:R-:W-:-:S04]  /*a6e0*/  @P0 IMAD.HI.U32 R0, R6, R3, RZ ;  /* 0x0000000306000227 */ /* 0x002fc800078e00ff */
[----:B------:R-:W-:Y:S01]  /*a6f0*/  IMAD.MOV.U32 R3, RZ, RZ, R6 ;  /* 0x000000ffff037224 */ /* 0x000fe200078e0006 */
[----:B--2---:R-:W-:-:S04]  /*a700*/  @P0 SHF.R.U32.HI R3, RZ, R5, R0 ;  /* 0x00000005ff030219 */ /* 0x004fc80000011600 */
[----:B------:R-:W-:Y:S01]  /*a710*/  SHF.R.S32.HI R0, RZ, 0x1f, R3 ;  /* 0x0000001fff007819 */ /* 0x000fe20000011403 */
[----:B------:R-:W-:-:S04]  /*a720*/  IMAD.WIDE.U32 R24, R3, UR4, R24 ;  /* 0x0000000403187c25 */ /* 0x000fc8000f8e0018 */
[C---:B------:R-:W-:Y:S02]  /*a730*/  IMAD R4, R0.reuse, UR4, RZ ;  /* 0x0000000400047c24 */ /* 0x040fe4000f8e02ff */
[----:B------:R-:W-:Y:S02]  /*a740*/  IMAD R0, R0, UR6, RZ ;  /* 0x0000000600007c24 */ /* 0x000fe4000f8e02ff */
[C---:B------:R-:W-:Y:S01]  /*a750*/  IMAD R13, R3.reuse, UR5, R4 ;  /* 0x00000005030d7c24 */ /* 0x040fe2000f8e0204 */
[----:B------:R-:W-:Y:S01]  /*a760*/  ULDC.64 UR4, c[0x0][0x3e8] ;  /* 0x0000fa0000047ab9 */ /* 0x000fe20000000a00 */
[----:B------:R-:W-:-:S04]  /*a770*/  IMAD.WIDE.U32 R26, R3, UR6, R26 ;  /* 0x00000006031a7c25 */ /* 0x000fc8000f8e001a */
[----:B------:R-:W-:Y:S01]  /*a780*/  IMAD R5, R3, UR7, R0 ;  /* 0x0000000703057c24 */ /* 0x000fe2000f8e0200 */
[----:B------:R-:W-:Y:S01]  /*a790*/  ULDC.64 UR6, c[0x0][0x400] ;  /* 0x0001000000067ab9 */ /* 0x000fe20000000a00 */
[----:B------:R-:W-:Y:S01]  /*a7a0*/  IMAD.IADD R13, R25, 0x1, R13 ;  /* 0x00000001190d7824 */ /* 0x000fe200078e020d */
[----:B------:R-:W-:Y:S01]  /*a7b0*/  LEA R3, P0, R24, UR4, 0x1 ;  /* 0x0000000418037c11 */ /* 0x000fe2000f8008ff */
[----:B------:R-:W-:Y:S01]  /*a7c0*/  IMAD.IADD R5, R27, 0x1, R5 ;  /* 0x000000011b057824 */ /* 0x000fe200078e0205 */
[----:B------:R-:W-:Y:S01]  /*a7d0*/  LEA R38, P1, R26, UR6, 0x1 ;  /* 0x000000061a267c11 */ /* 0x000fe2000f8208ff */
[----:B------:R-:W-:Y:S01]  /*a7e0*/  UMOV UR4, 0xffffffff ;  /* 0xffffffff00047882 */ /* 0x000fe20000000000 */
[----:B------:R-:W-:Y:S02]  /*a7f0*/  LEA.HI.X R13, R24, UR5, R13, 0x1, P0 ;  /* 0x00000005180d7c11 */ /* 0x000fe400080f0c0d */
[----:B------:R-:W-:Y:S01]  /*a800*/  LEA.HI.X R26, R26, UR7, R5, 0x1, P1 ;  /* 0x000000071a1a7c11 */ /* 0x000fe200088f0c05 */
[----:B------:R-:W-:Y:S08]  /*a810*/  BRA.DIV UR4, `(.L_x_1486) ;  /* 0x000001ca04707947 */ /* 0x000ff0000b800000 */
[----:B------:R1:W2:Y:S04]  /*a820*/  SHFL.IDX PT, R0, R13, RZ, 0x1e1f ;  /* 0x001e1fff0d007589 */ /* 0x0002a800000e0000 */
[----:B------:R-:W3:Y:S04]  /*a830*/  SHFL.IDX PT, R3, R3, RZ, 0x1e1f ;  /* 0x001e1fff03037589 */ /* 0x000ee800000e0000 */
[----:B------:R1:W4:Y:S04]  /*a840*/  SHFL.IDX PT, R37, R26, RZ, 0x1e1f ;  /* 0x001e1fff1a257589 */ /* 0x00032800000e0000 */
[----:B------:R-:W0:Y:S02]  /*a850*/  SHFL.IDX PT, R38, R38, RZ, 0x1e1f ;  /* 0x001e1fff26267589 */ /* 0x000e2400000e0000 */
.L_x_1770:
[----:B------:R-:W-:Y:S01]  /*a860*/  IMAD R7, R154, R7, RZ ;  /* 0x000000079a077224 */ /* 0x000fe200078e02ff */
[----:B------:R-:W-:Y:S01]  /*a870*/  BSSY B1, `(.L_x_1487) ;  /* 0x000003a000017945 */ /* 0x000fe20003800000 */
[----:B------:R-:W-:Y:S02]  /*a880*/  CS2R R4, SRZ ;  /* 0x0000000000047805 */ /* 0x000fe4000001ff00 */
[----:B------:R-:W-:Y:S01]  /*a890*/  CS2R R8, SRZ ;  /* 0x0000000000087805 */ /* 0x000fe2000001ff00 */
[----:B------:R-:W-:Y:S01]  /*a8a0*/  IMAD R40, R33, -0xc0, R7 ;  /* 0xffffff4021287824 */ /* 0x000fe200078e0207 */
[----:B------:R-:W-:Y:S02]  /*a8b0*/  ISETP.GE.AND P0, PT, R6, R7, PT ;  /* 0x000000070600720c */ /* 0x000fe40003f06270 */
[----:B------:R-:W-:Y:S02]  /*a8c0*/  CS2R R6, SRZ ;  /* 0x0000000000067805 */ /* 0x000fe4000001ff00 */
[----:B------:R-:W-:-:S02]  /*a8d0*/  CS2R R10, SRZ ;  /* 0x00000000000a7805 */ /* 0x000fc4000001ff00 */
[----:B-1----:R-:W-:Y:S02]  /*a8e0*/  CS2R R12, SRZ ;  /* 0x00000000000c7805 */ /* 0x002fe4000001ff00 */
[----:B0-----:R-:W-:Y:S02]  /*a8f0*/  CS2R R14, SRZ ;  /* 0x00000000000e7805 */ /* 0x001fe4000001ff00 */
[----:B------:R-:W-:Y:S02]  /*a900*/  CS2R R24, SRZ ;  /* 0x0000000000187805 */ /* 0x000fe4000001ff00 */
[----:B------:R-:W-:Y:S02]  /*a910*/  CS2R R26, SRZ ;  /* 0x00000000001a7805 */ /* 0x000fe4000001ff00 */
[----:B------:R-:W-:Y:S02]  /*a920*/  CS2R R28, SRZ ;  /* 0x00000000001c7805 */ /* 0x000fe4000001ff00 */
[----:B------:R-:W-:-:S02]  /*a930*/  CS2R R30, SRZ ;  /* 0x00000000001e7805 */ /* 0x000fc4000001ff00 */
[----:B------:R-:W-:Y:S02]  /*a940*/  CS2R R32, SRZ ;  /* 0x0000000000207805 */ /* 0x000fe4000001ff00 */
[----:B------:R-:W-:Y:S01]  /*a950*/  CS2R R34, SRZ ;  /* 0x0000000000227805 */ /* 0x000fe2000001ff00 */
[----:B------:R-:W-:Y:S06]  /*a960*/  @P0 BRA `(.L_x_1488) ;  /* 0x0000000000a80947 */ /* 0x000fec0003800000 */
[----:B------:R-:W4:Y:S04]  /*a970*/  LDL R21, [R1+0x68] ;  /* 0x0000680001157983 */ /* 0x000f280000100800 */
[----:B------:R-:W4:Y:S01]  /*a980*/  LDL R20, [R1+0x6c] ;  /* 0x00006c0001147983 */ /* 0x000f220000100800 */
[C---:B------:R-:W-:Y:S01]  /*a990*/  VIADD R4, R18.reuse, 0x10 ;  /* 0x0000001012047836 */ /* 0x040fe20000000000 */
[----:B------:R-:W-:Y:S01]  /*a9a0*/  ULDC UR4, c[0x0][0x3f4] ;  /* 0x0000fd0000047ab9 */ /* 0x000fe20000000800 */
[C---:B------:R-:W-:Y:S01]  /*a9b0*/  VIADD R5, R18.reuse, 0x20 ;  /* 0x0000002012057836 */ /* 0x040fe20000000000 */
[----:B------:R-:W-:Y:S01]  /*a9c0*/  ISETP.GE.AND P2, PT, R18, UR4, PT ;  /* 0x0000000412007c0c */ /* 0x000fe2000bf46270 */
[----:B---3--:R-:W-:Y:S01]  /*a9d0*/  IMAD.MOV.U32 R6, RZ, RZ, R3 ;  /* 0x000000ffff067224 */ /* 0x008fe200078e0003 */
[----:B------:R-:W-:Y:S01]  /*a9e0*/  ISETP.GE.AND P3, PT, R4, UR4, PT ;  /* 0x0000000404007c0c */ /* 0x000fe2000bf66270 */
[----:B--2---:R-:W-:Y:S01]  /*a9f0*/  IMAD.MOV.U32 R7, RZ, RZ, R0 ;  /* 0x000000ffff077224 */ /* 0x004fe200078e0000 */
[----:B------:R-:W-:Y:S01]  /*aa00*/  ISETP.GE.AND P4, PT, R5, UR4, PT ;  /* 0x0000000405007c0c */ /* 0x000fe2000bf86270 */
[----:B------:R-:W-:Y:S01]  /*aa10*/  IMAD.MOV.U32 R8, RZ, RZ, R38 ;  /* 0x000000ffff087224 */ /* 0x000fe200078e0026 */
[----:B------:R-:W-:Y:S01]  /*aa20*/  CS2R R28, SRZ ;  /* 0x00000000001c7805 */ /* 0x000fe2000001ff00 */
[----:B----4-:R-:W-:Y:S01]  /*aa30*/  IMAD.MOV.U32 R9, RZ, RZ, R37 ;  /* 0x000000ffff097224 */ /* 0x010fe200078e0025 */
[----:B------:R-:W-:-:S02]  /*aa40*/  CS2R R30, SRZ ;  /* 0x00000000001e7805 */ /* 0x000fc4000001ff00 */
[----:B------:R-:W-:Y:S02]  /*aa50*/  CS2R R10, SRZ ;  /* 0x00000000000a7805 */ /* 0x000fe4000001ff00 */
[----:B------:R-:W-:Y:S02]  /*aa60*/  CS2R R32, SRZ ;  /* 0x0000000000207805 */ /* 0x000fe4000001ff00 */
[----:B------:R-:W-:Y:S01]  /*aa70*/  CS2R R34, SRZ ;  /* 0x0000000000227805 */ /* 0x000fe2000001ff00 */
[----:B------:R-:W-:Y:S01]  /*aa80*/  @!P2 IMAD.SHL.U32 R36, R18, 0x2, RZ ;  /* 0x000000021224a824 */ /* 0x000fe200078e00ff */
[----:B------:R-:W-:Y:S02]  /*aa90*/  CS2R R14, SRZ ;  /* 0x00000000000e7805 */ /* 0x000fe4000001ff00 */
[----:B------:R-:W-:Y:S02]  /*aaa0*/  CS2R R24, SRZ ;  /* 0x0000000000187805 */ /* 0x000fe4000001ff00 */
[----:B------:R-:W-:Y:S01]  /*aab0*/  CS2R R26, SRZ ;  /* 0x00000000001a7805 */ /* 0x000fe2000001ff00 */
[----:B------:R-:W-:-:S02]  /*aac0*/  @!P3 IMAD.SHL.U32 R13, R21, 0x8, RZ ;  /* 0x00000008150db824 */ /* 0x000fc400078e00ff */
[----:B------:R-:W-:Y:S01]  /*aad0*/  @!P4 IMAD.SHL.U32 R39, R20, 0x8, RZ ;  /* 0x000000081427c824 */ /* 0x000fe200078e00ff */
[-C--:B------:R-:W-:Y:S01]  /*aae0*/  @!P2 IADD3 R20, P0, R3, R36.reuse, RZ ;  /* 0x000000240314a210 */ /* 0x080fe20007f1e0ff */
[----:B------:R-:W-:Y:S01]  /*aaf0*/  @!P3 IMAD.WIDE R4, R13, 0x2, R6 ;  /* 0x000000020d04b825 */ /* 0x000fe200078e0206 */
[----:B------:R-:W-:Y:S02]  /*ab00*/  @!P2 IADD3 R36, P1, R38, R36, RZ ;  /* 0x000000242624a210 */ /* 0x000fe40007f3e0ff */
[----:B------:R-:W-:Y:S01]  /*ab10*/  @!P2 SHF.L.U64.HI R3, R18, 0x1, R19 ;  /* 0x000000011203a819 */ /* 0x000fe20000010213 */
[----:B------:R-:W-:Y:S01]  /*ab20*/  @!P4 IMAD.WIDE R6, R39, 0x2, R6 ;  /* 0x000000022706c825 */ /* 0x000fe200078e0206 */
[----:B------:R0:W5:Y:S03]  /*ab30*/  @!P3 LD.E.128 R28, desc[UR54][R4.64] ;  /* 0x00000036041cb980 */ /* 0x000166000c101d00 */
[--C-:B------:R-:W-:Y:S01]  /*ab40*/  @!P3 IMAD.WIDE R12, R13, 0x2, R8.reuse ;  /* 0x000000020d0cb825 */ /* 0x100fe200078e0208 */
[----:B------:R1:W5:Y:S03]  /*ab50*/  @!P4 LD.E.128 R32, desc[UR54][R6.64] ;  /* 0x000000360620c980 */ /* 0x000366000c101d00 */
[----:B------:R-:W-:Y:S01]  /*ab60*/  @!P4 IMAD.WIDE R38, R39, 0x2, R8 ;  /* 0x000000022726c825 */ /* 0x000fe200078e0208 */
[----:B------:R-:W-:-:S02]  /*ab70*/  CS2R R8, SRZ ;  /* 0x0000000000087805 */ /* 0x000fc4000001ff00 */
[----:B0-----:R-:W-:Y:S01]  /*ab80*/  CS2R R4, SRZ ;  /* 0x0000000000047805 */ /* 0x001fe2000001ff00 */
[--C-:B------:R-:W-:Y:S02]  /*ab90*/  @!P2 IMAD.X R21, R0, 0x1, R3.reuse, P0 ;  /* 0x000000010015a824 */ /* 0x100fe400000e0603 */
[----:B------:R-:W-:Y:S01]  /*aba0*/  @!P2 IMAD.X R37, R37, 0x1, R3, P1 ;  /* 0x000000012525a824 */ /* 0x000fe200008e0603 */
[----:B------:R0:W5:Y:S01]  /*abb0*/  @!P3 LD.E.128 R8, desc[UR54][R12.64] ;  /* 0x000000360c08b980 */ /* 0x000162000c101d00 */
[----:B-1----:R-:W-:-:S03]  /*abc0*/  CS2R R6, SRZ ;  /* 0x0000000000067805 */ /* 0x002fc6000001ff00 */
[----:B------:R1:W5:Y:S04]  /*abd0*/  @!P2 LD.E.128 R24, desc[UR54][R20.64] ;  /* 0x000000361418a980 */ /* 0x000368000c101d00 */
[----:B------:R1:W5:Y:S01]  /*abe0*/  @!P2 LD.E.128 R4, desc[UR54][R36.64] ;  /* 0x000000362404a980 */ /* 0x000362000c101d00 */
[----:B0-----:R-:W-:-:S06]  /*abf0*/  CS2R R12, SRZ ;  /* 0x00000000000c7805 */ /* 0x001fcc000001ff00 */
[----:B------:R1:W5:Y:S02]  /*ac00*/  @!P4 LD.E.128 R12, desc[UR54][R38.64] ;  /* 0x00000036260cc980 */ /* 0x000364000c101d00 */
.L_x_1488:
[----:B------:R-:W-:Y:S05]  /*ac10*/  BSYNC B1 ;  /* 0x0000000000017941 */ /* 0x000fea0003800000 */
.L_x_1487:
[----:B---3--:R-:W0:Y:S01]  /*ac20*/  S2R R3, SR_TID.X ;  /* 0x0000000000037919 */ /* 0x008e220000002100 */
[----:B------:R-:W-:Y:S01]  /*ac30*/  ULEA.HI UR4, UR37, UR37, URZ, 0x1 ;  /* 0x0000002525047291 */ /* 0x000fe2000f8f083f */
[----:B--2--5:R-:W-:Y:S01]  /*ac40*/  IMAD.MOV.U32 R0, RZ, RZ, R4 ;  /* 0x000000ffff007224 */ /* 0x024fe200078e0004 */
[----:B------:R-:W-:Y:S01]  /*ac50*/  VIMNMX R40, R40, 0xc0, PT ;  /* 0x000000c028287848 */ /* 0x000fe20003fe0100 */
[----:B-1----:R-:W-:Y:S01]  /*ac60*/  IMAD.MOV.U32 R20, RZ, RZ, R6 ;  /* 0x000000ffff147224 */ /* 0x002fe200078e0006 */
[----:B------:R-:W-:Y:S01]  /*ac70*/  ULOP3.LUT UR4, UR4, 0xfffffffe, URZ, 0xc0, !UPT ;  /* 0xfffffffe04047892 */ /* 0x000fe2000f8ec03f */
[----:B----4-:R-:W-:Y:S01]  /*ac80*/  IMAD.MOV.U32 R37, RZ, RZ, R25 ;  /* 0x000000ffff257224 */ /* 0x010fe200078e0019 */
        /* <DEDUP_REMOVED lines=9> */
[----:B------:R-:W-:Y:S01]  /*ad20*/  PRMT R50, R50, 0x5410, R20 ;  /* 0x0000541032327816 */ /* 0x000fe20000000014 */
[----:B------:R-:W-:Y:S01]  /*ad30*/  IMAD.MOV.U32 R20, RZ, RZ, R11 ;  /* 0x000000ffff147224 */ /* 0x000fe200078e000b */
[----:B------:R-:W-:Y:S02]  /*ad40*/  BSSY B1, `(.L_x_1489) ;  /* 0x0000028000017945 */ /* 0x000fe40003800000 */
[----:B------:R-:W-:Y:S01]  /*ad50*/  PRMT R49, R49, 0x5410, R0 ;  /* 0x0000541031317816 */ /* 0x000fe20000000000 */
[----:B------:R-:W-:Y:S01]  /*ad60*/  IMAD.MOV.U32 R0, RZ, RZ, R14 ;  /* 0x000000ffff007224 */ /* 0x000fe200078e000e */
[----:B------:R-:W-:Y:S01]  /*ad70*/  PRMT R48, R20, 0x7610, R48 ;  /* 0x0000761014307816 */ /* 0x000fe20000000030 */
[----:B------:R-:W-:-:S05]  /*ad80*/  IMAD.MOV.U32 R20, RZ, RZ, R15 ;  /* 0x000000ffff147224 */ /* 0x000fca00078e000f */
[----:B------:R-:W-:Y:S01]  /*ad90*/  PRMT R45, R0, 0x5410, R20 ;  /* 0x00005410002d7816 */ /* 0x000fe20000000014 */
[----:B------:R-:W-:Y:S02]  /*ada0*/  IMAD.MOV.U32 R20, RZ, RZ, R27 ;  /* 0x000000ffff147224 */ /* 0x000fe400078e001b */
[----:B------:R-:W-:Y:S02]  /*adb0*/  IMAD.MOV.U32 R0, RZ, RZ, R26 ;  /* 0x000000ffff007224 */ /* 0x000fe400078e001a */
[C---:B0-----:R-:W-:Y:S01]  /*adc0*/  VIADD R36, R3.reuse, 0xffffff80 ;  /* 0xffffff8003247836 */ /* 0x041fe20000000000 */
[----:B------:R-:W-:Y:S01]  /*add0*/  PRMT R67, R20, 0x7610, R67 ;  /* 0x0000761014437816 */ /* 0x000fe20000000043 */
[----:B------:R-:W-:Y:S01]  /*ade0*/  VIADD R21, R3, 0xffffff80 ;  /* 0xffffff8003157836 */ /* 0x000fe20000000000 */
[----:B------:R-:W-:Y:S01]  /*adf0*/  MOV R3, R5 ;  /* 0x0000000500037202 */ /* 0x000fe20000000f00 */
[----:B------:R-:W-:Y:S01]  /*ae00*/  IMAD.MOV.U32 R20, RZ, RZ, R31 ;  /* 0x000000ffff147224 */ /* 0x000fe200078e001f */
[----:B------:R-:W-:-:S02]  /*ae10*/  PRMT R66, R66, 0x5410, R0 ;  /* 0x0000541042427816 */ /* 0x000fc40000000000 */
[----:B------:R-:W-:Y:S01]  /*ae20*/  PRMT R61, R3, 0x7610, R61 ;  /* 0x00007610033d7816 */ /* 0x000fe2000000003d */
[----:B------:R-:W-:Y:S01]  /*ae30*/  IMAD.U32 R3, RZ, RZ, UR4 ;  /* 0x00000004ff037e24 */ /* 0x000fe2000f8e00ff */
[----:B------:R-:W-:Y:S01]  /*ae40*/  LEA.HI R21, R21, R36, RZ, 0x1 ;  /* 0x0000002415157211 */ /* 0x000fe200078f08ff */
[----:B------:R-:W-:Y:S01]  /*ae50*/  IMAD.MOV.U32 R36, RZ, RZ, R13 ;  /* 0x000000ffff247224 */ /* 0x000fe200078e000d */
[----:B------:R-:W-:Y:S02]  /*ae60*/  MOV R0, R30 ;  /* 0x0000001e00007202 */ /* 0x000fe40000000f00 */
[----:B------:R-:W-:Y:S02]  /*ae70*/  SHF.L.U32 R3, R3, 0x1f, RZ ;  /* 0x0000001f03037819 */ /* 0x000fe400000006ff */
[----:B------:R-:W-:Y:S02]  /*ae80*/  SHF.R.S32.HI R21, RZ, 0x1, R21 ;  /* 0x00000001ff157819 */ /* 0x000fe40000011415 */
[----:B------:R-:W0:Y:S01]  /*ae90*/  SYNCS.PHASECHK.TRANS64.TRYWAIT P0, [R2+URZ+0x2d800], R3 ;  /* 0x02d80003020075a7 */ /* 0x000e22000800017f */
[----:B------:R-:W-:Y:S01]  /*aea0*/  PRMT R48, R48, 0x5410, R0 ;  /* 0x0000541030307816 */ /* 0x000fe20000000000 */
[----:B------:R-:W-:Y:S01]  /*aeb0*/  IMAD.MOV.U32 R0, RZ, RZ, R34 ;  /* 0x000000ffff007224 */ /* 0x000fe200078e0022 */
[----:B------:R-:W-:Y:S01]  /*aec0*/  ISETP.GE.AND P1, PT, R21, R40, PT ;  /* 0x000000281500720c */ /* 0x000fe20003f26270 */
[----:B------:R-:W-:Y:S01]  /*aed0*/  IMAD.MOV.U32 R21, RZ, RZ, R9 ;  /* 0x000000ffff157224 */ /* 0x000fe200078e0009 */
[----:B------:R-:W-:Y:S01]  /*aee0*/  PRMT R49, R20, 0x7610, R49 ;  /* 0x0000761014317816 */ /* 0x000fe20000000031 */
[----:B------:R-:W-:-:S03]  /*aef0*/  IMAD.MOV.U32 R20, RZ, RZ, R35 ;  /* 0x000000ffff147224 */ /* 0x000fc600078e0023 */
[----:B------:R-:W-:Y:S01]  /*af00*/  PRMT R53, R21, 0x7610, R53 ;  /* 0x0000761015357816 */ /* 0x000fe20000000035 */
[----:B------:R-:W-:-:S03]  /*af10*/  IMAD.MOV.U32 R21, RZ, RZ, R12 ;  /* 0x000000ffff157224 */ /* 0x000fc600078e000c */
[----:B------:R-:W-:Y:S01]  /*af20*/  PRMT R53, R53, 0x5410, R37 ;  /* 0x0000541035357816 */ /* 0x000fe20000000025 */
[----:B------:R-:W-:Y:S01]  /*af30*/  IMAD.MOV.U32 R37, RZ, RZ, R33 ;  /* 0x000000ffff257224 */ /* 0x000fe200078e0021 */
[----:B------:R-:W-:Y:S01]  /*af40*/  PRMT R21, R21, 0x5410, R36 ;  /* 0x0000541015157816 */ /* 0x000fe20000000024 */
[----:B------:R-:W-:-:S05]  /*af50*/  IMAD.MOV.U32 R36, RZ, RZ, R24 ;  /* 0x000000ffff247224 */ /* 0x000fca00078e0018 */
[----:B------:R-:W-:Y:S01]  /*af60*/  PRMT R62, R62, 0x5410, R36 ;  /* 0x000054103e3e7816 */ /* 0x000fe20000000024 */
[----:B------:R-:W-:-:S05]  /*af70*/  IMAD.MOV.U32 R36, RZ, RZ, R28 ;  /* 0x000000ffff247224 */ /* 0x000fca00078e001c */
[----:B------:R-:W-:Y:S01]  /*af80*/  PRMT R50, R36, 0x7610, R50 ;  /* 0x0000761024327816 */ /* 0x000fe20000000032 */
[----:B------:R-:W-:-:S05]  /*af90*/  IMAD.MOV.U32 R36, RZ, RZ, R32 ;  /* 0x000000ffff247224 */ /* 0x000fca00078e0020 */
[----:B------:R-:W-:Y:S01]  /*afa0*/  PRMT R46, R36, 0x5410, R37 ;  /* 0x00005410242e7816 */ /* 0x000fe20000000025 */
[----:B0-----:R-:W-:Y:S06]  /*afb0*/  @!P0 BRA `(.L_x_1490) ;  /* 0x000001c000f88947 */ /* 0x001fec0003800000 */
.L_x_1771:
[----:B------:R-:W-:Y:S05]  /*afc0*/  BSYNC B1 ;  /* 0x0000000000017941 */ /* 0x000fea0003800000 */
.L_x_1489:
[----:B------:R-:W-:Y:S01]  /*afd0*/  PRMT R47, R0, 0x5410, R20 ;  /* 0x00005410002f7816 */ /* 0x000fe20000000014 */
[----:B------:R-:W-:Y:S06]  /*afe0*/  @P1 BRA `(.L_x_1475) ;  /* 0x0000001400201947 */ /* 0x000fec0003800000 */
[----:B------:R1:W5:Y:S01]  /*aff0*/  LDL R70, [R1+0x50] ;  /* 0x0000500001467983 */ /* 0x0003620000100800 */
[----:B0-----:R-:W0:Y:S03]  /*b000*/  LDC R3, c[0x0][0x3f4] ;  /* 0x0000fd00ff037b82 */ /* 0x001e260000000800 */
[----:B------:R1:W5:Y:S04]  /*b010*/  LDL R69, [R1+0x58] ;  /* 0x0000580001457983 */ /* 0x0003680000100800 */
[----:B------:R1:W5:Y:S01]  /*b020*/  LDL R68, [R1+0x54] ;  /* 0x0000540001447983 */ /* 0x0003620000100800 */
[C---:B------:R-:W-:Y:S01]  /*b030*/  VIADD R0, R18.reuse, 0x10 ;  /* 0x0000001012007836 */ /* 0x040fe20000000000 */
[----:B------:R-:W-:Y:S01]  /*b040*/  BSSY B1, `(.L_x_1491) ;  /* 0x0000066000017945 */ /* 0x000fe20003800000 */
[C---:B------:R-:W-:Y:S01]  /*b050*/  VIADD R20, R18.reuse, 0x20 ;  /* 0x0000002012147836 */ /* 0x040fe20000000000 */
[----:B0-----:R-:W-:-:S02]  /*b060*/  ISETP.GE.AND P0, PT, R18, R3, PT ;  /* 0x000000031200720c */ /* 0x001fc40003f06270 */
[-C--:B------:R-:W-:Y:S02]  /*b070*/  ISETP.GE.AND P1, PT, R0, R3.reuse, PT ;  /* 0x000000030000720c */ /* 0x080fe40003f26270 */
[----:B------:R-:W-:-:S09]  /*b080*/  ISETP.GE.AND P2, PT, R20, R3, PT ;  /* 0x000000031400720c */ /* 0x000fd20003f46270 */
[----:B-1----:R-:W-:Y:S05]  /*b090*/  @P0 BRA `(.L_x_1492) ;  /* 0x0000000400800947 */ /* 0x002fea0003800000 */
[----:B------:R-:W2:Y:S04]  /*b0a0*/  LDL R36, [R1+0xb4] ;  /* 0x0000b40001247983 */ /* 0x000ea80000100800 */
[----:B------:R-:W3:Y:S01]  /*b0b0*/  LDL R71, [R1+0xbc] ;  /* 0x0000bc0001477983 */ /* 0x000ee20000100800 */
[--C-:B------:R-:W-:Y:S01]  /*b0c0*/  SHF.R.U64 R4, R4, 0x10, R5.reuse ;  /* 0x0000001004047819 */ /* 0x100fe20000001205 */
[----:B------:R-:W-:Y:S01]  /*b0d0*/  HADD2.F32 R61, -RZ, R61.H0_H0 ;  /* 0x2000003dff3d7230 */ /* 0x000fe20000004100 */
[----:B------:R-:W-:Y:S01]  /*b0e0*/  SHF.R.U32.HI R58, RZ, 0x10, R5 ;  /* 0x00000010ff3a7819 */ /* 0x000fe20000011605 */
[----:B------:R-:W-:Y:S01]  /*b0f0*/  HADD2.F32 R60, -RZ, R60.H0_H0 ;  /* 0x2000003cff3c7230 */ /* 0x000fe20000004100 */
[--C-:B------:R-:W-:Y:S02]  /*b100*/  SHF.R.U64 R5, R26, 0x10, R27.reuse ;  /* 0x000000101a057819 */ /* 0x100fe4000000121b */
[----:B------:R-:W-:Y:S01]  /*b110*/  SHF.R.U32.HI R26, RZ, 0x10, R27 ;  /* 0x00000010ff1a7819 */ /* 0x000fe2000001161b */
[----:B------:R-:W-:Y:S01]  /*b120*/  HADD2.F32 R58, -RZ, R58.H0_H0 ;  /* 0x2000003aff3a7230 */ /* 0x000fe20000004100 */
[----:B------:R-:W-:Y:S01]  /*b130*/  SHF.R.U32.HI R52, RZ, 0x10, R25 ;  /* 0x00000010ff347819 */ /* 0x000fe20000011619 */
[----:B------:R-:W-:Y:S01]  /*b140*/  HADD2.F32 R5, -RZ, R5.H0_H0 ;  /* 0x20000005ff057230 */ /* 0x000fe20000004100 */
[----:B------:R-:W-:-:S02]  /*b150*/  SHF.R.U64 R6, R6, 0x10, R7 ;  /* 0x0000001006067819 */ /* 0x000fc40000001207 */
[----:B------:R-:W-:Y:S01]  /*b160*/  SHF.R.U32.HI R7, RZ, 0x10, R7 ;  /* 0x00000010ff077819 */ /* 0x000fe20000011607 */
[----:B------:R-:W-:Y:S01]  /*b170*/  HADD2.F32 R52, -RZ, R52.H0_H0 ;  /* 0x20000034ff347230 */ /* 0x000fe20000004100 */
[----:B--2---:R-:W-:-:S04]  /*b180*/  LEA.HI R0, R3, R36, RZ, 0x1d ;  /* 0x0000002403007211 */ /* 0x004fc800078fe8ff */
[----:B------:R-:W-:-:S04]  /*b190*/  SHF.R.S32.HI R37, RZ, 0x1f, R0 ;  /* 0x0000001fff257819 */ /* 0x000fc80000011400 */
[----:B------:R-:W-:Y:S01]  /*b1a0*/  LEA.HI R37, R37, R0, RZ, 0x2 ;  /* 0x0000000025257211 */ /* 0x000fe200078f10ff */
[----:B------:R-:W-:-:S03]  /*b1b0*/  IMAD.SHL.U32 R0, R0, 0x8, RZ ;  /* 0x0000000800007824 */ /* 0x000fc600078e00ff */
[----:B------:R-:W-:Y:S02]  /*b1c0*/  SHF.R.S32.HI R37, RZ, 0x2, R37 ;  /* 0x00000002ff257819 */ /* 0x000fe40000011425 */
[----:B-----5:R-:W-:-:S03]  /*b1d0*/  LOP3.LUT R0, R70, 0x18, R0, 0xf8, !PT ;  /* 0x0000001846007812 */ /* 0x020fc600078ef800 */
[----:B------:R-:W-:Y:S01]  /*b1e0*/  IMAD R20, R37, 0x1800, R69 ;  /* 0x0000180025147824 */ /* 0x000fe200078e0245 */
[----:B------:R-:W-:Y:S01]  /*b1f0*/  LOP3.LUT R41, R0, R68, RZ, 0x3c, !PT ;  /* 0x0000004400297212 */ /* 0x000fe200078e3cff */
[----:B---3--:R-:W0:Y:S04]  /*b200*/  LDS.128 R36, [R71] ;  /* 0x0000000047247984 */ /* 0x008e280000000c00 */
[----:B------:R-:W-:Y:S01]  /*b210*/  IMAD.IADD R41, R20, 0x1, R41 ;  /* 0x0000000114297824 */ /* 0x000fe200078e0229 */
[----:B------:R-:W-:-:S03]  /*b220*/  SHF.R.U64 R20, R24, 0x10, R25 ;  /* 0x0000001018147819 */ /* 0x000fc60000001219 */
[----:B------:R-:W-:-:S05]  /*b230*/  IMAD R0, R41, 0x2, R2 ;  /* 0x0000000229007824 */ /* 0x000fca00078e0202 */
[----:B------:R-:W1:Y:S01]  /*b240*/  LDS.128 R40, [R0+0xc400] ;  /* 0x00c4000000287984 */ /* 0x000e620000000c00 */
[--C-:B0-----:R-:W-:Y:S02]  /*b250*/  HADD2.F32 R56, -RZ, R37.reuse.H0_H0 ;  /* 0x20000025ff387230 */ /* 0x101fe40000004100 */
[----:B------:R-:W-:Y:S02]  /*b260*/  HADD2.F32 R54, -RZ, R37.H1_H1 ;  /* 0x30000025ff367230 */ /* 0x000fe40000004100 */
[----:B------:R-:W-:Y:S02]  /*b270*/  HADD2.F32 R37, -RZ, R55.H0_H0 ;  /* 0x20000037ff257230 */ /* 0x000fe40000004100 */
[----:B------:R-:W-:Y:S02]  /*b280*/  HADD2.F32 R51, -RZ, R36.H0_H0 ;  /* 0x20000024ff337230 */ /* 0x000fe40000004100 */
[----:B------:R-:W-:Y:S02]  /*b290*/  HADD2.F32 R25, -RZ, R38.H0_H0 ;  /* 0x20000026ff197230 */ /* 0x000fe40000004100 */
[----:B------:R-:W-:-:S02]  /*b2a0*/  HADD2.F32 R24, -RZ, R39.H0_H0 ;  /* 0x20000027ff187230 */ /* 0x000fc40000004100 */
[----:B------:R-:W-:Y:S02]  /*b2b0*/  HADD2.F32 R39, -RZ, R39.H1_H1 ;  /* 0x30000027ff277230 */ /* 0x000fe40000004100 */
[--C-:B-1----:R-:W-:Y:S02]  /*b2c0*/  HADD2.F32 R27, -RZ, R41.reuse.H0_H0 ;  /* 0x20000029ff1b7230 */ /* 0x102fe40000004100 */
[----:B------:R-:W-:Y:S02]  /*b2d0*/  HADD2.F32 R59, -RZ, R41.H1_H1 ;  /* 0x30000029ff3b7230 */ /* 0x000fe40000004100 */
[----:B------:R-:W-:Y:S02]  /*b2e0*/  HADD2.F32 R57, -RZ, R40.H0_H0 ;  /* 0x20000028ff397230 */ /* 0x000fe40000004100 */
[C---:B------:R-:W-:Y:S01]  /*b2f0*/  FMUL.FTZ R63, R27.reuse, R61 ;  /* 0x0000003d1b3f7220 */ /* 0x040fe20000410000 */
[----:B------:R-:W-:Y:S01]  /*b300*/  FMUL.FTZ R65, R27, R37 ;  /* 0x000000251b417220 */ /* 0x000fe20000410000 */
[----:B------:R-:W-:-:S02]  /*b310*/  HADD2.F32 R55, -RZ, R42.H0_H0 ;  /* 0x2000002aff377230 */ /* 0x000fc40000004100 */
[C---:B------:R-:W-:Y:S01]  /*b320*/  FFMA.FTZ R27, R56.reuse, R37, -R63 ;  /* 0x00000025381b7223 */ /* 0x040fe2000001083f */
[----:B------:R-:W-:Y:S01]  /*b330*/  FFMA.FTZ R37, R56, R61, R65 ;  /* 0x0000003d38257223 */ /* 0x000fe20000010041 */
[--C-:B------:R-:W-:Y:S02]  /*b340*/  HADD2.F32 R56, -RZ, R62.reuse.H1_H1 ;  /* 0x3000003eff387230 */ /* 0x100fe40000004100 */
[C---:B------:R-:W-:Y:S01]  /*b350*/  FMUL.FTZ R63, R59.reuse, R58 ;  /* 0x0000003a3b3f7220 */ /* 0x040fe20000410000 */
[----:B------:R-:W-:Y:S01]  /*b360*/  FMUL.FTZ R59, R59, R52 ;  /* 0x000000343b3b7220 */ /* 0x000fe20000410000 */
[C---:B------:R-:W-:Y:S01]  /*b370*/  FMUL.FTZ R64, R57.reuse, R60 ;  /* 0x0000003c39407220 */ /* 0x040fe20000410000 */
[----:B------:R-:W-:Y:S02]  /*b380*/  HADD2.F32 R62, -RZ, R62.H0_H0 ;  /* 0x2000003eff3e7230 */ /* 0x000fe40000004100 */
[----:B------:R-:W-:Y:S01]  /*b390*/  FMUL.FTZ R57, R57, R56 ;  /* 0x0000003839397220 */ /* 0x000fe20000410000 */
[C---:B------:R-:W-:Y:S01]  /*b3a0*/  FFMA.FTZ R52, R54.reuse, R52, -R63 ;  /* 0x0000003436347223 */ /* 0x040fe2000001083f */
[----:B------:R-:W-:Y:S01]  /*b3b0*/  FFMA.FTZ R54, R54, R58, R59 ;  /* 0x0000003a36367223 */ /* 0x000fe2000001003b */
[----:B------:R-:W-:Y:S01]  /*b3c0*/  FFMA.FTZ R56, R51, R56, -R64 ;  /* 0x0000003833387223 */ /* 0x000fe20000010840 */
[----:B------:R-:W-:-:S02]  /*b3d0*/  HADD2.F32 R58, -RZ, R66.H1_H1 ;  /* 0x30000042ff3a7230 */ /* 0x000fc40000004100 */
[----:B------:R-:W-:Y:S01]  /*b3e0*/  FFMA.FTZ R51, R51, R60, R57 ;  /* 0x0000003c33337223 */ /* 0x000fe20000010039 */
[C---:B------:R-:W-:Y:S01]  /*b3f0*/  FMUL.FTZ R60, R55.reuse, R62 ;  /* 0x0000003e373c7220 */ /* 0x040fe20000410000 */
[----:B------:R-:W-:Y:S02]  /*b400*/  HADD2.F32 R41, -RZ, R43.H0_H0 ;  /* 0x2000002bff297230 */ /* 0x000fe40000004100 */
[----:B------:R-:W-:Y:S02]  /*b410*/  HADD2.F32 R57, -RZ, R67.H0_H0 ;  /* 0x20000043ff397230 */ /* 0x000fe40000004100 */
[-C--:B------:R-:W-:Y:S01]  /*b420*/  FMUL.FTZ R64, R55, R58.reuse ;  /* 0x0000003a37407220 */ /* 0x080fe20000410000 */
[----:B------:R-:W-:Y:S02]  /*b430*/  HADD2.F32 R59, -RZ, R66.H0_H0 ;  /* 0x20000042ff3b7230 */ /* 0x000fe40000004100 */
[----:B------:R-:W-:Y:S01]  /*b440*/  FFMA.FTZ R55, R25, R58, -R60 ;  /* 0x0000003a19377223 */ /* 0x000fe2000001083c */
[----:B------:R-:W-:-:S02]  /*b450*/  HADD2.F32 R60, -RZ, R7.H0_H0 ;  /* 0x20000007ff3c7230 */ /* 0x000fc40000004100 */
[C---:B------:R-:W-:Y:S01]  /*b460*/  FMUL.FTZ R66, R41.reuse, R57 ;  /* 0x0000003929427220 */ /* 0x040fe20000410000 */
[----:B------:R-:W-:Y:S02]  /*b470*/  HADD2.F32 R43, -RZ, R43.H1_H1 ;  /* 0x3000002bff2b7230 */ /* 0x000fe40000004100 */
[-C--:B------:R-:W-:Y:S01]  /*b480*/  FMUL.FTZ R7, R41, R59.reuse ;  /* 0x0000003b29077220 */ /* 0x080fe20000410000 */
[----:B------:R-:W-:Y:S02]  /*b490*/  HADD2.F32 R58, -RZ, R26.H0_H0 ;  /* 0x2000001aff3a7230 */ /* 0x000fe40000004100 */
[----:B------:R-:W-:Y:S01]  /*b4a0*/  FFMA.FTZ R26, R25, R62, R64 ;  /* 0x0000003e191a7223 */ /* 0x000fe20000010040 */
[C---:B------:R-:W-:Y:S01]  /*b4b0*/  FFMA.FTZ R66, R24.reuse, R59, R66 ;  /* 0x0000003b18427223 */ /* 0x040fe20000010042 */
[----:B------:R-:W-:Y:S01]  /*b4c0*/  FFMA.FTZ R57, R24, R57, -R7 ;  /* 0x0000003918397223 */ /* 0x000fe20000010807 */
[----:B------:R-:W-:Y:S02]  /*b4d0*/  HADD2.F32 R40, -RZ, R40.H1_H1 ;  /* 0x30000028ff287230 */ /* 0x000fe40000004100 */
[----:B------:R-:W-:Y:S01]  /*b4e0*/  FMUL.FTZ R62, R43, R60 ;  /* 0x0000003c2b3e7220 */ /* 0x000fe20000410000 */
[----:B------:R-:W-:-:S02]  /*b4f0*/  HADD2.F32 R42, -RZ, R42.H1_H1 ;  /* 0x3000002aff2a7230 */ /* 0x000fc40000004100 */
        /* <DEDUP_REMOVED lines=21> */
[----:B------:R-:W-:Y:S01]  /*b650*/  F2FP.F16.F32.PACK_AB R25, R54, R37 ;  /* 0x000000253619723e */ /* 0x000fe200000000ff */
[----:B------:R0:W-:Y:S01]  /*b660*/  STS.128 [R71], R4 ;  /* 0x0000000447007388 */ /* 0x0001e20000000c00 */
[----:B------:R-:W-:Y:S02]  /*b670*/  F2FP.F16.F32.PACK_AB R24, R24, R51 ;  /* 0x000000331818723e */ /* 0x000fe400000000ff */
[----:B------:R-:W-:-:S05]  /*b680*/  F2FP.F16.F32.PACK_AB R26, R41, R26 ;  /* 0x0000001a291a723e */ /* 0x000fca00000000ff */
[----:B------:R0:W-:Y:S02]  /*b690*/  STS.128 [R0+0xc400], R24 ;  /* 0x00c4001800007388 */ /* 0x0001e40000000c00 */
.L_x_1492:
[----:B------:R-:W-:Y:S05]  /*b6a0*/  BSYNC B1 ;  /* 0x0000000000017941 */ /* 0x000fea0003800000 */
.L_x_1491:
[----:B------:R-:W-:Y:S04]  /*b6b0*/  BSSY B1, `(.L_x_1493) ;  /* 0x000006d000017945 */ /* 0x000fe80003800000 */
[----:B------:R-:W-:Y:S05]  /*b6c0*/  @P1 BRA `(.L_x_1494) ;  /* 0x0000000400ac1947 */ /* 0x000fea0003800000 */
[----:B0-----:R-:W2:Y:S04]  /*b6d0*/  LDL R6, [R1+0x88] ;  /* 0x0000880001067983 */ /* 0x001ea80000100800 */
[----:B------:R-:W2:Y:S04]  /*b6e0*/  LDL.64 R4, [R1+0x60] ;  /* 0x0000600001047983 */ /* 0x000ea80000100a00 */
[----:B------:R-:W3:Y:S01]  /*b6f0*/  LDL R0, [R1+0x68] ;  /* 0x0000680001007983 */ /* 0x000ee20000100800 */
[--C-:B------:R-:W-:Y:S01]  /*b700*/  HADD2.F32 R51, -RZ, R53.reuse.H1_H1 ;  /* 0x30000035ff337230 */ /* 0x100fe20000004100 */
[----:B------:R-:W-:Y:S01]  /*b710*/  SHF.R.U32.HI R54, RZ, 0x10, R9 ;  /* 0x00000010ff367819 */ /* 0x000fe20000011609 */
[----:B------:R-:W-:Y:S01]  /*b720*/  HADD2.F32 R53, -RZ, R53.H0_H0 ;  /* 0x20000035ff357230 */ /* 0x000fe20000004100 */
[----:B------:R-:W-:-:S02]  /*b730*/  SHF.R.U64 R28, R28, 0x10, R29 ;  /* 0x000000101c1c7819 */ /* 0x000fc4000000121d */
[----:B------:R-:W-:Y:S01]  /*b740*/  SHF.R.U32.HI R52, RZ, 0x10, R29 ;  /* 0x00000010ff347819 */ /* 0x000fe2000001161d */
[----:B------:R-:W-:Y:S01]  /*b750*/  HADD2.F32 R54, -RZ, R54.H0_H0 ;  /* 0x20000036ff367230 */ /* 0x000fe20000004100 */
[----:B------:R-:W-:Y:S02]  /*b760*/  SHF.R.U64 R29, R8, 0x10, R9 ;  /* 0x00000010081d7819 */ /* 0x000fe40000001209 */
[--C-:B------:R-:W-:Y:S02]  /*b770*/  SHF.R.U64 R8, R30, 0x10, R31.reuse ;  /* 0x000000101e087819 */ /* 0x100fe4000000121f */
[----:B------:R-:W-:Y:S01]  /*b780*/  SHF.R.U32.HI R30, RZ, 0x10, R31 ;  /* 0x00000010ff1e7819 */ /* 0x000fe2000001161f */
[----:B------:R-:W-:Y:S01]  /*b790*/  HADD2.F32 R29, -RZ, R29.H0_H0 ;  /* 0x2000001dff1d7230 */ /* 0x000fe20000004100 */
[--C-:B------:R-:W-:Y:S02]  /*b7a0*/  SHF.R.U64 R9, R10, 0x10, R11.reuse ;  /* 0x000000100a097819 */ /* 0x100fe4000000120b */
[----:B------:R-:W-:Y:S01]  /*b7b0*/  SHF.R.U32.HI R10, RZ, 0x10, R11 ;  /* 0x00000010ff0a7819 */ /* 0x000fe2000001160b */
[----:B------:R-:W-:-:S04]  /*b7c0*/  HADD2.F32 R30, -RZ, R30.H0_H0 ;  /* 0x2000001eff1e7230 */ /* 0x000fc80000004100 */
[----:B------:R-:W-:Y:S02]  /*b7d0*/  HADD2.F32 R10, -RZ, R10.H0_H0 ;  /* 0x2000000aff0a7230 */ /* 0x000fe40000004100 */
[----:B--2---:R-:W-:Y:S01]  /*b7e0*/  IMAD.IADD R4, R4, 0x1, R6 ;  /* 0x0000000104047824 */ /* 0x004fe200078e0206 */
[----:B---3--:R-:W-:-:S04]  /*b7f0*/  LEA.HI R0, R3, R0, RZ, 0x1d ;  /* 0x0000000003007211 */ /* 0x008fc800078fe8ff */
[----:B------:R-:W-:-:S04]  /*b800*/  SHF.R.S32.HI R5, RZ, 0x1f, R4 ;  /* 0x0000001fff057819 */ /* 0x000fc80000011404 */
[CC--:B------:R-:W-:Y:S02]  /*b810*/  LEA.HI R6, R5.reuse, R4.reuse, RZ, 0x5 ;  /* 0x0000000405067211 */ /* 0x0c0fe400078f28ff */
[----:B------:R-:W-:Y:S02]  /*b820*/  LEA.HI R4, R5, R4, RZ, 0x3 ;  /* 0x0000000405047211 */ /* 0x000fe400078f18ff */
[----:B------:R-:W-:Y:S02]  /*b830*/  SHF.R.S32.HI R5, RZ, 0x1f, R0 ;  /* 0x0000001fff057819 */ /* 0x000fe40000011400 */
[----:B-----5:R-:W-:Y:S02]  /*b840*/  LOP3.LUT R4, R70, 0x18, R4, 0xf8, !PT ;  /* 0x0000001846047812 */ /* 0x020fe400078ef804 */
[----:B------:R-:W-:Y:S01]  /*b850*/  LEA.HI R5, R5, R0, RZ, 0x2 ;  /* 0x0000000005057211 */ /* 0x000fe200078f10ff */
[----:B------:R-:W-:Y:S01]  /*b860*/  IMAD.SHL.U32 R0, R0, 0x8, RZ ;  /* 0x0000000800007824 */ /* 0x000fe200078e00ff */
[----:B------:R-:W-:-:S02]  /*b870*/  LOP3.LUT R7, R4, R68, RZ, 0x3c, !PT ;  /* 0x0000004404077212 */ /* 0x000fc400078e3cff */
[----:B------:R-:W-:Y:S02]  /*b880*/  SHF.R.S32.HI R5, RZ, 0x2, R5 ;  /* 0x00000002ff057819 */ /* 0x000fe40000011405 */
[----:B------:R-:W-:Y:S02]  /*b890*/  LOP3.LUT R4, R70, 0x18, R0, 0xf8, !PT ;  /* 0x0000001846047812 */ /* 0x000fe400078ef800 */
[----:B------:R-:W-:Y:S01]  /*b8a0*/  SHF.R.S32.HI R6, RZ, 0x5, R6 ;  /* 0x00000005ff067819 */ /* 0x000fe20000011406 */
[----:B------:R-:W-:Y:S01]  /*b8b0*/  IMAD R20, R5, 0x1800, R69 ;  /* 0x0000180005147824 */ /* 0x000fe200078e0245 */
[----:B------:R-:W-:-:S03]  /*b8c0*/  LOP3.LUT R25, R4, R68, RZ, 0x3c, !PT ;  /* 0x0000004404197212 */ /* 0x000fc600078e3cff */
[----:B------:R-:W-:Y:S02]  /*b8d0*/  IMAD R6, R6, 0x1800, R69 ;  /* 0x0000180006067824 */ /* 0x000fe400078e0245 */
[----:B------:R-:W-:Y:S02]  /*b8e0*/  IMAD.IADD R25, R20, 0x1, R25 ;  /* 0x0000000114197824 */ /* 0x000fe400078e0219 */
[----:B------:R-:W-:Y:S02]  /*b8f0*/  IMAD.IADD R6, R6, 0x1, R7 ;  /* 0x0000000106067824 */ /* 0x000fe400078e0207 */
[----:B------:R-:W-:-:S03]  /*b900*/  IMAD R20, R25, 0x2, R2 ;  /* 0x0000000219147824 */ /* 0x000fc600078e0202 */
[----:B------:R-:W-:Y:S02]  /*b910*/  LEA R0, R6, UR40, 0x1 ;  /* 0x0000002806007c11 */ /* 0x000fe4000f8e08ff */
[----:B------:R-:W0:Y:S04]  /*b920*/  LDS.128 R24, [R20+0xc400] ;  /* 0x00c4000014187984 */ /* 0x000e280000000c00 */
[----:B------:R-:W1:Y:S01]  /*b930*/  LDS.128 R4, [R0] ;  /* 0x0000000000047984 */ /* 0x000e620000000c00 */
[--C-:B0-----:R-:W-:Y:S02]  /*b940*/  HADD2.F32 R40, -RZ, R25.reuse.H0_H0 ;  /* 0x20000019ff287230 */ /* 0x101fe40000004100 */
[----:B------:R-:W-:Y:S02]  /*b950*/  HADD2.F32 R41, -RZ, R25.H1_H1 ;  /* 0x30000019ff297230 */ /* 0x000fe40000004100 */
[----:B-1----:R-:W-:-:S02]  /*b960*/  HADD2.F32 R36, -RZ, R5.H0_H0 ;  /* 0x20000005ff247230 */ /* 0x002fc40000004100 */
[C---:B------:R-:W-:Y:S01]  /*b970*/  FMUL.FTZ R25, R40.reuse, R53 ;  /* 0x0000003528197220 */ /* 0x040fe20000410000 */
[--C-:B------:R-:W-:Y:S02]  /*b980*/  HADD2.F32 R43, -RZ, R27.reuse.H0_H0 ;  /* 0x2000001bff2b7230 */ /* 0x100fe40000004100 */
[----:B------:R-:W-:Y:S02]  /*b990*/  HADD2.F32 R31, -RZ, R27.H1_H1 ;  /* 0x3000001bff1f7230 */ /* 0x000fe40000004100 */
[-C--:B------:R-:W-:Y:S01]  /*b9a0*/  FMUL.FTZ R27, R40, R51.reuse ;  /* 0x00000033281b7220 */ /* 0x080fe20000410000 */
[----:B------:R-:W-:Y:S02]  /*b9b0*/  HADD2.F32 R38, -RZ, R5.H1_H1 ;  /* 0x30000005ff267230 */ /* 0x000fe40000004100 */
[----:B------:R-:W-:Y:S01]  /*b9c0*/  FFMA.FTZ R25, R36, R51, -R25 ;  /* 0x0000003324197223 */ /* 0x000fe20000010819 */
[----:B------:R-:W-:Y:S02]  /*b9d0*/  HADD2.F32 R40, -RZ, R52.H0_H0 ;  /* 0x20000034ff287230 */ /* 0x000fe40000004100 */
[----:B------:R-:W-:Y:S01]  /*b9e0*/  FMUL.FTZ R51, R41, R54 ;  /* 0x0000003629337220 */ /* 0x000fe20000410000 */
[----:B------:R-:W-:-:S02]  /*b9f0*/  HADD2.F32 R37, -RZ, R24.H0_H0 ;  /* 0x20000018ff257230 */ /* 0x000fc40000004100 */
[----:B------:R-:W-:Y:S01]  /*ba00*/  FFMA.FTZ R27, R36, R53, R27 ;  /* 0x00000035241b7223 */ /* 0x000fe2000001001b */
[--C-:B------:R-:W-:Y:S02]  /*ba10*/  HADD2.F32 R52, -RZ, R50.reuse.H1_H1 ;  /* 0x30000032ff347230 */ /* 0x100fe40000004100 */
[-C--:B------:R-:W-:Y:S01]  /*ba20*/  FMUL.FTZ R53, R41, R40.reuse ;  /* 0x0000002829357220 */ /* 0x080fe20000410000 */
[----:B------:R-:W-:Y:S02]  /*ba30*/  HADD2.F32 R50, -RZ, R50.H0_H0 ;  /* 0x20000032ff327230 */ /* 0x000fe40000004100 */
[----:B------:R-:W-:Y:S01]  /*ba40*/  FFMA.FTZ R36, R38, R40, -R51 ;  /* 0x0000002826247223 */ /* 0x000fe20000010833 */
[----:B------:R-:W-:Y:S02]  /*ba50*/  HADD2.F32 R39, -RZ, R4.H0_H0 ;  /* 0x20000004ff277230 */ /* 0x000fe40000004100 */
[----:B------:R-:W-:Y:S01]  /*ba60*/  FMUL.FTZ R40, R37, R52 ;  /* 0x0000003425287220 */ /* 0x000fe20000410000 */
[----:B------:R-:W-:-:S02]  /*ba70*/  HADD2.F32 R42, -RZ, R26.H0_H0 ;  /* 0x2000001aff2a7230 */ /* 0x000fc40000004100 */
[-C--:B------:R-:W-:Y:S01]  /*ba80*/  FMUL.FTZ R51, R37, R50.reuse ;  /* 0x0000003225337220 */ /* 0x080fe20000410000 */
[----:B------:R-:W-:Y:S02]  /*ba90*/  HADD2.F32 R41, -RZ, R49.H1_H1 ;  /* 0x30000031ff297230 */ /* 0x000fe40000004100 */
[C---:B------:R-:W-:Y:S01]  /*baa0*/  FFMA.FTZ R37, R39.reuse, R50, -R40 ;  /* 0x0000003227257223 */ /* 0x040fe20000010828 */
[----:B------:R-:W-:Y:S02]  /*bab0*/  HADD2.F32 R5, -RZ, R6.H0_H0 ;  /* 0x20000006ff057230 */ /* 0x000fe40000004100 */
[----:B------:R-:W-:Y:S01]  /*bac0*/  FFMA.FTZ R51, R39, R52, R51 ;  /* 0x0000003427337223 */ /* 0x000fe20000010033 */
[--C-:B------:R-:W-:Y:S02]  /*bad0*/  HADD2.F32 R40, -RZ, R48.reuse.H1_H1 ;  /* 0x30000030ff287230 */ /* 0x100fe40000004100 */
[----:B------:R-:W-:Y:S01]  /*bae0*/  FMUL.FTZ R52, R42, R41 ;  /* 0x000000292a347220 */ /* 0x000fe20000410000 */
[----:B------:R-:W-:-:S02]  /*baf0*/  HADD2.F32 R48, -RZ, R48.H0_H0 ;  /* 0x20000030ff307230 */ /* 0x000fc40000004100 */
[----:B------:R-:W-:Y:S01]  /*bb00*/  FFMA.FTZ R38, R38, R54, R53 ;  /* 0x0000003626267223 */ /* 0x000fe20000010035 */
[----:B------:R-:W-:Y:S02]  /*bb10*/  HADD2.F32 R50, -RZ, R49.H0_H0 ;  /* 0x20000031ff327230 */ /* 0x000fe40000004100 */
[-C--:B------:R-:W-:Y:S01]  /*bb20*/  FMUL.FTZ R42, R42, R40.reuse ;  /* 0x000000282a2a7220 */ /* 0x080fe20000410000 */
[----:B------:R-:W-:Y:S01]  /*bb30*/  FFMA.FTZ R52, R5, R40, -R52 ;  /* 0x0000002805347223 */ /* 0x000fe20000010834 */
[--C-:B------:R-:W-:Y:S02]  /*bb40*/  HADD2.F32 R11, -RZ, R7.reuse.H0_H0 ;  /* 0x20000007ff0b7230 */ /* 0x100fe40000004100 */
[C---:B------:R-:W-:Y:S01]  /*bb50*/  FMUL.FTZ R40, R43.reuse, R48 ;  /* 0x000000302b287220 */ /* 0x040fe20000410000 */
[----:B------:R-:W-:Y:S01]  /*bb60*/  FMUL.FTZ R43, R43, R50 ;  /* 0x000000322b2b7220 */ /* 0x000fe20000410000 */
[----:B------:R-:W-:Y:S02]  /*bb70*/  HADD2.F32 R7, -RZ, R7.H1_H1 ;  /* 0x30000007ff077230 */ /* 0x000fe40000004100 */
[----:B------:R-:W-:Y:S01]  /*bb80*/  FFMA.FTZ R42, R5, R41, R42 ;  /* 0x00000029052a7223 */ /* 0x000fe2000001002a */
[----:B------:R-:W-:-:S02]  /*bb90*/  HADD2.F32 R24, -RZ, R24.H1_H1 ;  /* 0x30000018ff187230 */ /* 0x000fc40000004100 */
[----:B------:R-:W-:Y:S01]  /*bba0*/  FFMA.FTZ R43, R11, R48, R43 ;  /* 0x000000300b2b7223 */ /* 0x000fe2000001002b */
[----:B------:R-:W-:Y:S01]  /*bbb0*/  FMUL.FTZ R54, R31, R10 ;  /* 0x0000000a1f367220 */ /* 0x000fe20000410000 */
[----:B------:R-:W-:Y:S01]  /*bbc0*/  FFMA.FTZ R40, R11, R50, -R40 ;  /* 0x000000320b287223 */ /* 0x000fe20000010828 */
[-C--:B------:R-:W-:Y:S01]  /*bbd0*/  FMUL.FTZ R48, R31, R30.reuse ;  /* 0x0000001e1f307220 */ /* 0x080fe20000410000 */
[----:B------:R-:W-:Y:S02]  /*bbe0*/  HADD2.F32 R26, -RZ, R26.H1_H1 ;  /* 0x3000001aff1a7230 */ /* 0x000fe40000004100 */
[C---:B------:R-:W-:Y:S01]  /*bbf0*/  FFMA.FTZ R39, R7.reuse, R30, -R54 ;  /* 0x0000001e07277223 */ /* 0x040fe20000010836 */
[----:B------:R-:W-:Y:S02]  /*bc00*/  HADD2.F32 R5, -RZ, R28.H0_H0 ;  /* 0x2000001cff057230 */ /* 0x000fe40000004100 */
[----:B------:R-:W-:Y:S01]  /*bc10*/  FFMA.FTZ R48, R7, R10, R48 ;  /* 0x0000000a07307223 */ /* 0x000fe20000010030 */
[----:B------:R-:W-:-:S02]  /*bc20*/  HADD2.F32 R11, -RZ, R9.H0_H0 ;  /* 0x20000009ff0b7230 */ /* 0x000fc40000004100 */
[C---:B------:R-:W-:Y:S01]  /*bc30*/  FMUL.FTZ R7, R24.reuse, R29 ;  /* 0x0000001d18077220 */ /* 0x040fe20000410000 */
[----:B------:R-:W-:Y:S02]  /*bc40*/  HADD2.F32 R9, -RZ, R8.H0_H0 ;  /* 0x20000008ff097230 */ /* 0x000fe40000004100 */
[----:B------:R-:W-:Y:S01]  /*bc50*/  FMUL.FTZ R24, R24, R5 ;  /* 0x0000000518187220 */ /* 0x000fe20000410000 */
[----:B------:R-:W-:Y:S02]  /*bc60*/  HADD2.F32 R4, -RZ, R4.H1_H1 ;  /* 0x30000004ff047230 */ /* 0x000fe40000004100 */
[C---:B------:R-:W-:Y:S01]  /*bc70*/  FMUL.FTZ R31, R26.reuse, R11 ;  /* 0x0000000b1a1f7220 */ /* 0x040fe20000410000 */
        /* <DEDUP_REMOVED lines=16> */
.L_x_1494:
[----:B------:R-:W-:Y:S05]  /*bd80*/  BSYNC B1 ;  /* 0x0000000000017941 */ /* 0x000fea0003800000 */
.L_x_1493:
[----:B------:R-:W-:Y:S05]  /*bd90*/  @P2 BRA `(.L_x_1475) ;  /* 0x0000000400b42947 */ /* 0x000fea0003800000 */
[----:B01----:R-:W2:Y:S04]  /*bda0*/  LDL.64 R4, [R1+0x60] ;  /* 0x0000600001047983 */ /* 0x003ea80000100a00 */
[----:B------:R-:W3:Y:S01]  /*bdb0*/  LDL R0, [R1+0x84] ;  /* 0x0000840001007983 */ /* 0x000ee20000100800 */
[----:B--2---:R-:W-:-:S03]  /*bdc0*/  IMAD.MOV.U32 R6, RZ, RZ, R4 ;  /* 0x000000ffff067224 */ /* 0x004fc600078e0004 */
[----:B------:R-:W2:Y:S01]  /*bdd0*/  LDL R4, [R1+0x6c] ;  /* 0x00006c0001047983 */ /* 0x000ea20000100800 */
[----:B------:R-:W-:Y:S01]  /*bde0*/  IMAD.MOV.U32 R7, RZ, RZ, R5 ;  /* 0x000000ffff077224 */ /* 0x000fe200078e0005 */
[----:B---3--:R-:W-:-:S04]  /*bdf0*/  IADD3 R0, R6, R0, RZ ;  /* 0x0000000006007210 */ /* 0x008fc80007ffe0ff */
[----:B------:R-:W-:Y:S01]  /*be00*/  SHF.R.S32.HI R5, RZ, 0x1f, R0 ;  /* 0x0000001fff057819 */ /* 0x000fe20000011400 */
[----:B------:R-:W-:Y:S01]  /*be10*/  HADD2.F32 R31, -RZ, R46.H1_H1 ;  /* 0x3000002eff1f7230 */ /* 0x000fe20000004100 */
[--C-:B------:R-:W-:Y:S02]  /*be20*/  SHF.R.U64 R20, R32, 0x10, R33.reuse ;  /* 0x0000001020147819 */ /* 0x100fe40000001221 */
[----:B------:R-:W-:Y:S01]  /*be30*/  SHF.R.U32.HI R36, RZ, 0x10, R33 ;  /* 0x00000010ff247819 */ /* 0x000fe20000011621 */
[----:B------:R-:W-:Y:S01]  /*be40*/  HADD2.F32 R33, -RZ, R21.H1_H1 ;  /* 0x30000015ff217230 */ /* 0x000fe20000004100 */
[--C-:B------:R-:W-:Y:S02]  /*be50*/  SHF.R.U32.HI R32, RZ, 0x10, R13.reuse ;  /* 0x00000010ff207819 */ /* 0x100fe4000001160d */
[----:B------:R-:W-:Y:S02]  /*be60*/  SHF.R.U64 R24, R12, 0x10, R13 ;  /* 0x000000100c187819 */ /* 0x000fe4000000120d */
[--C-:B------:R-:W-:Y:S01]  /*be70*/  SHF.R.U64 R12, R34, 0x10, R35.reuse ;  /* 0x00000010220c7819 */ /* 0x100fe20000001223 */
[----:B------:R-:W-:Y:S01]  /*be80*/  HADD2.F32 R34, -RZ, R32.H0_H0 ;  /* 0x20000020ff227230 */ /* 0x000fe20000004100 */
[----:B------:R-:W-:-:S02]  /*be90*/  SHF.R.U32.HI R40, RZ, 0x10, R35 ;  /* 0x00000010ff287819 */ /* 0x000fc40000011623 */
[--C-:B------:R-:W-:Y:S01]  /*bea0*/  SHF.R.U64 R13, R14, 0x10, R15.reuse ;  /* 0x000000100e0d7819 */ /* 0x100fe2000000120f */
[----:B------:R-:W-:Y:S01]  /*beb0*/  HADD2.F32 R32, -RZ, R21.H0_H0 ;  /* 0x20000015ff207230 */ /* 0x000fe20000004100 */
[----:B------:R-:W-:Y:S01]  /*bec0*/  SHF.R.U32.HI R39, RZ, 0x10, R15 ;  /* 0x00000010ff277819 */ /* 0x000fe2000001160f */
[----:B------:R-:W-:Y:S02]  /*bed0*/  HADD2.F32 R46, -RZ, R46.H0_H0 ;  /* 0x2000002eff2e7230 */ /* 0x000fe40000004100 */
[----:B------:R-:W-:Y:S01]  /*bee0*/  HADD2.F32 R13, -RZ, R13.H0_H0 ;  /* 0x2000000dff0d7230 */ /* 0x000fe20000004100 */
[----:B--2---:R-:W-:Y:S02]  /*bef0*/  LEA.HI R3, R3, R4, RZ, 0x1d ;  /* 0x0000000403037211 */ /* 0x004fe400078fe8ff */
[CC--:B------:R-:W-:Y:S02]  /*bf00*/  LEA.HI R4, R5.reuse, R0.reuse, RZ, 0x5 ;  /* 0x0000000005047211 */ /* 0x0c0fe400078f28ff */
[----:B------:R-:W-:-:S02]  /*bf10*/  LEA.HI R5, R5, R0, RZ, 0x3 ;  /* 0x0000000005057211 */ /* 0x000fc400078f18ff */
[----:B------:R-:W-:Y:S02]  /*bf20*/  SHF.R.S32.HI R0, RZ, 0x1f, R3 ;  /* 0x0000001fff007819 */ /* 0x000fe40000011403 */
[----:B------:R-:W-:Y:S02]  /*bf30*/  SHF.R.S32.HI R4, RZ, 0x5, R4 ;  /* 0x00000005ff047819 */ /* 0x000fe40000011404 */
[----:B------:R-:W-:Y:S01]  /*bf40*/  LEA.HI R0, R0, R3, RZ, 0x2 ;  /* 0x0000000300007211 */ /* 0x000fe200078f10ff */
[----:B------:R-:W-:Y:S02]  /*bf50*/  IMAD.SHL.U32 R3, R3, 0x8, RZ ;  /* 0x0000000803037824 */ /* 0x000fe400078e00ff */
[----:B-----5:R-:W-:Y:S01]  /*bf60*/  IMAD R6, R4, 0x1800, R69 ;  /* 0x0000180004067824 */ /* 0x020fe200078e0245 */
[----:B------:R-:W-:Y:S02]  /*bf70*/  SHF.R.S32.HI R4, RZ, 0x2, R0 ;  /* 0x00000002ff047819 */ /* 0x000fe40000011400 */
[----:B------:R-:W-:-:S02]  /*bf80*/  LOP3.LUT R3, R70, 0x18, R3, 0xf8, !PT ;  /* 0x0000001846037812 */ /* 0x000fc400078ef803 */
[----:B------:R-:W-:Y:S01]  /*bf90*/  LOP3.LUT R5, R70, 0x18, R5, 0xf8, !PT ;  /* 0x0000001846057812 */ /* 0x000fe200078ef805 */
[----:B------:R-:W-:Y:S01]  /*bfa0*/  IMAD R8, R4, 0x1800, R69 ;  /* 0x0000180004087824 */ /* 0x000fe200078e0245 */
[-C--:B------:R-:W-:Y:S02]  /*bfb0*/  LOP3.LUT R3, R3, R68.reuse, RZ, 0x3c, !PT ;  /* 0x0000004403037212 */ /* 0x080fe400078e3cff */
[----:B------:R-:W-:-:S03]  /*bfc0*/  LOP3.LUT R5, R5, R68, RZ, 0x3c, !PT ;  /* 0x0000004405057212 */ /* 0x000fc600078e3cff */
        /* <DEDUP_REMOVED lines=10> */
[-C--:B------:R-:W-:Y:S01]  /*c070*/  FMUL.FTZ R37, R27, R31.reuse ;  /* 0x0000001f1b257220 */ /* 0x080fe20000410000 */
[----:B------:R-:W-:Y:S02]  /*c080*/  HADD2.F32 R9, -RZ, R8.H0_H0 ;  /* 0x20000008ff097230 */ /* 0x000fe40000004100 */
[----:B------:R-:W-:Y:S02]  /*c090*/  HADD2.F32 R27, -RZ, R36.H0_H0 ;  /* 0x20000024ff1b7230 */ /* 0x000fe40000004100 */
[C---:B------:R-:W-:Y:S01]  /*c0a0*/  FFMA.FTZ R35, R14.reuse, R31, -R35 ;  /* 0x0000001f0e237223 */ /* 0x040fe20000010823 */
[----:B------:R-:W-:Y:S02]  /*c0b0*/  HADD2.F32 R15, -RZ, R5.H1_H1 ;  /* 0x30000005ff0f7230 */ /* 0x000fe40000004100 */
[----:B------:R-:W-:Y:S01]  /*c0c0*/  FFMA.FTZ R37, R14, R33, R37 ;  /* 0x000000210e257223 */ /* 0x000fe20000010025 */
[----:B------:R-:W-:-:S02]  /*c0d0*/  HADD2.F32 R5, -RZ, R4.H0_H0 ;  /* 0x20000004ff057230 */ /* 0x000fc40000004100 */
[C---:B------:R-:W-:Y:S01]  /*c0e0*/  FMUL.FTZ R36, R28.reuse, R34 ;  /* 0x000000221c247220 */ /* 0x040fe20000410000 */
[-C--:B------:R-:W-:Y:S01]  /*c0f0*/  FMUL.FTZ R38, R28, R27.reuse ;  /* 0x0000001b1c267220 */ /* 0x080fe20000410000 */
[C---:B------:R-:W-:Y:S01]  /*c100*/  FMUL.FTZ R14, R9.reuse, R32 ;  /* 0x00000020090e7220 */ /* 0x040fe20000410000 */
[----:B------:R-:W-:Y:S02]  /*c110*/  HADD2.F32 R29, -RZ, R10.H0_H0 ;  /* 0x2000000aff1d7230 */ /* 0x000fe40000004100 */
[----:B------:R-:W-:Y:S01]  /*c120*/  FMUL.FTZ R9, R9, R46 ;  /* 0x0000002e09097220 */ /* 0x000fe20000410000 */
[----:B------:R-:W-:Y:S02]  /*c130*/  HADD2.F32 R28, -RZ, R45.H0_H0 ;  /* 0x2000002dff1c7230 */ /* 0x000fe40000004100 */
[C---:B------:R-:W-:Y:S01]  /*c140*/  FFMA.FTZ R36, R15.reuse, R27, -R36 ;  /* 0x0000001b0f247223 */ /* 0x040fe20000010824 */
[----:B------:R-:W-:Y:S01]  /*c150*/  FFMA.FTZ R38, R15, R34, R38 ;  /* 0x000000220f267223 */ /* 0x000fe20000010026 */
[----:B------:R-:W-:Y:S01]  /*c160*/  FFMA.FTZ R46, R5, R46, -R14 ;  /* 0x0000002e052e7223 */ /* 0x000fe2000001080e */
[----:B------:R-:W-:-:S02]  /*c170*/  HADD2.F32 R25, -RZ, R6.H0_H0 ;  /* 0x20000006ff197230 */ /* 0x000fc40000004100 */
[----:B------:R-:W-:Y:S01]  /*c180*/  FFMA.FTZ R15, R5, R32, R9 ;  /* 0x00000020050f7223 */ /* 0x000fe20000010009 */
[----:B------:R-:W-:Y:S02]  /*c190*/  HADD2.F32 R30, -RZ, R11.H0_H0 ;  /* 0x2000000bff1e7230 */ /* 0x000fe40000004100 */
[C---:B------:R-:W-:Y:S01]  /*c1a0*/  FMUL.FTZ R32, R29.reuse, R28 ;  /* 0x0000001c1d207220 */ /* 0x040fe20000410000 */
[----:B------:R-:W-:Y:S02]  /*c1b0*/  HADD2.F32 R14, -RZ, R47.H0_H0 ;  /* 0x2000002fff0e7230 */ /* 0x000fe40000004100 */
        /* <DEDUP_REMOVED lines=9> */
[----:B------:R-:W-:Y:S02]  /*c250*/  HADD2.F32 R14, -RZ, R40.H0_H0 ;  /* 0x20000028ff0e7230 */ /* 0x000fe40000004100 */
[----:B------:R-:W-:Y:S01]  /*c260*/  FFMA.FTZ R34, R25, R28, R34 ;  /* 0x0000001c19227223 */ /* 0x000fe20000010022 */
[C---:B------:R-:W-:Y:S01]  /*c270*/  FFMA.FTZ R47, R26.reuse, R47, -R5 ;  /* 0x0000002f1a2f7223 */ /* 0x040fe20000010805 */
[----:B------:R-:W-:Y:S01]  /*c280*/  FFMA.FTZ R30, R26, R45, R30 ;  /* 0x0000002d1a1e7223 */ /* 0x000fe2000001001e */
[----:B------:R-:W-:-:S02]  /*c290*/  HADD2.F32 R7, -RZ, R7.H1_H1 ;  /* 0x30000007ff077230 */ /* 0x000fc40000004100 */
[C---:B------:R-:W-:Y:S01]  /*c2a0*/  FMUL.FTZ R28, R11.reuse, R32 ;  /* 0x000000200b1c7220 */ /* 0x040fe20000410000 */
[----:B------:R-:W-:Y:S01]  /*c2b0*/  FMUL.FTZ R26, R11, R14 ;  /* 0x0000000e0b1a7220 */ /* 0x000fe20000410000 */
[----:B------:R-:W-:Y:S02]  /*c2c0*/  HADD2.F32 R8, -RZ, R8.H1_H1 ;  /* 0x30000008ff087230 */ /* 0x000fe40000004100 */
[----:B------:R-:W-:Y:S02]  /*c2d0*/  HADD2.F32 R10, -RZ, R10.H1_H1 ;  /* 0x3000000aff0a7230 */ /* 0x000fe40000004100 */
[----:B------:R-:W-:Y:S02]  /*c2e0*/  HADD2.F32 R11, -RZ, R24.H0_H0 ;  /* 0x20000018ff0b7230 */ /* 0x000fe40000004100 */
[----:B------:R-:W-:Y:S02]  /*c2f0*/  HADD2.F32 R5, -RZ, R20.H0_H0 ;  /* 0x20000014ff057230 */ /* 0x000fe40000004100 */
[----:B------:R-:W-:-:S02]  /*c300*/  HADD2.F32 R9, -RZ, R12.H0_H0 ;  /* 0x2000000cff097230 */ /* 0x000fc40000004100 */
[C---:B------:R-:W-:Y:S01]  /*c310*/  FFMA.FTZ R28, R7.reuse, R14, -R28 ;  /* 0x0000000e071c7223 */ /* 0x040fe2000001081c */
[----:B------:R-:W-:Y:S02]  /*c320*/  HADD2.F32 R4, -RZ, R4.H1_H1 ;  /* 0x30000004ff047230 */ /* 0x000fe40000004100 */
[----:B------:R-:W-:Y:S01]  /*c330*/  FFMA.FTZ R29, R7, R32, R26 ;  /* 0x00000020071d7223 */ /* 0x000fe2000001001a */
[----:B------:R-:W-:Y:S02]  /*c340*/  HADD2.F32 R6, -RZ, R6.H1_H1 ;  /* 0x30000006ff067230 */ /* 0x000fe40000004100 */
[----:B------:R-:W-:Y:S01]  /*c350*/  FMUL.FTZ R7, R8, R11 ;  /* 0x0000000b08077220 */ /* 0x000fe20000410000 */
[----:B------:R-:W-:Y:S01]  /*c360*/  FMUL.FTZ R25, R10, R13 ;  /* 0x0000000d0a197220 */ /* 0x000fe20000410000 */
[----:B------:R-:W-:Y:S01]  /*c370*/  FMUL.FTZ R8, R8, R5 ;  /* 0x0000000508087220 */ /* 0x000fe20000410000 */
[----:B------:R-:W-:Y:S01]  /*c380*/  FMUL.FTZ R12, R10, R9 ;  /* 0x000000090a0c7220 */ /* 0x000fe20000410000 */
[----:B------:R-:W-:Y:S01]  /*c390*/  FFMA.FTZ R21, R4, R5, -R7 ;  /* 0x0000000504157223 */ /* 0x000fe20000010807 */
        /* <DEDUP_REMOVED lines=11> */
[----:B------:R0:W-:Y:S04]  /*c450*/  STS.128 [R0], R4 ;  /* 0x0000000400007388 */ /* 0x0001e80000000c00 */
[----:B------:R0:W-:Y:S02]  /*c460*/  STS.128 [R3+0xc400], R8 ;  /* 0x00c4000803007388 */ /* 0x0001e40000000c00 */
.L_x_1475:
[----:B------:R-:W-:Y:S05]  /*c470*/  BSYNC B0 ;  /* 0x0000000000007941 */ /* 0x000fea0003800000 */
.L_x_1468:
[----:B------:R-:W-:Y:S01]  /*c480*/  @!PT LDS RZ, [RZ] ;  /* 0x00000000fffff984 */ /* 0x000fe20000000800 */
[----:B------:R-:W-:Y:S01]  /*c490*/  @!PT LDS RZ, [RZ] ;  /* 0x00000000fffff984 */ /* 0x000fe20000000800 */
[----:B------:R-:W-:Y:S01]  /*c4a0*/  @!PT LDS RZ, [RZ] ;  /* 0x00000000fffff984 */ /* 0x000fe20000000800 */
[----:B------:R-:W-:Y:S01]  /*c4b0*/  @!PT LDS RZ, [RZ] ;  /* 0x00000000fffff984 */ /* 0x000fe20000000800 */
[----:B------:R1:W-:Y:S06]  /*c4c0*/  MEMBAR.ALL.CTA ;  /* 0x0000000000007992 */ /* 0x0003ec0000008000 */
[----:B-1----:R-:W1:Y:S01]  /*c4d0*/  FENCE.VIEW.ASYNC.S ;  /* 0x00000000000073c6 */ /* 0x002e620000000000 */
[----:B------:R-:W-:Y:S05]  /*c4e0*/  WARPSYNC.ALL ;  /* 0x0000000000007948 */ /* 0x000fea0003800000 */
[----:B-1----:R-:W-:Y:S06]  /*c4f0*/  BAR.SYNC.DEFER_BLOCKING 0xd, 0x180 ;  /* 0x0346000000007b1d */ /* 0x002fec0000010000 */
.L_x_1466:
[----:B0--3--:R-:W-:-:S05]  /*c500*/  IMAD.U32 R0, RZ, RZ, UR39 ;  /* 0x00000027ff007e24 */ /* 0x009fca000f8e00ff */
[----:B------:R-:W-:-:S13]  /*c510*/  ISETP.NE.AND P0, PT, R0, 0x3, PT ;  /* 0x000000030000780c */ /* 0x000fda0003f05270 */
[----:B------:R-:W-:Y:S05]  /*c520*/  @!P0 BRA `(.L_x_1495) ;  /* 0x0000000000048947 */ /* 0x000fea0003800000 */
[----:B------:R-:W-:Y:S01]  /*c530*/  BPT.TRAP 0x1 ;  /* 0x000000040000795c */ /* 0x000fe20000300000 */
.L_x_1495:
[----:B------:R-:W-:Y:S01]  /*c540*/  IMAD R0, R17, 0x8, R2 ;  /* 0x0000000811007824 */ /* 0x000fe200078e0202 */
[----:B--2-4-:R-:W-:-:S04]  /*c550*/  SHF.L.U32 R5, R23, 0x1f, RZ ;  /* 0x0000001f17057819 */ /* 0x014fc800000006ff */
[----:B------:R0:W2:Y:S01]  /*c560*/  SYNCS.PHASECHK.TRANS64.TRYWAIT P1, [R0+URZ+0x2d830], R5 ;  /* 0x02d83005000075a7 */ /* 0x0000a2000802017f */
[----:B------:R-:W-:Y:S05]  /*c570*/  @!P0 BRA `(.L_x_1496) ;  /* 0x0000000000048947 */ /* 0x000fea0003800000 */
[----:B------:R-:W-:Y:S01]  /*c580*/  BPT.TRAP 0x1 ;  /* 0x000000040000795c */ /* 0x000fe20000300000 */
.L_x_1496:
[----:B-1----:R-:W-:Y:S01]  /*c590*/  VIADD R3, R2, 0x15400 ;  /* 0x0001540002037836 */ /* 0x002fe20000000000 */
[----:B------:R-:W-:Y:S01]  /*c5a0*/  LOP3.LUT R6, R44, 0x10000, RZ, 0xfc, !PT ;  /* 0x000100002c067812 */ /* 0x000fe200078efcff */
[----:B------:R-:W-:-:S03]  /*c5b0*/  IMAD.MOV.U32 R7, RZ, RZ, -0x7fffffe0 ;  /* 0x80000020ff077424 */ /* 0x000fc600078e00ff */
[----:B------:R-:W-:Y:S02]  /*c5c0*/  SHF.R.U32.HI R3, RZ, 0x4, R3 ;  /* 0x00000004ff037819 */ /* 0x000fe40000011603 */
[----:B------:R1:W-:Y:S02]  /*c5d0*/  STL.64 [R1+0x10], R6 ;  /* 0x0000100601007387 */ /* 0x0003e40000100a00 */
[----:B------:R-:W-:-:S04]  /*c5e0*/  LOP3.LUT R3, R3, 0x3fff, RZ, 0xc0, !PT ;  /* 0x00003fff03037812 */ /* 0x000fc800078ec0ff */
[----:B------:R-:W-:-:S05]  /*c5f0*/  LOP3.LUT R3, R3, 0x10000, RZ, 0xfc, !PT ;  /* 0x0001000003037812 */ /* 0x000fca00078efcff */
[----:B------:R1:W-:Y:S01]  /*c600*/  STL [R1+0x4c], R3 ;  /* 0x00004c0301007387 */ /* 0x0003e20000100800 */
[----:B--2---:R-:W-:Y:S05]  /*c610*/  @P1 BRA `(.L_x_1497) ;  /* 0x0000000000081947 */ /* 0x004fea0003800000 */
[----:B------:R-:W2:Y:S02]  /*c620*/  SYNCS.PHASECHK.TRANS64.TRYWAIT P1, [R0+URZ+0x2d830], R5 ;  /* 0x02d83005000075a7 */ /* 0x000ea4000802017f */
[----:B--2---:R-:W-:Y:S05]  /*c630*/  @!P1 BRA `(.L_x_1498) ;  /* 0x000001ac006c9947 */ /* 0x004fea0003800000 */
.L_x_1497:
[----:B-1----:R-:W3:Y:S04]  /*c640*/  LDL R3, [R1+0x4c] ;  /* 0x00004c0001037983 */ /* 0x002ee80000100800 */
[----:B------:R-:W4:Y:S01]  /*c650*/  LDL.64 R8, [R1+0x10] ;  /* 0x0000100001087983 */ /* 0x000f220000100a00 */
[----:B0-2---:R-:W-:Y:S01]  /*c660*/  IMAD.MOV.U32 R5, RZ, RZ, -0x7fffffe0 ;  /* 0x80000020ff057424 */ /* 0x005fe200078e00ff */
[----:B------:R-:W-:Y:S05]  /*c670*/  WARPSYNC.ALL ;  /* 0x0000000000007948 */ /* 0x000fea0003800000 */
[----:B------:R-:W-:Y:S01]  /*c680*/  R2UR UR7, R5 ;  /* 0x00000000050772ca */ /* 0x000fe200000e0000 */
[----:B-----5:R-:W-:Y:S01]  /*c690*/  WARPGROUP.ARRIVE ;  /* 0x00000000000079c5 */ /* 0x020fe20000000000 */
[----:B------:R-:W-:-:S02]  /*c6a0*/  IMAD.MOV.U32 R7, RZ, RZ, -0x7fffffe0 ;  /* 0x80000020ff077424 */ /* 0x000fc400078e00ff */
[----:B------:R-:W-:Y:S02]  /*c6b0*/  IMAD.MOV.U32 R21, RZ, RZ, -0x7fffffe0 ;  /* 0x80000020ff157424 */ /* 0x000fe400078e00ff */
[----:B------:R-:W-:Y:S02]  /*c6c0*/  IMAD.MOV.U32 R15, RZ, RZ, -0x7fffffe0 ;  /* 0x80000020ff0f7424 */ /* 0x000fe400078e00ff */
[----:B------:R-:W-:Y:S02]  /*c6d0*/  IMAD.MOV.U32 R13, RZ, RZ, -0x7fffffe0 ;  /* 0x80000020ff0d7424 */ /* 0x000fe400078e00ff */
[----:B------:R-:W-:Y:S02]  /*c6e0*/  IMAD.MOV.U32 R11, RZ, RZ, -0x7fffffe0 ;  /* 0x80000020ff0b7424 */ /* 0x000fe400078e00ff */
[----:B------:R-:W-:Y:S02]  /*c6f0*/  IMAD.MOV.U32 R5, RZ, RZ, -0x7fffffe0 ;  /* 0x80000020ff057424 */ /* 0x000fe400078e00ff */
[----:B---3--:R-:W-:Y:S01]  /*c700*/  IMAD R4, R17, 0x600, R3 ;  /* 0x0000060011047824 */ /* 0x008fe200078e0203 */
[----:B----4-:R-:W-:-:S03]  /*c710*/  R2UR UR4, R8 ;  /* 0x00000000080472ca */ /* 0x010fc600000e0000 */
[----:B------:R-:W-:Y:S01]  /*c720*/  VIADD R6, R4, 0x2 ;  /* 0x0000000204067836 */ /* 0x000fe20000000000 */
[----:B------:R-:W-:Y:S01]  /*c730*/  R2UR UR5, R9 ;  /* 0x00000000090572ca */ /* 0x000fe200000e0000 */
[----:B------:R-:W-:Y:S01]  /*c740*/  VIADD R20, R8, 0x2 ;  /* 0x0000000208147836 */ /* 0x000fe20000000000 */
[----:B------:R-:W-:Y:S01]  /*c750*/  R2UR UR6, R4 ;  /* 0x00000000040672ca */ /* 0x000fe200000e0000 */
[C---:B------:R-:W-:Y:S02]  /*c760*/  VIADD R14, R8.reuse, 0x300 ;  /* 0x00000300080e7836 */ /* 0x040fe40000000000 */
[C---:B------:R-:W-:Y:S01]  /*c770*/  VIADD R12, R8.reuse, 0x302 ;  /* 0x00000302080c7836 */ /* 0x040fe20000000000 */
[----:B------:R0:W-:Y:S01]  /*c780*/  STL.64 [R1+0x38], R20 ;  /* 0x0000381401007387 */ /* 0x0001e20000100a00 */
[----:B------:R-:W-:-:S03]  /*c790*/  VIADD R10, R8, 0x600 ;  /* 0x00000600080a7836 */ /* 0x000fc60000000000 */
[----:B------:R0:W-:Y:S04]  /*c7a0*/  STL.64 [R1+0x30], R14 ;  /* 0x0000300e01007387 */ /* 0x0001e80000100a00 */
[----:B------:R0:W-:Y:S01]  /*c7b0*/  STL.64 [R1+0x28], R12 ;  /* 0x0000280c01007387 */ /* 0x0001e20000100a00 */
[----:B------:R-:W-:Y:S01]  /*c7c0*/  HGMMA.64x128x16.F32 R24, gdesc[UR4], RZ, !UPT, gsb0 ;  /* 0x01e00000041879f0 */ /* 0x000fe2000c0008ff */
[----:B------:R-:W-:Y:S01]  /*c7d0*/  R2UR UR6, R6 ;  /* 0x00000000060672ca */ /* 0x000fe200000e0000 */
[----:B------:R-:W-:Y:S01]  /*c7e0*/  VIADD R6, R4, 0x200 ;  /* 0x0000020004067836 */ /* 0x000fe20000000000 */
[----:B------:R-:W-:Y:S01]  /*c7f0*/  R2UR UR7, R7 ;  /* 0x00000000070772ca */ /* 0x000fe200000e0000 */
[----:B------:R-:W-:Y:S01]  /*c800*/  IMAD.MOV.U32 R7, RZ, RZ, -0x7fffffe0 ;  /* 0x80000020ff077424 */ /* 0x000fe200078e00ff */
[----:B------:R-:W-:Y:S01]  /*c810*/  R2UR UR4, R20 ;  /* 0x00000000140472ca */ /* 0x000fe200000e0000 */
[----:B------:R0:W-:Y:S01]  /*c820*/  STL.64 [R1+0x20], R10 ;  /* 0x0000200a01007387 */ /* 0x0001e20000100a00 */
[----:B------:R-:W-:Y:S01]  /*c830*/  R2UR UR5, R21 ;  /* 0x00000000150572ca */ /* 0x000fe200000e0000 */
[----:B------:R-:W-:-:S02]  /*c840*/  WARPGROUP.DEPBAR.LE gsb0, 0x0 ;  /* 0x00008000000079c5 */ /* 0x000fc40000010000 */
[----:B------:R-:W-:-:S10]  /*c850*/  WARPGROUP.ARRIVE ;  /* 0x00000000000079c5 */ /* 0x000fd40000000000 */
[----:B------:R-:W-:Y:S01]  /*c860*/  HGMMA.64x128x16.F32 R24, gdesc[UR4], R24, gsb0 ;  /* 0x01e00000041879f0 */ /* 0x000fe20008000818 */
[----:B------:R-:W-:Y:S02]  /*c870*/  R2UR UR6, R6 ;  /* 0x00000000060672ca */ /* 0x000fe400000e0000 */
        /* <DEDUP_REMOVED lines=12> */
[----:B------:R-:W-:Y:S01]  /*c940*/  R2UR UR4, R12 ;  /* 0x000000000c0472ca */ /* 0x000fe200000e0000 */
[----:B------:R-:W-:Y:S01]  /*c950*/  VIADD R4, R4, 0x402 ;  /* 0x0000040204047836 */ /* 0x000fe20000000000 */
        /* <DEDUP_REMOVED lines=24> */
.L_x_1499:
[----:B------:R-:W2:Y:S01]  /*cae0*/  LDL R3, [R1+0x9c] ;  /* 0x00009c0001037983 */ /* 0x000ea20000100800 */
[----:B------:R-:W0:Y:S01]  /*caf0*/  LDC R142, c[0x0][0x448] ;  /* 0x00011200ff8e7b82 */ /* 0x000e220000000800 */
[----:B------:R-:W-:Y:S02]  /*cb00*/  ULDC UR4, c[0x0][0x9d8] ;  /* 0x0002760000047ab9 */ /* 0x000fe40000000800 */
[----:B------:R-:W2:Y:S01]  /*cb10*/  LDL R88, [R1+0x5c] ;  /* 0x00005c0001587983 */ /* 0x000ea20000100800 */
[----:B------:R-:W-:Y:S01]  /*cb20*/  FMUL.FTZ R9, R29, UR4 ;  /* 0x000000041d097c20 */ /* 0x000fe20008410000 */
[----:B------:R-:W-:Y:S01]  /*cb30*/  FMUL.FTZ R29, R43, UR4 ;  /* 0x000000042b1d7c20 */ /* 0x000fe20008410000 */
[----:B------:R-:W-:Y:S01]  /*cb40*/  FMUL.FTZ R43, R57, UR4 ;  /* 0x00000004392b7c20 */ /* 0x000fe20008410000 */
[----:B------:R-:W-:Y:S01]  /*cb50*/  FMUL.FTZ R57, R71, UR4 ;  /* 0x0000000447397c20 */ /* 0x000fe20008410000 */
[----:B------:R-:W-:Y:S01]  /*cb60*/  FMUL.FTZ R11, R31, UR4 ;  /* 0x000000041f0b7c20 */ /* 0x000fe20008410000 */
[----:B------:R-:W-:Y:S01]  /*cb70*/  FMUL.FTZ R12, R32, UR4 ;  /* 0x00000004200c7c20 */ /* 0x000fe20008410000 */
[----:B------:R-:W-:-:S02]  /*cb80*/  VIADD R0, R0, 0x2d840 ;  /* 0x0002d84000007836 */ /* 0x000fc40000000000 */
[----:B------:R-:W-:Y:S01]  /*cb90*/  FMUL.FTZ R31, R45, UR4 ;  /* 0x000000042d1f7c20 */ /* 0x000fe20008410000 */
[----:B------:R-:W-:Y:S02]  /*cba0*/  IMAD.U32 R71, RZ, RZ, UR38 ;  /* 0x00000026ff477e24 */ /* 0x000fe4000f8e00ff */
[----:B------:R-:W-:Y:S01]  /*cbb0*/  FMUL.FTZ R32, R46, UR4 ;  /* 0x000000042e207c20 */ /* 0x000fe20008410000 */
[----:B------:R-:W-:Y:S01]  /*cbc0*/  FMUL.FTZ R45, R59, UR4 ;  /* 0x000000043b2d7c20 */ /* 0x000fe20008410000 */
[----:B------:R-:W-:Y:S01]  /*cbd0*/  FMUL.FTZ R46, R60, UR4 ;  /* 0x000000043c2e7c20 */ /* 0x000fe20008410000 */
[----:B------:R-:W-:Y:S01]  /*cbe0*/  FMUL.FTZ R59, R73, UR4 ;  /* 0x00000004493b7c20 */ /* 0x000fe20008410000 */
[----:B------:R-:W-:Y:S01]  /*cbf0*/  FMUL.FTZ R60, R74, UR4 ;  /* 0x000000044a3c7c20 */ /* 0x000fe20008410000 */
[----:B------:R-:W-:Y:S01]  /*cc00*/  IMAD.MOV.U32 R73, RZ, RZ, -0x80 ;  /* 0xffffff80ff497424 */ /* 0x000fe200078e00ff */
[----:B------:R-:W-:Y:S01]  /*cc10*/  PRMT R0, R71, 0x654, R0 ;  /* 0x0000065447007816 */ /* 0x000fe20000000000 */
[----:B------:R-:W-:Y:S01]  /*cc20*/  ULDC.64 UR6, c[0x0][0x9e0] ;  /* 0x0002780000067ab9 */ /* 0x000fe20000000a00 */
[----:B------:R-:W-:Y:S01]  /*cc30*/  FMUL.FTZ R6, R26, UR4 ;  /* 0x000000041a067c20 */ /* 0x000fe20008410000 */
[----:B------:R-:W-:Y:S01]  /*cc40*/  FMUL.FTZ R7, R27, UR4 ;  /* 0x000000041b077c20 */ /* 0x000fe20008410000 */
[----:B------:R-:W-:Y:S01]  /*cc50*/  FMUL.FTZ R8, R28, UR4 ;  /* 0x000000041c087c20 */ /* 0x000fe20008410000 */
[----:B0-----:R-:W-:Y:S01]  /*cc60*/  ISETP.NE.AND P1, PT, R142, 0x1, PT ;  /* 0x000000018e00780c */ /* 0x001fe20003f25270 */
        /* <DEDUP_REMOVED lines=10> */
[----:B------:R-:W-:Y:S01]  /*cd10*/  UISETP.GE.AND UP0, UPT, UR7, 0x1, UPT ;  /* 0x000000010700788c */ /* 0x000fe2000bf06270 */
[----:B------:R-:W-:Y:S01]  /*cd20*/  LOP3.LUT R16, R16, 0xffffffdf, RZ, 0xc0, !PT ;  /* 0xffffffdf10107812 */ /* 0x000fe200078ec0ff */
[----:B------:R-:W0:Y:S01]  /*cd30*/  @P1 LDC R5, c[0x0][0x44c] ;  /* 0x00011300ff051b82 */ /* 0x000e220000000800 */
[----:B------:R-:W-:Y:S01]  /*cd40*/  FMUL.FTZ R33, R47, UR4 ;  /* 0x000000042f217c20 */ /* 0x000fe20008410000 */
[----:B------:R-:W-:Y:S01]  /*cd50*/  FMUL.FTZ R34, R48, UR4 ;  /* 0x0000000430227c20 */ /* 0x000fe20008410000 */
[----:B------:R-:W-:Y:S01]  /*cd60*/  FMUL.FTZ R35, R49, UR4 ;  /* 0x0000000431237c20 */ /* 0x000fe20008410000 */
[----:B------:R-:W-:Y:S01]  /*cd70*/  FMUL.FTZ R36, R50, UR4 ;  /* 0x0000000432247c20 */ /* 0x000fe20008410000 */
[----:B------:R-:W-:Y:S01]  /*cd80*/  FMUL.FTZ R37, R51, UR4 ;  /* 0x0000000433257c20 */ /* 0x000fe20008410000 */
[----:B------:R-:W-:Y:S01]  /*cd90*/  FMUL.FTZ R40, R54, UR4 ;  /* 0x0000000436287c20 */ /* 0x000fe20008410000 */
[----:B------:R-:W-:Y:S01]  /*cda0*/  FMUL.FTZ R41, R55, UR4 ;  /* 0x0000000437297c20 */ /* 0x000fe20008410000 */
[----:B------:R-:W1:Y:S01]  /*cdb0*/  @P1 LDC R4, c[0x0][0x450] ;  /* 0x00011400ff041b82 */ /* 0x000e620000000800 */
        /* <DEDUP_REMOVED lines=12> */
[----:B------:R3:W-:Y:S01]  /*ce80*/  SYNCS.ARRIVE.TRANS64.RED.A1T0 RZ, [R0+URZ], RZ ;  /* 0x000000ff00ff79a7 */ /* 0x0007e2000810043f */
        /* <DEDUP_REMOVED lines=9> */
[----:B---3--:R-:W-:Y:S01]  /*cf20*/  FMUL.FTZ R0, R86, UR4 ;  /* 0x0000000456007c20 */ /* 0x008fe20008410000 */
[----:B------:R-:W-:Y:S01]  /*cf30*/  FMUL.FTZ R71, R87, UR4 ;  /* 0x0000000457477c20 */ /* 0x000fe20008410000 */
[----:B------:R-:W-:Y:S01]  /*cf40*/  @P1 LOP3.LUT R16, R16, 0x20, RZ, 0xfc, !PT ;  /* 0x0000002010101812 */ /* 0x000fe200078efcff */
[----:B------:R-:W-:Y:S01]  /*cf50*/  ULDC UR52, c[0x0][0x9dc] ;  /* 0x0002770000347ab9 */ /* 0x000fe20000000800 */
[C-C-:B------:R-:W-:Y:S01]  /*cf60*/  IADD3 R79, -R156.reuse, 0x1, R73.reuse ;  /* 0x000000019c4f7810 */ /* 0x140fe20007ffe149 */
[----:B------:R-:W3:Y:S01]  /*cf70*/  MUFU.TANH R6, R6 ;  /* 0x0000000600067308 */ /* 0x000ee20000002400 */
[----:B------:R-:W-:Y:S01]  /*cf80*/  ULOP3.LUT UR52, URZ, UR52, URZ, 0x33, !UPT ;  /* 0x000000343f347292 */ /* 0x000fe2000f8e333f */
[----:B------:R-:W-:-:S02]  /*cf90*/  IADD3 R78, -R156, R157, R73 ;  /* 0x0000009d9c4e7210 */ /* 0x000fc40007ffe149 */
[----:B------:R-:W-:Y:S02]  /*cfa0*/  IADD3 R79, -R154, R79, R157 ;  /* 0x0000004f9a4f7210 */ /* 0x000fe40007ffe19d */
[----:B------:R-:W-:Y:S02]  /*cfb0*/  LEA R77, R97, 0xffffff80, 0x7 ;  /* 0xffffff80614d7811 */ /* 0x000fe400078e38ff */
        /* <DEDUP_REMOVED lines=27> */
[----:B------:R-:W3:Y:S01]  /*d170*/  MUFU.TANH R44, R44 ;  /* 0x0000002c002c7308 */ /* 0x000ee20000002400 */
[----:B--2---:R-:W-:-:S07]  /*d180*/  IMAD.IADD R3, R3, 0x1, R88 ;  /* 0x0000000103037824 */ /* 0x004fce00078e0258 */
[----:B------:R-:W2:Y:S01]  /*d190*/  MUFU.TANH R45, R45 ;  /* 0x0000002d002d7308 */ /* 0x000ea20000002400 */
[----:B0-----:R-:W-:-:S05]  /*d1a0*/  @P1 IMAD.HI.U32 R5, R3, R5, RZ ;  /* 0x0000000503051227 */ /* 0x001fca00078e00ff */
[----:B-1----:R-:W-:Y:S01]  /*d1b0*/  @P1 SHF.R.U32.HI R3, RZ, R4, R5 ;  /* 0x00000004ff031219 */ /* 0x002fe20000011605 */
        /* <DEDUP_REMOVED lines=11> */
[----:B------:R-:W-:Y:S01]  /*d270*/  PLOP3.LUT P1, PT, PT, PT, UP0, 0x40, 0x0 ;  /* 0x000000000000781c */ /* 0x000fe20003f2e808 */
[----:B------:R-:W1:Y:S01]  /*d280*/  MUFU.TANH R4, R4 ;  /* 0x0000000400047308 */ /* 0x000e620000002400 */
[----:B------:R-:W-:-:S02]  /*d290*/  VIADD R80, R79, UR6 ;  /* 0x000000064f507c36 */ /* 0x000fc40008000000 */
[----:B------:R-:W-:-:S05]  /*d2a0*/  VIADD R79, R79, UR52 ;  /* 0x000000344f4f7c36 */ /* 0x000fca0008000000 */
[----:B------:R-:W1:Y:S08]  /*d2b0*/  MUFU.TANH R5, R5 ;  /* 0x0000000500057308 */ /* 0x000e700000002400 */
[----:B------:R-:W1:Y:S01]  /*d2c0*/  MUFU.TANH R24, R24 ;  /* 0x0000001800187308 */ /* 0x000e620000002400 */
[----:B0-----:R-:W-:Y:S02]  /*d2d0*/  VIADDMNMX R76, R74, R80, R78, PT ;  /* 0x000000504a4c7246 */ /* 0x001fe4000380014e */
[----:B------:R-:W-:-:S05]  /*d2e0*/  IADD3 R75, R79, R74, RZ ;  /* 0x0000004a4f4b7210 */ /* 0x000fca0007ffe0ff */
        /* <DEDUP_REMOVED lines=32> */
[----:B------:R-:W-:Y:S01]  /*d4f0*/  IADD3 R74, -R154, R157, R74 ;  /* 0x0000009d9a4a7210 */ /* 0x000fe20007ffe14a */
[----:B------:R-:W-:Y:S03]  /*d500*/  BSSY B0, `(.L_x_1501) ;  /* 0x0000010000007945 */ /* 0x000fe60003800000 */
[----:B------:R-:W-:-:S13]  /*d510*/  ISETP.GT.AND P1, PT, R74, -0x1, PT ;  /* 0xffffffff4a00780c */ /* 0x000fda0003f24270 */
[----:B------:R-:W-:Y:S05]  /*d520*/  @P1 BRA `(.L_x_1502) ;  /* 0x0000000000201947 */ /* 0x000fea0003800000 */
[----:B------:R-:W-:Y:S01]  /*d530*/  UISETP.NE.AND UP1, UPT, UR7, 0x1, UPT ;  /* 0x000000010700788c */ /* 0x000fe2000bf25270 */
[----:B------:R-:W-:-:S05]  /*d540*/  LOP3.LUT R74, RZ, R74, RZ, 0x33, !PT ;  /* 0x0000004aff4a7212 */ /* 0x000fca00078e33ff */
[----:B------:R-:W-:-:S05]  /*d550*/  PLOP3.LUT P1, PT, PT, PT, UP1, 0x80, 0x0 ;  /* 0x000000000000781c */ /* 0x000fca0003f2f018 */
[----:B------:R-:W-:-:S08]  /*d560*/  @UP1 ULDC.64 UR4, c[0x0][0x9e8] ;  /* 0x00027a0000041ab9 */ /* 0x000fd00000000a00 */
[----:B------:R-:W-:-:S05]  /*d570*/  @P1 IMAD.HI.U32 R81, R74, UR4, RZ ;  /* 0x000000044a511c27 */ /* 0x000fca000f8e00ff */
[----:B------:R-:W-:-:S04]  /*d580*/  @P1 SHF.R.U32.HI R74, RZ, UR5, R81 ;  /* 0x00000005ff4a1c19 */ /* 0x000fc80008011651 */
[----:B------:R-:W-:Y:S01]  /*d590*/  LOP3.LUT R74, RZ, R74, RZ, 0x33, !PT ;  /* 0x0000004aff4a7212 */ /* 0x000fe200078e33ff */
[----:B------:R-:W-:Y:S06]  /*d5a0*/  BRA `(.L_x_1503) ;  /* 0x0000000000147947 */ /* 0x000fec0003800000 */
.L_x_1502:
[----:B------:R-:W-:-:S06]  /*d5b0*/  UISETP.NE.AND UP1, UPT, UR7, 0x1, UPT ;  /* 0x000000010700788c */ /* 0x000fcc000bf25270 */
[----:B------:R-:W-:-:S05]  /*d5c0*/  PLOP3.LUT P1, PT, PT, PT, UP1, 0x80, 0x0 ;  /* 0x000000000000781c */ /* 0x000fca0003f2f018 */
[----:B------:R-:W-:-:S08]  /*d5d0*/  @UP1 ULDC.64 UR4, c[0x0][0x9e8] ;  /* 0x00027a0000041ab9 */ /* 0x000fd00000000a00 */
[----:B------:R-:W-:-:S05]  /*d5e0*/  @P1 IMAD.HI.U32 R81, R74, UR4, RZ ;  /* 0x000000044a511c27 */ /* 0x000fca000f8e00ff */
[----:B------:R-:W-:-:S07]  /*d5f0*/  @P1 SHF.R.U32.HI R74, RZ, UR5, R81 ;  /* 0x00000005ff4a1c19 */ /* 0x000fce0008011651 */
.L_x_1503:
[----:B------:R-:W-:Y:S05]  /*d600*/  BSYNC B0 ;  /* 0x0000000000007941 */ /* 0x000fea0003800000 */
.L_x_1501:
[----:B------:R-:W-:-:S04]  /*d610*/  IMAD R74, R74, UR7, -R77 ;  /* 0x000000074a4a7c24 */ /* 0x000fc8000f8e0a4d */
[----:B------:R-:W-:-:S05]  /*d620*/  IMAD.IADD R74, R74, 0x1, -R156 ;  /* 0x000000014a4a7824 */ /* 0x000fca00078e0a9c */
[----:B------:R-:W-:Y:S02]  /*d630*/  VIMNMX R75, R75, R74, !PT ;  /* 0x0000004a4b4b7248 */ /* 0x000fe40007fe0100 */
[----:B------:R-:W-:-:S07]  /*d640*/  VIADDMNMX R76, R74, UR7, R76, PT ;  /* 0x000000074a4c7c46 */ /* 0x000fce000b80014c */
.L_x_1500:
[C---:B------:R-:W-:Y:S01]  /*d650*/  ISETP.GE.AND P2, PT, R73.reuse, 0x9, PT ;  /* 0x000000094900780c */ /* 0x040fe20003f46270 */
[----:B------:R-:W1:Y:S01]  /*d660*/  SHFL.IDX PT, R3, R3, 0x1, 0x1c1f ;  /* 0x003c1f0003037f89 */ /* 0x000e6200000e0000 */
[----:B------:R-:W-:Y:S02]  /*d670*/  ISETP.GE.AND P1, PT, R73, 0x2, PT ;  /* 0x000000024900780c */ /* 0x000fe40003f26270 */
[----:B------:R-:W-:Y:S02]  /*d680*/  LOP3.LUT R16, R16, 0xfffffffe, RZ, 0xc0, !PT ;  /* 0xfffffffe10107812 */ /* 0x000fe400078ec0ff */
[----:B------:R-:W-:Y:S02]  /*d690*/  ISETP.GT.AND P3, PT, R75, 0x1, !P1 ;  /* 0x000000014b00780c */ /* 0x000fe40004f64270 */
[----:B------:R-:W-:Y:S02]  /*d6a0*/  ISETP.GE.AND P4, PT, R73, 0xa, PT ;  /* 0x0000000a4900780c */ /* 0x000fe40003f86270 */
[----:B------:R-:W-:-:S02]  /*d6b0*/  ISETP.LT.OR P3, PT, R76, 0x2, P3 ;  /* 0x000000024c00780c */ /* 0x000fc40001f61670 */
[----:B------:R-:W-:Y:S02]  /*d6c0*/  ISETP.GE.AND P6, PT, R73, 0x1, PT ;  /* 0x000000014900780c */ /* 0x000fe40003fc6270 */
[----:B------:R-:W-:Y:S02]  /*d6d0*/  @P2 LOP3.LUT R16, R16, 0x1, RZ, 0xfc, !PT ;  /* 0x0000000110102812 */ /* 0x000fe400078efcff */
[----:B------:R-:W-:Y:S02]  /*d6e0*/  ISETP.GT.AND P2, PT, R75, 0x8, !P2 ;  /* 0x000000084b00780c */ /* 0x000fe40005744270 */
[----:B------:R-:W-:Y:S02]  /*d6f0*/  FSEL R74, R5, -INF , !P3 ;  /* 0xff800000054a7808 */ /* 0x000fe40005800000 */
[----:B------:R-:W-:Y:S02]  /*d700*/  ISETP.LT.OR P2, PT, R76, 0x9, P2 ;  /* 0x000000094c00780c */ /* 0x000fe40001741670 */
[----:B------:R-:W-:-:S02]  /*d710*/  ISETP.GE.AND P3, PT, R73, 0x11, PT ;  /* 0x000000114900780c */ /* 0x000fc40003f66270 */
[----:B------:R-:W-:Y:S01]  /*d720*/  LOP3.LUT R16, R16, 0xfffffffd, RZ, 0xc0, !PT ;  /* 0xfffffffd10107812 */ /* 0x000fe200078ec0ff */
[----:B-1----:R-:W-:Y:S01]  /*d730*/  IMAD.IADD R79, R79, 0x1, R3 ;  /* 0x000000014f4f7824 */ /* 0x002fe200078e0203 */
[----:B------:R-:W-:Y:S02]  /*d740*/  FSEL R8, R8, -INF , !P2 ;  /* 0xff80000008087808 */ /* 0x000fe40005000000 */
[----:B------:R-:W-:Y:S02]  /*d750*/  ISETP.GT.AND P2, PT, R75, 0x9, !P4 ;  /* 0x000000094b00780c */ /* 0x000fe40006744270 */
[----:B------:R-:W-:Y:S02]  /*d760*/  @P4 LOP3.LUT R16, R16, 0x2, RZ, 0xfc, !PT ;  /* 0x0000000210104812 */ /* 0x000fe400078efcff */
[----:B------:R-:W-:Y:S02]  /*d770*/  ISETP.LT.OR P2, PT, R76, 0xa, P2 ;  /* 0x0000000a4c00780c */ /* 0x000fe40001741670 */
[----:B------:R-:W-:-:S02]  /*d780*/  LOP3.LUT R16, R16, 0xfffffffb, RZ, 0xc0, !PT ;  /* 0xfffffffb10107812 */ /* 0x000fc400078ec0ff */
[----:B------:R-:W-:Y:S02]  /*d790*/  FSEL R9, R9, -INF , !P2 ;  /* 0xff80000009097808 */ /* 0x000fe40005000000 */
[----:B------:R-:W-:Y:S02]  /*d7a0*/  @P3 LOP3.LUT R16, R16, 0x4, RZ, 0xfc, !PT ;  /* 0x0000000410103812 */ /* 0x000fe400078efcff */
[----:B------:R-:W-:Y:S02]  /*d7b0*/  ISETP.GT.AND P2, PT, R75, 0x10, !P3 ;  /* 0x000000104b00780c */ /* 0x000fe40005f44270 */
[----:B------:R-:W-:Y:S02]  /*d7c0*/  ISETP.GE.AND P3, PT, R73, 0x12, PT ;  /* 0x000000124900780c */ /* 0x000fe40003f66270 */
[----:B------:R-:W-:Y:S02]  /*d7d0*/  ISETP.LT.OR P2, PT, R76, 0x11, P2 ;  /* 0x000000114c00780c */ /* 0x000fe40001741670 */
[----:B------:R-:W-:-:S02]  /*d7e0*/  LOP3.LUT R16, R16, 0xfdffffff, RZ, 0xc0, !PT ;  /* 0xfdffffff10107812 */ /* 0x000fc400078ec0ff */
[----:B------:R-:W-:Y:S02]  /*d7f0*/  FSEL R12, R12, -INF , !P2 ;  /* 0xff8000000c0c7808 */ /* 0x000fe40005000000 */
[----:B------:R-:W-:Y:S02]  /*d800*/  ISETP.GT.AND P2, PT, R75, 0x11, !P3 ;  /* 0x000000114b00780c */ /* 0x000fe40005f44270 */
[----:B------:R-:W-:Y:S02]  /*d810*/  VIADDMNMX R78, R3, R80, R78, PT ;  /* 0x00000050034e7246 */ /* 0x000fe4000380014e */
[----:B------:R-:W-:Y:S02]  /*d820*/  ISETP.LT.OR P2, PT, R76, 0x12, P2 ;  /* 0x000000124c00780c */ /* 0x000fe40001741670 */
[----:B------:R-:W-:Y:S02]  /*d830*/  @P3 LOP3.LUT R16, R16, 0x2000000, RZ, 0xfc, !PT ;  /* 0x0200000010103812 */ /* 0x000fe400078efcff */
[----:B------:R-:W-:-:S02]  /*d840*/  ISETP.GE.AND P3, PT, R73, 0x19, PT ;  /* 0x000000194900780c */ /* 0x000fc40003f66270 */
        /* <DEDUP_REMOVED lines=55> */
[----:B0-----:R-:W-:Y:S02]  /*dbc0*/  FSEL R38, R38, -INF , !P2 ;  /* 0xff80000026267808 */ /* 0x001fe40005000000 */
        /* <DEDUP_REMOVED lines=88> */
[----:B------:R-:W-:Y:S02]  /*e150*/  FSEL R70, R70, -INF , !P5 ;  /* 0xff80000046467808 */ /* 0x000fe40006800000 */
[----:B------:R-:W-:-:S04]  /*e160*/  ISETP.GT.AND P5, PT, R75, RZ, !P6 ;  /* 0x000000ff4b00720c */ /* 0x000fc800077a4270 */
        /* <DEDUP_REMOVED lines=17> */
[----:B------:R-:W-:Y:S01]  /*e280*/  @P5 IMAD.HI.U32 R5, R3, UR4, RZ ;  /* 0x0000000403055c27 */ /* 0x000fe2000f8e00ff */
[----:B------:R-:W-:-:S13]  /*e290*/  PLOP3.LUT P5, PT, PT, PT, UP1, 0x80, 0x0 ;  /* 0x000000000000781c */ /* 0x000fda0003faf018 */
[----:B------:R-:W-:-:S04]  /*e2a0*/  @P5 SHF.R.U32.HI R3, RZ, UR5, R5 ;  /* 0x00000005ff035c19 */ /* 0x000fc80008011605 */
[----:B------:R-:W-:Y:S01]  /*e2b0*/  LOP3.LUT R3, RZ, R3, RZ, 0x33, !PT ;  /* 0x00000003ff037212 */ /* 0x000fe200078e33ff */
[----:B------:R-:W-:Y:S06]  /*e2c0*/  BRA `(.L_x_1507) ;  /* 0x0000000000187947 */ /* 0x000fec0003800000 */
.L_x_1506:
[----:B------:R-:W-:-:S06]  /*e2d0*/  UISETP.NE.AND UP1, UPT, UR7, 0x1, UPT ;  /* 0x000000010700788c */ /* 0x000fcc000bf25270 */
[----:B------:R-:W-:-:S05]  /*e2e0*/  PLOP3.LUT P5, PT, PT, PT, UP1, 0x80, 0x0 ;  /* 0x000000000000781c */ /* 0x000fca0003faf018 */
[----:B------:R-:W-:-:S08]  /*e2f0*/  @UP1 ULDC.64 UR4, c[0x0][0x9e8] ;  /* 0x00027a0000041ab9 */ /* 0x000fd00000000a00 */
[----:B------:R-:W-:Y:S01]  /*e300*/  @P5 IMAD.HI.U32 R5, R3, UR4, RZ ;  /* 0x0000000403055c27 */ /* 0x000fe2000f8e00ff */
[----:B------:R-:W-:-:S13]  /*e310*/  PLOP3.LUT P5, PT, PT, PT, UP1, 0x80, 0x0 ;  /* 0x000000000000781c */ /* 0x000fda0003faf018 */
[----:B------:R-:W-:-:S07]  /*e320*/  @P5 SHF.R.U32.HI R3, RZ, UR5, R5 ;  /* 0x00000005ff035c19 */ /* 0x000fce0008011605 */
.L_x_1507:
[----:B------:R-:W-:Y:S05]  /*e330*/  BSYNC B0 ;  /* 0x0000000000007941 */ /* 0x000fea0003800000 */
.L_x_1505:
[----:B------:R-:W-:-:S04]  /*e340*/  IMAD R3, R3, UR7, -R77 ;  /* 0x0000000703037c24 */ /* 0x000fc8000f8e0a4d */
[----:B------:R-:W-:-:S05]  /*e350*/  IMAD.IADD R3, R3, 0x1, -R156 ;  /* 0x0000000103037824 */ /* 0x000fca00078e0a9c */
[----:B------:R-:W-:Y:S02]  /*e360*/  VIMNMX R79, R79, R3, !PT ;  /* 0x000000034f4f7248 */ /* 0x000fe40007fe0100 */
[----:B------:R-:W-:-:S07]  /*e370*/  VIADDMNMX R78, R3, UR7, R78, PT ;  /* 0x00000007034e7c46 */ /* 0x000fce000b80014e */
.L_x_1504:
[----:B------:R-:W-:Y:S01]  /*e380*/  ISETP.GT.AND P1, PT, R79, 0x1, !P1 ;  /* 0x000000014f00780c */ /* 0x000fe20004f24270 */
[----:B------:R-:W-:Y:S01]  /*e390*/  ULDC UR51, c[0x0][0x988] ;  /* 0x0002620000337ab9 */ /* 0x000fe20000000800 */
[----:B------:R-:W2:Y:S02]  /*e3a0*/  LDL R82, [R1] ;  /* 0x0000000001527983 */ /* 0x000ea40000100800 */
[----:B------:R-:W-:Y:S02]  /*e3b0*/  ISETP.LT.OR P1, PT, R78, 0x2, P1 ;  /* 0x000000024e00780c */ /* 0x000fe40000f21670 */
[----:B------:R-:W3:Y:S02]  /*e3c0*/  LDL R83, [R1+0x70] ;  /* 0x0000700001537983 */ /* 0x000ee40000100800 */
[----:B------:R-:W-:Y:S02]  /*e3d0*/  FSEL R7, R7, -INF , !P1 ;  /* 0xff80000007077808 */ /* 0x000fe40004800000 */
[----:B------:R-:W-:Y:S01]  /*e3e0*/  LOP3.LUT P1, RZ, R16, 0x1, RZ, 0xc0, !PT ;  /* 0x0000000110ff7812 */ /* 0x000fe2000782c0ff */
[----:B------:R-:W4:Y:S03]  /*e3f0*/  LDL R81, [R1+0x8] ;  /* 0x0000080001517983 */ /* 0x000f260000100800 */
[----:B------:R-:W-:Y:S01]  /*e400*/  ISETP.GT.AND P1, PT, R79, 0x8, !P1 ;  /* 0x000000084f00780c */ /* 0x000fe20004f24270 */
[----:B------:R-:W5:Y:S03]  /*e410*/  LDL R80, [R1+0x4] ;  /* 0x0000040001507983 */ /* 0x000f660000100800 */
[----:B------:R-:W-:-:S04]  /*e420*/  ISETP.LT.OR P1, PT, R78, 0x9, P1 ;  /* 0x000000094e00780c */ /* 0x000fc80000f21670 */
[----:B------:R-:W-:Y:S02]  /*e430*/  FSEL R10, R10, -INF , !P1 ;  /* 0xff8000000a0a7808 */ /* 0x000fe40004800000 */
[----:B------:R-:W-:-:S04]  /*e440*/  LOP3.LUT P1, RZ, R16, 0x2, RZ, 0xc0, !PT ;  /* 0x0000000210ff7812 */ /* 0x000fc8000782c0ff */
[----:B------:R-:W-:Y:S02]  /*e450*/  ISETP.GT.AND P1, PT, R79, 0x9, !P1 ;  /* 0x000000094f00780c */ /* 0x000fe40004f24270 */
[----:B------:R-:W-:Y:S02]  /*e460*/  LOP3.LUT P5, RZ, R16, 0x4, RZ, 0xc0, !PT ;  /* 0x0000000410ff7812 */ /* 0x000fe400078ac0ff */
[----:B------:R-:W-:-:S04]  /*e470*/  ISETP.LT.OR P1, PT, R78, 0xa, P1 ;  /* 0x0000000a4e00780c */ /* 0x000fc80000f21670 */
[----:B------:R-:W-:Y:S02]  /*e480*/  FSEL R11, R11, -INF , !P1 ;  /* 0xff8000000b0b7808 */ /* 0x000fe40004800000 */
        /* <DEDUP_REMOVED lines=31> */
[----:B------:R-:W-:Y:S02]  /*e680*/  LOP3.LUT P1, RZ, R16, 0x40000, RZ, 0xc0, !PT ;  /* 0x0004000010ff7812 */ /* 0x000fe4000782c0ff */
[----:B------:R-:W-:Y:S02]  /*e690*/  FMNMX.FTZ R3, R4, R74, !PT ;  /* 0x0000004a04037209 */ /* 0x000fe40007810000 */
[----:B------:R-:W-:Y:S02]  /*e6a0*/  ISETP.GT.AND P1, PT, R79, 0x30, !P1 ;  /* 0x000000304f00780c */ /* 0x000fe40004f24270 */
[----:B------:R-:W-:Y:S02]  /*e6b0*/  FMNMX.FTZ R3, R8, R3, !PT ;  /* 0x0000000308037209 */ /* 0x000fe40007810000 */
        /* <DEDUP_REMOVED lines=15> */
[----:B------:R-:W-:Y:S02]  /*e7b0*/  LOP3.LUT P5, RZ, R16, 0x8000, RZ, 0xc0, !PT ;  /* 0x0000800010ff7812 */ /* 0x000fe400078ac0ff */
[----:B------:R-:W-:Y:S02]  /*e7c0*/  FMNMX.FTZ R3, R27, R3, !PT ;  /* 0x000000031b037209 */ /* 0x000fe40007810000 */
[----:B------:R-:W-:Y:S02]  /*e7d0*/  FSEL R40, R40, -INF , !P1 ;  /* 0xff80000028287808 */ /* 0x000fe40004800000 */
[----:B------:R-:W-:-:S02]  /*e7e0*/  ISETP.GT.AND P1, PT, R79, 0x39, !P5 ;  /* 0x000000394f00780c */ /* 0x000fc40006f24270 */
[----:B------:R-:W-:Y:S02]  /*e7f0*/  FMNMX.FTZ R3, R30, R3, !PT ;  /* 0x000000031e037209 */ /* 0x000fe40007810000 */
[----:B------:R-:W-:Y:S02]  /*e800*/  ISETP.LT.OR P1, PT, R78, 0x3a, P1 ;  /* 0x0000003a4e00780c */ /* 0x000fe40000f21670 */
[----:B------:R-:W-:Y:S02]  /*e810*/  FMNMX.FTZ R3, R31, R3, !PT ;  /* 0x000000031f037209 */ /* 0x000fe40007810000 */
[----:B------:R-:W-:Y:S02]  /*e820*/  FSEL R41, R41, -INF , !P1 ;  /* 0xff80000029297808 */ /* 0x000fe40004800000 */
[----:B------:R-:W-:Y:S02]  /*e830*/  FMNMX.FTZ R3, R34, R3, !PT ;  /* 0x0000000322037209 */ /* 0x000fe40007810000 */
        /* <DEDUP_REMOVED lines=43> */
[----:B------:R-:W-:Y:S01]  /*eaf0*/  LOP3.LUT P1, RZ, R16, 0x100, RZ, 0xc0, !PT ;  /* 0x0000010010ff7812 */ /* 0x000fe2000782c0ff */
[----:B------:R-:W0:Y:S03]  /*eb00*/  SHFL.BFLY PT, R5, R3, 0x2, 0x1f ;  /* 0x0c401f0003057f89 */ /* 0x000e2600000e0000 */
[----:B------:R-:W-:-:S04]  /*eb10*/  ISETP.GT.AND P1, PT, R79, 0x58, !P1 ;  /* 0x000000584f00780c */ /* 0x000fc80004f24270 */
[----:B------:R-:W-:-:S04]  /*eb20*/  ISETP.LT.OR P1, PT, R78, 0x59, P1 ;  /* 0x000000594e00780c */ /* 0x000fc80000f21670 */
[----:B------:R-:W-:Y:S02]  /*eb30*/  FSEL R56, R56, -INF , !P1 ;  /* 0xff80000038387808 */ /* 0x000fe40004800000 */
[----:B------:R-:W-:-:S04]  /*eb40*/  LOP3.LUT P1, RZ, R16, 0x80, RZ, 0xc0, !PT ;  /* 0x0000008010ff7812 */ /* 0x000fc8000782c0ff */
[----:B------:R-:W-:-:S04]  /*eb50*/  ISETP.GT.AND P1, PT, R79, 0x59, !P1 ;  /* 0x000000594f00780c */ /* 0x000fc80004f24270 */
[----:B------:R-:W-:Y:S02]  /*eb60*/  ISETP.LT.OR P1, PT, R78, 0x5a, P1 ;  /* 0x0000005a4e00780c */ /* 0x000fe40000f21670 */
[----:B0-----:R-:W-:Y:S02]  /*eb70*/  FMNMX.FTZ R5, R3, R5, !PT ;  /* 0x0000000503057209 */ /* 0x001fe40007810000 */
[----:B------:R-:W-:Y:S02]  /*eb80*/  FSEL R57, R57, -INF , !P1 ;  /* 0xff80000039397808 */ /* 0x000fe40004800000 */
[----:B------:R-:W-:Y:S01]  /*eb90*/  LOP3.LUT P1, RZ, R16, 0x40, RZ, 0xc0, !PT ;  /* 0x0000004010ff7812 */ /* 0x000fe2000782c0ff */
[----:B------:R-:W0:Y:S03]  /*eba0*/  SHFL.BFLY PT, R3, R5, 0x1, 0x1f ;  /* 0x0c201f0005037f89 */ /* 0x000e2600000e0000 */
[----:B------:R-:W-:-:S04]  /*ebb0*/  ISETP.GT.AND P1, PT, R79, 0x60, !P1 ;  /* 0x000000604f00780c */ /* 0x000fc80004f24270 */
[----:B------:R-:W-:-:S04]  /*ebc0*/  ISETP.LT.OR P1, PT, R78, 0x61, P1 ;  /* 0x000000614e00780c */ /* 0x000fc80000f21670 */
[----:B------:R-:W-:Y:S02]  /*ebd0*/  FSEL R60, R60, -INF , !P1 ;  /* 0xff8000003c3c7808 */ /* 0x000fe40004800000 */
[----:B------:R-:W-:-:S04]  /*ebe0*/  LOP3.LUT P1, RZ, R16, 0x10, RZ, 0xc0, !PT ;  /* 0x0000001010ff7812 */ /* 0x000fc8000782c0ff */
[----:B------:R-:W-:Y:S02]  /*ebf0*/  ISETP.GT.AND P1, PT, R79, 0x61, !P1 ;  /* 0x000000614f00780c */ /* 0x000fe40004f24270 */
[----:B------:R-:W-:Y:S02]  /*ec00*/  LOP3.LUT P5, RZ, R16, 0x8, RZ, 0xc0, !PT ;  /* 0x0000000810ff7812 */ /* 0x000fe400078ac0ff */
[----:B------:R-:W-:-:S04]  /*ec10*/  ISETP.LT.OR P1, PT, R78, 0x62, P1 ;  /* 0x000000624e00780c */ /* 0x000fc80000f21670 */
[----:B------:R-:W-:Y:S02]  /*ec20*/  FSEL R61, R61, -INF , !P1 ;  /* 0xff8000003d3d7808 */ /* 0x000fe40004800000 */
[----:B------:R-:W-:Y:S02]  /*ec30*/  ISETP.GT.AND P1, PT, R79, 0x68, !P5 ;  /* 0x000000684f00780c */ /* 0x000fe40006f24270 */
[----:B0-----:R-:W-:Y:S02]  /*ec40*/  FMNMX.FTZ R5, R5, R3, !PT ;  /* 0x0000000305057209 */ /* 0x001fe40007810000 */
[----:B------:R-:W-:-:S03]  /*ec50*/  ISETP.LT.OR P1, PT, R78, 0x69, P1 ;  /* 0x000000694e00780c */ /* 0x000fc60000f21670 */
[----:B------:R-:W-:Y:S01]  /*ec60*/  FMUL.FTZ R3, R5, UR51 ;  /* 0x0000003305037c20 */ /* 0x000fe20008410000 */
[----:B------:R-:W-:Y:S02]  /*ec70*/  FSEL R65, R65, -INF , !P1 ;  /* 0xff80000041417808 */ /* 0x000fe40004800000 */
[----:B------:R-:W-:Y:S02]  /*ec80*/  FSETP.NEU.FTZ.AND P1, PT, R5, -INF , PT ;  /* 0xff8000000500780b */ /* 0x000fe40003f3d000 */
[----:B------:R-:W-:Y:S02]  /*ec90*/  ISETP.GT.AND P6, PT, R79, RZ, !P6 ;  /* 0x000000ff4f00720c */ /* 0x000fe400077c4270 */
[----:B------:R-:W-:Y:S02]  /*eca0*/  FSEL R3, R3, RZ, P1 ;  /* 0x000000ff03037208 */ /* 0x000fe40000800000 */
[----:B------:R-:W-:-:S03]  /*ecb0*/  ISETP.LT.OR P6, PT, R78, 0x1, P6 ;  /* 0x000000014e00780c */ /* 0x000fc600037c1670 */
        /* <DEDUP_REMOVED lines=32> */
[----:B------:R-:W-:-:S04]  /*eec0*/  FSEL R72, R6, -INF , !P6 ;  /* 0xff80000006487808 */ /* 0x000fc80007000000 */
[----:B------:R-:W-:-:S04]  /*eed0*/  FMNMX.FTZ R75, R72, R7, !PT ;  /* 0x00000007484b7209 */ /* 0x000fc80007810000 */
        /* <DEDUP_REMOVED lines=20> */
[----:B------:R-:W-:Y:S02]  /*f020*/  FMNMX.FTZ R6, R56, R75, !PT ;  /* 0x0000004b38067209 */ /* 0x000fe40007810000 */
[----:B------:R-:W-:Y:S02]  /*f030*/  LOP3.LUT P5, RZ, R16, 0x4000000, RZ, 0xc0, !PT ;  /* 0x0400000010ff7812 */ /* 0x000fe400078ac0ff */
[----:B------:R-:W-:Y:S02]  /*f040*/  FMNMX.FTZ R75, R57, R6, !PT ;  /* 0x00000006394b7209 */ /* 0x000fe40007810000 */
[----:B------:R-:W-:Y:S02]  /*f050*/  ISETP.GT.AND P1, PT, R79, 0x69, !P5 ;  /* 0x000000694f00780c */ /* 0x000fe40006f24270 */
[----:B------:R-:W-:Y:S02]  /*f060*/  FMNMX.FTZ R6, R60, R75, !PT ;  /* 0x0000004b3c067209 */ /* 0x000fe40007810000 */
[----:B------:R-:W-:-:S02]  /*f070*/  ISETP.LT.OR P1, PT, R78, 0x6a, P1 ;  /* 0x0000006a4e00780c */ /* 0x000fc40000f21670 */
[----:B------:R-:W-:Y:S02]  /*f080*/  ISETP.GT.AND P2, PT, R79, 0x70, !P2 ;  /* 0x000000704f00780c */ /* 0x000fe40005744270 */
[----:B------:R-:W-:Y:S02]  /*f090*/  FMNMX.FTZ R6, R61, R6, !PT ;  /* 0x000000063d067209 */ /* 0x000fe40007810000 */
[----:B------:R-:W-:Y:S02]  /*f0a0*/  FSEL R64, R64, -INF , !P1 ;  /* 0xff80000040407808 */ /* 0x000fe40004800000 */
[----:B------:R-:W-:Y:S02]  /*f0b0*/  ISETP.GT.AND P3, PT, R79, 0x71, !P3 ;  /* 0x000000714f00780c */ /* 0x000fe40005f64270 */
[----:B------:R-:W-:Y:S02]  /*f0c0*/  ISETP.LT.OR P2, PT, R78, 0x71, P2 ;  /* 0x000000714e00780c */ /* 0x000fe40001741670 */
[----:B------:R-:W-:-:S02]  /*f0d0*/  FMNMX.FTZ R6, R65, R6, !PT ;  /* 0x0000000641067209 */ /* 0x000fc40007810000 */
[----:B------:R-:W-:Y:S02]  /*f0e0*/  LOP3.LUT P5, RZ, R16, 0x8000000, RZ, 0xc0, !PT ;  /* 0x0800000010ff7812 */ /* 0x000fe400078ac0ff */
[C---:B------:R-:W-:Y:S02]  /*f0f0*/  ISETP.GT.AND P4, PT, R79.reuse, 0x78, !P4 ;  /* 0x000000784f00780c */ /* 0x040fe40006784270 */
[----:B------:R-:W-:Y:S02]  /*f100*/  ISETP.LT.OR P3, PT, R78, 0x72, P3 ;  /* 0x000000724e00780c */ /* 0x000fe40001f61670 */
[----:B------:R-:W-:Y:S02]  /*f110*/  FSEL R66, R66, -INF , !P2 ;  /* 0xff80000042427808 */ /* 0x000fe40005000000 */
[----:B------:R-:W-:Y:S02]  /*f120*/  FMNMX.FTZ R6, R64, R6, !PT ;  /* 0x0000000640067209 */ /* 0x000fe40007810000 */
[----:B------:R-:W-:-:S02]  /*f130*/  ISETP.GT.AND P1, PT, R79, 0x79, !P5 ;  /* 0x000000794f00780c */ /* 0x000fc40006f24270 */
[----:B------:R-:W-:Y:S02]  /*f140*/  ISETP.LT.OR P4, PT, R78, 0x79, P4 ;  /* 0x000000794e00780c */ /* 0x000fe40002781670 */
[----:B------:R-:W-:Y:S02]  /*f150*/  FSEL R68, R68, -INF , !P3 ;  /* 0xff80000044447808 */ /* 0x000fe40005800000 */
[----:B------:R-:W-:Y:S02]  /*f160*/  FMNMX.FTZ R6, R66, R6, !PT ;  /* 0x0000000642067209 */ /* 0x000fe40007810000 */
[----:B------:R-:W-:Y:S02]  /*f170*/  ISETP.LT.OR P1, PT, R78, 0x7a, P1 ;  /* 0x0000007a4e00780c */ /* 0x000fe40000f21670 */
[----:B------:R-:W-:Y:S02]  /*f180*/  FSEL R0, R0, -INF , !P4 ;  /* 0xff80000000007808 */ /* 0x000fe40006000000 */
[----:B------:R-:W-:-:S02]  /*f190*/  FMNMX.FTZ R6, R68, R6, !PT ;  /* 0x0000000644067209 */ /* 0x000fc40007810000 */
[----:B------:R-:W-:Y:S02]  /*f1a0*/  FSEL R71, R71, -INF , !P1 ;  /* 0xff80000047477808 */ /* 0x000fe40004800000 */
[----:B------:R-:W-:-:S04]  /*f1b0*/  FMNMX.FTZ R6, R0, R6, !PT ;  /* 0x0000000600067209 */ /* 0x000fc80007810000 */
[----:B------:R-:W-:-:S05]  /*f1c0*/  FMNMX.FTZ R6, R71, R6, !PT ;  /* 0x0000000647067209 */ /* 0x000fca0007810000 */
[----:B------:R-:W0:Y:S01]  /*f1d0*/  SHFL.BFLY PT, R75, R6, 0x2, 0x1f ;  /* 0x0c401f00064b7f89 */ /* 0x000e2200000e0000 */
[----:B------:R-:W-:Y:S08]  /*f1e0*/  MUFU.EX2 R8, R4 ;  /* 0x0000000400087308 */ /* 0x000ff00000000800 */
[----:B------:R-:W1:Y:S01]  /*f1f0*/  MUFU.EX2 R74, R74 ;  /* 0x0000004a004a7308 */ /* 0x000e620000000800 */
[----:B0-----:R-:W-:Y:S01]  /*f200*/  FMNMX.FTZ R6, R6, R75, !PT ;  /* 0x0000004b06067209 */ /* 0x001fe20007810000 */
[----:B-1----:R-:W-:Y:S01]  /*f210*/  FADD.FTZ R4, R8, R74 ;  /* 0x0000004a08047221 */ /* 0x002fe20000010000 */
[----:B------:R-:W-:-:S05]  /*f220*/  F2FP.F16.F32.PACK_AB R8, R74, R8 ;  /* 0x000000084a08723e */ /* 0x000fca00000000ff */
[----:B------:R-:W-:Y:S08]  /*f230*/  MUFU.EX2 R74, R30 ;  /* 0x0000001e004a7308 */ /* 0x000ff00000000800 */
[----:B------:R0:W-:Y:S02]  /*f240*/  MUFU.EX2 R30, R38 ;  /* 0x00000026001e7308 */ /* 0x0001e40000000800 */
[----:B0-----:R-:W0:Y:S06]  /*f250*/  SHFL.BFLY PT, R38, R6, 0x1, 0x1f ;  /* 0x0c201f0006267f89 */ /* 0x001e2c00000e0000 */
[----:B------:R-:W1:Y:S08]  /*f260*/  MUFU.EX2 R73, R73 ;  /* 0x0000004900497308 */ /* 0x000e700000000800 */
[----:B------:R-:W2:Y:S01]  /*f270*/  MUFU.EX2 R9, R9 ;  /* 0x0000000900097308 */ /* 0x000ea20000000800 */
[----:B0-----:R-:W-:-:S04]  /*f280*/  FMNMX.FTZ R6, R6, R38, !PT ;  /* 0x0000002606067209 */ /* 0x001fc80007810000 */
[C---:B------:R-:W-:Y:S01]  /*f290*/  FSETP.NEU.FTZ.AND P1, PT, R6.reuse, -INF , PT ;  /* 0xff8000000600780b */ /* 0x040fe20003f3d000 */
[----:B------:R-:W-:Y:S02]  /*f2a0*/  FMUL.FTZ R75, R6, UR51 ;  /* 0x00000033064b7c20 */ /* 0x000fe40008410000 */
[----:B------:R-:W0:Y:S03]  /*f2b0*/  MUFU.EX2 R12, R12 ;  /* 0x0000000c000c7308 */ /* 0x000e260000000800 */
[----:B------:R-:W-:-:S05]  /*f2c0*/  FSEL R75, R75, RZ, P1 ;  /* 0x000000ff4b4b7208 */ /* 0x000fca0000800000 */
[----:B------:R-:W3:Y:S01]  /*f2d0*/  MUFU.EX2 R13, R13 ;  /* 0x0000000d000d7308 */ /* 0x000ee20000000800 */
[--C-:B------:R-:W-:Y:S01]  /*f2e0*/  FFMA.FTZ R72, R72, UR51, -R75.reuse ;  /* 0x0000003348487c23 */ /* 0x100fe2000801084b */
[--C-:B------:R-:W-:Y:S01]  /*f2f0*/  FFMA.FTZ R7, R7, UR51, -R75.reuse ;  /* 0x0000003307077c23 */ /* 0x100fe2000801084b */
[----:B-1----:R-:W-:Y:S01]  /*f300*/  FADD.FTZ R4, R73, R4 ;  /* 0x0000000449047221 */ /* 0x002fe20000010000 */
[----:B------:R-:W-:-:S04]  /*f310*/  FFMA.FTZ R10, R10, UR51, -R75 ;  /* 0x000000330a0a7c23 */ /* 0x000fc8000801084b */
[----:B------:R-:W1:Y:S01]  /*f320*/  MUFU.EX2 R20, R20 ;  /* 0x0000001400147308 */ /* 0x000e620000000800 */
[----:B------:R-:W-:Y:S01]  /*f330*/  FFMA.FTZ R11, R11, UR51, -R75 ;  /* 0x000000330b0b7c23 */ /* 0x000fe2000801084b */
[----:B--2---:R-:W-:-:S06]  /*f340*/  FADD.FTZ R4, R9, R4 ;  /* 0x0000000409047221 */ /* 0x004fcc0000010000 */
[----:B------:R-:W-:Y:S01]  /*f350*/  MUFU.EX2 R72, R72 ;  /* 0x0000004800487308 */ /* 0x000fe20000000800 */
[----:B0-----:R-:W-:-:S07]  /*f360*/  FADD.FTZ R4, R12, R4 ;  /* 0x000000040c047221 */ /* 0x001fce0000010000 */
[----:B------:R-:W0:Y:S01]  /*f370*/  MUFU.EX2 R7, R7 ;  /* 0x0000000700077308 */ /* 0x000e220000000800 */
[----:B------:R-:W-:-:S07]  /*f380*/  FFMA.FTZ R14, R14, UR51, -R75 ;  /* 0x000000330e0e7c23 */ /* 0x000fce000801084b */
[----:B------:R-:W2:Y:S01]  /*f390*/  MUFU.EX2 R21, R21 ;  /* 0x0000001500157308 */ /* 0x000ea20000000800 */
[----:B------:R-:W-:-:S07]  /*f3a0*/  FFMA.FTZ R15, R15, UR51, -R75 ;  /* 0x000000330f0f7c23 */ /* 0x000fce000801084b */
[----:B------:R4:W5:Y:S01]  /*f3b0*/  MUFU.EX2 R38, R10 ;  /* 0x0000000a00267308 */ /* 0x0009620000000800 */
[--C-:B------:R-:W-:Y:S01]  /*f3c0*/  FFMA.FTZ R24, R24, UR51, -R75.reuse ;  /* 0x0000003318187c23 */ /* 0x100fe2000801084b */
[--C-:B------:R-:W-:Y:S01]  /*f3d0*/  FFMA.FTZ R25, R25, UR51, -R75.reuse ;  /* 0x0000003319197c23 */ /* 0x100fe2000801084b */
[----:B------:R-:W-:-:S05]  /*f3e0*/  FFMA.FTZ R28, R28, UR51, -R75 ;  /* 0x000000331c1c7c23 */ /* 0x000fca000801084b */
[----:B------:R-:W5:Y:S01]  /*f3f0*/  MUFU.EX2 R26, R26 ;  /* 0x0000001a001a7308 */ /* 0x000f620000000800 */
[----:B----4-:R-:W-:Y:S01]  /*f400*/  F2FP.F16.F32.PACK_AB R10, R9, R73 ;  /* 0x00000049090a723e */ /* 0x010fe200000000ff */
[--C-:B------:R-:W-:Y:S01]  /*f410*/  FFMA.FTZ R29, R29, UR51, -R75.reuse ;  /* 0x000000331d1d7c23 */ /* 0x100fe2000801084b */
[--C-:B------:R-:W-:Y:S01]  /*f420*/  FFMA.FTZ R32, R32, UR51, -R75.reuse ;  /* 0x0000003320207c23 */ /* 0x100fe2000801084b */
[--C-:B------:R-:W-:Y:S01]  /*f430*/  FFMA.FTZ R33, R33, UR51, -R75.reuse ;  /* 0x0000003321217c23 */ /* 0x100fe2000801084b */
[----:B------:R-:W-:-:S03]  /*f440*/  FFMA.FTZ R36, R36, UR51, -R75 ;  /* 0x0000003324247c23 */ /* 0x000fc6000801084b */
[----:B------:R-:W4:Y:S01]  /*f450*/  MUFU.EX2 R11, R11 ;  /* 0x0000000b000b7308 */ /* 0x000f220000000800 */
[--C-:B------:R-:W-:Y:S01]  /*f460*/  FFMA.FTZ R37, R37, UR51, -R75.reuse ;  /* 0x0000003325257c23 */ /* 0x100fe2000801084b */
[--C-:B------:R-:W-:Y:S01]  /*f470*/  FFMA.FTZ R40, R40, UR51, -R75.reuse ;  /* 0x0000003328287c23 */ /* 0x100fe2000801084b */
[--C-:B------:R-:W-:Y:S01]  /*f480*/  FFMA.FTZ R41, R41, UR51, -R75.reuse ;  /* 0x0000003329297c23 */ /* 0x100fe2000801084b */
[--C-:B------:R-:W-:Y:S01]  /*f490*/  FFMA.FTZ R44, R44, UR51, -R75.reuse ;  /* 0x000000332c2c7c23 */ /* 0x100fe2000801084b */
[--C-:B------:R-:W-:Y:S01]  /*f4a0*/  FFMA.FTZ R45, R45, UR51, -R75.reuse ;  /* 0x000000332d2d7c23 */ /* 0x100fe2000801084b */
[--C-:B------:R-:W-:Y:S01]  /*f4b0*/  FFMA.FTZ R48, R48, UR51, -R75.reuse ;  /* 0x0000003330307c23 */ /* 0x100fe2000801084b */
[--C-:B------:R-:W-:Y:S01]  /*f4c0*/  FFMA.FTZ R49, R49, UR51, -R75.reuse ;  /* 0x0000003331317c23 */ /* 0x100fe2000801084b */
        /* <DEDUP_REMOVED lines=13> */
[C---:B---3--:R-:W-:Y:S01]  /*f5a0*/  FADD.FTZ R9, R13.reuse, R4 ;  /* 0x000000040d097221 */ /* 0x048fe20000010000 */
[----:B------:R3:W4:Y:S01]  /*f5b0*/  MUFU.EX2 R75, R14 ;  /* 0x0000000e004b7308 */ /* 0x0007220000000800 */
[----:B------:R-:W-:-:S02]  /*f5c0*/  F2FP.F16.F32.PACK_AB R12, R13, R12 ;  /* 0x0000000c0d0c723e */ /* 0x000fc400000000ff */
[----:B-1----:R-:W-:Y:S01]  /*f5d0*/  FADD.FTZ R4, R20, R9 ;  /* 0x0000000914047221 */ /* 0x002fe20000010000 */
[----:B0-----:R-:W-:-:S04]  /*f5e0*/  FADD.FTZ R13, R72, R7 ;  /* 0x00000007480d7221 */ /* 0x001fc80000010000 */
[----:B------:R-:W0:Y:S01]  /*f5f0*/  MUFU.EX2 R15, R15 ;  /* 0x0000000f000f7308 */ /* 0x000e220000000800 */
[C---:B--2---:R-:W-:Y:S01]  /*f600*/  FADD.FTZ R9, R21.reuse, R4 ;  /* 0x0000000415097221 */ /* 0x044fe20000010000 */
[----:B---3--:R-:W-:Y:S01]  /*f610*/  F2FP.F16.F32.PACK_AB R14, R21, R20 ;  /* 0x00000014150e723e */ /* 0x008fe200000000ff */
[----:B-----5:R-:W-:Y:S02]  /*f620*/  FADD.FTZ R20, R38, R13 ;  /* 0x0000000d26147221 */ /* 0x020fe40000010000 */
[----:B------:R-:W-:-:S03]  /*f630*/  FADD.FTZ R4, R26, R9 ;  /* 0x000000091a047221 */ /* 0x000fc60000010000 */
[----:B------:R-:W1:Y:S01]  /*f640*/  MUFU.EX2 R76, R24 ;  /* 0x00000018004c7308 */ /* 0x000e620000000800 */
[----:B----4-:R-:W-:Y:S01]  /*f650*/  FADD.FTZ R20, R11, R20 ;  /* 0x000000140b147221 */ /* 0x010fe20000010000 */
[----:B------:R-:W-:-:S06]  /*f660*/  FADD.FTZ R9, R27, R4 ;  /* 0x000000041b097221 */ /* 0x000fcc0000010000 */
[----:B------:R-:W2:Y:S01]  /*f670*/  MUFU.EX2 R25, R25 ;  /* 0x0000001900197308 */ /* 0x000ea20000000800 */
[----:B------:R-:W-:Y:S01]  /*f680*/  FADD.FTZ R20, R75, R20 ;  /* 0x000000144b147221 */ /* 0x000fe20000010000 */
[----:B------:R-:W-:Y:S01]  /*f690*/  FADD.FTZ R4, R74, R9 ;  /* 0x000000094a047221 */ /* 0x000fe20000010000 */
[----:B------:R-:W-:-:S05]  /*f6a0*/  F2FP.F16.F32.PACK_AB R9, R7, R72 ;  /* 0x000000480709723e */ /* 0x000fca00000000ff */
[----:B------:R-:W3:Y:S01]  /*f6b0*/  MUFU.EX2 R31, R31 ;  /* 0x0000001f001f7308 */ /* 0x000ee20000000800 */
[----:B0-----:R-:W-:-:S07]  /*f6c0*/  FADD.FTZ R7, R15, R20 ;  /* 0x000000140f077221 */ /* 0x001fce0000010000 */
[----:B------:R-:W0:Y:S01]  /*f6d0*/  MUFU.EX2 R28, R28 ;  /* 0x0000001c001c7308 */ /* 0x000e220000000800 */
[----:B-1----:R-:W-:-:S07]  /*f6e0*/  FADD.FTZ R20, R76, R7 ;  /* 0x000000074c147221 */ /* 0x002fce0000010000 */
[----:B------:R-:W1:Y:S08]  /*f6f0*/  MUFU.EX2 R34, R34 ;  /* 0x0000002200227308 */ /* 0x000e700000000800 */
[----:B------:R-:W4:Y:S01]  /*f700*/  MUFU.EX2 R77, R29 ;  /* 0x0000001d004d7308 */ /* 0x000f220000000800 */
[----:B--2---:R-:W-:-:S07]  /*f710*/  FADD.FTZ R7, R25, R20 ;  /* 0x0000001419077221 */ /* 0x004fce0000010000 */
[----:B------:R-:W2:Y:S08]  /*f720*/  MUFU.EX2 R35, R35 ;  /* 0x0000002300237308 */ /* 0x000eb00000000800 */
[----:B------:R-:W5:Y:S08]  /*f730*/  MUFU.EX2 R32, R32 ;  /* 0x0000002000207308 */ /* 0x000f700000000800 */
[----:B------:R-:W5:Y:S01]  /*f740*/  MUFU.EX2 R33, R33 ;  /* 0x0000002100217308 */ /* 0x000f620000000800 */
[----:B---3--:R-:W-:Y:S01]  /*f750*/  FADD.FTZ R4, R31, R4 ;  /* 0x000000041f047221 */ /* 0x008fe20000010000 */
[----:B0-----:R-:W-:-:S03]  /*f760*/  FADD.FTZ R20, R28, R7 ;  /* 0x000000071c147221 */ /* 0x001fc60000010000 */
[----:B-1----:R-:W-:Y:S01]  /*f770*/  FADD.FTZ R4, R34, R4 ;  /* 0x0000000422047221 */ /* 0x002fe20000010000 */
[----:B----4-:R-:W-:Y:S01]  /*f780*/  FADD.FTZ R7, R77, R20 ;  /* 0x000000144d077221 */ /* 0x010fe20000010000 */
[----:B------:R-:W-:Y:S02]  /*f790*/  F2FP.F16.F32.PACK_AB R24, R27, R26 ;  /* 0x0000001a1b18723e */ /* 0x000fe400000000ff */
[----:B--2---:R-:W-:Y:S01]  /*f7a0*/  FADD.FTZ R21, R35, R4 ;  /* 0x0000000423157221 */ /* 0x004fe20000010000 */
[----:B-----5:R-:W-:Y:S01]  /*f7b0*/  FADD.FTZ R4, R32, R7 ;  /* 0x0000000720047221 */ /* 0x020fe20000010000 */
[C---:B------:R-:W-:Y:S02]  /*f7c0*/  F2FP.F16.F32.PACK_AB R27, R33.reuse, R32 ;  /* 0x00000020211b723e */ /* 0x040fe400000000ff */
[----:B------:R-:W2:Y:S01]  /*f7d0*/  LDL R32, [R1+0x74] ;  /* 0x0000740001207983 */ /* 0x000ea20000100800 */
[----:B------:R-:W0:Y:S08]  /*f7e0*/  MUFU.EX2 R39, R39 ;  /* 0x0000002700277308 */ /* 0x000e300000000800 */
[----:B------:R-:W1:Y:S08]  /*f7f0*/  MUFU.EX2 R29, R36 ;  /* 0x00000024001d7308 */ /* 0x000e700000000800 */
[----:B------:R-:W3:Y:S08]  /*f800*/  MUFU.EX2 R42, R42 ;  /* 0x0000002a002a7308 */ /* 0x000ef00000000800 */
[----:B------:R-:W4:Y:S01]  /*f810*/  MUFU.EX2 R37, R37 ;  /* 0x0000002500257308 */ /* 0x000f220000000800 */
[----:B------:R-:W-:Y:S01]  /*f820*/  FADD.FTZ R20, R30, R21 ;  /* 0x000000151e147221 */ /* 0x000fe20000010000 */
[----:B------:R-:W-:-:S06]  /*f830*/  FADD.FTZ R4, R33, R4 ;  /* 0x0000000421047221 */ /* 0x000fcc0000010000 */
[----:B------:R-:W5:Y:S08]  /*f840*/  MUFU.EX2 R43, R43 ;  /* 0x0000002b002b7308 */ /* 0x000f700000000800 */
[----:B------:R-:W5:Y:S01]  /*f850*/  MUFU.EX2 R40, R40 ;  /* 0x0000002800287308 */ /* 0x000f620000000800 */
[----:B0-----:R-:W-:Y:S01]  /*f860*/  FADD.FTZ R7, R39, R20 ;  /* 0x0000001427077221 */ /* 0x001fe20000010000 */
[----:B-1----:R-:W-:-:S06]  /*f870*/  FADD.FTZ R4, R29, R4 ;  /* 0x000000041d047221 */ /* 0x002fcc0000010000 */
[----:B------:R-:W0:Y:S08]  /*f880*/  MUFU.EX2 R46, R46 ;  /* 0x0000002e002e7308 */ /* 0x000e300000000800 */
[----:B------:R-:W1:Y:S01]  /*f890*/  MUFU.EX2 R41, R41 ;  /* 0x0000002900297308 */ /* 0x000e620000000800 */
[----:B---3--:R-:W-:Y:S01]  /*f8a0*/  FADD.FTZ R20, R42, R7 ;  /* 0x000000072a147221 */ /* 0x008fe20000010000 */
[----:B----4-:R-:W-:-:S06]  /*f8b0*/  FADD.FTZ R7, R37, R4 ;  /* 0x0000000425077221 */ /* 0x010fcc0000010000 */
[----:B------:R-:W-:Y:S08]  /*f8c0*/  MUFU.EX2 R47, R47 ;  /* 0x0000002f002f7308 */ /* 0x000ff00000000800 */
[----:B------:R-:W3:Y:S01]  /*f8d0*/  MUFU.EX2 R44, R44 ;  /* 0x0000002c002c7308 */ /* 0x000ee20000000800 */
[----:B-----5:R-:W-:Y:S01]  /*f8e0*/  FADD.FTZ R21, R43, R20 ;  /* 0x000000142b157221 */ /* 0x020fe20000010000 */
[----:B------:R-:W-:-:S06]  /*f8f0*/  FADD.FTZ R4, R40, R7 ;  /* 0x0000000728047221 */ /* 0x000fcc0000010000 */
[----:B------:R-:W-:Y:S01]  /*f900*/  MUFU.EX2 R50, R50 ;  /* 0x0000003200327308 */ /* 0x000fe20000000800 */
[----:B------:R-:W-:-:S07]  /*f910*/  F2FP.F16.F32.PACK_AB R11, R11, R38 ;  /* 0x000000260b0b723e */ /* 0x000fce00000000ff */
[----:B------:R-:W4:Y:S01]  /*f920*/  MUFU.EX2 R45, R45 ;  /* 0x0000002d002d7308 */ /* 0x000f220000000800 */
[----:B0-----:R-:W-:Y:S01]  /*f930*/  FADD.FTZ R20, R46, R21 ;  /* 0x000000152e147221 */ /* 0x001fe20000010000 */
[----:B-1----:R-:W-:-:S06]  /*f940*/  FADD.FTZ R7, R41, R4 ;  /* 0x0000000429077221 */ /* 0x002fcc0000010000 */
[----:B------:R-:W0:Y:S01]  /*f950*/  MUFU.EX2 R51, R51 ;  /* 0x0000003300337308 */ /* 0x000e220000000800 */
[----:B------:R-:W-:-:S07]  /*f960*/  F2FP.F16.F32.PACK_AB R13, R15, R75 ;  /* 0x0000004b0f0d723e */ /* 0x000fce00000000ff */
[----:B------:R-:W1:Y:S01]  /*f970*/  MUFU.EX2 R48, R48 ;  /* 0x0000003000307308 */ /* 0x000e620000000800 */
[----:B------:R-:W-:Y:S01]  /*f980*/  F2FP.F16.F32.PACK_AB R15, R25, R76 ;  /* 0x0000004c190f723e */ /* 0x000fe200000000ff */
[----:B------:R5:W-:Y:S01]  /*f990*/  STSM.16.M88.4 [R82+0x21800], R8 ;  /* 0x0218000852007844 */ /* 0x000be20000000200 */
[----:B---3--:R-:W-:-:S05]  /*f9a0*/  FADD.FTZ R4, R44, R7 ;  /* 0x000000072c047221 */ /* 0x008fca0000010000 */
[----:B------:R-:W3:Y:S08]  /*f9b0*/  MUFU.EX2 R54, R54 ;  /* 0x0000003600367308 */ /* 0x000ef00000000800 */
[----:B------:R-:W3:Y:S01]  /*f9c0*/  MUFU.EX2 R49, R49 ;  /* 0x0000003100317308 */ /* 0x000ee20000000800 */
[----:B-----5:R-:W-:Y:S01]  /*f9d0*/  FADD.FTZ R9, R47, R20 ;  /* 0x000000142f097221 */ /* 0x020fe20000010000 */
[----:B------:R5:W-:Y:S06]  /*f9e0*/  STSM.16.M88.4 [R83], R12 ;  /* 0x0000000c53007844 */ /* 0x000bec0000000200 */
[----:B------:R-:W3:Y:S01]  /*f9f0*/  MUFU.EX2 R55, R55 ;  /* 0x0000003700377308 */ /* 0x000ee20000000800 */
[----:B----4-:R-:W-:-:S07]  /*fa00*/  FADD.FTZ R7, R45, R4 ;  /* 0x000000042d077221 */ /* 0x010fce0000010000 */
[----:B------:R-:W4:Y:S01]  /*fa10*/  MUFU.EX2 R52, R52 ;  /* 0x0000003400347308 */ /* 0x000f220000000800 */
[----:B-----5:R-:W-:-:S07]  /*fa20*/  FADD.FTZ R12, R50, R9 ;  /* 0x00000009320c7221 */ /* 0x020fce0000010000 */
[----:B------:R-:W5:Y:S01]  /*fa30*/  MUFU.EX2 R58, R58 ;  /* 0x0000003a003a7308 */ /* 0x000f620000000800 */
[----:B0-----:R-:W-:Y:S01]  /*fa40*/  FADD.FTZ R9, R51, R12 ;  /* 0x0000000c33097221 */ /* 0x001fe20000010000 */
[----:B-1----:R-:W-:-:S06]  /*fa50*/  FADD.FTZ R4, R48, R7 ;  /* 0x0000000730047221 */ /* 0x002fcc0000010000 */
[----:B------:R-:W0:Y:S01]  /*fa60*/  MUFU.EX2 R53, R53 ;  /* 0x0000003500357308 */ /* 0x000e220000000800 */
[----:B---3--:R-:W-:Y:S01]  /*fa70*/  FADD.FTZ R12, R54, R9 ;  /* 0x00000009360c7221 */ /* 0x008fe20000010000 */
[----:B------:R-:W-:-:S06]  /*fa80*/  FADD.FTZ R13, R49, R4 ;  /* 0x00000004310d7221 */ /* 0x000fcc0000010000 */
[----:B------:R-:W1:Y:S08]  /*fa90*/  MUFU.EX2 R59, R59 ;  /* 0x0000003b003b7308 */ /* 0x000e700000000800 */
[----:B------:R-:W3:Y:S01]  /*faa0*/  MUFU.EX2 R56, R56 ;  /* 0x0000003800387308 */ /* 0x000ee20000000800 */
[----:B------:R-:W-:Y:S01]  /*fab0*/  FADD.FTZ R15, R55, R12 ;  /* 0x0000000c370f7221 */ /* 0x000fe20000010000 */
[----:B----4-:R-:W-:Y:S01]  /*fac0*/  FADD.FTZ R4, R52, R13 ;  /* 0x0000000d34047221 */ /* 0x010fe20000010000 */
[----:B------:R-:W-:-:S05]  /*fad0*/  ISETP.NE.AND P5, PT, R142, 0x1, PT ;  /* 0x000000018e00780c */ /* 0x000fca0003fa5270 */
[----:B------:R-:W4:Y:S08]  /*fae0*/  MUFU.EX2 R62, R62 ;  /* 0x0000003e003e7308 */ /* 0x000f300000000800 */
[----:B------:R-:W4:Y:S01]  /*faf0*/  MUFU.EX2 R57, R57 ;  /* 0x0000003900397308 */ /* 0x000f220000000800 */
[----:B-----5:R-:W-:Y:S01]  /*fb00*/  FADD.FTZ R12, R58, R15 ;  /* 0x0000000f3a0c7221 */ /* 0x020fe20000010000 */
[----:B0-----:R-:W-:-:S06]  /*fb10*/  FADD.FTZ R13, R53, R4 ;  /* 0x00000004350d7221 */ /* 0x001fcc0000010000 */
[----:B------:R-:W0:Y:S01]  /*fb20*/  MUFU.EX2 R63, R63 ;  /* 0x0000003f003f7308 */ /* 0x000e220000000800 */
[----:B------:R-:W-:-:S07]  /*fb30*/  F2FP.F16.F32.PACK_AB R26, R31, R74 ;  /* 0x0000004a1f1a723e */ /* 0x000fce00000000ff */
[----:B------:R-:W5:Y:S01]  /*fb40*/  MUFU.EX2 R60, R60 ;  /* 0x0000003c003c7308 */ /* 0x000f620000000800 */
[----:B------:R-:W-:-:S07]  /*fb50*/  F2FP.F16.F32.PACK_AB R25, R77, R28 ;  /* 0x0000001c4d19723e */ /* 0x000fce00000000ff */
[----:B------:R-:W5:Y:S01]  /*fb60*/  MUFU.EX2 R61, R61 ;  /* 0x0000003d003d7308 */ /* 0x000f620000000800 */
[----:B------:R-:W-:-:S07]  /*fb70*/  F2FP.F16.F32.PACK_AB R28, R35, R34 ;  /* 0x00000022231c723e */ /* 0x000fce00000000ff */
[----:B------:R-:W-:Y:S01]  /*fb80*/  MUFU.EX2 R65, R65 ;  /* 0x0000004100417308 */ /* 0x000fe20000000800 */
[----:B------:R-:W-:-:S07]  /*fb90*/  F2FP.F16.F32.PACK_AB R30, R39, R30 ;  /* 0x0000001e271e723e */ /* 0x000fce00000000ff */
[----:B------:R-:W5:Y:S01]  /*fba0*/  MUFU.EX2 R64, R64 ;  /* 0x0000004000407308 */ /* 0x000f620000000800 */
[----:B------:R-:W-:-:S07]  /*fbb0*/  F2FP.F16.F32.PACK_AB R29, R37, R29 ;  /* 0x0000001d251d723e */ /* 0x000fce00000000ff */
[----:B------:R-:W-:Y:S01]  /*fbc0*/  MUFU.EX2 R67, R67 ;  /* 0x0000004300437308 */ /* 0x000fe20000000800 */
[----:B------:R-:W-:-:S07]  /*fbd0*/  F2FP.F16.F32.PACK_AB R31, R41, R40 ;  /* 0x00000028291f723e */ /* 0x000fce00000000ff */
[----:B------:R-:W5:Y:S01]  /*fbe0*/  MUFU.EX2 R69, R69 ;  /* 0x0000004500457308 */ /* 0x000f620000000800 */
[----:B-1----:R-:W-:-:S07]  /*fbf0*/  FADD.FTZ R15, R59, R12 ;  /* 0x0000000c3b0f7221 */ /* 0x002fce0000010000 */
[----:B------:R-:W-:Y:S01]  /*fc00*/  MUFU.EX2 R70, R70 ;  /* 0x0000004600467308 */ /* 0x000fe20000000800 */
[----:B---3--:R-:W-:-:S07]  /*fc10*/  FADD.FTZ R4, R56, R13 ;  /* 0x0000000d38047221 */ /* 0x008fce0000010000 */
[----:B------:R-:W1:Y:S08]  /*fc20*/  MUFU.EX2 R3, R3 ;  /* 0x0000000300037308 */ /* 0x000e700000000800 */
[----:B------:R-:W-:Y:S08]  /*fc30*/  MUFU.EX2 R66, R66 ;  /* 0x0000004200427308 */ /* 0x000ff00000000800 */
[----:B------:R-:W3:Y:S08]  /*fc40*/  MUFU.EX2 R7, R68 ;  /* 0x0000004400077308 */ /* 0x000ef00000000800 */
[----:B------:R-:W-:Y:S08]  /*fc50*/  MUFU.EX2 R0, R0 ;  /* 0x0000000000007308 */ /* 0x000ff00000000800 */
[----:B------:R-:W2:Y:S01]  /*fc60*/  MUFU.EX2 R71, R71 ;  /* 0x0000004700477308 */ /* 0x000ea20000000800 */
[----:B------:R-:W-:Y:S01]  /*fc70*/  F2FP.F16.F32.PACK_AB R8, R43, R42 ;  /* 0x0000002a2b08723e */ /* 0x000fe200000000ff */
[----:B------:R-:W-:Y:S01]  /*fc80*/  STSM.16.M88.4 [R81], R24 ;  /* 0x0000001851007844 */ /* 0x000fe20000000200 */
[----:B------:R-:W-:-:S02]  /*fc90*/  F2FP.F16.F32.PACK_AB R10, R47, R46 ;  /* 0x0000002e2f0a723e */ /* 0x000fc400000000ff */
[----:B------:R-:W-:Y:S02]  /*fca0*/  F2FP.F16.F32.PACK_AB R9, R45, R44 ;  /* 0x0000002c2d09723e */ /* 0x000fe400000000ff */
[----:B------:R-:W-:Y:S01]  /*fcb0*/  F2FP.F16.F32.PACK_AB R11, R49, R48 ;  /* 0x00000030310b723e */ /* 0x000fe200000000ff */
[----:B------:R1:W-:Y:S01]  /*fcc0*/  STSM.16.M88.4 [R80], R28 ;  /* 0x0000001c50007844 */ /* 0x0003e20000000200 */
[----:B----4-:R-:W-:Y:S01]  /*fcd0*/  FADD.FTZ R14, R62, R15 ;  /* 0x0000000f3e0e7221 */ /* 0x010fe20000010000 */
[----:B------:R-:W-:Y:S02]  /*fce0*/  FADD.FTZ R13, R57, R4 ;  /* 0x00000004390d7221 */ /* 0x000fe40000010000 */
[----:B------:R4:W-:Y:S01]  /*fcf0*/  STSM.16.M88.4 [R82+0x27800], R8 ;  /* 0x0278000852007844 */ /* 0x0009e20000000200 */
[----:B0-----:R-:W-:Y:S01]  /*fd00*/  FADD.FTZ R20, R63, R14 ;  /* 0x0000000e3f147221 */ /* 0x001fe20000010000 */
[----:B-----5:R-:W-:Y:S01]  /*fd10*/  FADD.FTZ R4, R60, R13 ;  /* 0x0000000d3c047221 */ /* 0x020fe20000010000 */
[----:B------:R-:W-:-:S02]  /*fd20*/  F2FP.F16.F32.PACK_AB R12, R59, R58 ;  /* 0x0000003a3b0c723e */ /* 0x000fc400000000ff */
[----:B------:R-:W-:Y:S02]  /*fd30*/  F2FP.F16.F32.PACK_AB R14, R63, R62 ;  /* 0x0000003e3f0e723e */ /* 0x000fe400000000ff */
[----:B------:R-:W-:Y:S01]  /*fd40*/  F2FP.F16.F32.PACK_AB R13, R61, R60 ;  /* 0x0000003c3d0d723e */ /* 0x000fe200000000ff */
[----:B-1----:R-:W0:Y:S01]  /*fd50*/  @P5 LDC R28, c[0x0][0x44c] ;  /* 0x00011300ff1c5b82 */ /* 0x002e220000000800 */
[----:B------:R-:W-:Y:S02]  /*fd60*/  F2FP.F16.F32.PACK_AB R15, R64, R65 ;  /* 0x00000041400f723e */ /* 0x000fe400000000ff */
[----:B----4-:R-:W-:Y:S02]  /*fd70*/  F2FP.F16.F32.PACK_AB R8, R51, R50 ;  /* 0x000000323308723e */ /* 0x010fe400000000ff */
[----:B------:R-:W-:Y:S02]  /*fd80*/  F2FP.F16.F32.PACK_AB R10, R55, R54 ;  /* 0x00000036370a723e */ /* 0x000fe400000000ff */
[----:B------:R-:W-:Y:S01]  /*fd90*/  F2FP.F16.F32.PACK_AB R9, R53, R52 ;  /* 0x000000343509723e */ /* 0x000fe200000000ff */
[----:B------:R-:W1:Y:S01]  /*fda0*/  @P5 LDC R29, c[0x0][0x450] ;  /* 0x00011400ff1d5b82 */ /* 0x000e620000000800 */
[----:B------:R-:W-:-:S02]  /*fdb0*/  F2FP.F16.F32.PACK_AB R11, R57, R56 ;  /* 0x00000038390b723e */ /* 0x000fc400000000ff */
[----:B------:R-:W-:Y:S02]  /*fdc0*/  F2FP.F16.F32.PACK_AB R24, R69, R67 ;  /* 0x000000434518723e */ /* 0x000fe400000000ff */
[----:B------:R-:W-:Y:S02]  /*fdd0*/  F2FP.F16.F32.PACK_AB R26, R3, R70 ;  /* 0x00000046031a723e */ /* 0x000fe400000000ff */
[----:B---3--:R-:W-:Y:S02]  /*fde0*/  F2FP.F16.F32.PACK_AB R25, R7, R66 ;  /* 0x000000420719723e */ /* 0x008fe400000000ff */
[----:B--2---:R-:W-:Y:S01]  /*fdf0*/  F2FP.F16.F32.PACK_AB R27, R71, R0 ;  /* 0x00000000471b723e */ /* 0x004fe200000000ff */
[----:B------:R2:W-:Y:S04]  /*fe00*/  STSM.16.M88.4 [R32], R8 ;  /* 0x0000000820007844 */ /* 0x0005e80000000200 */
[----:B------:R2:W-:Y:S01]  /*fe10*/  STSM.16.M88.4 [R81+0x6000], R12 ;  /* 0x0060000c51007844 */ /* 0x0005e20000000200 */
[----:B------:R-:W-:-:S03]  /*fe20*/  FADD.FTZ R4, R61, R4 ;  /* 0x000000043d047221 */ /* 0x000fc60000010000 */
[----:B------:R2:W-:Y:S01]  /*fe30*/  STSM.16.M88.4 [R80+0x6000], R24 ;  /* 0x0060001850007844 */ /* 0x0005e20000000200 */
[----:B------:R3:W-:Y:S06]  /*fe40*/  MEMBAR.ALL.CTA ;  /* 0x0000000000007992 */ /* 0x0007ec0000008000 */
[----:B---3--:R-:W3:Y:S01]  /*fe50*/  FENCE.VIEW.ASYNC.S ;  /* 0x00000000000073c6 */ /* 0x008ee20000000000 */
[----:B------:R-:W-:Y:S01]  /*fe60*/  FADD.FTZ R21, R65, R4 ;  /* 0x0000000441157221 */ /* 0x000fe20000010000 */
[----:B------:R-:W-:Y:S01]  /*fe70*/  FADD.FTZ R20, R67, R20 ;  /* 0x0000001443147221 */ /* 0x000fe20000010000 */
[----:B------:R-:W-:-:S02]  /*fe80*/  PLOP3.LUT P1, PT, PT, PT, UP0, 0x40, 0x0 ;  /* 0x000000000000781c */ /* 0x000fc40003f2e808 */
[----:B------:R-:W-:Y:S01]  /*fe90*/  FADD.FTZ R21, R64, R21 ;  /* 0x0000001540157221 */ /* 0x000fe20000010000 */
[----:B0-----:R-:W-:-:S04]  /*fea0*/  @P5 IMAD.HI.U32 R28, R88, R28, RZ ;  /* 0x0000001c581c5227 */ /* 0x001fc800078e00ff */
[----:B------:R-:W-:Y:S01]  /*feb0*/  FADD.FTZ R69, R69, R20 ;  /* 0x0000001445457221 */ /* 0x000fe20000010000 */
[----:B------:R-:W-:Y:S01]  /*fec0*/  FADD.FTZ R66, R66, R21 ;  /* 0x0000001542427221 */ /* 0x000fe20000010000 */
[----:B------:R-:W-:Y:S01]  /*fed0*/  IMAD.MOV.U32 R20, RZ, RZ, R88 ;  /* 0x000000ffff147224 */ /* 0x000fe200078e0058 */
[----:B-1----:R-:W-:Y:S02]  /*fee0*/  @P5 SHF.R.U32.HI R20, RZ, R29, R28 ;  /* 0x0000001dff145219 */ /* 0x002fe4000001161c */
[----:B------:R-:W-:Y:S01]  /*fef0*/  FADD.FTZ R7, R7, R66 ;  /* 0x0000004207077221 */ /* 0x000fe20000010000 */
[----:B------:R-:W-:Y:S02]  /*ff00*/  FADD.FTZ R4, R70, R69 ;  /* 0x0000004546047221 */ /* 0x000fe40000010000 */
[----:B------:R-:W-:Y:S02]  /*ff10*/  IMAD.IADD R139, R139, 0x1, R20 ;  /* 0x000000018b8b7824 */ /* 0x000fe400078e0214 */
[----:B------:R-:W-:Y:S01]  /*ff20*/  FADD.FTZ R0, R0, R7 ;  /* 0x0000000700007221 */ /* 0x000fe20000010000 */
[----:B------:R-:W-:Y:S01]  /*ff30*/  FADD.FTZ R4, R3, R4 ;  /* 0x0000000403047221 */ /* 0x000fe20000010000 */
[----:B------:R-:W-:-:S02]  /*ff40*/  VIADD R7, R139, UR6 ;  /* 0x000000068b077c36 */ /* 0x000fc40008000000 */
[----:B------:R-:W-:Y:S01]  /*ff50*/  FADD.FTZ R3, R71, R0 ;  /* 0x0000000047037221 */ /* 0x000fe20000010000 */
[----:B------:R-:W-:Y:S01]  /*ff60*/  VIADD R0, R97, 0xfffffffe ;  /* 0xfffffffe61007836 */ /* 0x000fe20000000000 */
[----:B---3--:R-:W-:Y:S01]  /*ff70*/  NOP ;  /* 0x0000000000007918 */ /* 0x008fe20000000000 */
[----:B--2---:R-:W-:Y:S05]  /*ff80*/  @P1 BRA `(.L_x_1508) ;  /* 0x0000000000541947 */ /* 0x004fea0003800000 */
[C---:B------:R-:W-:Y:S01]  /*ff90*/  ISETP.GT.AND P1, PT, R139.reuse, RZ, PT ;  /* 0x000000ff8b00720c */ /* 0x040fe20003f24270 */
[----:B------:R-:W-:Y:S01]  /*ffa0*/  BSSY B0, `(.L_x_1509) ;  /* 0x0000010000007945 */ /* 0x000fe20003800000 */
[----:B------:R-:W-:-:S11]  /*ffb0*/  VIADD R8, R139, 0xffffffff ;  /* 0xffffffff8b087836 */ /* 0x000fd60000000000 */
[----:B------:R-:W-:Y:S05]  /*ffc0*/  @P1 BRA `(.L_x_1510) ;  /* 0x0000000000201947 */ /* 0x000fea0003800000 */
[----:B------:R-:W-:Y:S01]  /*ffd0*/  UISETP.NE.AND UP1, UPT, UR7, 0x1, UPT ;  /* 0x000000010700788c */ /* 0x000fe2000bf25270 */
[----:B------:R-:W-:-:S05]  /*ffe0*/  IMAD.MOV R8, RZ, RZ, -R139 ;  /* 0x000000ffff087224 */ /* 0x000fca00078e0a8b */
[----:B------:R-:W-:-:S05]  /*fff0*/  PLOP3.LUT P1, PT, PT, PT, UP1, 0x80, 0x0 ;  /* 0x000000000000781c */ /* 0x000fca0003f2f018 */
[----:B------:R-:W-:-:S08]  /*10000*/  @UP1 ULDC.64 UR4, c[0x0][0x9e8] ;  /* 0x00027a0000041ab9 */ /* 0x000fd00000000a00 */
[----:B------:R-:W-:-:S05]  /*10010*/  @P1 IMAD.HI.U32 R9, R8, UR4, RZ ;  /* 0x0000000408091c27 */ /* 0x000fca000f8e00ff */
[----:B------:R-:W-:-:S04]  /*10020*/  @P1 SHF.R.U32.HI R8, RZ, UR5, R9 ;  /* 0x00000005ff081c19 */ /* 0x000fc80008011609 */
[----:B------:R-:W-:Y:S01]  /*10030*/  LOP3.LUT R8, RZ, R8, RZ, 0x33, !PT ;  /* 0x00000008ff087212 */ /* 0x000fe200078e33ff */
[----:B------:R-:W-:Y:S06]  /*10040*/  BRA `(.L_x_1511) ;  /* 0x0000000000147947 */ /* 0x000fec0003800000 */
.L_x_1510:
[----:B------:R-:W-:-:S06]  /*10050*/  UISETP.NE.AND UP1, UPT, UR7, 0x1, UPT ;  /* 0x000000010700788c */ /* 0x000fcc000bf25270 */
[----:B------:R-:W-:-:S05]  /*10060*/  PLOP3.LUT P1, PT, PT, PT, UP1, 0x80, 0x0 ;  /* 0x000000000000781c */ /* 0x000fca0003f2f018 */
[----:B------:R-:W-:-:S08]  /*10070*/  @UP1 ULDC.64 UR4, c[0x0][0x9e8] ;  /* 0x00027a0000041ab9 */ /* 0x000fd00000000a00 */
[----:B------:R-:W-:-:S05]  /*10080*/  @P1 IMAD.HI.U32 R9, R8, UR4, RZ ;  /* 0x0000000408091c27 */ /* 0x000fca000f8e00ff */
[----:B------:R-:W-:-:S07]  /*10090*/  @P1 SHF.R.U32.HI R8, RZ, UR5, R9 ;  /* 0x00000005ff081c19 */ /* 0x000fce0008011609 */
.L_x_1511:
[----:B------:R-:W-:Y:S05]  /*100a0*/  BSYNC B0 ;  /* 0x0000000000007941 */ /* 0x000fea0003800000 */
.L_x_1509:
[----:B------:R-:W-:-:S04]  /*100b0*/  IMAD.U32 R9, RZ, RZ, UR7 ;  /* 0x00000007ff097e24 */ /* 0x000fc8000f8e00ff */
[----:B------:R-:W-:-:S05]  /*100c0*/  IMAD R8, R8, R9, UR7 ;  /* 0x0000000708087e24 */ /* 0x000fca000f8e0209 */
[----:B------:R-:W-:-:S07]  /*100d0*/  VIMNMX R7, R7, R8, PT ;  /* 0x0000000807077248 */ /* 0x000fce0003fe0100 */
.L_x_1508:
[----:B------:R-:W2:Y:S01]  /*100e0*/  LDL R9, [R1+0xa0] ;  /* 0x0000a00001097983 */ /* 0x000ea20000100800 */
[----:B------:R-:W-:Y:S01]  /*100f0*/  SHF.R.S32.HI R8, RZ, 0x1f, R7 ;  /* 0x0000001fff087819 */ /* 0x000fe20000011407 */
[----:B------:R-:W-:Y:S01]  /*10100*/  ULDC UR41, c[0x0][0x9e4] ;  /* 0x0002790000297ab9 */ /* 0x000fe20000000800 */
[----:B------:R-:W-:Y:S01]  /*10110*/  ULDC UR5, c[0x0][0x9e4] ;  /* 0x0002790000057ab9 */ /* 0x000fe20000000800 */
[----:B------:R-:W-:Y:S01]  /*10120*/  ULDC UR43, c[0x0][0x9d8] ;  /* 0x00027600002b7ab9 */ /* 0x000fe20000000800 */
[----:B------:R-:W-:Y:S01]  /*10130*/  LEA.HI R8, R8, R7, RZ, 0x7 ;  /* 0x0000000708087211 */ /* 0x000fe200078f38ff */
[----:B------:R-:W-:Y:S01]  /*10140*/  ULDC UR50, c[0x0][0x9d8] ;  /* 0x0002760000327ab9 */ /* 0x000fe20000000800 */
[----:B------:R-:W-:Y:S01]  /*10150*/  ULDC UR48, c[0x0][0x9d8] ;  /* 0x0002760000307ab9 */ /* 0x000fe20000000800 */
[----:B------:R-:W-:Y:S01]  /*10160*/  ULDC UR4, c[0x0][0x988] ;  /* 0x0002620000047ab9 */ /* 0x000fe20000000800 */
[----:B------:R-:W-:Y:S01]  /*10170*/  SHF.R.S32.HI R8, RZ, 0x7, R8 ;  /* 0x00000007ff087819 */ /* 0x000fe20000011408 */
[----:B------:R-:W-:Y:S01]  /*10180*/  ULDC UR7, c[0x0][0x988] ;  /* 0x0002620000077ab9 */ /* 0x000fe20000000800 */
[----:B------:R-:W-:Y:S01]  /*10190*/  ULDC UR6, c[0x0][0x988] ;  /* 0x0002620000067ab9 */ /* 0x000fe20000000800 */
[----:B------:R-:W-:Y:S01]  /*101a0*/  ULDC UR49, c[0x0][0x9e0] ;  /* 0x0002780000317ab9 */ /* 0x000fe20000000800 */
[----:B------:R-:W-:Y:S01]  /*101b0*/  ULDC UR42, c[0x0][0x9e0] ;  /* 0x00027800002a7ab9 */ /* 0x000fe20000000800 */
        /* <DEDUP_REMOVED lines=24> */
[----:B--2---:R-:W-:-:S04]  /*10340*/  VIMNMX R140, R9, R8, !PT ;  /* 0x00000008098c7248 */ /* 0x004fc80007fe0100 */
[----:B------:R-:W-:-:S13]  /*10350*/  ISETP.GE.AND P1, PT, R0, R140, PT ;  /* 0x0000008c0000720c */ /* 0x000fda0003f26270 */
[----:B------:R-:W-:Y:S05]  /*10360*/  @!P1 BRA `(.L_x_1512) ;  /* 0x0000003c00809947 */ /* 0x000fea0003800000 */
[----:B------:R-:W-:-:S07]  /*10370*/  IMAD.MOV.U32 R135, RZ, RZ, RZ ;  /* 0x000000ffff877224 */ /* 0x000fce00078e00ff */
.L_x_1532:
[----:B------:R-:W2:Y:S01]  /*10380*/  LDL R9, [R1+0x48] ;  /* 0x0000480001097983 */ /* 0x000ea20000100800 */
[----:B------:R-:W-:Y:S01]  /*10390*/  VIADD R7, R17, 0x1 ;  /* 0x0000000111077836 */ /* 0x000fe20000000000 */
[----:B------:R-:W-:Y:S05]  /*103a0*/  YIELD ;  /* 0x0000000000007946 */ /* 0x000fea0003800000 */
[----:B------:R-:W-:-:S04]  /*103b0*/  ISETP.NE.AND P2, PT, R7, 0x2, PT ;  /* 0x000000020700780c */ /* 0x000fc80003f45270 */
[----:B------:R-:W-:Y:S02]  /*103c0*/  SEL R8, RZ, 0x1, P2 ;  /* 0x00000001ff087807 */ /* 0x000fe40001000000 */
[----:B------:R-:W-:Y:S02]  /*103d0*/  SEL R7, R7, RZ, P2 ;  /* 0x000000ff07077207 */ /* 0x000fe40001000000 */
[----:B------:R-:W-:Y:S02]  /*103e0*/  LOP3.LUT R139, R23, R8, RZ, 0x3c, !PT ;  /* 0x00000008178b7212 */ /* 0x000fe400078e3cff */
[----:B--2---:R-:W-:-:S13]  /*103f0*/  ISETP.NE.AND P1, PT, R9, RZ, PT ;  /* 0x000000ff0900720c */ /* 0x004fda0003f25270 */
[----:B0-----:R-:W-:Y:S05]  /*10400*/  @P1 BRA `(.L_x_1513) ;  /* 0x0000000000301947 */ /* 0x001fea0003800000 */
[----:B------:R-:W-:Y:S05]  /*10410*/  @!P0 BRA `(.L_x_1514) ;  /* 0x0000000000048947 */ /* 0x000fea0003800000 */
[----:B------:R-:W-:Y:S01]  /*10420*/  BPT.TRAP 0x1 ;  /* 0x000000040000795c */ /* 0x000fe20000300000 */
.L_x_1514:
[----:B------:R-:W-:Y:S01]  /*10430*/  IMAD R9, R7, 0x8, R2 ;  /* 0x0000000807097824 */ /* 0x000fe200078e0202 */
[----:B------:R-:W-:-:S04]  /*10440*/  SHF.L.U32 R8, R139, 0x1f, RZ ;  /* 0x0000001f8b087819 */ /* 0x000fc800000006ff */
[----:B------:R0:W1:Y:S01]  /*10450*/  SYNCS.PHASECHK.TRANS64.TRYWAIT P2, [R9+URZ+0x2d830], R8 ;  /* 0x02d83008090075a7 */ /* 0x000062000804017f */
[----:B------:R-:W-:Y:S05]  /*10460*/  @!P0 BRA `(.L_x_1515) ;  /* 0x0000000000048947 */ /* 0x000fea0003800000 */
[----:B------:R-:W-:Y:S01]  /*10470*/  BPT.TRAP 0x1 ;  /* 0x000000040000795c */ /* 0x000fe20000300000 */
.L_x_1515:
[----:B------:R-:W-:Y:S04]  /*10480*/  BSSY B0, `(.L_x_1513) ;  /* 0x0000004000007945 */ /* 0x000fe80003800000 */
[----:B-1----:R-:W-:Y:S05]  /*10490*/  @P2 BRA `(.L_x_1516) ;  /* 0x0000000000082947 */ /* 0x002fea0003800000 */
[----:B------:R-:W1:Y:S02]  /*104a0*/  SYNCS.PHASECHK.TRANS64.TRYWAIT P2, [R9+URZ+0x2d830], R8 ;  /* 0x02d83008090075a7 */ /* 0x000e64000804017f */
[----:B-1----:R-:W-:Y:S05]  /*104b0*/  @!P2 BRA `(.L_x_1517) ;  /* 0x0000016c00e0a947 */ /* 0x002fea0003800000 */
.L_x_1516:
[----:B------:R-:W-:Y:S05]  /*104c0*/  BSYNC B0 ;  /* 0x0000000000007941 */ /* 0x000fea0003800000 */
.L_x_1513:
[----:B01----:R-:W2:Y:S04]  /*104d0*/  LDL R8, [R1+0x4c] ;  /* 0x00004c0001087983 */ /* 0x003ea80000100800 */
[----:B------:R-:W3:Y:S04]  /*104e0*/  LDL.64 R24, [R1+0x10] ;  /* 0x0000100001187983 */ /* 0x000ee80000100a00 */
[----:B------:R-:W4:Y:S04]  /*104f0*/  LDL.64 R152, [R1+0x38] ;  /* 0x0000380001987983 */ /* 0x000f280000100a00 */
[----:B------:R-:W5:Y:S01]  /*10500*/  LDL.64 R150, [R1+0x30] ;  /* 0x0000300001967983 */ /* 0x000f620000100a00 */
[----:B------:R-:W0:Y:S01]  /*10510*/  S2R R10, SR_TID.X ;  /* 0x00000000000a7919 */ /* 0x000e220000002100 */
[----:B------:R-:W-:Y:S05]  /*10520*/  WARPSYNC.ALL ;  /* 0x0000000000007948 */ /* 0x000fea0003800000 */
        /* <DEDUP_REMOVED lines=8> */
[----:B------:R-:W-:Y:S01]  /*105b0*/  R2UR UR15, R13 ;  /* 0x000000000d0f72ca */ /* 0x000fe200000e0000 */
[----:B------:R0:W-:Y:S01]  /*105c0*/  BAR.SYNC.DEFER_BLOCKING R20, 0x100 ;  /* 0x000400140000751d */ /* 0x0001e20000010000 */
[----:B------:R-:W-:Y:S02]  /*105d0*/  IMAD.MOV.U32 R11, RZ, RZ, -0x7fffffe0 ;  /* 0x80000020ff0b7424 */ /* 0x000fe400078e00ff */
[----:B--2---:R-:W-:Y:S01]  /*105e0*/  IMAD R8, R7, 0x600, R8 ;  /* 0x0000060007087824 */ /* 0x004fe200078e0208 */
[----:B---3--:R-:W-:-:S04]  /*105f0*/  R2UR UR8, R24 ;  /* 0x00000000180872ca */ /* 0x008fc800000e0000 */
[----:B------:R-:W-:Y:S02]  /*10600*/  R2UR UR10, R8 ;  /* 0x00000000080a72ca */ /* 0x000fe400000e0000 */
[----:B------:R-:W-:Y:S02]  /*10610*/  R2UR UR9, R25 ;  /* 0x00000000190972ca */ /* 0x000fe400000e0000 */
[----:B------:R-:W-:-:S11]  /*10620*/  WARPGROUP.ARRIVE ;  /* 0x00000000000079c5 */ /* 0x000fd60000000000 */
[----:B------:R-:W-:Y:S01]  /*10630*/  HGMMA.64x128x16.F32 R24, gdesc[UR8], RZ, !UPT, gsb0 ;  /* 0x01e00000081879f0 */ /* 0x000fe2000c0008ff */
[----:B------:R-:W-:Y:S01]  /*10640*/  VIADD R12, R8, 0x2 ;  /* 0x00000002080c7836 */ /* 0x000fe20000000000 */
[----:B----4-:R-:W-:Y:S02]  /*10650*/  R2UR UR12, R152 ;  /* 0x00000000980c72ca */ /* 0x010fe400000e0000 */
[----:B------:R-:W-:Y:S02]  /*10660*/  R2UR UR13, R153 ;  /* 0x00000000990d72ca */ /* 0x000fe400000e0000 */
[----:B------:R-:W-:Y:S01]  /*10670*/  R2UR UR14, R12 ;  /* 0x000000000c0e72ca */ /* 0x000fe200000e0000 */
[----:B------:R-:W-:Y:S01]  /*10680*/  VIADD R10, R8, 0x200 ;  /* 0x00000200080a7836 */ /* 0x000fe20000000000 */
[----:B------:R-:W-:Y:S02]  /*10690*/  R2UR UR19, R11 ;  /* 0x000000000b1372ca */ /* 0x000fe400000e0000 */
[----:B-----5:R-:W-:-:S02]  /*106a0*/  R2UR UR16, R150 ;  /* 0x00000000961072ca */ /* 0x020fc400000e0000 */
        /* <DEDUP_REMOVED lines=12> */
[----:B------:R-:W-:Y:S01]  /*10770*/  HGMMA.64x128x16.F32 R24, gdesc[UR16], R24, gsb0 ;  /* 0x01e00000101879f0 */ /* 0x000fe20008000818 */
[----:B------:R-:W-:Y:S02]  /*10780*/  VIADD R14, R8, 0x400 ;  /* 0x00000400080e7836 */ /* 0x000fe40000000000 */
[----:B------:R-:W-:Y:S01]  /*10790*/  IMAD.MOV.U32 R15, RZ, RZ, -0x7fffffe0 ;  /* 0x80000020ff0f7424 */ /* 0x000fe200078e00ff */
[----:B------:R-:W-:Y:S02]  /*107a0*/  R2UR UR24, R146 ;  /* 0x00000000921872ca */ /* 0x000fe400000e0000 */
[----:B------:R-:W-:Y:S02]  /*107b0*/  R2UR UR26, R14 ;  /* 0x000000000e1a72ca */ /* 0x000fe400000e0000 */
[----:B------:R-:W-:Y:S02]  /*107c0*/  R2UR UR27, R15 ;  /* 0x000000000f1b72ca */ /* 0x000fe400000e0000 */
[----:B------:R-:W-:Y:S01]  /*107d0*/  R2UR UR25, R147 ;  /* 0x00000000931972ca */ /* 0x000fe200000e0000 */
[----:B------:R-:W-:-:S02]  /*107e0*/  WARPGROUP.DEPBAR.LE gsb0, 0x0 ;  /* 0x00008000000079c5 */ /* 0x000fc40000010000 */
        /* <DEDUP_REMOVED lines=17> */
.L_x_1519:
[----:B------:R-:W-:Y:S01]  /*10900*/  SHF.L.U32 R8, R23, 0x1f, RZ ;  /* 0x0000001f17087819 */ /* 0x000fe200000006ff */
[----:B------:R-:W-:-:S04]  /*10910*/  IMAD R9, R17, 0x8, R2 ;  /* 0x0000000811097824 */ /* 0x000fc800078e0202 */
[----:B------:R0:W1:Y:S01]  /*10920*/  SYNCS.PHASECHK.TRANS64.TRYWAIT P1, [R9+URZ+0x2d850], R8 ;  /* 0x02d85008090075a7 */ /* 0x000062000802017f */
[----:B------:R-:W-:Y:S05]  /*10930*/  @!P0 BRA `(.L_x_1520) ;  /* 0x0000000000048947 */ /* 0x000fea0003800000 */
[----:B------:R-:W-:Y:S01]  /*10940*/  BPT.TRAP 0x1 ;  /* 0x000000040000795c */ /* 0x000fe20000300000 */
.L_x_1520:
[----:B-1----:R-:W-:Y:S05]  /*10950*/  @P1 BRA `(.L_x_1518) ;  /* 0x0000000000081947 */ /* 0x002fea0003800000 */
[----:B------:R-:W1:Y:S02]  /*10960*/  SYNCS.PHASECHK.TRANS64.TRYWAIT P1, [R9+URZ+0x2d850], R8 ;  /* 0x02d85008090075a7 */ /* 0x000e64000802017f */
[----:B-1----:R-:W-:Y:S05]  /*10970*/  @!P1 BRA `(.L_x_1521) ;  /* 0x0000016800c49947 */ /* 0x002fea0003800000 */
.L_x_1518:
[----:B01----:R-:W-:Y:S01]  /*10980*/  VIADD R8, R2, 0x400 ;  /* 0x0000040002087836 */ /* 0x003fe20000000000 */
[----:B------:R-:W-:Y:S05]  /*10990*/  WARPSYNC.ALL ;  /* 0x0000000000007948 */ /* 0x000fea0003800000 */
[----:B------:R-:W-:Y:S01]  /*109a0*/  SHF.R.U32.HI R8, RZ, 0x4, R8 ;  /* 0x00000004ff087819 */ /* 0x000fe20000011608 */
[----:B------:R-:W-:Y:S01]  /*109b0*/  IMAD.MOV.U32 R9, RZ, RZ, -0x7fffffe0 ;  /* 0x80000020ff097424 */ /* 0x000fe200078e00ff */
[----:B------:R-:W-:Y:S01]  /*109c0*/  WARPGROUP.ARRIVE ;  /* 0x00000000000079c5 */ /* 0x000fe20000000000 */
[----:B------:R-:W-:Y:S01]  /*109d0*/  UMOV UR9, 0x40000040 ;  /* 0x4000004000097882 */ /* 0x000fe20000000000 */
[----:B------:R-:W-:Y:S01]  /*109e0*/  LOP3.LUT R8, R8, 0x3fff, RZ, 0xc0, !PT ;  /* 0x00003fff08087812 */ /* 0x000fe200078ec0ff */
[----:B------:R-:W-:Y:S01]  /*109f0*/  IMAD.MOV.U32 R11, RZ, RZ, -0x7fffffe0 ;  /* 0x80000020ff0b7424 */ /* 0x000fe200078e00ff */
[----:B------:R-:W-:Y:S01]  /*10a00*/  R2UR UR11, R9 ;  /* 0x00000000090b72ca */ /* 0x000fe200000e0000 */
[----:B------:R-:W-:Y:S01]  /*10a10*/  UMOV UR13, 0x40000040 ;  /* 0x40000040000d7882 */ /* 0x000fe20000000000 */
[----:B------:R-:W-:Y:S01]  /*10a20*/  LOP3.LUT R8, R8, 0x2000000, RZ, 0xfc, !PT ;  /* 0x0200000008087812 */ /* 0x000fe200078efcff */
[----:B------:R-:W-:Y:S01]  /*10a30*/  UMOV UR17, 0x40000040 ;  /* 0x4000004000117882 */ /* 0x000fe20000000000 */
[C---:B------:R-:W-:Y:S01]  /*10a40*/  R2UR UR15, R11.reuse ;  /* 0x000000000b0f72ca */ /* 0x040fe200000e0000 */
[----:B------:R-:W-:Y:S01]  /*10a50*/  UMOV UR21, 0x40000040 ;  /* 0x4000004000157882 */ /* 0x000fe20000000000 */
[----:B------:R-:W-:Y:S01]  /*10a60*/  R2UR UR19, R11 ;  /* 0x000000000b1372ca */ /* 0x000fe200000e0000 */
[----:B------:R-:W-:Y:S01]  /*10a70*/  IMAD R8, R17, 0x600, R8 ;  /* 0x0000060011087824 */ /* 0x000fe200078e0208 */
[C---:B------:R-:W-:Y:S01]  /*10a80*/  R2UR UR23, R11.reuse ;  /* 0x000000000b1772ca */ /* 0x040fe200000e0000 */
[----:B------:R-:W-:Y:S01]  /*10a90*/  UMOV UR25, 0x40000040 ;  /* 0x4000004000197882 */ /* 0x000fe20000000000 */
[C---:B------:R-:W-:Y:S01]  /*10aa0*/  R2UR UR27, R11.reuse ;  /* 0x000000000b1b72ca */ /* 0x040fe200000e0000 */
[C---:B------:R-:W-:Y:S01]  /*10ab0*/  VIADD R10, R8.reuse, 0x40 ;  /* 0x00000040080a7836 */ /* 0x040fe20000000000 */
[----:B------:R-:W-:Y:S01]  /*10ac0*/  R2UR UR10, R8 ;  /* 0x00000000080a72ca */ /* 0x000fe200000e0000 */
[----:B------:R-:W-:Y:S01]  /*10ad0*/  UMOV UR29, 0x40000040 ;  /* 0x40000040001d7882 */ /* 0x000fe20000000000 */
[C---:B------:R-:W-:Y:S01]  /*10ae0*/  R2UR UR31, R11.reuse ;  /* 0x000000000b1f72ca */ /* 0x040fe200000e0000 */
[----:B------:R-:W-:Y:S01]  /*10af0*/  UMOV UR33, 0x40000040 ;  /* 0x4000004000217882 */ /* 0x000fe20000000000 */
[----:B------:R-:W-:Y:S01]  /*10b00*/  R2UR UR14, R10 ;  /* 0x000000000a0e72ca */ /* 0x000fe200000e0000 */
[----:B------:R-:W-:Y:S01]  /*10b10*/  VIADD R10, R8, 0x80 ;  /* 0x00000080080a7836 */ /* 0x000fe20000000000 */
[----:B------:R-:W-:Y:S01]  /*10b20*/  R2UR UR35, R11 ;  /* 0x000000000b2372ca */ /* 0x000fe200000e0000 */
[----:B------:R-:W-:Y:S01]  /*10b30*/  UMOV UR45, 0x40000040 ;  /* 0x40000040002d7882 */ /* 0x000fe20000000000 */
[----:B------:R-:W-:Y:S01]  /*10b40*/  R2UR UR47, R9 ;  /* 0x00000000092f72ca */ /* 0x000fe200000e0000 */
[----:B------:R-:W0:Y:S01]  /*10b50*/  S2R R13, SR_TID.X ;  /* 0x00000000000d7919 */ /* 0x000e220000002100 */
[----:B------:R-:W-:Y:S01]  /*10b60*/  R2UR UR18, R10 ;  /* 0x000000000a1272ca */ /* 0x000fe200000e0000 */
[----:B------:R-:W-:-:S05]  /*10b70*/  VIADD R10, R8, 0xc0 ;  /* 0x000000c0080a7836 */ /* 0x000fca0000000000 */
[----:B------:R-:W-:Y:S01]  /*10b80*/  R2UR UR22, R10 ;  /* 0x000000000a1672ca */ /* 0x000fe200000e0000 */
[----:B------:R-:W-:-:S05]  /*10b90*/  VIADD R10, R8, 0x100 ;  /* 0x00000100080a7836 */ /* 0x000fca0000000000 */
[----:B------:R-:W-:Y:S01]  /*10ba0*/  R2UR UR26, R10 ;  /* 0x000000000a1a72ca */ /* 0x000fe200000e0000 */
[----:B------:R-:W-:-:S05]  /*10bb0*/  VIADD R10, R8, 0x140 ;  /* 0x00000140080a7836 */ /* 0x000fca0000000000 */
[----:B------:R-:W-:Y:S01]  /*10bc0*/  R2UR UR30, R10 ;  /* 0x000000000a1e72ca */ /* 0x000fe200000e0000 */
[C---:B------:R-:W-:Y:S02]  /*10bd0*/  VIADD R10, R8.reuse, 0x180 ;  /* 0x00000180080a7836 */ /* 0x040fe40000000000 */
[----:B------:R-:W-:-:S03]  /*10be0*/  VIADD R8, R8, 0x1c0 ;  /* 0x000001c008087836 */ /* 0x000fc60000000000 */
[----:B------:R-:W-:Y:S02]  /*10bf0*/  R2UR UR34, R10 ;  /* 0x000000000a2272ca */ /* 0x000fe400000e0000 */
[----:B------:R-:W-:Y:S01]  /*10c00*/  R2UR UR46, R8 ;  /* 0x00000000082e72ca */ /* 0x000fe200000e0000 */
[----:B------:R-:W-:Y:S01]  /*10c10*/  IMAD R8, R141, 0x2000, R2 ;  /* 0x000020008d087824 */ /* 0x000fe200078e0202 */
[----:B0-----:R-:W-:-:S04]  /*10c20*/  SHF.R.U32.HI R12, RZ, 0x7, R13 ;  /* 0x00000007ff0c7819 */ /* 0x001fc8000001160d */
[----:B------:R-:W-:Y:S02]  /*10c30*/  R2UR UR8, R8 ;  /* 0x00000000080872ca */ /* 0x000fe400000e0000 */
[----:B------:R-:W-:Y:S02]  /*10c40*/  ISETP.GE.U32.AND P1, PT, R13, 0x180, PT ;  /* 0x000001800d00780c */ /* 0x000fe40003f26070 */
[----:B------:R-:W-:-:S04]  /*10c50*/  IADD3 R8, R12, 0x9, RZ ;  /* 0x000000090c087810 */ /* 0x000fc80007ffe0ff */
[----:B------:R-:W-:-:S05]  /*10c60*/  SEL R8, R8, 0x9, !P1 ;  /* 0x0000000908087807 */ /* 0x000fca0004800000 */
[----:B------:R-:W-:-:S04]  /*10c70*/  UIADD3 UR8, UR8, 0x21800, URZ ;  /* 0x0002180008087890 */ /* 0x000fc8000fffe03f */
[----:B------:R-:W-:-:S04]  /*10c80*/  USHF.R.U32.HI UR8, URZ, 0x4, UR8 ;  /* 0x000000043f087899 */ /* 0x000fc80008011608 */
[----:B------:R-:W-:-:S04]  /*10c90*/  ULOP3.LUT UR8, UR8, 0x3fff, URZ, 0xc0, !UPT ;  /* 0x00003fff08087892 */ /* 0x000fc8000f8ec03f */
[----:B------:R-:W-:-:S04]  /*10ca0*/  ULOP3.LUT UR8, UR8, 0x10000, URZ, 0xfc, !UPT ;  /* 0x0001000008087892 */ /* 0x000fc8000f8efc3f */
[----:B------:R-:W-:Y:S02]  /*10cb0*/  UIADD3 UR12, UR8, 0x2, URZ ;  /* 0x00000002080c7890 */ /* 0x000fe4000fffe03f */
[----:B------:R-:W-:Y:S02]  /*10cc0*/  UIADD3 UR16, UR8, 0x4, URZ ;  /* 0x0000000408107890 */ /* 0x000fe4000fffe03f */
[----:B------:R-:W-:Y:S02]  /*10cd0*/  UIADD3 UR20, UR8, 0x6, URZ ;  /* 0x0000000608147890 */ /* 0x000fe4000fffe03f */
[----:B------:R-:W-:Y:S01]  /*10ce0*/  HGMMA.64x96x16.F32 R88, gdesc[UR8].tnspB, R88, gsb0 ;  /* 0x41600000085879f0 */ /* 0x000fe20008000858 */
[----:B------:R-:W-:Y:S02]  /*10cf0*/  UIADD3 UR24, UR8, 0x600, URZ ;  /* 0x0000060008187890 */ /* 0x000fe4000fffe03f */
[----:B------:R-:W-:Y:S02]  /*10d00*/  UIADD3 UR28, UR8, 0x602, URZ ;  /* 0x00000602081c7890 */ /* 0x000fe4000fffe03f */
[----:B------:R-:W-:-:S02]  /*10d10*/  UIADD3 UR32, UR8, 0x604, URZ ;  /* 0x0000060408207890 */ /* 0x000fc4000fffe03f */
        /* <DEDUP_REMOVED lines=26> */
.L_x_1522:
[----:B------:R-:W2:Y:S04]  /*10ec0*/  LDL R11, [R1+0x5c] ;  /* 0x00005c00010b7983 */ /* 0x000ea80000100800 */
[----:B0-----:R-:W2:Y:S01]  /*10ed0*/  LDL R8, [R1+0x9c] ;  /* 0x00009c0001087983 */ /* 0x001ea20000100800 */
[----:B------:R-:W-:Y:S01]  /*10ee0*/  ISETP.NE.AND P1, PT, R142, 0x1, PT ;  /* 0x000000018e00780c */ /* 0x000fe20003f25270 */
        /* <DEDUP_REMOVED lines=43> */
[----:B------:R-:W-:Y:S01]  /*111a0*/  IMAD R52, R7, 0x8, R2 ;  /* 0x0000000807347824 */ /* 0x000fe200078e0202 */
[----:B------:R-:W3:Y:S01]  /*111b0*/  MUFU.TANH R12, R12 ;  /* 0x0000000c000c7308 */ /* 0x000ee20000002400 */
[----:B------:R-:W-:-:S02]  /*111c0*/  IMAD.U32 R53, RZ, RZ, UR38 ;  /* 0x00000026ff357e24 */ /* 0x000fc4000f8e00ff */
[----:B------:R-:W-:-:S05]  /*111d0*/  VIADD R52, R52, 0x2d840 ;  /* 0x0002d84034347836 */ /* 0x000fca0000000000 */
[----:B------:R-:W4:Y:S01]  /*111e0*/  MUFU.TANH R13, R13 ;  /* 0x0000000d000d7308 */ /* 0x000f220000002400 */
[----:B------:R-:W-:-:S04]  /*111f0*/  PRMT R52, R53, 0x654, R52 ;  /* 0x0000065435347816 */ /* 0x000fc80000000034 */
[----:B------:R0:W-:Y:S03]  /*11200*/  SYNCS.ARRIVE.TRANS64.RED.A1T0 RZ, [R52+URZ], RZ ;  /* 0x000000ff34ff79a7 */ /* 0x0001e6000810043f */
        /* <DEDUP_REMOVED lines=29> */
[----:B------:R-:W1:Y:S01]  /*113e0*/  MUFU.TANH R65, R65 ;  /* 0x0000004100417308 */ /* 0x000e620000002400 */
[----:B--2---:R-:W-:-:S02]  /*113f0*/  IMAD.IADD R8, R8, 0x1, R11 ;  /* 0x0000000108087824 */ /* 0x004fc400078e020b */
[----:B------:R-:W-:Y:S01]  /*11400*/  FMUL.FTZ R11, R26, UR50 ;  /* 0x000000321a0b7c20 */ /* 0x000fe20008410000 */
[----:B------:R-:W-:Y:S01]  /*11410*/  FMUL.FTZ R26, R36, UR50 ;  /* 0x00000032241a7c20 */ /* 0x000fe20008410000 */
[----:B------:R-:W-:Y:S01]  /*11420*/  FMUL.FTZ R36, R46, UR50 ;  /* 0x000000322e247c20 */ /* 0x000fe20008410000 */
[----:B0-----:R-:W-:-:S04]  /*11430*/  @P1 IMAD.HI.U32 R10, R8, R10, RZ ;  /* 0x0000000a080a1227 */ /* 0x001fc800078e00ff */
[----:B------:R-:W-:Y:S01]  /*11440*/  FMUL.FTZ R46, R56, UR50 ;  /* 0x00000032382e7c20 */ /* 0x000fe20008410000 */
[----:B------:R-:W-:Y:S01]  /*11450*/  FMUL.FTZ R56, R64, UR50 ;  /* 0x0000003240387c20 */ /* 0x000fe20008410000 */
[----:B------:R-:W-:Y:S01]  /*11460*/  FMUL.FTZ R64, R72, UR50 ;  /* 0x0000003248407c20 */ /* 0x000fe20008410000 */
[----:B------:R-:W-:Y:S01]  /*11470*/  FMUL.FTZ R72, R80, UR50 ;  /* 0x0000003250487c20 */ /* 0x000fe20008410000 */
[----:B-1----:R-:W-:Y:S01]  /*11480*/  @P1 SHF.R.U32.HI R8, RZ, R9, R10 ;  /* 0x00000009ff081219 */ /* 0x002fe2000001160a */
[----:B------:R-:W-:Y:S01]  /*11490*/  FMUL.FTZ R9, R24, UR50 ;  /* 0x0000003218097c20 */ /* 0x000fe20008410000 */
        /* <DEDUP_REMOVED lines=17> */
[----:B------:R-:W-:Y:S01]  /*115b0*/  PLOP3.LUT P1, PT, PT, PT, UP0, 0x40, 0x0 ;  /* 0x000000000000781c */ /* 0x000fe20003f2e808 */
[----:B------:R-:W1:Y:S01]  /*115c0*/  MUFU.TANH R9, R9 ;  /* 0x0000000900097308 */ /* 0x000e620000002400 */
[----:B------:R-:W-:-:S04]  /*115d0*/  IADD3 R83, -R156, 0x1, -R78 ;  /* 0x000000019c537810 */ /* 0x000fc80007ffe94e */
[----:B------:R-:W-:-:S03]  /*115e0*/  IADD3 R83, -R154, R83, R157 ;  /* 0x000000539a537210 */ /* 0x000fc60007ffe19d */
[----:B------:R-:W2:Y:S02]  /*115f0*/  MUFU.TANH R10, R10 ;  /* 0x0000000a000a7308 */ /* 0x000ea40000002400 */
[C---:B------:R-:W-:Y:S02]  /*11600*/  VIADD R84, R83.reuse, UR49 ;  /* 0x0000003153547c36 */ /* 0x040fe40008000000 */
[----:B------:R-:W-:Y:S02]  /*11610*/  VIADD R83, R83, UR52 ;  /* 0x0000003453537c36 */ /* 0x000fe40008000000 */
[C---:B0-----:R-:W-:Y:S02]  /*11620*/  IMAD.IADD R82, R85.reuse, 0x1, R84 ;  /* 0x0000000155527824 */ /* 0x041fe400078e0254 */
[----:B------:R-:W0:Y:S01]  /*11630*/  MUFU.TANH R11, R11 ;  /* 0x0000000b000b7308 */ /* 0x000e220000002400 */
[----:B------:R-:W-:-:S07]  /*11640*/  IMAD.IADD R81, R85, 0x1, R83 ;  /* 0x0000000155517824 */ /* 0x000fce00078e0253 */
        /* <DEDUP_REMOVED lines=42> */
.L_x_1525:
[----:B------:R-:W-:-:S05]  /*118f0*/  IMAD.U32 R86, RZ, RZ, UR41 ;  /* 0x00000029ff567e24 */ /* 0x000fca000f8e00ff */
[----:B------:R-:W-:-:S13]  /*11900*/  ISETP.NE.AND P1, PT, R86, 0x1, PT ;  /* 0x000000015600780c */ /* 0x000fda0003f25270 */
[----:B------:R-:W1:Y:S02]  /*11910*/  @P1 LDC.64 R52, c[0x0][0x9e8] ;  /* 0x00027a00ff341b82 */ /* 0x000e640000000a00 */
[----:B-1----:R-:W-:-:S05]  /*11920*/  @P1 IMAD.HI.U32 R52, R85, R52, RZ ;  /* 0x0000003455341227 */ /* 0x002fca00078e00ff */
[----:B------:R-:W-:-:S07]  /*11930*/  @P1 SHF.R.U32.HI R85, RZ, R53, R52 ;  /* 0x00000035ff551219 */ /* 0x000fce0000011634 */
.L_x_1526:
[----:B------:R-:W-:Y:S05]  /*11940*/  BSYNC B0 ;  /* 0x0000000000007941 */ /* 0x000fea0003800000 */
.L_x_1524:
[----:B------:R-:W-:-:S04]  /*11950*/  IMAD R85, R85, R86, -R78 ;  /* 0x0000005655557224 */ /* 0x000fc800078e0a4e */
[----:B------:R-:W-:-:S05]  /*11960*/  IMAD.IADD R85, R85, 0x1, -R156 ;  /* 0x0000000155557824 */ /* 0x000fca00078e0a9c */
[----:B------:R-:W-:Y:S02]  /*11970*/  VIMNMX R81, R81, R85, !PT ;  /* 0x0000005551517248 */ /* 0x000fe40007fe0100 */
[----:B------:R-:W-:-:S07]  /*11980*/  VIADDMNMX R82, R85, R86, R82, PT ;  /* 0x0000005655527246 */ /* 0x000fce0003800152 */
.L_x_1523:
[----:B------:R-:W-:Y:S01]  /*11990*/  ISETP.GT.AND P1, PT, R0, -0x1, PT ;  /* 0xffffffff0000780c */ /* 0x000fe20003f24270 */
[----:B------:R-:W1:Y:S03]  /*119a0*/  SHFL.IDX PT, R8, R8, 0x1, 0x1c1f ;  /* 0x003c1f0008087f89 */ /* 0x000e6600000e0000 */
        /* <DEDUP_REMOVED lines=14> */
[----:B------:R-:W-:Y:S02]  /*11a90*/  ISETP.GT.AND P2, PT, R81, 0x10, P1 ;  /* 0x000000105100780c */ /* 0x000fe40000f44270 */
[----:B------:R-:W-:Y:S02]  /*11aa0*/  FSEL R23, R23, -INF , !P4 ;  /* 0xff80000017177808 */ /* 0x000fe40006000000 */
[----:B------:R-:W-:Y:S02]  /*11ab0*/  ISETP.GT.AND P4, PT, R81, 0x20, P1 ;  /* 0x000000205100780c */ /* 0x000fe40000f84270 */
[----:B------:R-:W-:-:S02]  /*11ac0*/  ISETP.LT.OR P3, PT, R82, 0xa, P3 ;  /* 0x0000000a5200780c */ /* 0x000fc40001f61670 */
[C---:B------:R-:W-:Y:S02]  /*11ad0*/  ISETP.LT.OR P2, PT, R82.reuse, 0x11, P2 ;  /* 0x000000115200780c */ /* 0x040fe40001741670 */
[----:B------:R-:W-:Y:S02]  /*11ae0*/  ISETP.LT.OR P4, PT, R82, 0x21, P4 ;  /* 0x000000215200780c */ /* 0x000fe40002781670 */
[----:B------:R-:W-:Y:S02]  /*11af0*/  FSEL R14, R14, -INF , !P3 ;  /* 0xff8000000e0e7808 */ /* 0x000fe40005800000 */
[----:B------:R-:W-:Y:S02]  /*11b00*/  FSEL R21, R21, -INF , !P2 ;  /* 0xff80000015157808 */ /* 0x000fe40005000000 */
[C---:B------:R-:W-:Y:S02]  /*11b10*/  ISETP.GT.AND P3, PT, R81.reuse, 0x18, P1 ;  /* 0x000000185100780c */ /* 0x040fe40000f64270 */
[----:B------:R-:W-:-:S02]  /*11b20*/  ISETP.GT.AND P2, PT, R81, 0x19, P1 ;  /* 0x000000195100780c */ /* 0x000fc40000f44270 */
[----:B------:R-:W-:Y:S02]  /*11b30*/  FSEL R30, R30, -INF , !P4 ;  /* 0xff8000001e1e7808 */ /* 0x000fe40006000000 */
[----:B------:R-:W-:Y:S02]  /*11b40*/  ISETP.GT.AND P4, PT, R81, 0x29, P1 ;  /* 0x000000295100780c */ /* 0x000fe40000f84270 */
[C---:B------:R-:W-:Y:S02]  /*11b50*/  ISETP.LT.OR P3, PT, R82.reuse, 0x19, P3 ;  /* 0x000000195200780c */ /* 0x040fe40001f61670 */
[C---:B------:R-:W-:Y:S02]  /*11b60*/  ISETP.LT.OR P2, PT, R82.reuse, 0x1a, P2 ;  /* 0x0000001a5200780c */ /* 0x040fe40001741670 */
[----:B------:R-:W-:Y:S02]  /*11b70*/  ISETP.LT.OR P4, PT, R82, 0x2a, P4 ;  /* 0x0000002a5200780c */ /* 0x000fe40002781670 */
[----:B0-----:R-:W-:-:S02]  /*11b80*/  FSEL R52, R26, -INF , !P3 ;  /* 0xff8000001a347808 */ /* 0x001fc40005800000 */
[----:B------:R-:W-:Y:S02]  /*11b90*/  FSEL R53, R27, -INF , !P2 ;  /* 0xff8000001b357808 */ /* 0x000fe40005000000 */
[C---:B------:R-:W-:Y:S02]  /*11ba0*/  ISETP.GT.AND P3, PT, R81.reuse, 0x21, P1 ;  /* 0x000000215100780c */ /* 0x040fe40000f64270 */
        /* <DEDUP_REMOVED lines=15> */
[----:B------:R-:W-:-:S02]  /*11ca0*/  FSEL R38, R38, -INF , !P3 ;  /* 0xff80000026267808 */ /* 0x000fc40005800000 */
        /* <DEDUP_REMOVED lines=40> */
[----:B------:R-:W-:Y:S02]  /*11f30*/  PLOP3.LUT P4, PT, PT, PT, UP0, 0x40, 0x0 ;  /* 0x000000000000781c */ /* 0x000fe40003f8e808 */
[----:B------:R-:W-:-:S02]  /*11f40*/  ISETP.LT.OR P3, PT, R82, 0x6a, P3 ;  /* 0x0000006a5200780c */ /* 0x000fc40001f61670 */
[----:B------:R-:W-:Y:S02]  /*11f50*/  ISETP.LT.OR P2, PT, R82, 0x71, P2 ;  /* 0x000000715200780c */ /* 0x000fe40001741670 */
[----:B------:R-:W-:Y:S02]  /*11f60*/  FSEL R69, R69, -INF , !P3 ;  /* 0xff80000045457808 */ /* 0x000fe40005800000 */
[----:B------:R-:W-:Y:S02]  /*11f70*/  FSEL R72, R72, -INF , !P2 ;  /* 0xff80000048487808 */ /* 0x000fe40005000000 */
[C---:B------:R-:W-:Y:S02]  /*11f80*/  ISETP.GT.AND P3, PT, R81.reuse, 0x78, P1 ;  /* 0x000000785100780c */ /* 0x040fe40000f64270 */
[----:B------:R-:W-:Y:S02]  /*11f90*/  ISETP.GT.AND P2, PT, R81, 0x79, P1 ;  /* 0x000000795100780c */ /* 0x000fe40000f44270 */
[----:B------:R-:W-:-:S02]  /*11fa0*/  ISETP.LT.OR P3, PT, R82, 0x79, P3 ;  /* 0x000000795200780c */ /* 0x000fc40001f61670 */
[----:B------:R-:W-:Y:S02]  /*11fb0*/  ISETP.LT.OR P2, PT, R82, 0x7a, P2 ;  /* 0x0000007a5200780c */ /* 0x000fe40001741670 */
[----:B------:R-:W-:Y:S02]  /*11fc0*/  FSEL R76, R76, -INF , !P3 ;  /* 0xff8000004c4c7808 */ /* 0x000fe40005800000 */
[----:B------:R-:W-:Y:S01]  /*11fd0*/  FSEL R77, R77, -INF , !P2 ;  /* 0xff8000004d4d7808 */ /* 0x000fe20005000000 */
[----:B------:R-:W-:Y:S08]  /*11fe0*/  @P4 BRA `(.L_x_1527) ;  /* 0x0000000000584947 */ /* 0x000ff00003800000 */
[----:B------:R-:W-:Y:S01]  /*11ff0*/  IADD3 R8, -R154, R157, R8 ;  /* 0x0000009d9a087210 */ /* 0x000fe20007ffe108 */
[----:B------:R-:W-:Y:S03]  /*12000*/  BSSY B0, `(.L_x_1528) ;  /* 0x0000010000007945 */ /* 0x000fe60003800000 */
        /* <DEDUP_REMOVED lines=10> */
.L_x_1529:
[----:B------:R-:W-:-:S05]  /*120b0*/  IMAD.U32 R81, RZ, RZ, UR41 ;  /* 0x00000029ff517e24 */ /* 0x000fca000f8e00ff */
[----:B------:R-:W-:-:S13]  /*120c0*/  ISETP.NE.AND P2, PT, R81, 0x1, PT ;  /* 0x000000015100780c */ /* 0x000fda0003f45270 */
[----:B------:R-:W0:Y:S02]  /*120d0*/  @P2 LDC.64 R26, c[0x0][0x9e8] ;  /* 0x00027a00ff1a2b82 */ /* 0x000e240000000a00 */
[----:B0-----:R-:W-:-:S05]  /*120e0*/  @P2 IMAD.HI.U32 R26, R8, R26, RZ ;  /* 0x0000001a081a2227 */ /* 0x001fca00078e00ff */
[----:B------:R-:W-:-:S07]  /*120f0*/  @P2 SHF.R.U32.HI R8, RZ, R27, R26 ;  /* 0x0000001bff082219 */ /* 0x000fce000001161a */
.L_x_1530:
[----:B------:R-:W-:Y:S05]  /*12100*/  BSYNC B0 ;  /* 0x0000000000007941 */ /* 0x000fea0003800000 */
.L_x_1528:
[----:B------:R-:W-:-:S04]  /*12110*/  IMAD R8, R8, R81, -R78 ;  /* 0x0000005108087224 */ /* 0x000fc800078e0a4e */
[----:B------:R-:W-:-:S05]  /*12120*/  IMAD.IADD R8, R8, 0x1, -R156 ;  /* 0x0000000108087824 */ /* 0x000fca00078e0a9c */
[----:B------:R-:W-:Y:S02]  /*12130*/  VIMNMX R83, R83, R8, !PT ;  /* 0x0000000853537248 */ /* 0x000fe40007fe0100 */
[----:B------:R-:W-:-:S07]  /*12140*/  VIADDMNMX R84, R8, R81, R84, PT ;  /* 0x0000005108547246 */ /* 0x000fce0003800154 */
.L_x_1527:
[----:B------:R-:W-:Y:S01]  /*12150*/  FMNMX.FTZ R8, R9, R5, !PT ;  /* 0x0000000509087209 */ /* 0x000fe20007810000 */
[----:B------:R-:W-:Y:S01]  /*12160*/  UMOV UR51, UR7 ;  /* 0x0000000700337c82 */ /* 0x000fe20008000000 */
[C---:B------:R-:W-:Y:S02]  /*12170*/  ISETP.GT.AND P4, PT, R83.reuse, 0x1, P1 ;  /* 0x000000015300780c */ /* 0x040fe40000f84270 */
[C---:B------:R-:W-:Y:S02]  /*12180*/  ISETP.GT.AND P2, PT, R83.reuse, 0x8, P1 ;  /* 0x000000085300780c */ /* 0x040fe40000f44270 */
[----:B------:R-:W-:Y:S02]  /*12190*/  ISETP.GT.AND P3, PT, R83, 0x9, P1 ;  /* 0x000000095300780c */ /* 0x000fe40000f64270 */
[----:B------:R-:W-:Y:S02]  /*121a0*/  FMNMX.FTZ R8, R10, R8, !PT ;  /* 0x000000080a087209 */ /* 0x000fe40007810000 */
[----:B------:R-:W-:-:S02]  /*121b0*/  ISETP.LT.OR P4, PT, R84, 0x2, P4 ;  /* 0x000000025400780c */ /* 0x000fc40002781670 */
[C---:B------:R-:W-:Y:S02]  /*121c0*/  ISETP.LT.OR P2, PT, R84.reuse, 0x9, P2 ;  /* 0x000000095400780c */ /* 0x040fe40001741670 */
[----:B------:R-:W-:Y:S02]  /*121d0*/  ISETP.LT.OR P3, PT, R84, 0xa, P3 ;  /* 0x0000000a5400780c */ /* 0x000fe40001f61670 */
[----:B------:R-:W-:Y:S02]  /*121e0*/  FMNMX.FTZ R8, R13, R8, !PT ;  /* 0x000000080d087209 */ /* 0x000fe40007810000 */
[----:B------:R-:W-:Y:S02]  /*121f0*/  FSEL R12, R12, -INF , !P4 ;  /* 0xff8000000c0c7808 */ /* 0x000fe40006000000 */
[----:B------:R-:W-:Y:S02]  /*12200*/  FSEL R15, R15, -INF , !P2 ;  /* 0xff8000000f0f7808 */ /* 0x000fe40005000000 */
[----:B------:R-:W-:-:S02]  /*12210*/  FSEL R20, R20, -INF , !P3 ;  /* 0xff80000014147808 */ /* 0x000fc40005800000 */
[----:B------:R-:W-:Y:S02]  /*12220*/  FMNMX.FTZ R8, R14, R8, !PT ;  /* 0x000000080e087209 */ /* 0x000fe40007810000 */
        /* <DEDUP_REMOVED lines=11> */
[C---:B------:R-:W-:Y:S02]  /*122e0*/  ISETP.GT.AND P4, PT, R83.reuse, 0x19, P1 ;  /* 0x000000195300780c */ /* 0x040fe40000f84270 */
[C---:B------:R-:W-:Y:S02]  /*122f0*/  ISETP.GT.AND P2, PT, R83.reuse, 0x20, P1 ;  /* 0x000000205300780c */ /* 0x040fe40000f44270 */
[----:B------:R-:W-:Y:S02]  /*12300*/  ISETP.GT.AND P3, PT, R83, 0x21, P1 ;  /* 0x000000215300780c */ /* 0x000fe40000f64270 */
[----:B------:R-:W-:Y:S02]  /*12310*/  FMNMX.FTZ R8, R52, R8, !PT ;  /* 0x0000000834087209 */ /* 0x000fe40007810000 */
[C---:B------:R-:W-:Y:S02]  /*12320*/  ISETP.LT.OR P4, PT, R84.reuse, 0x1a, P4 ;  /* 0x0000001a5400780c */ /* 0x040fe40002781670 */
[----:B------:R-:W-:-:S02]  /*12330*/  ISETP.LT.OR P2, PT, R84, 0x21, P2 ;  /* 0x000000215400780c */ /* 0x000fc40001741670 */
[----:B------:R-:W-:Y:S02]  /*12340*/  ISETP.LT.OR P3, PT, R84, 0x22, P3 ;  /* 0x000000225400780c */ /* 0x000fe40001f61670 */
[----:B------:R-:W-:Y:S02]  /*12350*/  FMNMX.FTZ R8, R53, R8, !PT ;  /* 0x0000000835087209 */ /* 0x000fe40007810000 */
[----:B------:R-:W-:Y:S02]  /*12360*/  FSEL R29, R29, -INF , !P4 ;  /* 0xff8000001d1d7808 */ /* 0x000fe40006000000 */
[----:B------:R-:W-:Y:S02]  /*12370*/  FSEL R32, R32, -INF , !P2 ;  /* 0xff80000020207808 */ /* 0x000fe40005000000 */
[----:B------:R-:W-:Y:S02]  /*12380*/  FSEL R33, R33, -INF , !P3 ;  /* 0xff80000021217808 */ /* 0x000fe40005800000 */
[----:B------:R-:W-:-:S02]  /*12390*/  ISETP.GT.AND P4, PT, R83, 0x28, P1 ;  /* 0x000000285300780c */ /* 0x000fc40000f84270 */
[C---:B------:R-:W-:Y:S02]  /*123a0*/  ISETP.GT.AND P2, PT, R83.reuse, 0x29, P1 ;  /* 0x000000295300780c */ /* 0x040fe40000f44270 */
[----:B------:R-:W-:Y:S02]  /*123b0*/  ISETP.GT.AND P3, PT, R83, 0x30, P1 ;  /* 0x000000305300780c */ /* 0x000fe40000f64270 */
[----:B------:R-:W-:Y:S02]  /*123c0*/  FMNMX.FTZ R8, R30, R8, !PT ;  /* 0x000000081e087209 */ /* 0x000fe40007810000 */
[C---:B------:R-:W-:Y:S02]  /*123d0*/  ISETP.LT.OR P4, PT, R84.reuse, 0x29, P4 ;  /* 0x000000295400780c */ /* 0x040fe40002781670 */
[C---:B------:R-:W-:Y:S02]  /*123e0*/  ISETP.LT.OR P2, PT, R84.reuse, 0x2a, P2 ;  /* 0x0000002a5400780c */ /* 0x040fe40001741670 */
[----:B------:R-:W-:-:S02]  /*123f0*/  ISETP.LT.OR P3, PT, R84, 0x31, P3 ;  /* 0x000000315400780c */ /* 0x000fc40001f61670 */
[----:B------:R-:W-:Y:S02]  /*12400*/  FMNMX.FTZ R8, R31, R8, !PT ;  /* 0x000000081f087209 */ /* 0x000fe40007810000 */
[----:B------:R-:W-:Y:S02]  /*12410*/  FSEL R36, R36, -INF , !P4 ;  /* 0xff80000024247808 */ /* 0x000fe40006000000 */
[----:B------:R-:W-:Y:S02]  /*12420*/  FSEL R37, R37, -INF , !P2 ;  /* 0xff80000025257808 */ /* 0x000fe40005000000 */
[----:B------:R-:W-:Y:S02]  /*12430*/  FSEL R40, R40, -INF , !P3 ;  /* 0xff80000028287808 */ /* 0x000fe40005800000 */
[C---:B------:R-:W-:Y:S02]  /*12440*/  ISETP.GT.AND P4, PT, R83.reuse, 0x31, P1 ;  /* 0x000000315300780c */ /* 0x040fe40000f84270 */
[----:B------:R-:W-:-:S02]  /*12450*/  ISETP.GT.AND P2, PT, R83, 0x38, P1 ;  /* 0x000000385300780c */ /* 0x000fc40000f44270 */
[----:B------:R-:W-:Y:S02]  /*12460*/  ISETP.GT.AND P3, PT, R83, 0x39, P1 ;  /* 0x000000395300780c */ /* 0x000fe40000f64270 */
[----:B------:R-:W-:Y:S02]  /*12470*/  FMNMX.FTZ R8, R34, R8, !PT ;  /* 0x0000000822087209 */ /* 0x000fe40007810000 */
[C---:B------:R-:W-:Y:S02]  /*12480*/  ISETP.LT.OR P4, PT, R84.reuse, 0x32, P4 ;  /* 0x000000325400780c */ /* 0x040fe40002781670 */
[C---:B------:R-:W-:Y:S02]  /*12490*/  ISETP.LT.OR P2, PT, R84.reuse, 0x39, P2 ;  /* 0x000000395400780c */ /* 0x040fe40001741670 */
[----:B------:R-:W-:Y:S02]  /*124a0*/  ISETP.LT.OR P3, PT, R84, 0x3a, P3 ;  /* 0x0000003a5400780c */ /* 0x000fe40001f61670 */
[----:B------:R-:W-:-:S02]  /*124b0*/  FMNMX.FTZ R8, R35, R8, !PT ;  /* 0x0000000823087209 */ /* 0x000fc40007810000 */
[----:B------:R-:W-:Y:S02]  /*124c0*/  FSEL R41, R41, -INF , !P4 ;  /* 0xff80000029297808 */ /* 0x000fe40006000000 */
[----:B------:R-:W-:Y:S02]  /*124d0*/  FSEL R44, R44, -INF , !P2 ;  /* 0xff8000002c2c7808 */ /* 0x000fe40005000000 */
[----:B------:R-:W-:Y:S02]  /*124e0*/  FSEL R45, R45, -INF , !P3 ;  /* 0xff8000002d2d7808 */ /* 0x000fe40005800000 */
[----:B------:R-:W-:Y:S02]  /*124f0*/  FMNMX.FTZ R8, R38, R8, !PT ;  /* 0x0000000826087209 */ /* 0x000fe40007810000 */
[----:B------:R-:W-:Y:S02]  /*12500*/  LOP3.LUT R16, R16, 0xdfffffff, RZ, 0xc0, !PT ;  /* 0xdfffffff10107812 */ /* 0x000fe400078ec0ff */
[----:B------:R-:W-:-:S02]  /*12510*/  ISETP.GT.AND P4, PT, R83, 0x40, P1 ;  /* 0x000000405300780c */ /* 0x000fc40000f84270 */
[C---:B------:R-:W-:Y:S02]  /*12520*/  ISETP.GT.AND P2, PT, R83.reuse, 0x41, P1 ;  /* 0x000000415300780c */ /* 0x040fe40000f44270 */
[----:B------:R-:W-:Y:S02]  /*12530*/  ISETP.GT.AND P3, PT, R83, 0x48, P1 ;  /* 0x000000485300780c */ /* 0x000fe40000f64270 */
[----:B------:R-:W-:Y:S02]  /*12540*/  FMNMX.FTZ R8, R39, R8, !PT ;  /* 0x0000000827087209 */ /* 0x000fe40007810000 */
[----:B------:R-:W-:Y:S02]  /*12550*/  @P0 LOP3.LUT R16, R16, 0x20000000, RZ, 0xfc, !PT ;  /* 0x2000000010100812 */ /* 0x000fe400078efcff */
[C---:B------:R-:W-:Y:S02]  /*12560*/  ISETP.LT.OR P4, PT, R84.reuse, 0x41, P4 ;  /* 0x000000415400780c */ /* 0x040fe40002781670 */
[----:B------:R-:W-:-:S02]  /*12570*/  ISETP.LT.OR P2, PT, R84, 0x42, P2 ;  /* 0x000000425400780c */ /* 0x000fc40001741670 */
[----:B------:R-:W-:Y:S02]  /*12580*/  ISETP.LT.OR P3, PT, R84, 0x49, P3 ;  /* 0x000000495400780c */ /* 0x000fe40001f61670 */
[----:B------:R-:W-:Y:S02]  /*12590*/  ISETP.GT.AND P0, PT, R83, 0x61, P1 ;  /* 0x000000615300780c */ /* 0x000fe40000f04270 */
        /* <DEDUP_REMOVED lines=11> */
[----:B------:R-:W-:Y:S02]  /*12650*/  LOP3.LUT R16, R16, 0x7fffffff, RZ, 0xc0, !PT ;  /* 0x7fffffff10107812 */ /* 0x000fe400078ec0ff */
[----:B------:R-:W-:Y:S02]  /*12660*/  FMNMX.FTZ R8, R46, R8, !PT ;  /* 0x000000082e087209 */ /* 0x000fe40007810000 */
[----:B------:R-:W-:Y:S02]  /*12670*/  FSEL R55, R55, -INF , !P4 ;  /* 0xff80000037377808 */ /* 0x000fe40006000000 */
[----:B------:R-:W-:Y:S02]  /*12680*/  FSEL R58, R58, -INF , !P2 ;  /* 0xff8000003a3a7808 */ /* 0x000fe40005000000 */
[----:B------:R-:W-:-:S02]  /*12690*/  FSEL R59, R59, -INF , !P3 ;  /* 0xff8000003b3b7808 */ /* 0x000fc40005800000 */
[C---:B------:R-:W-:Y:S02]  /*126a0*/  ISETP.GT.AND P4, PT, R83.reuse, 0x58, P1 ;  /* 0x000000585300780c */ /* 0x040fe40000f84270 */
[C---:B------:R-:W-:Y:S02]  /*126b0*/  ISETP.GT.AND P2, PT, R83.reuse, 0x59, P1 ;  /* 0x000000595300780c */ /* 0x040fe40000f44270 */
[C---:B------:R-:W-:Y:S02]  /*126c0*/  ISETP.GT.AND P3, PT, R83.reuse, 0x60, P1 ;  /* 0x000000605300780c */ /* 0x040fe40000f64270 */
[----:B------:R-:W-:Y:S02]  /*126d0*/  @P0 LOP3.LUT R16, R16, 0x80000000, RZ, 0xfc, !PT ;  /* 0x8000000010100812 */ /* 0x000fe400078efcff */
[----:B------:R-:W-:Y:S02]  /*126e0*/  ISETP.GT.AND P0, PT, R83, RZ, P1 ;  /* 0x000000ff5300720c */ /* 0x000fe40000f04270 */
[----:B------:R-:W-:-:S02]  /*126f0*/  FMNMX.FTZ R8, R47, R8, !PT ;  /* 0x000000082f087209 */ /* 0x000fc40007810000 */
[C---:B------:R-:W-:Y:S02]  /*12700*/  ISETP.LT.OR P4, PT, R84.reuse, 0x59, P4 ;  /* 0x000000595400780c */ /* 0x040fe40002781670 */
[C---:B------:R-:W-:Y:S02]  /*12710*/  ISETP.LT.OR P2, PT, R84.reuse, 0x5a, P2 ;  /* 0x0000005a5400780c */ /* 0x040fe40001741670 */
[----:B------:R-:W-:Y:S02]  /*12720*/  ISETP.LT.OR P3, PT, R84, 0x61, P3 ;  /* 0x000000615400780c */ /* 0x000fe40001f61670 */
[----:B------:R-:W-:Y:S02]  /*12730*/  FMNMX.FTZ R8, R50, R8, !PT ;  /* 0x0000000832087209 */ /* 0x000fe40007810000 */
        /* <DEDUP_REMOVED lines=9> */
[----:B------:R-:W-:Y:S02]  /*127d0*/  LOP3.LUT R16, R16, 0xfffffff7, RZ, 0xc0, !PT ;  /* 0xfffffff710107812 */ /* 0x000fe400078ec0ff */
[----:B------:R-:W-:Y:S02]  /*127e0*/  ISETP.GT.AND P1, PT, R83, 0x79, P1 ;  /* 0x000000795300780c */ /* 0x000fe40000f24270 */
[----:B------:R-:W-:Y:S02]  /*127f0*/  FMNMX.FTZ R8, R56, R8, !PT ;  /* 0x0000000838087209 */ /* 0x000fe40007810000 */
[----:B------:R-:W-:Y:S02]  /*12800*/  @P0 LOP3.LUT R16, R16, 0x8, RZ, 0xfc, !PT ;  /* 0x0000000810100812 */ /* 0x000fe400078efcff */
[----:B------:R-:W-:-:S02]  /*12810*/  FMNMX.FTZ R8, R57, R8, !PT ;  /* 0x0000000839087209 */ /* 0x000fc40007810000 */
[C---:B------:R-:W-:Y:S02]  /*12820*/  LOP3.LUT P0, RZ, R16.reuse, 0x80000000, RZ, 0xc0, !PT ;  /* 0x8000000010ff7812 */ /* 0x040fe4000780c0ff */
[----:B------:R-:W-:Y:S02]  /*12830*/  LOP3.LUT R16, R16, 0xfffffffd, RZ, 0xc0, !PT ;  /* 0xfffffffd10107812 */ /* 0x000fe400078ec0ff */
[----:B------:R-:W-:Y:S02]  /*12840*/  FMNMX.FTZ R8, R60, R8, !PT ;  /* 0x000000083c087209 */ /* 0x000fe40007810000 */
[----:B------:R-:W-:Y:S02]  /*12850*/  @P1 LOP3.LUT R16, R16, 0x2, RZ, 0xfc, !PT ;  /* 0x0000000210101812 */ /* 0x000fe400078efcff */
[----:B------:R-:W-:Y:S02]  /*12860*/  FMNMX.FTZ R8, R61, R8, !PT ;  /* 0x000000083d087209 */ /* 0x000fe40007810000 */
[----:B------:R-:W-:-:S02]  /*12870*/  LOP3.LUT P1, RZ, R16, 0x8, RZ, 0xc0, !PT ;  /* 0x0000000810ff7812 */ /* 0x000fc4000782c0ff */
[----:B------:R-:W-:Y:S02]  /*12880*/  FMNMX.FTZ R8, R64, R8, !PT ;  /* 0x0000000840087209 */ /* 0x000fe40007810000 */
[----:B------:R-:W-:Y:S02]  /*12890*/  ISETP.LT.OR P1, PT, R84, 0x1, P1 ;  /* 0x000000015400780c */ /* 0x000fe40000f21670 */
[----:B------:R-:W-:Y:S02]  /*128a0*/  FMNMX.FTZ R8, R65, R8, !PT ;  /* 0x0000000841087209 */ /* 0x000fe40007810000 */
[----:B------:R-:W-:Y:S02]  /*128b0*/  FSEL R11, R11, -INF , !P1 ;  /* 0xff8000000b0b7808 */ /* 0x000fe40004800000 */
[----:B------:R-:W-:Y:S02]  /*128c0*/  FMNMX.FTZ R8, R68, R8, !PT ;  /* 0x0000000844087209 */ /* 0x000fe40007810000 */
[----:B------:R-:W-:-:S02]  /*128d0*/  FMNMX.FTZ R27, R11, R6, !PT ;  /* 0x000000060b1b7209 */ /* 0x000fc40007810000 */
[----:B------:R-:W-:Y:S02]  /*128e0*/  FMNMX.FTZ R8, R69, R8, !PT ;  /* 0x0000000845087209 */ /* 0x000fe40007810000 */
[----:B------:R-:W-:Y:S02]  /*128f0*/  FMNMX.FTZ R27, R12, R27, !PT ;  /* 0x0000001b0c1b7209 */ /* 0x000fe40007810000 */
[----:B------:R-:W-:Y:S02]  /*12900*/  FMNMX.FTZ R8, R72, R8, !PT ;  /* 0x0000000848087209 */ /* 0x000fe40007810000 */
[----:B------:R-:W-:Y:S02]  /*12910*/  FMNMX.FTZ R27, R15, R27, !PT ;  /* 0x0000001b0f1b7209 */ /* 0x000fe40007810000 */
[----:B------:R-:W-:Y:S02]  /*12920*/  FMNMX.FTZ R8, R73, R8, !PT ;  /* 0x0000000849087209 */ /* 0x000fe40007810000 */
[----:B------:R-:W-:-:S02]  /*12930*/  FMNMX.FTZ R27, R20, R27, !PT ;  /* 0x0000001b141b7209 */ /* 0x000fc40007810000 */
[----:B------:R-:W-:Y:S02]  /*12940*/  FMNMX.FTZ R8, R76, R8, !PT ;  /* 0x000000084c087209 */ /* 0x000fe40007810000 */
[----:B------:R-:W-:Y:S02]  /*12950*/  FMNMX.FTZ R27, R24, R27, !PT ;  /* 0x0000001b181b7209 */ /* 0x000fe40007810000 */
[----:B------:R-:W-:Y:S02]  /*12960*/  FMNMX.FTZ R8, R77, R8, !PT ;  /* 0x000000084d087209 */ /* 0x000fe40007810000 */
[----:B------:R-:W-:Y:S02]  /*12970*/  FMNMX.FTZ R27, R25, R27, !PT ;  /* 0x0000001b191b7209 */ /* 0x000fe40007810000 */
[----:B------:R-:W-:Y:S01]  /*12980*/  ISETP.LT.OR P0, PT, R84, 0x62, P0 ;  /* 0x000000625400780c */ /* 0x000fe20000701670 */
[----:B------:R-:W0:Y:S01]  /*12990*/  SHFL.BFLY PT, R26, R8, 0x2, 0x1f ;  /* 0x0c401f00081a7f89 */ /* 0x000e2200000e0000 */
[----:B------:R-:W-:-:S02]  /*129a0*/  FMNMX.FTZ R27, R28, R27, !PT ;  /* 0x0000001b1c1b7209 */ /* 0x000fc40007810000 */
[----:B------:R-:W-:Y:S02]  /*129b0*/  LOP3.LUT R16, R16, 0xffffffef, RZ, 0xc0, !PT ;  /* 0xffffffef10107812 */ /* 0x000fe400078ec0ff */
[----:B------:R-:W-:Y:S02]  /*129c0*/  FMNMX.FTZ R27, R29, R27, !PT ;  /* 0x0000001b1d1b7209 */ /* 0x000fe40007810000 */
[----:B------:R-:W-:Y:S02]  /*129d0*/  ISETP.LT.OR P4, PT, R84, 0x71, P4 ;  /* 0x000000715400780c */ /* 0x000fe40002781670 */
[----:B------:R-:W-:Y:S02]  /*129e0*/  FMNMX.FTZ R27, R32, R27, !PT ;  /* 0x0000001b201b7209 */ /* 0x000fe40007810000 */
[----:B------:R-:W-:Y:S02]  /*129f0*/  ISETP.LT.OR P5, PT, R84, 0x72, P5 ;  /* 0x000000725400780c */ /* 0x000fe40002fa1670 */
[----:B------:R-:W-:-:S02]  /*12a00*/  FMNMX.FTZ R27, R33, R27, !PT ;  /* 0x0000001b211b7209 */ /* 0x000fc40007810000 */
[----:B------:R-:W-:Y:S02]  /*12a10*/  @P0 LOP3.LUT R16, R16, 0x10, RZ, 0xfc, !PT ;  /* 0x0000001010100812 */ /* 0x000fe400078efcff */
[----:B------:R-:W-:Y:S02]  /*12a20*/  FMNMX.FTZ R27, R36, R27, !PT ;  /* 0x0000001b241b7209 */ /* 0x000fe40007810000 */
[----:B------:R-:W-:Y:S02]  /*12a30*/  ISETP.LT.OR P0, PT, R84, 0x69, P2 ;  /* 0x000000695400780c */ /* 0x000fe40001701670 */
[----:B------:R-:W-:Y:S02]  /*12a40*/  FMNMX.FTZ R27, R37, R27, !PT ;  /* 0x0000001b251b7209 */ /* 0x000fe40007810000 */
[----:B------:R-:W-:Y:S02]  /*12a50*/  LOP3.LUT P2, RZ, R16, 0x2, RZ, 0xc0, !PT ;  /* 0x0000000210ff7812 */ /* 0x000fe4000784c0ff */
[----:B0-----:R-:W-:-:S02]  /*12a60*/  FMNMX.FTZ R8, R8, R26, !PT ;  /* 0x0000001a08087209 */ /* 0x001fc40007810000 */
[----:B------:R-:W-:Y:S02]  /*12a70*/  FMNMX.FTZ R27, R40, R27, !PT ;  /* 0x0000001b281b7209 */ /* 0x000fe40007810000 */
[----:B------:R-:W-:Y:S01]  /*12a80*/  LOP3.LUT R16, R16, 0xfffffffb, RZ, 0xc0, !PT ;  /* 0xfffffffb10107812 */ /* 0x000fe200078ec0ff */
[----:B------:R-:W0:Y:S01]  /*12a90*/  SHFL.BFLY PT, R26, R8, 0x1, 0x1f ;  /* 0x0c201f00081a7f89 */ /* 0x000e2200000e0000 */
[----:B------:R-:W-:Y:S02]  /*12aa0*/  FMNMX.FTZ R27, R41, R27, !PT ;  /* 0x0000001b291b7209 */ /* 0x000fe40007810000 */
[----:B------:R-:W-:Y:S02]  /*12ab0*/  @P0 LOP3.LUT R16, R16, 0x4, RZ, 0xfc, !PT ;  /* 0x0000000410100812 */ /* 0x000fe400078efcff */
[----:B------:R-:W-:Y:S02]  /*12ac0*/  FMNMX.FTZ R27, R44, R27, !PT ;  /* 0x0000001b2c1b7209 */ /* 0x000fe40007810000 */
[----:B------:R-:W-:-:S02]  /*12ad0*/  ISETP.LT.OR P0, PT, R84, 0x6a, P3 ;  /* 0x0000006a5400780c */ /* 0x000fc40001f01670 */
[----:B------:R-:W-:Y:S02]  /*12ae0*/  FMNMX.FTZ R27, R45, R27, !PT ;  /* 0x0000001b2d1b7209 */ /* 0x000fe40007810000 */
[----:B------:R-:W-:Y:S02]  /*12af0*/  LOP3.LUT R16, R16, 0xbfffffff, RZ, 0xc0, !PT ;  /* 0xbfffffff10107812 */ /* 0x000fe400078ec0ff */
[----:B------:R-:W-:Y:S02]  /*12b00*/  FMNMX.FTZ R27, R48, R27, !PT ;  /* 0x0000001b301b7209 */ /* 0x000fe40007810000 */
[----:B------:R-:W-:Y:S02]  /*12b10*/  FSEL R74, R74, -INF , !P4 ;  /* 0xff8000004a4a7808 */ /* 0x000fe40006000000 */
[----:B------:R-:W-:Y:S02]  /*12b20*/  FMNMX.FTZ R27, R49, R27, !PT ;  /* 0x0000001b311b7209 */ /* 0x000fe40007810000 */
[----:B------:R-:W-:-:S02]  /*12b30*/  ISETP.LT.OR P6, PT, R84, 0x79, P6 ;  /* 0x000000795400780c */ /* 0x000fc400037c1670 */
[----:B------:R-:W-:Y:S02]  /*12b40*/  FMNMX.FTZ R27, R54, R27, !PT ;  /* 0x0000001b361b7209 */ /* 0x000fe40007810000 */
[----:B------:R-:W-:Y:S02]  /*12b50*/  @P0 LOP3.LUT R16, R16, 0x40000000, RZ, 0xfc, !PT ;  /* 0x4000000010100812 */ /* 0x000fe400078efcff */
[----:B0-----:R-:W-:Y:S02]  /*12b60*/  FMNMX.FTZ R8, R8, R26, !PT ;  /* 0x0000001a08087209 */ /* 0x001fe40007810000 */
[----:B------:R-:W-:Y:S02]  /*12b70*/  FMNMX.FTZ R27, R55, R27, !PT ;  /* 0x0000001b371b7209 */ /* 0x000fe40007810000 */
[----:B------:R-:W-:Y:S02]  /*12b80*/  FSETP.NEU.FTZ.AND P3, PT, R8, -INF , PT ;  /* 0xff8000000800780b */ /* 0x000fe40003f7d000 */
[----:B------:R-:W-:-:S02]  /*12b90*/  FMNMX.FTZ R27, R58, R27, !PT ;  /* 0x0000001b3a1b7209 */ /* 0x000fc40007810000 */
[----:B------:R-:W-:Y:S02]  /*12ba0*/  FSEL R26, R8, RZ, P3 ;  /* 0x000000ff081a7208 */ /* 0x000fe40001800000 */
[----:B------:R-:W-:Y:S02]  /*12bb0*/  FMNMX.FTZ R27, R59, R27, !PT ;  /* 0x0000001b3b1b7209 */ /* 0x000fe40007810000 */
[----:B------:R-:W-:Y:S01]  /*12bc0*/  LOP3.LUT P0, RZ, R16, 0x10, RZ, 0xc0, !PT ;  /* 0x0000001010ff7812 */ /* 0x000fe2000780c0ff */
[----:B------:R-:W-:Y:S01]  /*12bd0*/  FADD.FTZ R5, -R26, R5 ;  /* 0x000000051a057221 */ /* 0x000fe20000010100 */
[----:B------:R-:W-:Y:S01]  /*12be0*/  FMNMX.FTZ R27, R62, R27, !PT ;  /* 0x0000001b3e1b7209 */ /* 0x000fe20007810000 */
[----:B------:R-:W-:Y:S01]  /*12bf0*/  FMUL.FTZ R26, R8, UR51 ;  /* 0x00000033081a7c20 */ /* 0x000fe20008410000 */
[----:B------:R-:W-:Y:S01]  /*12c00*/  FSEL R67, R67, -INF , !P0 ;  /* 0xff80000043437808 */ /* 0x000fe20004000000 */
[----:B------:R-:W-:Y:S01]  /*12c10*/  FMUL.FTZ R5, R5, UR51 ;  /* 0x0000003305057c20 */ /* 0x000fe20008410000 */
[----:B------:R-:W-:-:S02]  /*12c20*/  FMNMX.FTZ R27, R63, R27, !PT ;  /* 0x0000001b3f1b7209 */ /* 0x000fc40007810000 */
[----:B------:R-:W-:Y:S02]  /*12c30*/  FSEL R26, R26, RZ, P3 ;  /* 0x000000ff1a1a7208 */ /* 0x000fe40001800000 */
[----:B------:R-:W-:Y:S01]  /*12c40*/  LOP3.LUT P3, RZ, R16, 0x4, RZ, 0xc0, !PT ;  /* 0x0000000410ff7812 */ /* 0x000fe2000786c0ff */
[----:B------:R-:W-:Y:S01]  /*12c50*/  MUFU.EX2 R5, R5 ;  /* 0x0000000500057308 */ /* 0x000fe20000000800 */
[----:B------:R-:W-:Y:S01]  /*12c60*/  FMNMX.FTZ R27, R66, R27, !PT ;  /* 0x0000001b421b7209 */ /* 0x000fe20007810000 */
[--C-:B------:R-:W-:Y:S01]  /*12c70*/  FFMA.FTZ R9, R9, UR51, -R26.reuse ;  /* 0x0000003309097c23 */ /* 0x100fe2000801081a */
[----:B------:R-:W-:Y:S01]  /*12c80*/  LOP3.LUT P0, RZ, R16, 0x40000000, RZ, 0xc0, !PT ;  /* 0x4000000010ff7812 */ /* 0x000fe2000780c0ff */
        /* <DEDUP_REMOVED lines=44> */
[----:B------:R-:W0:Y:S01]  /*12f50*/  MUFU.EX2 R9, R9 ;  /* 0x0000000900097308 */ /* 0x000e220000000800 */
[----:B------:R-:W1:Y:S01]  /*12f60*/  SHFL.BFLY PT, R77, R27, 0x2, 0x1f ;  /* 0x0c401f001b4d7f89 */ /* 0x000e6200000e0000 */
[----:B------:R-:W-:-:S06]  /*12f70*/  LOP3.LUT P0, RZ, R16, 0x20000000, RZ, 0xc0, !PT ;  /* 0x2000000010ff7812 */ /* 0x000fcc000780c0ff */
[----:B------:R-:W2:Y:S08]  /*12f80*/  MUFU.EX2 R10, R10 ;  /* 0x0000000a000a7308 */ /* 0x000eb00000000800 */
[----:B------:R-:W-:Y:S01]  /*12f90*/  MUFU.EX2 R13, R13 ;  /* 0x0000000d000d7308 */ /* 0x000fe20000000800 */
[----:B0-----:R-:W-:-:S07]  /*12fa0*/  FFMA.FTZ R4, R5, R4, R9 ;  /* 0x0000000405047223 */ /* 0x001fce0000010009 */
[----:B------:R-:W-:Y:S01]  /*12fb0*/  MUFU.EX2 R14, R14 ;  /* 0x0000000e000e7308 */ /* 0x000fe20000000800 */
[----:B-1----:R-:W-:Y:S01]  /*12fc0*/  FMNMX.FTZ R27, R27, R77, !PT ;  /* 0x0000004d1b1b7209 */ /* 0x002fe20007810000 */
[----:B--2---:R-:W-:-:S04]  /*12fd0*/  FADD.FTZ R4, R10, R4 ;  /* 0x000000040a047221 */ /* 0x004fc80000010000 */
[----:B------:R-:W0:Y:S02]  /*12fe0*/  SHFL.BFLY PT, R78, R27, 0x1, 0x1f ;  /* 0x0c201f001b4e7f89 */ /* 0x000e2400000e0000 */
[----:B------:R0:W-:Y:S08]  /*12ff0*/  MUFU.EX2 R77, R69 ;  /* 0x00000045004d7308 */ /* 0x0001f00000000800 */
[----:B------:R-:W-:Y:S08]  /*13000*/  MUFU.EX2 R21, R21 ;  /* 0x0000001500157308 */ /* 0x000ff00000000800 */
[----:B------:R-:W-:Y:S01]  /*13010*/  MUFU.EX2 R23, R23 ;  /* 0x0000001700177308 */ /* 0x000fe20000000800 */
[----:B0-----:R-:W-:-:S07]  /*13020*/  FMNMX.FTZ R69, R27, R78, !PT ;  /* 0x0000004e1b457209 */ /* 0x001fce0007810000 */
[----:B------:R-:W-:Y:S01]  /*13030*/  MUFU.EX2 R52, R52 ;  /* 0x0000003400347308 */ /* 0x000fe20000000800 */
[C---:B------:R-:W-:Y:S01]  /*13040*/  FSETP.NEU.FTZ.AND P1, PT, R69.reuse, -INF , PT ;  /* 0xff8000004500780b */ /* 0x040fe20003f3d000 */
[----:B------:R-:W-:-:S03]  /*13050*/  FMUL.FTZ R78, R69, UR51 ;  /* 0x00000033454e7c20 */ /* 0x000fc60008410000 */
[----:B------:R-:W-:Y:S02]  /*13060*/  FSEL R27, R69, RZ, P1 ;  /* 0x000000ff451b7208 */ /* 0x000fe40000800000 */
[----:B------:R-:W-:Y:S01]  /*13070*/  FSEL R78, R78, RZ, P1 ;  /* 0x000000ff4e4e7208 */ /* 0x000fe20000800000 */
[----:B------:R-:W-:Y:S02]  /*13080*/  MUFU.EX2 R53, R53 ;  /* 0x0000003500357308 */ /* 0x000fe40000000800 */
[----:B------:R-:W-:Y:S02]  /*13090*/  FADD.FTZ R27, -R27, R6 ;  /* 0x000000061b1b7221 */ /* 0x000fe40000010100 */
        /* <DEDUP_REMOVED lines=12> */
[----:B------:R0:W-:Y:S01]  /*13160*/  MUFU.EX2 R26, R11 ;  /* 0x0000000b001a7308 */ /* 0x0001e20000000800 */
        /* <DEDUP_REMOVED lines=8> */
[----:B0-----:R-:W-:Y:S01]  /*131f0*/  FMUL.FTZ R11, R27, UR51 ;  /* 0x000000331b0b7c20 */ /* 0x001fe20008410000 */
        /* <DEDUP_REMOVED lines=15> */
[----:B------:R-:W-:-:S07]  /*132f0*/  FFMA.FTZ R80, R80, UR51, -R78 ;  /* 0x0000003350507c23 */ /* 0x000fce000801084e */
[----:B------:R-:W2:Y:S01]  /*13300*/  MUFU.EX2 R82, R20 ;  /* 0x0000001400527308 */ /* 0x000ea20000000800 */
[----:B0-----:R-:W-:-:S07]  /*13310*/  FFMA.FTZ R3, R11, R3, R26 ;  /* 0x000000030b037223 */ /* 0x001fce000001001a */
[----:B------:R0:W3:Y:S08]  /*13320*/  MUFU.EX2 R78, R24 ;  /* 0x00000018004e7308 */ /* 0x0000f00000000800 */
[----:B------:R-:W4:Y:S01]  /*13330*/  MUFU.EX2 R81, R25 ;  /* 0x0000001900517308 */ /* 0x000f220000000800 */
[----:B0-----:R-:W-:Y:S01]  /*13340*/  FADD.FTZ R24, R83, R3 ;  /* 0x0000000353187221 */ /* 0x001fe20000010000 */
[----:B------:R-:W-:-:S03]  /*13350*/  FADD.FTZ R3, R13, R4 ;  /* 0x000000040d037221 */ /* 0x000fc60000010000 */
[----:B-1----:R-:W-:Y:S01]  /*13360*/  FADD.FTZ R4, R12, R24 ;  /* 0x000000180c047221 */ /* 0x002fe20000010000 */
[----:B------:R-:W-:Y:S02]  /*13370*/  FADD.FTZ R3, R14, R3 ;  /* 0x000000030e037221 */ /* 0x000fe40000010000 */
[----:B------:R-:W0:Y:S01]  /*13380*/  MUFU.EX2 R15, R28 ;  /* 0x0000001c000f7308 */ /* 0x000e220000000800 */
[----:B--2---:R-:W-:Y:S01]  /*13390*/  FADD.FTZ R4, R82, R4 ;  /* 0x0000000452047221 */ /* 0x004fe20000010000 */
[----:B------:R-:W-:-:S03]  /*133a0*/  FADD.FTZ R3, R21, R3 ;  /* 0x0000000315037221 */ /* 0x000fc60000010000 */
[----:B---3--:R-:W-:Y:S01]  /*133b0*/  FADD.FTZ R4, R78, R4 ;  /* 0x000000044e047221 */ /* 0x008fe20000010000 */
[----:B------:R-:W-:Y:S02]  /*133c0*/  FADD.FTZ R3, R23, R3 ;  /* 0x0000000317037221 */ /* 0x000fe40000010000 */
[----:B------:R-:W1:Y:S01]  /*133d0*/  MUFU.EX2 R29, R29 ;  /* 0x0000001d001d7308 */ /* 0x000e620000000800 */
[----:B----4-:R-:W-:Y:S01]  /*133e0*/  FADD.FTZ R4, R81, R4 ;  /* 0x0000000451047221 */ /* 0x010fe20000010000 */
[----:B------:R-:W-:-:S04]  /*133f0*/  FADD.FTZ R3, R52, R3 ;  /* 0x0000000334037221 */ /* 0x000fc80000010000 */
[----:B------:R-:W-:Y:S02]  /*13400*/  FADD.FTZ R3, R53, R3 ;  /* 0x0000000335037221 */ /* 0x000fe40000010000 */
        /* <DEDUP_REMOVED lines=77> */
[----:B--2---:R-:W-:-:S04]  /*138e0*/  FADD.FTZ R3, R68, R3 ;  /* 0x0000000344037221 */ /* 0x004fc80000010000 */
[----:B------:R-:W-:-:S03]  /*138f0*/  FADD.FTZ R3, R77, R3 ;  /* 0x000000034d037221 */ /* 0x000fc60000010000 */
        /* <DEDUP_REMOVED lines=15> */
[----:B------:R-:W-:Y:S01]  /*139f0*/  FADD.FTZ R4, R6, R3 ;  /* 0x0000000306047221 */ /* 0x000fe20000010000 */
[----:B--2---:R-:W-:Y:S01]  /*13a00*/  FADD.FTZ R3, R80, R24 ;  /* 0x0000001850037221 */ /* 0x004fe20000010000 */
[----:B------:R-:W-:Y:S06]  /*13a10*/  @!P0 BRA `(.L_x_1531) ;  /* 0x0000000000048947 */ /* 0x000fec0003800000 */
[----:B------:R-:W-:Y:S01]  /*13a20*/  BPT.TRAP 0x1 ;  /* 0x000000040000795c */ /* 0x000fe20000300000 */
.L_x_1531:
[----:B------:R-:W2:Y:S04]  /*13a30*/  LDL R143, [R1] ;  /* 0x00000000018f7983 */ /* 0x000ea80000100800 */
[----:B------:R-:W3:Y:S04]  /*13a40*/  LDL R32, [R1+0x70] ;  /* 0x0000700001207983 */ /* 0x000ee80000100800 */
[----:B------:R-:W4:Y:S04]  /*13a50*/  LDL R71, [R1+0x8] ;  /* 0x0000080001477983 */ /* 0x000f280000100800 */
[----:B------:R-:W5:Y:S04]  /*13a60*/  LDL R62, [R1+0x4] ;  /* 0x00000400013e7983 */ /* 0x000f680000100800 */
[----:B------:R-:W5:Y:S01]  /*13a70*/  LDL R87, [R1+0x74] ;  /* 0x0000740001577983 */ /* 0x000f620000100800 */
[----:B------:R-:W-:Y:S01]  /*13a80*/  LEA R17, R17, R2, 0x3 ;  /* 0x0000000211117211 */ /* 0x000fe200078e18ff */
[----:B------:R-:W-:-:S04]  /*13a90*/  IMAD.U32 R24, RZ, RZ, UR38 ;  /* 0x00000026ff187e24 */ /* 0x000fc8000f8e00ff */
[----:B------:R-:W-:Y:S01]  /*13aa0*/  VIADD R17, R17, 0x2d860 ;  /* 0x0002d86011117836 */ /* 0x000fe20000000000 */
[----:B------:R-:W-:Y:S02]  /*13ab0*/  F2FP.F16.F32.PACK_AB R25, R83, R26 ;  /* 0x0000001a5319723e */ /* 0x000fe400000000ff */
[----:B------:R-:W-:Y:S02]  /*13ac0*/  F2FP.F16.F32.PACK_AB R26, R14, R13 ;  /* 0x0000000d0e1a723e */ /* 0x000fe400000000ff */
[----:B------:R-:W-:Y:S02]  /*13ad0*/  PRMT R17, R24, 0x654, R17 ;  /* 0x0000065418117816 */ /* 0x000fe40000000011 */
[----:B------:R-:W-:Y:S02]  /*13ae0*/  F2FP.F16.F32.PACK_AB R24, R10, R9 ;  /* 0x000000090a18723e */ /* 0x000fe400000000ff */
[----:B------:R-:W-:Y:S01]  /*13af0*/  F2FP.F16.F32.PACK_AB R27, R82, R12 ;  /* 0x0000000c521b723e */ /* 0x000fe200000000ff */
[----:B------:R0:W-:Y:S01]  /*13b00*/  SYNCS.ARRIVE.TRANS64.RED.A1T0 RZ, [R17+URZ], RZ ;  /* 0x000000ff11ff79a7 */ /* 0x0001e2000810043f */
        /* <DEDUP_REMOVED lines=79> */
[----:B------:R-:W-:Y:S02]  /*14000*/  IMAD.MOV.U32 R23, RZ, RZ, R139 ;  /* 0x000000ffff177224 */ /* 0x000fe400078e008b */
[----:B0-----:R-:W-:Y:S01]  /*14010*/  IMAD.MOV.U32 R17, RZ, RZ, R7 ;  /* 0x000000ffff117224 */ /* 0x001fe200078e0007 */
[----:B--2---:R-:W-:Y:S04]  /*14020*/  STSM.16.M88.4 [R143+0x21800], R24 ;  /* 0x021800188f007844 */ /* 0x004fe80000000200 */
[----:B---3--:R0:W-:Y:S02]  /*14030*/  STSM.16.M88.4 [R32], R12 ;  /* 0x0000000c20007844 */ /* 0x0081e40000000200 */
[----:B0-----:R-:W-:-:S05]  /*14040*/  F2FP.F16.F32.PACK_AB R32, R31, R30 ;  /* 0x0000001e1f20723e */ /* 0x001fca00000000ff */
[----:B----4-:R0:W-:Y:S04]  /*14050*/  STSM.16.M88.4 [R71], R32 ;  /* 0x0000002047007844 */ /* 0x0101e80000000200 */
[----:B-----5:R0:W-:Y:S04]  /*14060*/  STSM.16.M88.4 [R62], R40 ;  /* 0x000000283e007844 */ /* 0x0201e80000000200 */
        /* <DEDUP_REMOVED lines=9> */
[----:B-1----:R-:W1:Y:S02]  /*14100*/  FENCE.VIEW.ASYNC.S ;  /* 0x00000000000073c6 */ /* 0x002e640000000000 */
[----:B-1----:R-:W-:Y:S01]  /*14110*/  NOP ;  /* 0x0000000000007918 */ /* 0x002fe20000000000 */
[----:B------:R-:W-:Y:S05]  /*14120*/  @P1 BRA `(.L_x_1532) ;  /* 0xffffffc000941947 */ /* 0x000fea000383ffff */
[----:B------:R-:W-:Y:S02]  /*14130*/  IMAD.MOV.U32 R6, RZ, RZ, R69 ;  /* 0x000000ffff067224 */ /* 0x000fe400078e0045 */
[----:B------:R-:W-:Y:S02]  /*14140*/  IMAD.MOV.U32 R5, RZ, RZ, R8 ;  /* 0x000000ffff057224 */ /* 0x000fe400078e0008 */
[----:B------:R-:W-:Y:S02]  /*14150*/  IMAD.MOV.U32 R17, RZ, RZ, R7 ;  /* 0x000000ffff117224 */ /* 0x000fe400078e0007 */
[----:B------:R-:W-:-:S07]  /*14160*/  IMAD.MOV.U32 R23, RZ, RZ, R139 ;  /* 0x000000ffff177224 */ /* 0x000fce00078e008b */
.L_x_1512:
[----:B------:R-:W2:Y:S01]  /*14170*/  LDL R7, [R1+0x5c] ;  /* 0x00005c0001077983 */ /* 0x000ea20000100800 */
[----:B------:R-:W1:Y:S01]  /*14180*/  LDC R8, c[0x0][0x448] ;  /* 0x00011200ff087b82 */ /* 0x000e620000000800 */
[----:B------:R-:W-:Y:S01]  /*14190*/  LOP3.LUT R16, R16, 0xfffffffb, RZ, 0xc0, !PT ;  /* 0xfffffffb10107812 */ /* 0x000fe200078ec0ff */
[----:B------:R-:W-:Y:S01]  /*141a0*/  ULDC UR8, c[0x0][0x9dc] ;  /* 0x0002770000087ab9 */ /* 0x000fe20000000800 */
[----:B------:R-:W-:-:S05]  /*141b0*/  IADD3 R10, R157, 0x1, -R154 ;  /* 0x000000019d0a7810 */ /* 0x000fca0007ffe89a */
[----:B------:R-:W3:Y:S01]  /*141c0*/  LDC R11, c[0x0][0x9e4] ;  /* 0x00027900ff0b7b82 */ /* 0x000ee20000000800 */
[----:B-1----:R-:W-:-:S13]  /*141d0*/  ISETP.NE.AND P1, PT, R8, 0x1, PT ;  /* 0x000000010800780c */ /* 0x002fda0003f25270 */
[----:B------:R-:W1:Y:S01]  /*141e0*/  @P1 LDC R8, c[0x0][0x44c] ;  /* 0x00011300ff081b82 */ /* 0x000e620000000800 */
[----:B------:R-:W-:-:S04]  /*141f0*/  @P1 LOP3.LUT R16, R16, 0x4, RZ, 0xfc, !PT ;  /* 0x0000000410101812 */ /* 0x000fc800078efcff */
[----:B------:R-:W-:-:S03]  /*14200*/  LOP3.LUT R16, R16, 0xfffffff7, RZ, 0xc0, !PT ;  /* 0xfffffff710107812 */ /* 0x000fc600078ec0ff */
[----:B------:R-:W4:Y:S01]  /*14210*/  @P1 LDC R9, c[0x0][0x450] ;  /* 0x00011400ff091b82 */ /* 0x000f220000000800 */
[----:B--2---:R-:W-:-:S04]  /*14220*/  VIADD R7, R7, 0xbf ;  /* 0x000000bf07077836 */ /* 0x004fc80000000000 */
[----:B-1----:R-:W-:-:S05]  /*14230*/  @P1 IMAD.HI.U32 R8, R7, R8, RZ ;  /* 0x0000000807081227 */ /* 0x002fca00078e00ff */
[----:B----4-:R-:W-:Y:S02]  /*14240*/  @P1 SHF.R.U32.HI R7, RZ, R9, R8 ;  /* 0x00000009ff071219 */ /* 0x010fe40000011608 */
[----:B---3--:R-:W-:-:S03]  /*14250*/  ISETP.GE.AND P1, PT, R11, 0x1, PT ;  /* 0x000000010b00780c */ /* 0x008fc60003f26270 */
[----:B------:R-:W-:-:S04]  /*14260*/  IMAD.IADD R7, R10, 0x1, R7 ;  /* 0x000000010a077824 */ /* 0x000fc800078e0207 */
[----:B------:R-:W-:-:S06]  /*14270*/  VIADD R10, R7, -UR8 ;  /* 0x80000008070a7c36 */ /* 0x000fcc0008000000 */
[----:B------:R-:W-:Y:S01]  /*14280*/  @P1 LOP3.LUT R16, R16, 0x8, RZ, 0xfc, !PT ;  /* 0x0000000810101812 */ /* 0x000fe200078efcff */
[----:B------:R-:W-:Y:S06]  /*14290*/  @!P1 BRA `(.L_x_1533) ;  /* 0x0000000000449947 */ /* 0x000fec0003800000 */
[----:B------:R-:W-:Y:S01]  /*142a0*/  ISETP.GT.AND P1, PT, R7, -0x1, PT ;  /* 0xffffffff0700780c */ /* 0x000fe20003f24270 */
[----:B------:R-:W-:-:S12]  /*142b0*/  BSSY B0, `(.L_x_1534) ;  /* 0x000000d000007945 */ /* 0x000fd80003800000 */
[----:B------:R-:W-:Y:S05]  /*142c0*/  @P1 BRA `(.L_x_1535) ;  /* 0x00000000001c1947 */ /* 0x000fea0003800000 */
[----:B------:R-:W-:Y:S02]  /*142d0*/  ISETP.NE.AND P1, PT, R11, 0x1, PT ;  /* 0x000000010b00780c */ /* 0x000fe40003f25270 */
[----:B------:R-:W-:-:S11]  /*142e0*/  LOP3.LUT R7, RZ, R7, RZ, 0x33, !PT ;  /* 0x00000007ff077212 */ /* 0x000fd600078e33ff */
[----:B------:R-:W1:Y:S02]  /*142f0*/  @P1 LDC.64 R8, c[0x0][0x9e8] ;  /* 0x00027a00ff081b82 */ /* 0x000e640000000a00 */
[----:B-1----:R-:W-:-:S05]  /*14300*/  @P1 IMAD.HI.U32 R8, R7, R8, RZ ;  /* 0x0000000807081227 */ /* 0x002fca00078e00ff */
[----:B------:R-:W-:-:S04]  /*14310*/  @P1 SHF.R.U32.HI R7, RZ, R9, R8 ;  /* 0x00000009ff071219 */ /* 0x000fc80000011608 */
[----:B------:R-:W-:Y:S01]  /*14320*/  LOP3.LUT R7, RZ, R7, RZ, 0x33, !PT ;  /* 0x00000007ff077212 */ /* 0x000fe200078e33ff */
[----:B------:R-:W-:Y:S06]  /*14330*/  BRA `(.L_x_1536) ;  /* 0x0000000000107947 */ /* 0x000fec0003800000 */
.L_x_1535:
[----:B------:R-:W-:-:S13]  /*14340*/  ISETP.NE.AND P1, PT, R11, 0x1, PT ;  /* 0x000000010b00780c */ /* 0x000fda0003f25270 */
[----:B------:R-:W1:Y:S02]  /*14350*/  @P1 LDC.64 R8, c[0x0][0x9e8] ;  /* 0x00027a00ff081b82 */ /* 0x000e640000000a00 */
[----:B-1----:R-:W-:-:S05]  /*14360*/  @P1 IMAD.HI.U32 R8, R7, R8, RZ ;  /* 0x0000000807081227 */ /* 0x002fca00078e00ff */
[----:B------:R-:W-:-:S07]  /*14370*/  @P1 SHF.R.U32.HI R7, RZ, R9, R8 ;  /* 0x00000009ff071219 */ /* 0x000fce0000011608 */
.L_x_1536:
[----:B------:R-:W-:Y:S05]  /*14380*/  BSYNC B0 ;  /* 0x0000000000007941 */ /* 0x000fea0003800000 */
.L_x_1534:
[----:B------:R-:W-:-:S05]  /*14390*/  IMAD R7, R7, R11, RZ ;  /* 0x0000000b07077224 */ /* 0x000fca00078e02ff */
[----:B------:R-:W-:-:S07]  /*143a0*/  VIMNMX R10, R10, R7, !PT ;  /* 0x000000070a0a7248 */ /* 0x000fce0007fe0100 */
.L_x_1533:
[----:B------:R-:W2:Y:S01]  /*143b0*/  LDL R8, [R1+0xa0] ;  /* 0x0000a00001087983 */ /* 0x000ea20000100800 */
[----:B------:R-:W-:-:S05]  /*143c0*/  VIADD R10, R10, 0x7f ;  /* 0x0000007f0a0a7836 */ /* 0x000fca0000000000 */
[----:B------:R-:W-:-:S04]  /*143d0*/  SHF.R.S32.HI R7, RZ, 0x1f, R10 ;  /* 0x0000001fff077819 */ /* 0x000fc8000001140a */
[----:B------:R-:W-:-:S04]  /*143e0*/  LEA.HI R7, R7, R10, RZ, 0x7 ;  /* 0x0000000a07077211 */ /* 0x000fc800078f38ff */
[----:B------:R-:W-:-:S04]  /*143f0*/  SHF.R.S32.HI R7, RZ, 0x7, R7 ;  /* 0x00000007ff077819 */ /* 0x000fc80000011407 */
[----:B--2---:R-:W-:-:S04]  /*14400*/  VIMNMX R8, R8, R7, !PT ;  /* 0x0000000708087248 */ /* 0x004fc80007fe0100 */
[----:B------:R-:W-:Y:S01]  /*14410*/  ISETP.GE.AND P1, PT, R0, R8, PT ;  /* 0x000000080000720c */ /* 0x000fe20003f26270 */
[----:B------:R1:W-:-:S12]  /*14420*/  STL [R1+0x44], R8 ;  /* 0x0000440801007387 */ /* 0x0003d80000100800 */
[----:B-1----:R-:W-:Y:S05]  /*14430*/  @!P1 BRA `(.L_x_1537) ;  /* 0x0000002c00449947 */ /* 0x002fea0003800000 */
[----:B------:R-:W-:Y:S01]  /*14440*/  IMAD.MOV.U32 R8, RZ, RZ, R6 ;  /* 0x000000ffff087224 */ /* 0x000fe200078e0006 */
[----:B------:R-:W-:Y:S01]  /*14450*/  MOV R10, R23 ;  /* 0x00000017000a7202 */ /* 0x000fe20000000f00 */
[----:B------:R-:W-:Y:S02]  /*14460*/  IMAD.MOV.U32 R7, RZ, RZ, R5 ;  /* 0x000000ffff077224 */ /* 0x000fe400078e0005 */
[----:B------:R-:W-:-:S07]  /*14470*/  IMAD.MOV.U32 R9, RZ, RZ, R17 ;  /* 0x000000ffff097224 */ /* 0x000fce00078e0011 */
.L_x_1549:
[----:B------:R-:W2:Y:S01]  /*14480*/  LDL R5, [R1+0x48] ;  /* 0x0000480001057983 */ /* 0x000ea20000100800 */
[----:B------:R-:W-:Y:S01]  /*14490*/  ISETP.NE.AND P1, PT, R9, 0x1, PT ;  /* 0x000000010900780c */ /* 0x000fe20003f25270 */
[----:B------:R-:W-:Y:S05]  /*144a0*/  YIELD ;  /* 0x0000000000007946 */ /* 0x000fea0003800000 */
[----:B------:R-:W-:-:S04]  /*144b0*/  SEL R23, RZ, 0x1, P1 ;  /* 0x00000001ff177807 */ /* 0x000fc80000800000 */
[----:B------:R-:W-:Y:S02]  /*144c0*/  LOP3.LUT R23, R10, R23, RZ, 0x3c, !PT ;  /* 0x000000170a177212 */ /* 0x000fe400078e3cff */
[----:B--2---:R-:W-:-:S13]  /*144d0*/  ISETP.NE.AND P1, PT, R5, RZ, PT ;  /* 0x000000ff0500720c */ /* 0x004fda0003f25270 */
[----:B------:R-:W-:Y:S05]  /*144e0*/  @P1 BRA `(.L_x_1538) ;  /* 0x00000000003c1947 */ /* 0x000fea0003800000 */
[----:B------:R-:W-:Y:S05]  /*144f0*/  @!P0 BRA `(.L_x_1539) ;  /* 0x0000000000048947 */ /* 0x000fea0003800000 */
[----:B------:R-:W-:Y:S01]  /*14500*/  BPT.TRAP 0x1 ;  /* 0x000000040000795c */ /* 0x000fe20000300000 */
.L_x_1539:
[----:B------:R-:W-:Y:S01]  /*14510*/  VIADD R5, R9, 0x1 ;  /* 0x0000000109057836 */ /* 0x000fe20000000000 */
[----:B------:R-:W-:-:S04]  /*14520*/  SHF.L.U32 R6, R23, 0x1f, RZ ;  /* 0x0000001f17067819 */ /* 0x000fc800000006ff */
[----:B------:R-:W-:-:S04]  /*14530*/  ISETP.NE.AND P2, PT, R5, 0x2, PT ;  /* 0x000000020500780c */ /* 0x000fc80003f45270 */
[----:B------:R-:W-:-:S05]  /*14540*/  SEL R5, R5, RZ, P2 ;  /* 0x000000ff05057207 */ /* 0x000fca0001000000 */
[----:B------:R-:W-:-:S04]  /*14550*/  IMAD R5, R5, 0x8, R2 ;  /* 0x0000000805057824 */ /* 0x000fc800078e0202 */
[----:B------:R1:W2:Y:S01]  /*14560*/  SYNCS.PHASECHK.TRANS64.TRYWAIT P2, [R5+URZ+0x2d830], R6 ;  /* 0x02d83006050075a7 */ /* 0x0002a2000804017f */
[----:B------:R-:W-:Y:S05]  /*14570*/  @!P0 BRA `(.L_x_1540) ;  /* 0x0000000000048947 */ /* 0x000fea0003800000 */
[----:B------:R-:W-:Y:S01]  /*14580*/  BPT.TRAP 0x1 ;  /* 0x000000040000795c */ /* 0x000fe20000300000 */
.L_x_1540:
[----:B------:R-:W-:Y:S04]  /*14590*/  BSSY B0, `(.L_x_1538) ;  /* 0x0000004000007945 */ /* 0x000fe80003800000 */
[----:B--2---:R-:W-:Y:S05]  /*145a0*/  @P2 BRA `(.L_x_1541) ;  /* 0x0000000000082947 */ /* 0x004fea0003800000 */
[----:B------:R-:W2:Y:S02]  /*145b0*/  SYNCS.PHASECHK.TRANS64.TRYWAIT P2, [R5+URZ+0x2d830], R6 ;  /* 0x02d83006050075a7 */ /* 0x000ea4000804017f */
[----:B--2---:R-:W-:Y:S05]  /*145c0*/  @!P2 BRA `(.L_x_1542) ;  /* 0x0000012c00c4a947 */ /* 0x004fea0003800000 */
.L_x_1541:
[----:B------:R-:W-:Y:S05]  /*145d0*/  BSYNC B0 ;  /* 0x0000000000007941 */ /* 0x000fea0003800000 */
.L_x_1538:
[----:B-12---:R-:W2:Y:S04]  /*145e0*/  LDL R6, [R1+0x4c] ;  /* 0x00004c0001067983 */ /* 0x006ea80000100800 */
[----:B------:R-:W3:Y:S04]  /*145f0*/  LDL.64 R26, [R1+0x10] ;  /* 0x00001000011a7983 */ /* 0x000ee80000100a00 */
[----:B------:R-:W4:Y:S04]  /*14600*/  LDL.64 R148, [R1+0x38] ;  /* 0x0000380001947983 */ /* 0x000f280000100a00 */
[----:B------:R-:W5:Y:S01]  /*14610*/  LDL.64 R146, [R1+0x30] ;  /* 0x0000300001927983 */ /* 0x000f620000100a00 */
[----:B------:R-:W1:Y:S01]  /*14620*/  S2R R5, SR_TID.X ;  /* 0x0000000000057919 */ /* 0x000e620000002100 */
[----:B------:R-:W-:Y:S01]  /*14630*/  VIADD R17, R9, 0x1 ;  /* 0x0000000109117836 */ /* 0x000fe20000000000 */
[----:B------:R-:W-:Y:S05]  /*14640*/  WARPSYNC.ALL ;  /* 0x0000000000007948 */ /* 0x000fea0003800000 */
[C---:B------:R-:W-:Y:S01]  /*14650*/  ISETP.NE.AND P2, PT, R17.reuse, 0x2, PT ;  /* 0x000000021100780c */ /* 0x040fe20003f45270 */
[----:B------:R-:W5:Y:S03]  /*14660*/  LDL.64 R144, [R1+0x28] ;  /* 0x0000280001907983 */ /* 0x000f660000100a00 */
[----:B------:R-:W-:Y:S01]  /*14670*/  SEL R17, R17, RZ, P2 ;  /* 0x000000ff11117207 */ /* 0x000fe20001000000 */
[----:B0-----:R-:W5:Y:S04]  /*14680*/  LDL.64 R142, [R1+0x20] ;  /* 0x00002000018e7983 */ /* 0x001f680000100a00 */
[----:B------:R-:W5:Y:S01]  /*14690*/  LDL.64 R140, [R1+0x18] ;  /* 0x00001800018c7983 */ /* 0x000f620000100a00 */
[----:B-1----:R-:W-:-:S05]  /*146a0*/  SHF.R.U32.HI R5, RZ, 0x7, R5 ;  /* 0x00000007ff057819 */ /* 0x002fca0000011605 */
[----:B------:R-:W-:Y:S02]  /*146b0*/  VIADD R5, R5, 0x8 ;  /* 0x0000000805057836 */ /* 0x000fe40000000000 */
[----:B------:R-:W-:Y:S02]  /*146c0*/  IMAD.MOV.U32 R13, RZ, RZ, -0x7fffffe0 ;  /* 0x80000020ff0d7424 */ /* 0x000fe400078e00ff */
[----:B------:R-:W-:-:S03]  /*146d0*/  IMAD.MOV.U32 R25, RZ, RZ, -0x7fffffe0 ;  /* 0x80000020ff197424 */ /* 0x000fc600078e00ff */
[----:B------:R-:W-:Y:S02]  /*146e0*/  R2UR UR11, R13 ;  /* 0x000000000d0b72ca */ /* 0x000fe400000e0000 */
[----:B------:R-:W-:Y:S01]  /*146f0*/  R2UR UR27, R25 ;  /* 0x00000000191b72ca */ /* 0x000fe200000e0000 */
[----:B------:R-:W-:-:S05]  /*14700*/  IMAD.MOV.U32 R21, RZ, RZ, -0x7fffffe0 ;  /* 0x80000020ff157424 */ /* 0x000fca00078e00ff */
[----:B------:R-:W-:Y:S01]  /*14710*/  R2UR UR15, R21 ;  /* 0x00000000150f72ca */ /* 0x000fe200000e0000 */
[----:B------:R0:W-:Y:S01]  /*14720*/  BAR.SYNC.DEFER_BLOCKING R5, 0x100 ;  /* 0x000400050000751d */ /* 0x0001e20000010000 */
[----:B------:R-:W-:Y:S02]  /*14730*/  IMAD.MOV.U32 R15, RZ, RZ, -0x7fffffe0 ;  /* 0x80000020ff0f7424 */ /* 0x000fe400078e00ff */
[----:B--2---:R-:W-:Y:S01]  /*14740*/  IMAD R12, R17, 0x600, R6 ;  /* 0x00000600110c7824 */ /* 0x004fe200078e0206 */
[----:B---3--:R-:W-:-:S03]  /*14750*/  R2UR UR8, R26 ;  /* 0x000000001a0872ca */ /* 0x008fc600000e0000 */
[C---:B------:R-:W-:Y:S01]  /*14760*/  VIADD R24, R12.reuse, 0x400 ;  /* 0x000004000c187836 */ /* 0x040fe20000000000 */
[----:B------:R-:W-:Y:S02]  /*14770*/  R2UR UR10, R12 ;  /* 0x000000000c0a72ca */ /* 0x000fe400000e0000 */
[----:B------:R-:W-:Y:S02]  /*14780*/  R2UR UR9, R27 ;  /* 0x000000001b0972ca */ /* 0x000fe400000e0000 */
[----:B------:R-:W-:Y:S02]  /*14790*/  R2UR UR26, R24 ;  /* 0x00000000181a72ca */ /* 0x000fe400000e0000 */
[----:B------:R-:W-:-:S09]  /*147a0*/  WARPGROUP.ARRIVE ;  /* 0x00000000000079c5 */ /* 0x000fd20000000000 */
        /* <DEDUP_REMOVED lines=41> */
.L_x_1544:
[----:B------:R-:W-:Y:S01]  /*14a40*/  SHF.L.U32 R5, R10, 0x1f, RZ ;  /* 0x0000001f0a057819 */ /* 0x000fe200000006ff */
[----:B------:R-:W-:-:S04]  /*14a50*/  IMAD R6, R9, 0x8, R2 ;  /* 0x0000000809067824 */ /* 0x000fc800078e0202 */
[----:B------:R0:W1:Y:S01]  /*14a60*/  SYNCS.PHASECHK.TRANS64.TRYWAIT P1, [R6+URZ+0x2d850], R5 ;  /* 0x02d85005060075a7 */ /* 0x000062000802017f */
[----:B------:R-:W-:Y:S05]  /*14a70*/  @!P0 BRA `(.L_x_1545) ;  /* 0x0000000000048947 */ /* 0x000fea0003800000 */
[----:B------:R-:W-:Y:S01]  /*14a80*/  BPT.TRAP 0x1 ;  /* 0x000000040000795c */ /* 0x000fe20000300000 */
.L_x_1545:
[----:B-1----:R-:W-:Y:S05]  /*14a90*/  @P1 BRA `(.L_x_1543) ;  /* 0x0000000000081947 */ /* 0x002fea0003800000 */
[----:B------:R-:W1:Y:S02]  /*14aa0*/  SYNCS.PHASECHK.TRANS64.TRYWAIT P1, [R6+URZ+0x2d850], R5 ;  /* 0x02d85005060075a7 */ /* 0x000e64000802017f */
[----:B-1----:R-:W-:Y:S05]  /*14ab0*/  @!P1 BRA `(.L_x_1546) ;  /* 0x00000128009c9947 */ /* 0x002fea0003800000 */
.L_x_1543:
[----:B------:R-:W2:Y:S01]  /*14ac0*/  LDL R14, [R1+0x94] ;  /* 0x00009400010e7983 */ /* 0x000ea20000100800 */
[----:B01----:R-:W-:Y:S01]  /*14ad0*/  VIADD R5, R2, 0x400 ;  /* 0x0000040002057836 */ /* 0x003fe20000000000 */
[----:B------:R-:W-:Y:S05]  /*14ae0*/  WARPSYNC.ALL ;  /* 0x0000000000007948 */ /* 0x000fea0003800000 */
[----:B------:R-:W-:Y:S01]  /*14af0*/  SHF.R.U32.HI R5, RZ, 0x4, R5 ;  /* 0x00000004ff057819 */ /* 0x000fe20000011605 */
[----:B------:R-:W-:Y:S01]  /*14b00*/  IMAD.MOV.U32 R11, RZ, RZ, -0x7fffffe0 ;  /* 0x80000020ff0b7424 */ /* 0x000fe200078e00ff */
[----:B------:R-:W-:Y:S01]  /*14b10*/  WARPGROUP.ARRIVE ;  /* 0x00000000000079c5 */ /* 0x000fe20000000000 */
[----:B------:R-:W-:Y:S01]  /*14b20*/  IMAD.MOV.U32 R13, RZ, RZ, -0x7fffffe0 ;  /* 0x80000020ff0d7424 */ /* 0x000fe200078e00ff */
[----:B------:R-:W-:-:S02]  /*14b30*/  LOP3.LUT R5, R5, 0x3fff, RZ, 0xc0, !PT ;  /* 0x00003fff05057812 */ /* 0x000fc400078ec0ff */
[----:B------:R-:W-:Y:S02]  /*14b40*/  R2UR UR11, R11 ;  /* 0x000000000b0b72ca */ /* 0x000fe400000e0000 */
[----:B------:R-:W-:Y:S02]  /*14b50*/  LOP3.LUT R5, R5, 0x2000000, RZ, 0xfc, !PT ;  /* 0x0200000005057812 */ /* 0x000fe400078efcff */
[----:B------:R-:W-:Y:S01]  /*14b60*/  R2UR UR47, R11 ;  /* 0x000000000b2f72ca */ /* 0x000fe200000e0000 */
[----:B------:R-:W-:Y:S01]  /*14b70*/  IMAD.MOV.U32 R11, RZ, RZ, 0x40000040 ;  /* 0x40000040ff0b7424 */ /* 0x000fe200078e00ff */
[----:B------:R-:W-:Y:S01]  /*14b80*/  R2UR UR15, R13 ;  /* 0x000000000d0f72ca */ /* 0x000fe200000e0000 */
[----:B------:R-:W-:Y:S01]  /*14b90*/  IMAD R10, R9, 0x600, R5 ;  /* 0x00000600090a7824 */ /* 0x000fe200078e0205 */
[----:B------:R-:W-:Y:S02]  /*14ba0*/  R2UR UR19, R13 ;  /* 0x000000000d1372ca */ /* 0x000fe400000e0000 */
[----:B------:R-:W-:Y:S01]  /*14bb0*/  R2UR UR9, R11 ;  /* 0x000000000b0972ca */ /* 0x000fe200000e0000 */
[----:B------:R-:W-:Y:S01]  /*14bc0*/  IMAD.MOV.U32 R11, RZ, RZ, 0x40000040 ;  /* 0x40000040ff0b7424 */ /* 0x000fe200078e00ff */
[----:B------:R-:W-:-:S02]  /*14bd0*/  IADD3 R12, R10, 0x40, RZ ;  /* 0x000000400a0c7810 */ /* 0x000fc40007ffe0ff */
[----:B------:R-:W-:Y:S02]  /*14be0*/  R2UR UR10, R10 ;  /* 0x000000000a0a72ca */ /* 0x000fe400000e0000 */
[----:B------:R-:W-:Y:S01]  /*14bf0*/  R2UR UR14, R12 ;  /* 0x000000000c0e72ca */ /* 0x000fe200000e0000 */
[----:B------:R-:W-:Y:S01]  /*14c00*/  VIADD R12, R10, 0x80 ;  /* 0x000000800a0c7836 */ /* 0x000fe20000000000 */
[C---:B------:R-:W-:Y:S02]  /*14c10*/  R2UR UR23, R13.reuse ;  /* 0x000000000d1772ca */ /* 0x040fe400000e0000 */
[C---:B------:R-:W-:Y:S02]  /*14c20*/  R2UR UR27, R13.reuse ;  /* 0x000000000d1b72ca */ /* 0x040fe400000e0000 */
[----:B------:R-:W-:Y:S01]  /*14c30*/  R2UR UR18, R12 ;  /* 0x000000000c1272ca */ /* 0x000fe200000e0000 */
[----:B------:R-:W-:Y:S01]  /*14c40*/  VIADD R12, R10, 0xc0 ;  /* 0x000000c00a0c7836 */ /* 0x000fe20000000000 */
[----:B------:R-:W-:-:S02]  /*14c50*/  R2UR UR31, R13 ;  /* 0x000000000d1f72ca */ /* 0x000fc400000e0000 */
[----:B------:R-:W-:Y:S01]  /*14c60*/  R2UR UR35, R13 ;  /* 0x000000000d2372ca */ /* 0x000fe200000e0000 */
[----:B------:R-:W-:Y:S01]  /*14c70*/  IMAD.MOV.U32 R13, RZ, RZ, 0x40000040 ;  /* 0x40000040ff0d7424 */ /* 0x000fe200078e00ff */
[----:B------:R-:W-:Y:S01]  /*14c80*/  R2UR UR22, R12 ;  /* 0x000000000c1672ca */ /* 0x000fe200000e0000 */
[----:B------:R-:W-:Y:S01]  /*14c90*/  VIADD R12, R10, 0x100 ;  /* 0x000001000a0c7836 */ /* 0x000fe20000000000 */
[----:B------:R-:W-:Y:S02]  /*14ca0*/  R2UR UR45, R11 ;  /* 0x000000000b2d72ca */ /* 0x000fe400000e0000 */
[----:B------:R-:W-:Y:S01]  /*14cb0*/  R2UR UR13, R13 ;  /* 0x000000000d0d72ca */ /* 0x000fe200000e0000 */
[----:B------:R-:W-:Y:S01]  /*14cc0*/  IMAD.MOV.U32 R13, RZ, RZ, 0x40000040 ;  /* 0x40000040ff0d7424 */ /* 0x000fe200078e00ff */
[----:B------:R-:W-:Y:S01]  /*14cd0*/  R2UR UR26, R12 ;  /* 0x000000000c1a72ca */ /* 0x000fe200000e0000 */
[----:B------:R-:W-:-:S03]  /*14ce0*/  VIADD R12, R10, 0x140 ;  /* 0x000001400a0c7836 */ /* 0x000fc60000000000 */
[----:B------:R-:W-:Y:S01]  /*14cf0*/  R2UR UR17, R13 ;  /* 0x000000000d1172ca */ /* 0x000fe200000e0000 */
[----:B------:R-:W-:Y:S01]  /*14d00*/  IMAD.MOV.U32 R13, RZ, RZ, 0x40000040 ;  /* 0x40000040ff0d7424 */ /* 0x000fe200078e00ff */
[----:B------:R-:W-:Y:S01]  /*14d10*/  R2UR UR30, R12 ;  /* 0x000000000c1e72ca */ /* 0x000fe200000e0000 */
[C---:B------:R-:W-:Y:S02]  /*14d20*/  VIADD R12, R10.reuse, 0x180 ;  /* 0x000001800a0c7836 */ /* 0x040fe40000000000 */
[----:B------:R-:W-:Y:S01]  /*14d30*/  VIADD R10, R10, 0x1c0 ;  /* 0x000001c00a0a7836 */ /* 0x000fe20000000000 */
[----:B------:R-:W-:Y:S01]  /*14d40*/  R2UR UR21, R13 ;  /* 0x000000000d1572ca */ /* 0x000fe200000e0000 */
[----:B------:R-:W-:Y:S01]  /*14d50*/  IMAD.MOV.U32 R13, RZ, RZ, 0x40000040 ;  /* 0x40000040ff0d7424 */ /* 0x000fe200078e00ff */
[----:B------:R-:W-:Y:S02]  /*14d60*/  R2UR UR34, R12 ;  /* 0x000000000c2272ca */ /* 0x000fe400000e0000 */
[----:B------:R-:W-:-:S02]  /*14d70*/  R2UR UR46, R10 ;  /* 0x000000000a2e72ca */ /* 0x000fc400000e0000 */
[----:B------:R-:W-:Y:S02]  /*14d80*/  R2UR UR25, R13 ;  /* 0x000000000d1972ca */ /* 0x000fe400000e0000 */
[----:B------:R-:W-:-:S04]  /*14d90*/  MOV R13, 0x40000040 ;  /* 0x40000040000d7802 */ /* 0x000fc80000000f00 */
[----:B------:R-:W-:Y:S01]  /*14da0*/  R2UR UR29, R13 ;  /* 0x000000000d1d72ca */ /* 0x000fe200000e0000 */
[----:B------:R-:W-:-:S05]  /*14db0*/  IMAD.MOV.U32 R13, RZ, RZ, 0x40000040 ;  /* 0x40000040ff0d7424 */ /* 0x000fca00078e00ff */
[----:B------:R-:W-:Y:S02]  /*14dc0*/  R2UR UR33, R13 ;  /* 0x000000000d2172ca */ /* 0x000fe400000e0000 */
[----:B--2---:R-:W-:Y:S02]  /*14dd0*/  LOP3.LUT R10, R14, 0x10000, RZ, 0xfc, !PT ;  /* 0x000100000e0a7812 */ /* 0x004fe400078efcff */
[----:B------:R-:W0:Y:S02]  /*14de0*/  S2R R14, SR_TID.X ;  /* 0x00000000000e7919 */ /* 0x000e240000002100 */
[C---:B------:R-:W-:Y:S01]  /*14df0*/  R2UR UR8, R10.reuse ;  /* 0x000000000a0872ca */ /* 0x040fe200000e0000 */
[----:B------:R-:W-:-:S05]  /*14e00*/  VIADD R12, R10, 0x2 ;  /* 0x000000020a0c7836 */ /* 0x000fca0000000000 */
[----:B------:R-:W-:Y:S01]  /*14e10*/  R2UR UR12, R12 ;  /* 0x000000000c0c72ca */ /* 0x000fe200000e0000 */
[----:B------:R-:W-:-:S05]  /*14e20*/  VIADD R12, R10, 0x4 ;  /* 0x000000040a0c7836 */ /* 0x000fca0000000000 */
        /* <DEDUP_REMOVED lines=9> */
[----:B------:R-:W-:Y:S01]  /*14ec0*/  VIADD R12, R10, 0x604 ;  /* 0x000006040a0c7836 */ /* 0x000fe20000000000 */
[----:B------:R-:W-:Y:S01]  /*14ed0*/  ISETP.GE.U32.AND P1, PT, R14, 0x180, PT ;  /* 0x000001800e00780c */ /* 0x000fe20003f26070 */
[----:B------:R-:W-:Y:S02]  /*14ee0*/  VIADD R10, R10, 0x606 ;  /* 0x000006060a0a7836 */ /* 0x000fe40000000000 */
[----:B------:R-:W-:Y:S01]  /*14ef0*/  VIADD R5, R5, 0x9 ;  /* 0x0000000905057836 */ /* 0x000fe20000000000 */
        /* <DEDUP_REMOVED lines=28> */
.L_x_1547:
[----:B------:R-:W-:Y:S01]  /*150c0*/  FMUL.FTZ R11, R24, UR48 ;  /* 0x00000030180b7c20 */ /* 0x000fe20008410000 */
[----:B------:R-:W-:Y:S01]  /*150d0*/  FMUL.FTZ R24, R25, UR48 ;  /* 0x0000003019187c20 */ /* 0x000fe20008410000 */
[----:B------:R-:W-:Y:S01]  /*150e0*/  FMUL.FTZ R153, R26, UR48 ;  /* 0x000000301a997c20 */ /* 0x000fe20008410000 */
[----:B------:R-:W-:Y:S01]  /*150f0*/  FMUL.FTZ R26, R28, UR48 ;  /* 0x000000301c1a7c20 */ /* 0x000fe20008410000 */
[----:B0-----:R-:W-:Y:S02]  /*15100*/  IMAD R5, R17, 0x8, R2 ;  /* 0x0000000811057824 */ /* 0x001fe400078e0202 */
[----:B------:R-:W-:Y:S01]  /*15110*/  FMUL.FTZ R28, R29, UR48 ;  /* 0x000000301d1c7c20 */ /* 0x000fe20008410000 */
[----:B------:R-:W0:Y:S01]  /*15120*/  MUFU.TANH R11, R11 ;  /* 0x0000000b000b7308 */ /* 0x000e220000002400 */
[----:B------:R-:W-:Y:S02]  /*15130*/  IMAD.U32 R6, RZ, RZ, UR38 ;  /* 0x00000026ff067e24 */ /* 0x000fe4000f8e00ff */
[----:B------:R-:W-:Y:S01]  /*15140*/  FMUL.FTZ R151, R30, UR48 ;  /* 0x000000301e977c20 */ /* 0x000fe20008410000 */
[----:B------:R-:W-:-:S02]  /*15150*/  VIADD R5, R5, 0x2d840 ;  /* 0x0002d84005057836 */ /* 0x000fc40000000000 */
[----:B------:R-:W-:Y:S01]  /*15160*/  FMUL.FTZ R30, R32, UR48 ;  /* 0x00000030201e7c20 */ /* 0x000fe20008410000 */
[----:B------:R-:W-:Y:S01]  /*15170*/  FMUL.FTZ R32, R33, UR48 ;  /* 0x0000003021207c20 */ /* 0x000fe20008410000 */
[----:B------:R-:W-:Y:S01]  /*15180*/  FMUL.FTZ R33, R36, UR48 ;  /* 0x0000003024217c20 */ /* 0x000fe20008410000 */
[----:B------:R-:W-:Y:S01]  /*15190*/  FMUL.FTZ R149, R34, UR48 ;  /* 0x0000003022957c20 */ /* 0x000fe20008410000 */
[----:B------:R-:W1:Y:S01]  /*151a0*/  MUFU.TANH R24, R24 ;  /* 0x0000001800187308 */ /* 0x000e620000002400 */
[----:B------:R-:W-:Y:S01]  /*151b0*/  PRMT R5, R6, 0x654, R5 ;  /* 0x0000065406057816 */ /* 0x000fe20000000005 */
[----:B------:R-:W-:Y:S01]  /*151c0*/  FMUL.FTZ R34, R37, UR48 ;  /* 0x0000003025227c20 */ /* 0x000fe20008410000 */
[----:B------:R-:W-:Y:S01]  /*151d0*/  FMUL.FTZ R10, R35, UR48 ;  /* 0x00000030230a7c20 */ /* 0x000fe20008410000 */
[----:B------:R-:W-:Y:S01]  /*151e0*/  FMUL.FTZ R35, R40, UR48 ;  /* 0x0000003028237c20 */ /* 0x000fe20008410000 */
[----:B------:R0:W-:Y:S01]  /*151f0*/  SYNCS.ARRIVE.TRANS64.RED.A1T0 RZ, [R5+URZ], RZ ;  /* 0x000000ff05ff79a7 */ /* 0x0001e2000810043f */
[----:B------:R-:W-:Y:S01]  /*15200*/  FMUL.FTZ R36, R41, UR48 ;  /* 0x0000003029247c20 */ /* 0x000fe20008410000 */
[----:B------:R-:W-:Y:S01]  /*15210*/  FMUL.FTZ R37, R44, UR48 ;  /* 0x000000302c257c20 */ /* 0x000fe20008410000 */
[----:B------:R-:W2:Y:S01]  /*15220*/  MUFU.TANH R26, R26 ;  /* 0x0000001a001a7308 */ /* 0x000ea20000002400 */
[----:B------:R-:W-:Y:S01]  /*15230*/  FMUL.FTZ R40, R45, UR48 ;  /* 0x000000302d287c20 */ /* 0x000fe20008410000 */
[----:B------:R-:W-:Y:S01]  /*15240*/  FMUL.FTZ R45, R48, UR48 ;  /* 0x00000030302d7c20 */ /* 0x000fe20008410000 */
[----:B------:R-:W-:Y:S01]  /*15250*/  FMUL.FTZ R139, R49, UR48 ;  /* 0x00000030318b7c20 */ /* 0x000fe20008410000 */
[----:B------:R-:W-:Y:S01]  /*15260*/  FMUL.FTZ R140, R52, UR48 ;  /* 0x00000030348c7c20 */ /* 0x000fe20008410000 */
[----:B0-----:R-:W-:Y:S01]  /*15270*/  FMNMX.FTZ R5, R11, R7, !PT ;  /* 0x000000070b057209 */ /* 0x001fe20007810000 */
        /* <DEDUP_REMOVED lines=61> */
[----:B------:R-:W-:-:S05]  /*15650*/  UMOV UR51, UR6 ;  /* 0x0000000600337c82 */ /* 0x000fca0008000000 */
        /* <DEDUP_REMOVED lines=59> */
[----:B0-----:R-:W-:Y:S01]  /*15a10*/  FMNMX.FTZ R6, R152, R6, !PT ;  /* 0x0000000698067209 */ /* 0x001fe20007810000 */
[----:B------:R-:W-:-:S03]  /*15a20*/  FADD.FTZ R7, -R5, R7 ;  /* 0x0000000705077221 */ /* 0x000fc60000010100 */
        /* <DEDUP_REMOVED lines=56> */
[----:B------:R-:W-:-:S04]  /*15db0*/  FMUL.FTZ R38, R5, UR51 ;  /* 0x0000003305267c20 */ /* 0x000fc80008410000 */
[----:B------:R-:W-:Y:S01]  /*15dc0*/  FADD.FTZ R42, -R6, R8 ;  /* 0x00000008062a7221 */ /* 0x000fe20000010100 */
[----:B------:R-:W-:Y:S01]  /*15dd0*/  FMUL.FTZ R8, R7, UR51 ;  /* 0x0000003307087c20 */ /* 0x000fe20008410000 */
[--C-:B------:R-:W-:Y:S01]  /*15de0*/  FFMA.FTZ R33, R33, UR51, -R38.reuse ;  /* 0x0000003321217c23 */ /* 0x100fe20008010826 */
[--C-:B------:R-:W-:Y:S01]  /*15df0*/  FFMA.FTZ R79, R24, UR51, -R38.reuse ;  /* 0x00000033184f7c23 */ /* 0x100fe20008010826 */
[----:B------:R-:W-:Y:S01]  /*15e00*/  FMUL.FTZ R7, R42, UR51 ;  /* 0x000000332a077c20 */ /* 0x000fe20008410000 */
[--C-:B------:R-:W-:Y:S01]  /*15e10*/  FFMA.FTZ R42, R11, UR51, -R38.reuse ;  /* 0x000000330b2a7c23 */ /* 0x100fe20008010826 */
[--C-:B------:R-:W-:Y:S01]  /*15e20*/  FFMA.FTZ R11, R80, UR51, -R38.reuse ;  /* 0x00000033500b7c23 */ /* 0x100fe20008010826 */
[----:B------:R-:W-:Y:S01]  /*15e30*/  FMUL.FTZ R80, R6, UR51 ;  /* 0x0000003306507c20 */ /* 0x000fe20008410000 */
[--C-:B------:R-:W-:Y:S01]  /*15e40*/  FFMA.FTZ R26, R26, UR51, -R38.reuse ;  /* 0x000000331a1a7c23 */ /* 0x100fe20008010826 */
[--C-:B------:R-:W-:Y:S01]  /*15e50*/  FFMA.FTZ R28, R28, UR51, -R38.reuse ;  /* 0x000000331c1c7c23 */ /* 0x100fe20008010826 */
[----:B------:R-:W-:Y:S01]  /*15e60*/  FFMA.FTZ R30, R30, UR51, -R38 ;  /* 0x000000331e1e7c23 */ /* 0x000fe20008010826 */
[----:B------:R-:W-:Y:S01]  /*15e70*/  FFMA.FTZ R78, R153, UR51, -R80 ;  /* 0x00000033994e7c23 */ /* 0x000fe20008010850 */
        /* <DEDUP_REMOVED lines=42> */
[--C-:B0-----:R-:W-:Y:S01]  /*16120*/  FFMA.FTZ R33, R152, UR51, -R80.reuse ;  /* 0x0000003398217c23 */ /* 0x101fe20008010850 */
        /* <DEDUP_REMOVED lines=12> */
[----:B------:R-:W-:-:S02]  /*161f0*/  FFMA.FTZ R21, R21, UR51, -R80 ;  /* 0x0000003315157c23 */ /* 0x000fc40008010850 */
[----:B------:R-:W0:Y:S01]  /*16200*/  MUFU.EX2 R78, R78 ;  /* 0x0000004e004e7308 */ /* 0x000e220000000800 */
[----:B-1----:R-:W-:-:S07]  /*16210*/  FFMA.FTZ R4, R8, R4, R32 ;  /* 0x0000000408047223 */ /* 0x002fce0000010020 */
[----:B------:R1:W-:Y:S08]  /*16220*/  MUFU.EX2 R42, R76 ;  /* 0x0000004c002a7308 */ /* 0x0003f00000000800 */
[----:B------:R-:W2:Y:S01]  /*16230*/  MUFU.EX2 R79, R79 ;  /* 0x0000004f004f7308 */ /* 0x000ea20000000800 */
[----:B-1----:R-:W-:Y:S01]  /*16240*/  FFMA.FTZ R76, R151, UR51, -R80 ;  /* 0x00000033974c7c23 */ /* 0x002fe20008010850 */
[----:B0-----:R-:W-:-:S06]  /*16250*/  FFMA.FTZ R3, R7, R3, R78 ;  /* 0x0000000307037223 */ /* 0x001fcc000001004e */
[----:B------:R-:W-:Y:S08]  /*16260*/  MUFU.EX2 R73, R24 ;  /* 0x0000001800497308 */ /* 0x000ff00000000800 */
[----:B------:R-:W0:Y:S01]  /*16270*/  MUFU.EX2 R33, R33 ;  /* 0x0000002100217308 */ /* 0x000e220000000800 */
[----:B--2---:R-:W-:-:S07]  /*16280*/  FADD.FTZ R4, R79, R4 ;  /* 0x000000044f047221 */ /* 0x004fce0000010000 */
[----:B------:R1:W-:Y:S08]  /*16290*/  MUFU.EX2 R24, R35 ;  /* 0x0000002300187308 */ /* 0x0003f00000000800 */
[----:B------:R-:W2:Y:S01]  /*162a0*/  MUFU.EX2 R34, R26 ;  /* 0x0000001a00227308 */ /* 0x000ea20000000800 */
[----:B-1----:R-:W-:-:S07]  /*162b0*/  FFMA.FTZ R35, R150, UR51, -R80 ;  /* 0x0000003396237c23 */ /* 0x002fce0008010850 */
[----:B------:R-:W1:Y:S08]  /*162c0*/  MUFU.EX2 R76, R76 ;  /* 0x0000004c004c7308 */ /* 0x000e700000000800 */
[----:B------:R-:W3:Y:S08]  /*162d0*/  MUFU.EX2 R77, R28 ;  /* 0x0000001c004d7308 */ /* 0x000ef00000000800 */
[----:B------:R-:W4:Y:S08]  /*162e0*/  MUFU.EX2 R35, R35 ;  /* 0x0000002300237308 */ /* 0x000f300000000800 */
[----:B------:R5:W-:Y:S08]  /*162f0*/  MUFU.EX2 R26, R37 ;  /* 0x00000025001a7308 */ /* 0x000bf00000000800 */
[----:B------:R-:W4:Y:S01]  /*16300*/  MUFU.EX2 R36, R30 ;  /* 0x0000001e00247308 */ /* 0x000f220000000800 */
[----:B-----5:R-:W-:-:S07]  /*16310*/  FFMA.FTZ R37, R10, UR51, -R80 ;  /* 0x000000330a257c23 */ /* 0x020fce0008010850 */
[----:B------:R-:W5:Y:S08]  /*16320*/  MUFU.EX2 R74, R74 ;  /* 0x0000004a004a7308 */ /* 0x000f700000000800 */
[----:B------:R-:W-:Y:S08]  /*16330*/  MUFU.EX2 R28, R45 ;  /* 0x0000002d001c7308 */ /* 0x000ff00000000800 */
[----:B------:R-:W5:Y:S08]  /*16340*/  MUFU.EX2 R75, R75 ;  /* 0x0000004b004b7308 */ /* 0x000f700000000800 */
[----:B------:R0:W-:Y:S08]  /*16350*/  MUFU.EX2 R45, R66 ;  /* 0x00000042002d7308 */ /* 0x0001f00000000800 */
[----:B------:R-:W5:Y:S01]  /*16360*/  MUFU.EX2 R37, R37 ;  /* 0x0000002500257308 */ /* 0x000f620000000800 */
[----:B0-----:R-:W-:Y:S01]  /*16370*/  FFMA.FTZ R66, R12, UR51, -R80 ;  /* 0x000000330c427c23 */ /* 0x001fe20008010850 */
[----:B------:R-:W-:Y:S01]  /*16380*/  FADD.FTZ R80, R33, R3 ;  /* 0x0000000321507221 */ /* 0x000fe20000010000 */
[----:B--2---:R-:W-:-:S03]  /*16390*/  FADD.FTZ R3, R34, R4 ;  /* 0x0000000422037221 */ /* 0x004fc60000010000 */
[----:B-1----:R-:W-:Y:S01]  /*163a0*/  FADD.FTZ R4, R76, R80 ;  /* 0x000000504c047221 */ /* 0x002fe20000010000 */
[----:B---3--:R-:W-:Y:S01]  /*163b0*/  FADD.FTZ R3, R77, R3 ;  /* 0x000000034d037221 */ /* 0x008fe20000010000 */
[----:B------:R-:W0:Y:S02]  /*163c0*/  MUFU.EX2 R72, R72 ;  /* 0x0000004800487308 */ /* 0x000e240000000800 */
[----:B----4-:R-:W-:Y:S01]  /*163d0*/  FADD.FTZ R4, R35, R4 ;  /* 0x0000000423047221 */ /* 0x010fe20000010000 */
[----:B------:R-:W-:-:S03]  /*163e0*/  FADD.FTZ R3, R36, R3 ;  /* 0x0000000324037221 */ /* 0x000fc60000010000 */
[----:B-----5:R-:W-:Y:S01]  /*163f0*/  FADD.FTZ R4, R74, R4 ;  /* 0x000000044a047221 */ /* 0x020fe20000010000 */
[----:B------:R-:W-:Y:S01]  /*16400*/  FADD.FTZ R3, R75, R3 ;  /* 0x000000034b037221 */ /* 0x000fe20000010000 */
[----:B------:R-:W1:Y:S02]  /*16410*/  MUFU.EX2 R39, R39 ;  /* 0x0000002700277308 */ /* 0x000e640000000800 */
[----:B------:R-:W-:Y:S01]  /*16420*/  FADD.FTZ R4, R37, R4 ;  /* 0x0000000425047221 */ /* 0x000fe20000010000 */
[----:B------:R-:W-:-:S04]  /*16430*/  FADD.FTZ R3, R38, R3 ;  /* 0x0000000326037221 */ /* 0x000fc80000010000 */
[----:B------:R-:W-:Y:S01]  /*16440*/  FADD.FTZ R3, R73, R3 ;  /* 0x0000000349037221 */ /* 0x000fe20000010000 */
[----:B------:R-:W2:Y:S01]  /*16450*/  MUFU.EX2 R70, R70 ;  /* 0x0000004600467308 */ /* 0x000ea20000000800 */
[----:B0-----:R-:W-:Y:S02]  /*16460*/  FADD.FTZ R4, R72, R4 ;  /* 0x0000000448047221 */ /* 0x001fe40000010000 */
[----:B------:R-:W-:-:S05]  /*16470*/  FADD.FTZ R3, R24, R3 ;  /* 0x0000000318037221 */ /* 0x000fca0000010000 */
[----:B------:R-:W0:Y:S01]  /*16480*/  MUFU.EX2 R71, R71 ;  /* 0x0000004700477308 */ /* 0x000e220000000800 */
[----:B-1----:R-:W-:-:S07]  /*16490*/  FADD.FTZ R4, R39, R4 ;  /* 0x0000000427047221 */ /* 0x002fce0000010000 */
[----:B------:R-:W1:Y:S01]  /*164a0*/  MUFU.EX2 R25, R25 ;  /* 0x0000001900197308 */ /* 0x000e620000000800 */
[----:B--2---:R-:W-:-:S07]  /*164b0*/  FADD.FTZ R4, R70, R4 ;  /* 0x0000000446047221 */ /* 0x004fce0000010000 */
[----:B------:R-:W2:Y:S01]  /*164c0*/  MUFU.EX2 R68, R68 ;  /* 0x0000004400447308 */ /* 0x000ea20000000800 */
[----:B0-----:R-:W-:-:S04]  /*164d0*/  FADD.FTZ R3, R71, R3 ;  /* 0x0000000347037221 */ /* 0x001fc80000010000 */
[----:B------:R-:W-:-:S03]  /*164e0*/  FADD.FTZ R3, R26, R3 ;  /* 0x000000031a037221 */ /* 0x000fc60000010000 */
        /* <DEDUP_REMOVED lines=63> */
[----:B-1----:R-:W-:Y:S01]  /*168e0*/  FADD.FTZ R4, R41, R4 ;  /* 0x0000000429047221 */ /* 0x002fe20000010000 */
[----:B------:R-:W-:-:S06]  /*168f0*/  FADD.FTZ R3, R45, R3 ;  /* 0x000000032d037221 */ /* 0x000fcc0000010000 */
        /* <DEDUP_REMOVED lines=20> */
.L_x_1548:
[----:B------:R-:W2:Y:S04]  /*16a40*/  LDL R84, [R1] ;  /* 0x0000000001547983 */ /* 0x000ea80000100800 */
[----:B------:R-:W3:Y:S04]  /*16a50*/  LDL R85, [R1+0x70] ;  /* 0x0000700001557983 */ /* 0x000ee80000100800 */
[----:B------:R-:W4:Y:S01]  /*16a60*/  LDL R82, [R1+0x8] ;  /* 0x0000080001527983 */ /* 0x000f220000100800 */
[----:B------:R-:W-:-:S03]  /*16a70*/  IMAD R9, R9, 0x8, R2 ;  /* 0x0000000809097824 */ /* 0x000fc600078e0202 */
[----:B------:R-:W5:Y:S04]  /*16a80*/  LDL R81, [R1+0x4] ;  /* 0x0000040001517983 */ /* 0x000f680000100800 */
[----:B------:R-:W5:Y:S01]  /*16a90*/  LDL R83, [R1+0x74] ;  /* 0x0000740001537983 */ /* 0x000f620000100800 */
[----:B------:R-:W-:Y:S02]  /*16aa0*/  VIADD R9, R9, 0x2d860 ;  /* 0x0002d86009097836 */ /* 0x000fe40000000000 */
[----:B------:R-:W-:-:S05]  /*16ab0*/  IMAD.U32 R80, RZ, RZ, UR38 ;  /* 0x00000026ff507e24 */ /* 0x000fca000f8e00ff */
[----:B------:R-:W-:-:S04]  /*16ac0*/  PRMT R9, R80, 0x654, R9 ;  /* 0x0000065450097816 */ /* 0x000fc80000000009 */
[----:B------:R0:W-:Y:S02]  /*16ad0*/  SYNCS.ARRIVE.TRANS64.RED.A1T0 RZ, [R9+URZ], RZ ;  /* 0x000000ff09ff79a7 */ /* 0x0001e4000810043f */
[----:B0-----:R-:W5:Y:S01]  /*16ae0*/  LDL R9, [R1+0x44] ;  /* 0x0000440001097983 */ /* 0x001f620000100800 */
        /* <DEDUP_REMOVED lines=19> */
[----:B------:R-:W-:Y:S01]  /*16c20*/  F2FP.F16.F32.PACK_AB R43, R43, R44 ;  /* 0x0000002c2b2b723e */ /* 0x000fe200000000ff */
        /* <DEDUP_REMOVED lines=50> */
[----:B--2---:R0:W-:Y:S04]  /*16f50*/  STSM.16.M88.4 [R84+0x21800], R32 ;  /* 0x0218002054007844 */ /* 0x0041e80000000200 */
[----:B---3--:R1:W-:Y:S04]  /*16f60*/  STSM.16.M88.4 [R85], R36 ;  /* 0x0000002455007844 */ /* 0x0083e80000000200 */
[----:B----4-:R2:W-:Y:S04]  /*16f70*/  STSM.16.M88.4 [R82], R24 ;  /* 0x0000001852007844 */ /* 0x0105e80000000200 */
[----:B-----5:R3:W-:Y:S01]  /*16f80*/  STSM.16.M88.4 [R81], R28 ;  /* 0x0000001c51007844 */ /* 0x0207e20000000200 */
[----:B0-----:R-:W-:-:S02]  /*16f90*/  F2FP.F16.F32.PACK_AB R32, R63, R62 ;  /* 0x0000003e3f20723e */ /* 0x001fc400000000ff */
[----:B------:R-:W-:Y:S02]  /*16fa0*/  F2FP.F16.F32.PACK_AB R33, R60, R61 ;  /* 0x0000003d3c21723e */ /* 0x000fe400000000ff */
[----:B------:R-:W-:Y:S02]  /*16fb0*/  F2FP.F16.F32.PACK_AB R34, R59, R58 ;  /* 0x0000003a3b22723e */ /* 0x000fe400000000ff */
[----:B------:R-:W-:Y:S02]  /*16fc0*/  F2FP.F16.F32.PACK_AB R35, R56, R57 ;  /* 0x000000393823723e */ /* 0x000fe400000000ff */
[----:B-1----:R-:W-:Y:S02]  /*16fd0*/  F2FP.F16.F32.PACK_AB R36, R55, R54 ;  /* 0x000000363724723e */ /* 0x002fe400000000ff */
[----:B------:R-:W-:Y:S02]  /*16fe0*/  F2FP.F16.F32.PACK_AB R37, R52, R53 ;  /* 0x000000353425723e */ /* 0x000fe400000000ff */
[----:B------:R-:W-:-:S02]  /*16ff0*/  F2FP.F16.F32.PACK_AB R38, R51, R50 ;  /* 0x000000323326723e */ /* 0x000fc400000000ff */
[----:B------:R-:W-:Y:S02]  /*17000*/  F2FP.F16.F32.PACK_AB R39, R48, R49 ;  /* 0x000000313027723e */ /* 0x000fe400000000ff */
[----:B--2---:R-:W-:Y:S02]  /*17010*/  F2FP.F16.F32.PACK_AB R24, R10, R11 ;  /* 0x0000000b0a18723e */ /* 0x004fe400000000ff */
[----:B------:R-:W-:Y:S02]  /*17020*/  F2FP.F16.F32.PACK_AB R25, R15, R14 ;  /* 0x0000000e0f19723e */ /* 0x000fe400000000ff */
[----:B------:R-:W-:Y:S02]  /*17030*/  F2FP.F16.F32.PACK_AB R26, R13, R12 ;  /* 0x0000000c0d1a723e */ /* 0x000fe400000000ff */
        /* <DEDUP_REMOVED lines=10> */
[----:B0-----:R-:W0:Y:S01]  /*170e0*/  FENCE.VIEW.ASYNC.S ;  /* 0x00000000000073c6 */ /* 0x001e220000000000 */
[C---:B------:R-:W-:Y:S01]  /*170f0*/  ISETP.GT.AND P1, PT, R0.reuse, R9, PT ;  /* 0x000000090000720c */ /* 0x040fe20003f24270 */
[----:B------:R-:W-:-:S02]  /*17100*/  VIADD R0, R0, 0xffffffff ;  /* 0xffffffff00007836 */ /* 0x000fc40000000000 */
[----:B------:R-:W-:Y:S02]  /*17110*/  IMAD.MOV.U32 R10, RZ, RZ, R23 ;  /* 0x000000ffff0a7224 */ /* 0x000fe400078e0017 */
[----:B------:R-:W-:Y:S01]  /*17120*/  IMAD.MOV.U32 R9, RZ, RZ, R17 ;  /* 0x000000ffff097224 */ /* 0x000fe200078e0011 */
[----:B0-----:R-:W-:-:S07]  /*17130*/  NOP ;  /* 0x0000000000007918 */ /* 0x001fce0000000000 */
[----:B---3--:R-:W-:Y:S05]  /*17140*/  @P1 BRA `(.L_x_1549) ;  /* 0xffffffd000cc1947 */ /* 0x008fea000383ffff */
.L_x_1537:
[----:B------:R-:W2:Y:S02]  /*17150*/  LDL R7, [R1+0xa0] ;  /* 0x0000a00001077983 */ /* 0x000ea40000100800 */
[----:B--2---:R-:W-:-:S13]  /*17160*/  ISETP.GE.AND P1, PT, R0, R7, PT ;  /* 0x000000070000720c */ /* 0x004fda0003f26270 */
[----:B------:R-:W-:Y:S05]  /*17170*/  @!P1 BRA `(.L_x_1550) ;  /* 0x0000003c00889947 */ /* 0x000fea0003800000 */
[----:B------:R-:W-:Y:S01]  /*17180*/  IMAD.MOV.U32 R8, RZ, RZ, R6 ;  /* 0x000000ffff087224 */ /* 0x000fe200078e0006 */
[----:B------:R-:W-:Y:S01]  /*17190*/  MOV R9, R5 ;  /* 0x0000000500097202 */ /* 0x000fe20000000f00 */
[----:B------:R-:W-:Y:S02]  /*171a0*/  IMAD.MOV.U32 R10, RZ, RZ, R23 ;  /* 0x000000ffff0a7224 */ /* 0x000fe400078e0017 */
[----:B------:R-:W-:-:S07]  /*171b0*/  IMAD.MOV.U32 R7, RZ, RZ, R17 ;  /* 0x000000ffff077224 */ /* 0x000fce00078e0011 */
.L_x_1570:
        /* <DEDUP_REMOVED lines=9> */
.L_x_1552:
        /* <DEDUP_REMOVED lines=8> */
.L_x_1553:
[----:B------:R-:W-:Y:S04]  /*172d0*/  BSSY B0, `(.L_x_1551) ;  /* 0x0000004000007945 */ /* 0x000fe80003800000 */
[----:B--2---:R-:W-:Y:S05]  /*172e0*/  @P2 BRA `(.L_x_1554) ;  /* 0x0000000000082947 */ /* 0x004fea0003800000 */
[----:B------:R-:W2:Y:S02]  /*172f0*/  SYNCS.PHASECHK.TRANS64.TRYWAIT P2, [R5+URZ+0x2d830], R6 ;  /* 0x02d83006050075a7 */ /* 0x000ea4000804017f */
[----:B--2---:R-:W-:Y:S05]  /*17300*/  @!P2 BRA `(.L_x_1555) ;  /* 0x00000100009ca947 */ /* 0x004fea0003800000 */
.L_x_1554:
[----:B------:R-:W-:Y:S05]  /*17310*/  BSYNC B0 ;  /* 0x0000000000007941 */ /* 0x000fea0003800000 */
.L_x_1551:
        /* <DEDUP_REMOVED lines=70> */
.L_x_1557:
[----:B------:R-:W-:Y:S01]  /*17780*/  SHF.L.U32 R5, R10, 0x1f, RZ ;  /* 0x0000001f0a057819 */ /* 0x000fe200000006ff */
[----:B------:R-:W-:-:S04]  /*17790*/  IMAD R6, R7, 0x8, R2 ;  /* 0x0000000807067824 */ /* 0x000fc800078e0202 */
[----:B------:R0:W1:Y:S01]  /*177a0*/  SYNCS.PHASECHK.TRANS64.TRYWAIT P1, [R6+URZ+0x2d850], R5 ;  /* 0x02d85005060075a7 */ /* 0x000062000802017f */
[----:B------:R-:W-:Y:S05]  /*177b0*/  @!P0 BRA `(.L_x_1558) ;  /* 0x0000000000048947 */ /* 0x000fea0003800000 */
[----:B------:R-:W-:Y:S01]  /*177c0*/  BPT.TRAP 0x1 ;  /* 0x000000040000795c */ /* 0x000fe20000300000 */
.L_x_1558:
[----:B-1----:R-:W-:Y:S05]  /*177d0*/  @P1 BRA `(.L_x_1556) ;  /* 0x0000000000081947 */ /* 0x002fea0003800000 */
[----:B------:R-:W1:Y:S02]  /*177e0*/  SYNCS.PHASECHK.TRANS64.TRYWAIT P1, [R6+URZ+0x2d850], R5 ;  /* 0x02d85005060075a7 */ /* 0x000e64000802017f */
[----:B-1----:R-:W-:Y:S05]  /*177f0*/  @!P1 BRA `(.L_x_1559) ;  /* 0x000000fc00749947 */ /* 0x002fea0003800000 */
.L_x_1556:
[----:B------:R-:W2:Y:S01]  /*17800*/  LDL R14, [R1+0x94] ;  /* 0x00009400010e7983 */ /* 0x000ea20000100800 */
[----:B01----:R-:W-:Y:S01]  /*17810*/  VIADD R5, R2, 0x400 ;  /* 0x0000040002057836 */ /* 0x003fe20000000000 */
[----:B------:R-:W-:Y:S05]  /*17820*/  WARPSYNC.ALL ;  /* 0x0000000000007948 */ /* 0x000fea0003800000 */
[----:B------:R-:W-:Y:S01]  /*17830*/  SHF.R.U32.HI R5, RZ, 0x4, R5 ;  /* 0x00000004ff057819 */ /* 0x000fe20000011605 */
[----:B------:R-:W-:Y:S01]  /*17840*/  WARPGROUP.ARRIVE ;  /* 0x00000000000079c5 */ /* 0x000fe20000000000 */
[----:B------:R-:W-:Y:S01]  /*17850*/  MOV R11, 0x80000020 ;  /* 0x80000020000b7802 */ /* 0x000fe20000000f00 */
        /* <DEDUP_REMOVED lines=10> */
[C---:B------:R-:W-:Y:S01]  /*17900*/  VIADD R12, R10.reuse, 0x40 ;  /* 0x000000400a0c7836 */ /* 0x040fe20000000000 */
[----:B------:R-:W-:Y:S01]  /*17910*/  R2UR UR10, R10 ;  /* 0x000000000a0a72ca */ /* 0x000fe200000e0000 */
[----:B------:R-:W-:Y:S01]  /*17920*/  IMAD.MOV.U32 R11, RZ, RZ, 0x40000040 ;  /* 0x40000040ff0b7424 */ /* 0x000fe200078e00ff */
[----:B------:R-:W-:-:S02]  /*17930*/  R2UR UR23, R13 ;  /* 0x000000000d1772ca */ /* 0x000fc400000e0000 */
[----:B------:R-:W-:Y:S01]  /*17940*/  R2UR UR14, R12 ;  /* 0x000000000c0e72ca */ /* 0x000fe200000e0000 */
[----:B------:R-:W-:Y:S01]  /*17950*/  VIADD R12, R10, 0x80 ;  /* 0x000000800a0c7836 */ /* 0x000fe20000000000 */
[C---:B------:R-:W-:Y:S02]  /*17960*/  R2UR UR27, R13.reuse ;  /* 0x000000000d1b72ca */ /* 0x040fe400000e0000 */
[C---:B------:R-:W-:Y:S02]  /*17970*/  R2UR UR31, R13.reuse ;  /* 0x000000000d1f72ca */ /* 0x040fe400000e0000 */
[----:B------:R-:W-:Y:S01]  /*17980*/  R2UR UR18, R12 ;  /* 0x000000000c1272ca */ /* 0x000fe200000e0000 */
[----:B------:R-:W-:Y:S01]  /*17990*/  VIADD R12, R10, 0xc0 ;  /* 0x000000c00a0c7836 */ /* 0x000fe20000000000 */
[----:B------:R-:W-:Y:S01]  /*179a0*/  R2UR UR35, R13 ;  /* 0x000000000d2372ca */ /* 0x000fe200000e0000 */
[----:B------:R-:W-:Y:S01]  /*179b0*/  IMAD.MOV.U32 R13, RZ, RZ, 0x40000040 ;  /* 0x40000040ff0d7424 */ /* 0x000fe200078e00ff */
[----:B------:R-:W-:-:S02]  /*179c0*/  R2UR UR45, R11 ;  /* 0x000000000b2d72ca */ /* 0x000fc400000e0000 */
        /* <DEDUP_REMOVED lines=8> */
[----:B------:R-:W-:Y:S01]  /*17a50*/  R2UR UR30, R12 ;  /* 0x000000000c1e72ca */ /* 0x000fe200000e0000 */
[C---:B------:R-:W-:Y:S01]  /*17a60*/  VIADD R12, R10.reuse, 0x180 ;  /* 0x000001800a0c7836 */ /* 0x040fe20000000000 */
[----:B------:R-:W-:Y:S01]  /*17a70*/  R2UR UR21, R13 ;  /* 0x000000000d1572ca */ /* 0x000fe200000e0000 */
[----:B------:R-:W-:Y:S02]  /*17a80*/  VIADD R10, R10, 0x1c0 ;  /* 0x000001c00a0a7836 */ /* 0x000fe40000000000 */
[----:B------:R-:W-:Y:S01]  /*17a90*/  IMAD.MOV.U32 R13, RZ, RZ, 0x40000040 ;  /* 0x40000040ff0d7424 */ /* 0x000fe200078e00ff */
[----:B------:R-:W-:Y:S02]  /*17aa0*/  R2UR UR34, R12 ;  /* 0x000000000c2272ca */ /* 0x000fe400000e0000 */
[----:B------:R-:W-:Y:S02]  /*17ab0*/  R2UR UR46, R10 ;  /* 0x000000000a2e72ca */ /* 0x000fe400000e0000 */
        /* <DEDUP_REMOVED lines=16> */
[----:B------:R-:W-:Y:S02]  /*17bc0*/  R2UR UR24, R12 ;  /* 0x000000000c1872ca */ /* 0x000fe400000e0000 */
[----:B------:R-:W-:Y:S02]  /*17bd0*/  IADD3 R12, R10, 0x602, RZ ;  /* 0x000006020a0c7810 */ /* 0x000fe40007ffe0ff */
[----:B0-----:R-:W-:Y:S02]  /*17be0*/  SHF.R.U32.HI R5, RZ, 0x7, R14 ;  /* 0x00000007ff057819 */ /* 0x001fe4000001160e */
[----:B------:R-:W-:Y:S01]  /*17bf0*/  R2UR UR28, R12 ;  /* 0x000000000c1c72ca */ /* 0x000fe200000e0000 */
[----:B------:R-:W-:Y:S01]  /*17c00*/  VIADD R12, R10, 0x604 ;  /* 0x000006040a0c7836 */ /* 0x000fe20000000000 */
[----:B------:R-:W-:Y:S01]  /*17c10*/  ISETP.GE.U32.AND P1, PT, R14, 0x180, PT ;  /* 0x000001800e00780c */ /* 0x000fe20003f26070 */
[----:B------:R-:W-:Y:S02]  /*17c20*/  VIADD R10, R10, 0x606 ;  /* 0x000006060a0a7836 */ /* 0x000fe40000000000 */
[----:B------:R-:W-:Y:S01]  /*17c30*/  VIADD R5, R5, 0x9 ;  /* 0x0000000905057836 */ /* 0x000fe20000000000 */
[----:B------:R-:W-:-:S02]  /*17c40*/  R2UR UR32, R12 ;  /* 0x000000000c2072ca */ /* 0x000fc400000e0000 */
[----:B------:R-:W-:Y:S02]  /*17c50*/  R2UR UR44, R10 ;  /* 0x000000000a2c72ca */ /* 0x000fe400000e0000 */
[----:B------:R-:W-:Y:S01]  /*17c60*/  SEL R5, R5, 0x9, !P1 ;  /* 0x0000000905057807 */ /* 0x000fe20004800000 */
        /* <DEDUP_REMOVED lines=25> */
.L_x_1560:
[----:B------:R-:W2:Y:S01]  /*17e00*/  LDL R11, [R1+0x5c] ;  /* 0x00005c00010b7983 */ /* 0x000ea20000100800 */
[----:B------:R-:W1:Y:S03]  /*17e10*/  LDC R6, c[0x0][0x448] ;  /* 0x00011200ff067b82 */ /* 0x000e660000000800 */
[----:B0-----:R-:W2:Y:S05]  /*17e20*/  LDL R5, [R1+0x9c] ;  /* 0x00009c0001057983 */ /* 0x001eaa0000100800 */
[----:B------:R-:W0:Y:S01]  /*17e30*/  LDC R139, c[0x0][0x9e4] ;  /* 0x00027900ff8b7b82 */ /* 0x000e220000000800 */
[----:B-1----:R-:W-:-:S13]  /*17e40*/  ISETP.NE.AND P1, PT, R6, 0x1, PT ;  /* 0x000000010600780c */ /* 0x002fda0003f25270 */
[----:B------:R-:W1:Y:S08]  /*17e50*/  @P1 LDC R10, c[0x0][0x44c] ;  /* 0x00011300ff0a1b82 */ /* 0x000e700000000800 */
[----:B------:R-:W3:Y:S01]  /*17e60*/  @P1 LDC R6, c[0x0][0x450] ;  /* 0x00011400ff061b82 */ /* 0x000ee20000000800 */
[----:B------:R-:W-:Y:S01]  /*17e70*/  FMUL.FTZ R141, R38, UR43 ;  /* 0x0000002b268d7c20 */ /* 0x000fe20008410000 */
[----:B------:R-:W-:-:S02]  /*17e80*/  IMAD.U32 R38, RZ, RZ, UR38 ;  /* 0x00000026ff267e24 */ /* 0x000fc4000f8e00ff */
        /* <DEDUP_REMOVED lines=54> */
[----:B0-----:R-:W-:-:S02]  /*181f0*/  ISETP.GE.AND P3, PT, R139, 0x1, PT ;  /* 0x000000018b00780c */ /* 0x001fc40003f66270 */
[----:B------:R-:W-:Y:S01]  /*18200*/  IADD3 R86, -R156, 0x1, -R76 ;  /* 0x000000019c567810 */ /* 0x000fe20007ffe94c */
[----:B------:R-:W0:Y:S03]  /*18210*/  MUFU.TANH R150, R150 ;  /* 0x0000009600967308 */ /* 0x000e260000002400 */
[----:B------:R-:W-:-:S05]  /*18220*/  IADD3 R86, -R154, R86, R157 ;  /* 0x000000569a567210 */ /* 0x000fca0007ffe19d */
[----:B------:R-:W4:Y:S01]  /*18230*/  MUFU.TANH R146, R146 ;  /* 0x0000009200927308 */ /* 0x000f220000002400 */
[----:B------:R-:W-:-:S07]  /*18240*/  VIADD R85, R86, UR42 ;  /* 0x0000002a56557c36 */ /* 0x000fce0008000000 */
        /* <DEDUP_REMOVED lines=20> */
[----:B--2---:R-:W-:-:S02]  /*18390*/  IMAD.IADD R5, R5, 0x1, R11 ;  /* 0x0000000105057824 */ /* 0x004fc400078e020b */
[----:B------:R-:W-:Y:S01]  /*183a0*/  FMUL.FTZ R11, R24, UR43 ;  /* 0x0000002b180b7c20 */ /* 0x000fe20008410000 */
[----:B------:R-:W-:Y:S01]  /*183b0*/  FMUL.FTZ R24, R28, UR43 ;  /* 0x0000002b1c187c20 */ /* 0x000fe20008410000 */
[----:B------:R-:W-:Y:S01]  /*183c0*/  FMUL.FTZ R28, R32, UR43 ;  /* 0x0000002b201c7c20 */ /* 0x000fe20008410000 */
[----:B------:R-:W-:Y:S01]  /*183d0*/  FMUL.FTZ R32, R36, UR43 ;  /* 0x0000002b24207c20 */ /* 0x000fe20008410000 */
[----:B-1----:R-:W-:-:S04]  /*183e0*/  @P1 IMAD.HI.U32 R10, R5, R10, RZ ;  /* 0x0000000a050a1227 */ /* 0x002fc800078e00ff */
[----:B------:R-:W-:Y:S01]  /*183f0*/  IMAD R36, R17, 0x8, R2 ;  /* 0x0000000811247824 */ /* 0x000fe200078e0202 */
[----:B---3--:R-:W-:-:S03]  /*18400*/  @P1 SHF.R.U32.HI R5, RZ, R6, R10 ;  /* 0x00000006ff051219 */ /* 0x008fc6000001160a */
[----:B------:R-:W-:-:S05]  /*18410*/  VIADD R36, R36, 0x2d840 ;  /* 0x0002d84024247836 */ /* 0x000fca0000000000 */
[----:B------:R-:W-:Y:S02]  /*18420*/  PRMT R38, R38, 0x654, R36 ;  /* 0x0000065426267816 */ /* 0x000fe40000000024 */
[----:B------:R-:W1:Y:S01]  /*18430*/  SHFL.IDX PT, R36, R5, RZ, 0x1c1f ;  /* 0x001c1fff05247589 */ /* 0x000e6200000e0000 */
[----:B------:R-:W-:Y:S01]  /*18440*/  FMUL.FTZ R10, R25, UR43 ;  /* 0x0000002b190a7c20 */ /* 0x000fe20008410000 */
[----:B------:R-:W-:Y:S01]  /*18450*/  FMUL.FTZ R6, R42, UR43 ;  /* 0x0000002b2a067c20 */ /* 0x000fe20008410000 */
[----:B------:R-:W-:Y:S01]  /*18460*/  FMUL.FTZ R25, R43, UR43 ;  /* 0x0000002b2b197c20 */ /* 0x000fe20008410000 */
[----:B------:R-:W-:Y:S01]  /*18470*/  FMUL.FTZ R42, R48, UR43 ;  /* 0x0000002b302a7c20 */ /* 0x000fe20008410000 */
[----:B------:R-:W-:Y:S01]  /*18480*/  FMUL.FTZ R48, R71, UR43 ;  /* 0x0000002b47307c20 */ /* 0x000fe20008410000 */
[----:B------:R-:W-:Y:S01]  /*18490*/  FMUL.FTZ R43, R79, UR43 ;  /* 0x0000002b4f2b7c20 */ /* 0x000fe20008410000 */
[----:B------:R-:W2:Y:S08]  /*184a0*/  MUFU.TANH R11, R11 ;  /* 0x0000000b000b7308 */ /* 0x000eb00000002400 */
[----:B------:R-:W3:Y:S08]  /*184b0*/  MUFU.TANH R15, R15 ;  /* 0x0000000f000f7308 */ /* 0x000ef00000002400 */
        /* <DEDUP_REMOVED lines=31> */
[----:B------:R-:W-:Y:S01]  /*186b0*/  VIADD R86, R86, UR52 ;  /* 0x0000003456567c36 */ /* 0x000fe20008000000 */
[----:B------:R0:W-:Y:S06]  /*186c0*/  SYNCS.ARRIVE.TRANS64.RED.A1T0 RZ, [R38+URZ], RZ ;  /* 0x000000ff26ff79a7 */ /* 0x0001ec000810043f */
        /* <DEDUP_REMOVED lines=9> */
[----:B-1----:R-:W-:-:S02]  /*18760*/  IMAD.IADD R87, R36, 0x1, R85 ;  /* 0x0000000124577824 */ /* 0x002fc400078e0255 */
[----:B------:R-:W-:Y:S01]  /*18770*/  IMAD.IADD R139, R36, 0x1, R86 ;  /* 0x00000001248b7824 */ /* 0x000fe200078e0256 */
[----:B--234-:R-:W-:Y:S06]  /*18780*/  @!P3 BRA `(.L_x_1561) ;  /* 0x000000000058b947 */ /* 0x01cfec0003800000 */
[----:B------:R-:W-:Y:S01]  /*18790*/  IADD3 R36, -R154, R157, R36 ;  /* 0x0000009d9a247210 */ /* 0x000fe20007ffe124 */
[----:B------:R-:W-:Y:S03]  /*187a0*/  BSSY B0, `(.L_x_1562) ;  /* 0x0000010000007945 */ /* 0x000fe60003800000 */
[----:B------:R-:W-:-:S13]  /*187b0*/  ISETP.GT.AND P1, PT, R36, -0x1, PT ;  /* 0xffffffff2400780c */ /* 0x000fda0003f24270 */
[----:B------:R-:W-:Y:S05]  /*187c0*/  @P1 BRA `(.L_x_1563) ;  /* 0x0000000000201947 */ /* 0x000fea0003800000 */
[----:B0-----:R-:W-:Y:S01]  /*187d0*/  IMAD.U32 R38, RZ, RZ, UR5 ;  /* 0x00000005ff267e24 */ /* 0x001fe2000f8e00ff */
[----:B------:R-:W-:-:S04]  /*187e0*/  LOP3.LUT R36, RZ, R36, RZ, 0x33, !PT ;  /* 0x00000024ff247212 */ /* 0x000fc800078e33ff */
[----:B------:R-:W-:-:S13]  /*187f0*/  ISETP.NE.AND P1, PT, R38, 0x1, PT ;  /* 0x000000012600780c */ /* 0x000fda0003f25270 */
[----:B------:R-:W0:Y:S02]  /*18800*/  @P1 LDC.64 R50, c[0x0][0x9e8] ;  /* 0x00027a00ff321b82 */ /* 0x000e240000000a00 */
[----:B0-----:R-:W-:-:S05]  /*18810*/  @P1 IMAD.HI.U32 R50, R36, R50, RZ ;  /* 0x0000003224321227 */ /* 0x001fca00078e00ff */
[----:B------:R-:W-:-:S04]  /*18820*/  @P1 SHF.R.U32.HI R36, RZ, R51, R50 ;  /* 0x00000033ff241219 */ /* 0x000fc80000011632 */
[----:B------:R-:W-:Y:S01]  /*18830*/  LOP3.LUT R36, RZ, R36, RZ, 0x33, !PT ;  /* 0x00000024ff247212 */ /* 0x000fe200078e33ff */
[----:B------:R-:W-:Y:S06]  /*18840*/  BRA `(.L_x_1564) ;  /* 0x0000000000147947 */ /* 0x000fec0003800000 */
.L_x_1563:
[----:B0-----:R-:W-:-:S05]  /*18850*/  IMAD.U32 R38, RZ, RZ, UR5 ;  /* 0x00000005ff267e24 */ /* 0x001fca000f8e00ff */
[----:B------:R-:W-:-:S13]  /*18860*/  ISETP.NE.AND P1, PT, R38, 0x1, PT ;  /* 0x000000012600780c */ /* 0x000fda0003f25270 */
[----:B------:R-:W0:Y:S02]  /*18870*/  @P1 LDC.64 R50, c[0x0][0x9e8] ;  /* 0x00027a00ff321b82 */ /* 0x000e240000000a00 */
[----:B0-----:R-:W-:-:S05]  /*18880*/  @P1 IMAD.HI.U32 R50, R36, R50, RZ ;  /* 0x0000003224321227 */ /* 0x001fca00078e00ff */
[----:B------:R-:W-:-:S07]  /*18890*/  @P1 SHF.R.U32.HI R36, RZ, R51, R50 ;  /* 0x00000033ff241219 */ /* 0x000fce0000011632 */
.L_x_1564:
[----:B------:R-:W-:Y:S05]  /*188a0*/  BSYNC B0 ;  /* 0x0000000000007941 */ /* 0x000fea0003800000 */
.L_x_1562:
[----:B------:R-:W-:-:S05]  /*188b0*/  IMAD R36, R36, R38, -R76 ;  /* 0x0000002624247224 */ /* 0x000fca00078e0a4c */
[----:B------:R-:W-:-:S04]  /*188c0*/  IADD3 R36, -R156, R36, RZ ;  /* 0x000000249c247210 */ /* 0x000fc80007ffe1ff */
[----:B------:R-:W-:Y:S02]  /*188d0*/  VIMNMX R139, R139, R36, !PT ;  /* 0x000000248b8b7248 */ /* 0x000fe40007fe0100 */
[----:B------:R-:W-:-:S07]  /*188e0*/  VIADDMNMX R87, R36, R38, R87, PT ;  /* 0x0000002624577246 */ /* 0x000fce0003800157 */
.L_x_1561:
[----:B------:R-:W-:Y:S01]  /*188f0*/  ISETP.GT.AND P5, PT, R0, -0x1, PT ;  /* 0xffffffff0000780c */ /* 0x000fe20003fa4270 */
[----:B------:R-:W1:Y:S03]  /*18900*/  SHFL.IDX PT, R5, R5, 0x1, 0x1c1f ;  /* 0x003c1f0005057f89 */ /* 0x000e6600000e0000 */
[C---:B------:R-:W-:Y:S02]  /*18910*/  ISETP.GT.AND P2, PT, R139.reuse, RZ, P5 ;  /* 0x000000ff8b00720c */ /* 0x040fe40002f44270 */
[----:B------:R-:W-:Y:S02]  /*18920*/  ISETP.GT.AND P1, PT, R139, 0x1, P5 ;  /* 0x000000018b00780c */ /* 0x000fe40002f24270 */
[C---:B------:R-:W-:Y:S02]  /*18930*/  ISETP.LT.OR P2, PT, R87.reuse, 0x1, P2 ;  /* 0x000000015700780c */ /* 0x040fe40001741670 */
[----:B------:R-:W-:-:S02]  /*18940*/  ISETP.LT.OR P1, PT, R87, 0x2, P1 ;  /* 0x000000025700780c */ /* 0x000fc40000f21670 */
[----:B------:R-:W-:Y:S02]  /*18950*/  FSEL R82, R11, -INF , !P2 ;  /* 0xff8000000b527808 */ /* 0x000fe40005000000 */
[----:B0-----:R-:W-:Y:S02]  /*18960*/  FSEL R79, R10, -INF , !P1 ;  /* 0xff8000000a4f7808 */ /* 0x001fe40004800000 */
[C---:B------:R-:W-:Y:S02]  /*18970*/  ISETP.GT.AND P2, PT, R139.reuse, 0x8, P5 ;  /* 0x000000088b00780c */ /* 0x040fe40002f44270 */
[----:B------:R-:W-:Y:S02]  /*18980*/  ISETP.GT.AND P1, PT, R139, 0x9, P5 ;  /* 0x000000098b00780c */ /* 0x000fe40002f24270 */
[C---:B------:R-:W-:Y:S02]  /*18990*/  ISETP.LT.OR P2, PT, R87.reuse, 0x9, P2 ;  /* 0x000000095700780c */ /* 0x040fe40001741670 */
[----:B------:R-:W-:-:S02]  /*189a0*/  ISETP.LT.OR P1, PT, R87, 0xa, P1 ;  /* 0x0000000a5700780c */ /* 0x000fc40000f21670 */
[----:B------:R-:W-:Y:S01]  /*189b0*/  FSEL R81, R24, -INF , !P2 ;  /* 0xff80000018517808 */ /* 0x000fe20005000000 */
[--C-:B-1----:R-:W-:Y:S01]  /*189c0*/  IMAD.IADD R85, R85, 0x1, R5.reuse ;  /* 0x0000000155557824 */ /* 0x102fe200078e0205 */
[----:B------:R-:W-:Y:S01]  /*189d0*/  FSEL R77, R13, -INF , !P1 ;  /* 0xff8000000d4d7808 */ /* 0x000fe20004800000 */
[----:B------:R-:W-:Y:S01]  /*189e0*/  IMAD.IADD R86, R86, 0x1, R5 ;  /* 0x0000000156567824 */ /* 0x000fe200078e0205 */
[C---:B------:R-:W-:Y:S02]  /*189f0*/  ISETP.GT.AND P2, PT, R139.reuse, 0x10, P5 ;  /* 0x000000108b00780c */ /* 0x040fe40002f44270 */
[----:B------:R-:W-:Y:S02]  /*18a00*/  ISETP.GT.AND P1, PT, R139, 0x11, P5 ;  /* 0x000000118b00780c */ /* 0x000fe40002f24270 */
[C---:B------:R-:W-:Y:S02]  /*18a10*/  ISETP.LT.OR P2, PT, R87.reuse, 0x11, P2 ;  /* 0x000000115700780c */ /* 0x040fe40001741670 */
[----:B------:R-:W-:-:S02]  /*18a20*/  ISETP.LT.OR P1, PT, R87, 0x12, P1 ;  /* 0x000000125700780c */ /* 0x000fc40000f21670 */
[----:B------:R-:W-:Y:S02]  /*18a30*/  FSEL R36, R28, -INF , !P2 ;  /* 0xff8000001c247808 */ /* 0x000fe40005000000 */
[----:B------:R-:W-:Y:S02]  /*18a40*/  FSEL R75, R26, -INF , !P1 ;  /* 0xff8000001a4b7808 */ /* 0x000fe40004800000 */
        /* <DEDUP_REMOVED lines=77> */
[----:B------:R-:W-:Y:S01]  /*18f20*/  FSEL R80, R83, -INF , !P1 ;  /* 0xff80000053507808 */ /* 0x000fe20004800000 */
[----:B------:R-:W-:Y:S08]  /*18f30*/  @!P3 BRA `(.L_x_1565) ;  /* 0x000000000058b947 */ /* 0x000ff00003800000 */
        /* <DEDUP_REMOVED lines=12> */
.L_x_1567:
[----:B------:R-:W-:-:S05]  /*19000*/  IMAD.U32 R35, RZ, RZ, UR5 ;  /* 0x00000005ff237e24 */ /* 0x000fca000f8e00ff */
[----:B------:R-:W-:-:S13]  /*19010*/  ISETP.NE.AND P1, PT, R35, 0x1, PT ;  /* 0x000000012300780c */ /* 0x000fda0003f25270 */
[----:B------:R-:W0:Y:S02]  /*19020*/  @P1 LDC.64 R32, c[0x0][0x9e8] ;  /* 0x00027a00ff201b82 */ /* 0x000e240000000a00 */
[----:B0-----:R-:W-:-:S05]  /*19030*/  @P1 IMAD.HI.U32 R32, R5, R32, RZ ;  /* 0x0000002005201227 */ /* 0x001fca00078e00ff */
[----:B------:R-:W-:-:S07]  /*19040*/  @P1 SHF.R.U32.HI R5, RZ, R33, R32 ;  /* 0x00000021ff051219 */ /* 0x000fce0000011620 */
.L_x_1568:
[----:B------:R-:W-:Y:S05]  /*19050*/  BSYNC B0 ;  /* 0x0000000000007941 */ /* 0x000fea0003800000 */
.L_x_1566:
[----:B------:R-:W-:-:S04]  /*19060*/  IMAD R5, R5, R35, -R76 ;  /* 0x0000002305057224 */ /* 0x000fc800078e0a4c */
[----:B------:R-:W-:-:S05]  /*19070*/  IMAD.IADD R5, R5, 0x1, -R156 ;  /* 0x0000000105057824 */ /* 0x000fca00078e0a9c */
[----:B------:R-:W-:Y:S02]  /*19080*/  VIMNMX R86, R86, R5, !PT ;  /* 0x0000000556567248 */ /* 0x000fe40007fe0100 */
[----:B------:R-:W-:-:S07]  /*19090*/  VIADDMNMX R85, R5, R35, R85, PT ;  /* 0x0000002305557246 */ /* 0x000fce0003800155 */
.L_x_1565:
        /* <DEDUP_REMOVED lines=30> */
[----:B------:R-:W-:-:S02]  /*19280*/  LOP3.LUT R16, R16, 0xdfffffff, RZ, 0xc0, !PT ;  /* 0xdfffffff10107812 */ /* 0x000fc400078ec0ff */
[----:B------:R-:W-:Y:S02]  /*19290*/  FMNMX.FTZ R5, R65, R5, !PT ;  /* 0x0000000541057209 */ /* 0x000fe40007810000 */
[----:B------:R-:W-:Y:S02]  /*192a0*/  @P0 LOP3.LUT R16, R16, 0x20000000, RZ, 0xfc, !PT ;  /* 0x2000000010100812 */ /* 0x000fe400078efcff */
[----:B------:R-:W-:Y:S02]  /*192b0*/  FMNMX.FTZ R5, R62, R5, !PT ;  /* 0x000000053e057209 */ /* 0x000fe40007810000 */
[C---:B------:R-:W-:Y:S02]  /*192c0*/  ISETP.GT.AND P1, PT, R86.reuse, 0x1, P5 ;  /* 0x000000015600780c */ /* 0x040fe40002f24270 */
[----:B------:R-:W-:Y:S02]  /*192d0*/  FMNMX.FTZ R5, R63, R5, !PT ;  /* 0x000000053f057209 */ /* 0x000fe40007810000 */
[----:B------:R-:W-:-:S02]  /*192e0*/  ISETP.GT.AND P2, PT, R86, 0x28, P5 ;  /* 0x000000285600780c */ /* 0x000fc40002f44270 */
[----:B------:R-:W-:Y:S02]  /*192f0*/  FMNMX.FTZ R5, R58, R5, !PT ;  /* 0x000000053a057209 */ /* 0x000fe40007810000 */
[----:B------:R-:W-:Y:S02]  /*19300*/  LOP3.LUT R16, R16, 0xfffffffd, RZ, 0xc0, !PT ;  /* 0xfffffffd10107812 */ /* 0x000fe400078ec0ff */
[----:B------:R-:W-:Y:S02]  /*19310*/  FMNMX.FTZ R5, R59, R5, !PT ;  /* 0x000000053b057209 */ /* 0x000fe40007810000 */
[C---:B------:R-:W-:Y:S02]  /*19320*/  ISETP.LT.OR P1, PT, R85.reuse, 0x2, P1 ;  /* 0x000000025500780c */ /* 0x040fe40000f21670 */
[----:B------:R-:W-:Y:S02]  /*19330*/  FMNMX.FTZ R5, R54, R5, !PT ;  /* 0x0000000536057209 */ /* 0x000fe40007810000 */
[----:B------:R-:W-:-:S02]  /*19340*/  ISETP.LT.OR P2, PT, R85, 0x29, P2 ;  /* 0x000000295500780c */ /* 0x000fc40001741670 */
[----:B------:R-:W-:Y:S02]  /*19350*/  FMNMX.FTZ R5, R55, R5, !PT ;  /* 0x0000000537057209 */ /* 0x000fe40007810000 */
[----:B------:R-:W-:Y:S02]  /*19360*/  ISETP.GT.AND P6, PT, R86, 0x69, P5 ;  /* 0x000000695600780c */ /* 0x000fe40002fc4270 */
[----:B------:R-:W-:Y:S02]  /*19370*/  FMNMX.FTZ R5, R50, R5, !PT ;  /* 0x0000000532057209 */ /* 0x000fe40007810000 */
[----:B------:R-:W-:Y:S02]  /*19380*/  @P4 LOP3.LUT R16, R16, 0x2, RZ, 0xfc, !PT ;  /* 0x0000000210104812 */ /* 0x000fe400078efcff */
[----:B------:R-:W-:Y:S02]  /*19390*/  FMNMX.FTZ R5, R51, R5, !PT ;  /* 0x0000000533057209 */ /* 0x000fe40007810000 */
[----:B------:R-:W-:-:S02]  /*193a0*/  FSEL R33, R146, -INF , !P1 ;  /* 0xff80000092217808 */ /* 0x000fc40004800000 */
[----:B------:R-:W-:Y:S02]  /*193b0*/  FMNMX.FTZ R5, R40, R5, !PT ;  /* 0x0000000528057209 */ /* 0x000fe40007810000 */
[----:B------:R-:W-:Y:S02]  /*193c0*/  FSEL R68, R12, -INF , !P2 ;  /* 0xff8000000c447808 */ /* 0x000fe40005000000 */
[----:B------:R-:W-:Y:S02]  /*193d0*/  FMNMX.FTZ R5, R47, R5, !PT ;  /* 0x000000052f057209 */ /* 0x000fe40007810000 */
[----:B------:R-:W-:Y:S02]  /*193e0*/  ISETP.GT.AND P0, PT, R86, RZ, P5 ;  /* 0x000000ff5600720c */ /* 0x000fe40002f04270 */
[----:B------:R-:W-:Y:S02]  /*193f0*/  FMNMX.FTZ R5, R42, R5, !PT ;  /* 0x000000052a057209 */ /* 0x000fe40007810000 */
[----:B------:R-:W-:-:S02]  /*19400*/  ISETP.LT.OR P4, PT, R85, 0x6a, P6 ;  /* 0x0000006a5500780c */ /* 0x000fc40003781670 */
[----:B------:R-:W-:Y:S02]  /*19410*/  FMNMX.FTZ R5, R45, R5, !PT ;  /* 0x000000052d057209 */ /* 0x000fe40007810000 */
[C---:B------:R-:W-:Y:S02]  /*19420*/  ISETP.GT.AND P1, PT, R86.reuse, 0x9, P5 ;  /* 0x000000095600780c */ /* 0x040fe40002f24270 */
[----:B------:R-:W-:Y:S02]  /*19430*/  FMNMX.FTZ R5, R13, R5, !PT ;  /* 0x000000050d057209 */ /* 0x000fe40007810000 */
[----:B------:R-:W-:Y:S02]  /*19440*/  ISETP.GT.AND P2, PT, R86, 0x30, P5 ;  /* 0x000000305600780c */ /* 0x000fe40002f44270 */
[----:B------:R-:W-:Y:S02]  /*19450*/  FMNMX.FTZ R5, R10, R5, !PT ;  /* 0x000000050a057209 */ /* 0x000fe40007810000 */
[----:B------:R-:W-:-:S02]  /*19460*/  ISETP.GT.AND P3, PT, R86, 0x70, P5 ;  /* 0x000000705600780c */ /* 0x000fc40002f64270 */
[----:B------:R-:W-:Y:S02]  /*19470*/  FMNMX.FTZ R5, R11, R5, !PT ;  /* 0x000000050b057209 */ /* 0x000fe40007810000 */
[C---:B------:R-:W-:Y:S02]  /*19480*/  ISETP.LT.OR P0, PT, R85.reuse, 0x1, P0 ;  /* 0x000000015500780c */ /* 0x040fe40000701670 */
[----:B------:R-:W-:Y:S02]  /*19490*/  FMNMX.FTZ R5, R80, R5, !PT ;  /* 0x0000000550057209 */ /* 0x000fe40007810000 */
[C---:B------:R-:W-:Y:S02]  /*194a0*/  ISETP.LT.OR P1, PT, R85.reuse, 0xa, P1 ;  /* 0x0000000a5500780c */ /* 0x040fe40000f21670 */
[C---:B------:R-:W-:Y:S01]  /*194b0*/  ISETP.LT.OR P2, PT, R85.reuse, 0x31, P2 ;  /* 0x000000315500780c */ /* 0x040fe20001741670 */
[----:B------:R-:W0:Y:S01]  /*194c0*/  SHFL.BFLY PT, R6, R5, 0x2, 0x1f ;  /* 0x0c401f0005067f89 */ /* 0x000e2200000e0000 */
[----:B------:R-:W-:-:S02]  /*194d0*/  ISETP.LT.OR P3, PT, R85, 0x71, P3 ;  /* 0x000000715500780c */ /* 0x000fc40001f61670 */
[----:B------:R-:W-:Y:S02]  /*194e0*/  FSEL R78, R150, -INF , !P0 ;  /* 0xff800000964e7808 */ /* 0x000fe40004000000 */
[----:B------:R-:W-:Y:S02]  /*194f0*/  FSEL R35, R144, -INF , !P1 ;  /* 0xff80000090237808 */ /* 0x000fe40004800000 */
[----:B------:R-:W-:Y:S02]  /*19500*/  FSEL R66, R14, -INF , !P2 ;  /* 0xff8000000e427808 */ /* 0x000fe40005000000 */
[----:B------:R-:W-:Y:S02]  /*19510*/  ISETP.GT.AND P1, PT, R86, 0x11, P5 ;  /* 0x000000115600780c */ /* 0x000fe40002f24270 */
[----:B------:R-:W-:Y:S02]  /*19520*/  FSEL R14, R34, -INF , !P3 ;  /* 0xff800000220e7808 */ /* 0x000fe40005800000 */
[----:B------:R-:W-:-:S02]  /*19530*/  ISETP.LT.OR P1, PT, R85, 0x12, P1 ;  /* 0x000000125500780c */ /* 0x000fc40000f21670 */
[----:B------:R-:W-:Y:S02]  /*19540*/  ISETP.GT.AND P2, PT, R86, 0x38, P5 ;  /* 0x000000385600780c */ /* 0x000fe40002f44270 */
[----:B------:R-:W-:Y:S02]  /*19550*/  FSEL R37, R142, -INF , !P1 ;  /* 0xff8000008e257808 */ /* 0x000fe40004800000 */
[----:B------:R-:W-:Y:S02]  /*19560*/  ISETP.GT.AND P1, PT, R86, 0x19, P5 ;  /* 0x000000195600780c */ /* 0x000fe40002f24270 */
[C---:B------:R-:W-:Y:S02]  /*19570*/  ISETP.LT.OR P2, PT, R85.reuse, 0x39, P2 ;  /* 0x000000395500780c */ /* 0x040fe40001741670 */
[----:B------:R-:W-:Y:S02]  /*19580*/  ISETP.LT.OR P1, PT, R85, 0x1a, P1 ;  /* 0x0000001a5500780c */ /* 0x000fe40000f21670 */
[----:B0-----:R-:W-:-:S02]  /*19590*/  FMNMX.FTZ R5, R5, R6, !PT ;  /* 0x0000000605057209 */ /* 0x001fc40007810000 */
[----:B------:R-:W-:Y:S02]  /*195a0*/  FSEL R39, R140, -INF , !P1 ;  /* 0xff8000008c277808 */ /* 0x000fe40004800000 */
[C---:B------:R-:W-:Y:S01]  /*195b0*/  ISETP.GT.AND P1, PT, R86.reuse, 0x21, P5 ;  /* 0x000000215600780c */ /* 0x040fe20002f24270 */
[----:B------:R-:W0:Y:S01]  /*195c0*/  SHFL.BFLY PT, R6, R5, 0x1, 0x1f ;  /* 0x0c201f0005067f89 */ /* 0x000e2200000e0000 */
[----:B------:R-:W-:Y:S02]  /*195d0*/  FSEL R64, R15, -INF , !P2 ;  /* 0xff8000000f407808 */ /* 0x000fe40005000000 */
[----:B------:R-:W-:Y:S02]  /*195e0*/  ISETP.LT.OR P1, PT, R85, 0x22, P1 ;  /* 0x000000225500780c */ /* 0x000fe40000f21670 */
[----:B------:R-:W-:Y:S02]  /*195f0*/  ISETP.GT.AND P2, PT, R86, 0x40, P5 ;  /* 0x000000405600780c */ /* 0x000fe40002f44270 */
[----:B------:R-:W-:-:S02]  /*19600*/  FSEL R25, R25, -INF , !P1 ;  /* 0xff80000019197808 */ /* 0x000fc40004800000 */
[C---:B------:R-:W-:Y:S02]  /*19610*/  ISETP.GT.AND P1, PT, R86.reuse, 0x29, P5 ;  /* 0x000000295600780c */ /* 0x040fe40002f24270 */
[C---:B------:R-:W-:Y:S02]  /*19620*/  ISETP.LT.OR P2, PT, R85.reuse, 0x41, P2 ;  /* 0x000000415500780c */ /* 0x040fe40001741670 */
[----:B------:R-:W-:Y:S02]  /*19630*/  ISETP.LT.OR P1, PT, R85, 0x2a, P1 ;  /* 0x0000002a5500780c */ /* 0x000fe40000f21670 */
[----:B------:R-:W-:Y:S02]  /*19640*/  FSEL R61, R21, -INF , !P2 ;  /* 0xff800000153d7808 */ /* 0x000fe40005000000 */
[----:B------:R-:W-:Y:S02]  /*19650*/  FSEL R27, R27, -INF , !P1 ;  /* 0xff8000001b1b7808 */ /* 0x000fe40004800000 */
[----:B------:R-:W-:-:S02]  /*19660*/  ISETP.GT.AND P1, PT, R86, 0x31, P5 ;  /* 0x000000315600780c */ /* 0x000fc40002f24270 */
[C---:B------:R-:W-:Y:S02]  /*19670*/  ISETP.GT.AND P2, PT, R86.reuse, 0x48, P5 ;  /* 0x000000485600780c */ /* 0x040fe40002f44270 */
[----:B------:R-:W-:Y:S02]  /*19680*/  ISETP.LT.OR P1, PT, R85, 0x32, P1 ;  /* 0x000000325500780c */ /* 0x000fe40000f21670 */
[----:B0-----:R-:W-:Y:S02]  /*19690*/  FMNMX.FTZ R5, R5, R6, !PT ;  /* 0x0000000605057209 */ /* 0x001fe40007810000 */
[----:B------:R-:W-:Y:S02]  /*196a0*/  FSEL R29, R29, -INF , !P1 ;  /* 0xff8000001d1d7808 */ /* 0x000fe40004800000 */
[C---:B------:R-:W-:Y:S01]  /*196b0*/  FSETP.NEU.FTZ.AND P6, PT, R5.reuse, -INF , PT ;  /* 0xff8000000500780b */ /* 0x040fe20003fdd000 */
[----:B------:R-:W-:Y:S01]  /*196c0*/  FMUL.FTZ R6, R5, UR51 ;  /* 0x0000003305067c20 */ /* 0x000fe20008410000 */
[----:B------:R-:W-:-:S02]  /*196d0*/  ISETP.GT.AND P1, PT, R86, 0x39, P5 ;  /* 0x000000395600780c */ /* 0x000fc40002f24270 */
[----:B------:R-:W-:Y:S02]  /*196e0*/  FSEL R12, R5, RZ, P6 ;  /* 0x000000ff050c7208 */ /* 0x000fe40003000000 */
[----:B------:R-:W-:Y:S02]  /*196f0*/  FSEL R6, R6, RZ, P6 ;  /* 0x000000ff06067208 */ /* 0x000fe40003000000 */
[C---:B------:R-:W-:Y:S01]  /*19700*/  ISETP.LT.OR P1, PT, R85.reuse, 0x3a, P1 ;  /* 0x0000003a5500780c */ /* 0x040fe20000f21670 */
[----:B------:R-:W-:Y:S01]  /*19710*/  FADD.FTZ R12, -R12, R9 ;  /* 0x000000090c0c7221 */ /* 0x000fe20000010100 */
[----:B------:R-:W-:Y:S01]  /*19720*/  ISETP.LT.OR P2, PT, R85, 0x49, P2 ;  /* 0x000000495500780c */ /* 0x000fe20001741670 */
        /* <DEDUP_REMOVED lines=33> */
[----:B------:R-:W-:Y:S01]  /*19940*/  FMUL.FTZ R12, R12, UR51 ;  /* 0x000000330c0c7c20 */ /* 0x000fe20008410000 */
[----:B------:R-:W-:Y:S01]  /*19950*/  FSEL R31, R31, -INF , !P1 ;  /* 0xff8000001f1f7808 */ /* 0x000fe20004800000 */
[----:B------:R-:W-:Y:S01]  /*19960*/  MUFU.EX2 R32, R32 ;  /* 0x0000002000207308 */ /* 0x000fe20000000800 */
[----:B------:R-:W-:-:S02]  /*19970*/  FMNMX.FTZ R6, R33, R6, !PT ;  /* 0x0000000621067209 */ /* 0x000fc40007810000 */
[----:B------:R-:W-:Y:S02]  /*19980*/  ISETP.GT.AND P1, PT, R86, 0x41, P5 ;  /* 0x000000415600780c */ /* 0x000fe40002f24270 */
[----:B------:R-:W-:Y:S02]  /*19990*/  FMNMX.FTZ R6, R76, R6, !PT ;  /* 0x000000064c067209 */ /* 0x000fe40007810000 */
[----:B------:R-:W-:Y:S01]  /*199a0*/  ISETP.LT.OR P1, PT, R85, 0x42, P1 ;  /* 0x000000425500780c */ /* 0x000fe20000f21670 */
[----:B------:R-:W0:Y:S01]  /*199b0*/  MUFU.EX2 R12, R12 ;  /* 0x0000000c000c7308 */ /* 0x000e220000000800 */
[----:B------:R-:W-:Y:S02]  /*199c0*/  FMNMX.FTZ R6, R35, R6, !PT ;  /* 0x0000000623067209 */ /* 0x000fe40007810000 */
[----:B------:R-:W-:Y:S02]  /*199d0*/  FSEL R60, R20, -INF , !P1 ;  /* 0xff800000143c7808 */ /* 0x000fe40004800000 */
[----:B------:R-:W-:-:S02]  /*199e0*/  FMNMX.FTZ R6, R74, R6, !PT ;  /* 0x000000064a067209 */ /* 0x000fc40007810000 */
[----:B------:R-:W-:Y:S01]  /*199f0*/  ISETP.GT.AND P1, PT, R86, 0x49, P5 ;  /* 0x000000495600780c */ /* 0x000fe20002f24270 */
[----:B------:R-:W1:Y:S01]  /*19a00*/  MUFU.EX2 R79, R79 ;  /* 0x0000004f004f7308 */ /* 0x000e620000000800 */
[----:B------:R-:W-:Y:S02]  /*19a10*/  FMNMX.FTZ R6, R37, R6, !PT ;  /* 0x0000000625067209 */ /* 0x000fe40007810000 */
[----:B------:R-:W-:Y:S02]  /*19a20*/  ISETP.LT.OR P1, PT, R85, 0x4a, P1 ;  /* 0x0000004a5500780c */ /* 0x000fe40000f21670 */
[----:B------:R-:W-:Y:S02]  /*19a30*/  FMNMX.FTZ R6, R72, R6, !PT ;  /* 0x0000000648067209 */ /* 0x000fe40007810000 */
[----:B------:R-:W-:Y:S01]  /*19a40*/  FSEL R57, R57, -INF , !P2 ;  /* 0xff80000039397808 */ /* 0x000fe20005000000 */
[----:B------:R-:W-:Y:S01]  /*19a50*/  MUFU.EX2 R34, R34 ;  /* 0x0000002200227308 */ /* 0x000fe20000000800 */
[----:B------:R-:W-:Y:S01]  /*19a60*/  FMNMX.FTZ R6, R39, R6, !PT ;  /* 0x0000000627067209 */ /* 0x000fe20007810000 */
[----:B0-----:R-:W-:Y:S01]  /*19a70*/  FFMA.FTZ R4, R12, R4, R32 ;  /* 0x000000040c047223 */ /* 0x001fe20000010020 */
[----:B------:R-:W-:-:S02]  /*19a80*/  ISETP.GT.AND P2, PT, R86, 0x50, P5 ;  /* 0x000000505600780c */ /* 0x000fc40002f44270 */
[----:B------:R-:W-:Y:S02]  /*19a90*/  FMNMX.FTZ R6, R70, R6, !PT ;  /* 0x0000000646067209 */ /* 0x000fe40007810000 */
[----:B------:R-:W-:Y:S01]  /*19aa0*/  FSEL R56, R56, -INF , !P1 ;  /* 0xff80000038387808 */ /* 0x000fe20004800000 */
[----:B------:R-:W-:Y:S01]  /*19ab0*/  MUFU.EX2 R77, R77 ;  /* 0x0000004d004d7308 */ /* 0x000fe20000000800 */
[----:B------:R-:W-:Y:S01]  /*19ac0*/  FMNMX.FTZ R6, R25, R6, !PT ;  /* 0x0000000619067209 */ /* 0x000fe20007810000 */
[----:B-1----:R-:W-:Y:S01]  /*19ad0*/  FADD.FTZ R4, R79, R4 ;  /* 0x000000044f047221 */ /* 0x002fe20000010000 */
[----:B------:R-:W-:Y:S02]  /*19ae0*/  ISETP.GT.AND P1, PT, R86, 0x51, P5 ;  /* 0x000000515600780c */ /* 0x000fe40002f24270 */
[----:B------:R-:W-:Y:S02]  /*19af0*/  FMNMX.FTZ R6, R68, R6, !PT ;  /* 0x0000000644067209 */ /* 0x000fe40007810000 */
[----:B------:R-:W-:Y:S01]  /*19b00*/  ISETP.LT.OR P2, PT, R85, 0x51, P2 ;  /* 0x000000515500780c */ /* 0x000fe20001741670 */
[----:B------:R-:W-:Y:S01]  /*19b10*/  MUFU.EX2 R36, R36 ;  /* 0x0000002400247308 */ /* 0x000fe20000000800 */
[----:B------:R-:W-:-:S02]  /*19b20*/  FMNMX.FTZ R6, R27, R6, !PT ;  /* 0x000000061b067209 */ /* 0x000fc40007810000 */
[----:B------:R-:W-:Y:S02]  /*19b30*/  ISETP.LT.OR P1, PT, R85, 0x52, P1 ;  /* 0x000000525500780c */ /* 0x000fe40000f21670 */
[----:B------:R-:W-:Y:S02]  /*19b40*/  FMNMX.FTZ R6, R66, R6, !PT ;  /* 0x0000000642067209 */ /* 0x000fe40007810000 */
[----:B------:R-:W-:Y:S01]  /*19b50*/  FSEL R53, R53, -INF , !P2 ;  /* 0xff80000035357808 */ /* 0x000fe20005000000 */
[----:B------:R-:W-:Y:S01]  /*19b60*/  MUFU.EX2 R75, R75 ;  /* 0x0000004b004b7308 */ /* 0x000fe20000000800 */
[----:B------:R-:W-:Y:S02]  /*19b70*/  FMNMX.FTZ R6, R29, R6, !PT ;  /* 0x000000061d067209 */ /* 0x000fe40007810000 */
[----:B------:R-:W-:Y:S02]  /*19b80*/  ISETP.GT.AND P2, PT, R86, 0x58, P5 ;  /* 0x000000585600780c */ /* 0x000fe40002f44270 */
[----:B------:R-:W-:-:S02]  /*19b90*/  FMNMX.FTZ R6, R64, R6, !PT ;  /* 0x0000000640067209 */ /* 0x000fc40007810000 */
[----:B------:R-:W-:Y:S01]  /*19ba0*/  FSEL R52, R52, -INF , !P1 ;  /* 0xff80000034347808 */ /* 0x000fe20004800000 */
[----:B------:R-:W-:Y:S01]  /*19bb0*/  MUFU.EX2 R38, R38 ;  /* 0x0000002600267308 */ /* 0x000fe20000000800 */
[----:B------:R-:W-:Y:S02]  /*19bc0*/  FMNMX.FTZ R6, R31, R6, !PT ;  /* 0x000000061f067209 */ /* 0x000fe40007810000 */
        /* <DEDUP_REMOVED lines=16> */
[----:B------:R-:W-:Y:S02]  /*19cd0*/  ISETP.LT.OR P2, PT, R85, 0x61, P2 ;  /* 0x000000615500780c */ /* 0x000fe40001741670 */
[----:B------:R-:W-:Y:S01]  /*19ce0*/  FMNMX.FTZ R6, R49, R6, !PT ;  /* 0x0000000631067209 */ /* 0x000fe20007810000 */
[----:B------:R-:W-:Y:S01]  /*19cf0*/  MUFU.EX2 R26, R26 ;  /* 0x0000001a001a7308 */ /* 0x000fe20000000800 */
[----:B------:R-:W-:-:S02]  /*19d00*/  ISETP.LT.OR P1, PT, R85, 0x62, P1 ;  /* 0x000000625500780c */ /* 0x000fc40000f21670 */
[----:B------:R-:W-:Y:S02]  /*19d10*/  FSEL R46, R46, -INF , !P2 ;  /* 0xff8000002e2e7808 */ /* 0x000fe40005000000 */
[----:B------:R-:W-:Y:S02]  /*19d20*/  FMNMX.FTZ R6, R48, R6, !PT ;  /* 0x0000000630067209 */ /* 0x000fe40007810000 */
[----:B------:R-:W-:Y:S01]  /*19d30*/  FSEL R41, R41, -INF , !P1 ;  /* 0xff80000029297808 */ /* 0x000fe20004800000 */
[----:B------:R-:W-:Y:S01]  /*19d40*/  MUFU.EX2 R69, R69 ;  /* 0x0000004500457308 */ /* 0x000fe20000000800 */
[----:B------:R-:W-:Y:S02]  /*19d50*/  LOP3.LUT P6, RZ, R16, 0x2, RZ, 0xc0, !PT ;  /* 0x0000000210ff7812 */ /* 0x000fe400078cc0ff */
[----:B------:R-:W-:Y:S02]  /*19d60*/  FMNMX.FTZ R6, R46, R6, !PT ;  /* 0x000000062e067209 */ /* 0x000fe40007810000 */
[----:B------:R-:W-:-:S02]  /*19d70*/  FSEL R44, R44, -INF , !P6 ;  /* 0xff8000002c2c7808 */ /* 0x000fc40007000000 */
[----:B------:R-:W-:Y:S01]  /*19d80*/  FMNMX.FTZ R6, R41, R6, !PT ;  /* 0x0000000629067209 */ /* 0x000fe20007810000 */
[----:B------:R-:W-:Y:S01]  /*19d90*/  MUFU.EX2 R28, R28 ;  /* 0x0000001c001c7308 */ /* 0x000fe20000000800 */
[----:B------:R-:W-:Y:S02]  /*19da0*/  ISETP.GT.AND P2, PT, R86, 0x71, P5 ;  /* 0x000000715600780c */ /* 0x000fe40002f44270 */
[----:B------:R-:W-:Y:S02]  /*19db0*/  FSEL R43, R43, -INF , !P4 ;  /* 0xff8000002b2b7808 */ /* 0x000fe40006000000 */
[----:B------:R-:W-:Y:S02]  /*19dc0*/  FMNMX.FTZ R6, R44, R6, !PT ;  /* 0x000000062c067209 */ /* 0x000fe40007810000 */
[----:B------:R-:W-:Y:S01]  /*19dd0*/  ISETP.GT.AND P1, PT, R86, 0x78, P5 ;  /* 0x000000785600780c */ /* 0x000fe20002f24270 */
[----:B------:R-:W-:Y:S01]  /*19de0*/  MUFU.EX2 R67, R67 ;  /* 0x0000004300437308 */ /* 0x000fe20000000800 */
[----:B------:R-:W-:-:S02]  /*19df0*/  ISETP.LT.OR P2, PT, R85, 0x72, P2 ;  /* 0x000000725500780c */ /* 0x000fc40001741670 */
[----:B------:R-:W-:Y:S02]  /*19e00*/  FMNMX.FTZ R6, R43, R6, !PT ;  /* 0x000000062b067209 */ /* 0x000fe40007810000 */
[----:B------:R-:W-:Y:S02]  /*19e10*/  ISETP.GT.AND P5, PT, R86, 0x79, P5 ;  /* 0x000000795600780c */ /* 0x000fe40002fa4270 */
[----:B------:R-:W-:Y:S01]  /*19e20*/  ISETP.LT.OR P1, PT, R85, 0x79, P1 ;  /* 0x000000795500780c */ /* 0x000fe20000f21670 */
[----:B------:R-:W-:Y:S01]  /*19e30*/  MUFU.EX2 R30, R30 ;  /* 0x0000001e001e7308 */ /* 0x000fe20000000800 */
[----:B------:R-:W-:Y:S02]  /*19e40*/  FSEL R15, R149, -INF , !P2 ;  /* 0xff800000950f7808 */ /* 0x000fe40005000000 */
[----:B------:R-:W-:Y:S02]  /*19e50*/  FMNMX.FTZ R6, R14, R6, !PT ;  /* 0x000000060e067209 */ /* 0x000fe40007810000 */
[----:B------:R-:W-:-:S02]  /*19e60*/  ISETP.LT.OR P5, PT, R85, 0x7a, P5 ;  /* 0x0000007a5500780c */ /* 0x000fc40002fa1670 */
[----:B------:R-:W-:Y:S01]  /*19e70*/  FSEL R20, R148, -INF , !P1 ;  /* 0xff80000094147808 */ /* 0x000fe20004800000 */
[----:B------:R-:W-:Y:S01]  /*19e80*/  MUFU.EX2 R65, R65 ;  /* 0x0000004100417308 */ /* 0x000fe20000000800 */
[----:B------:R-:W-:Y:S02]  /*19e90*/  FMNMX.FTZ R6, R15, R6, !PT ;  /* 0x000000060f067209 */ /* 0x000fe40007810000 */
[----:B------:R-:W-:Y:S02]  /*19ea0*/  FSEL R21, R147, -INF , !P5 ;  /* 0xff80000093157808 */ /* 0x000fe40006800000 */
[----:B------:R-:W-:Y:S02]  /*19eb0*/  FMNMX.FTZ R6, R20, R6, !PT ;  /* 0x0000000614067209 */ /* 0x000fe40007810000 */
[----:B------:R-:W-:Y:S01]  /*19ec0*/  LOP3.LUT P0, RZ, R16, 0x20000000, RZ, 0xc0, !PT ;  /* 0x2000000010ff7812 */ /* 0x000fe2000780c0ff */
[----:B------:R-:W-:Y:S01]  /*19ed0*/  MUFU.EX2 R62, R62 ;  /* 0x0000003e003e7308 */ /* 0x000fe20000000800 */
[----:B------:R-:W-:-:S05]  /*19ee0*/  FMNMX.FTZ R6, R21, R6, !PT ;  /* 0x0000000615067209 */ /* 0x000fca0007810000 */
[----:B------:R-:W0:Y:S02]  /*19ef0*/  SHFL.BFLY PT, R13, R6, 0x2, 0x1f ;  /* 0x0c401f00060d7f89 */ /* 0x000e2400000e0000 */
        /* <DEDUP_REMOVED lines=13> */
[----:B------:R-:W-:Y:S02]  /*19fd0*/  FADD.FTZ R13, -R13, R8 ;  /* 0x000000080d0d7221 */ /* 0x000fe40000010100 */
[----:B------:R-:W-:Y:S02]  /*19fe0*/  MUFU.EX2 R47, R47 ;  /* 0x0000002f002f7308 */ /* 0x000fe40000000800 */
[----:B------:R-:W-:-:S06]  /*19ff0*/  FMUL.FTZ R13, R13, UR51 ;  /* 0x000000330d0d7c20 */ /* 0x000fcc0008410000 */
[----:B------:R0:W-:Y:S08]  /*1a000*/  MUFU.EX2 R8, R80 ;  /* 0x0000005000087308 */ /* 0x0001f00000000800 */
[----:B------:R-:W-:Y:S01]  /*1a010*/  MUFU.EX2 R13, R13 ;  /* 0x0000000d000d7308 */ /* 0x000fe20000000800 */
[----:B0-----:R-:W-:-:S05]  /*1a020*/  FMUL.FTZ R80, R6, UR51 ;  /* 0x0000003306507c20 */ /* 0x001fca0008410000 */
[----:B------:R-:W-:Y:S02]  /*1a030*/  FSEL R80, R80, RZ, P1 ;  /* 0x000000ff50507208 */ /* 0x000fe40000800000 */
[----:B------:R-:W-:Y:S03]  /*1a040*/  MUFU.EX2 R42, R42 ;  /* 0x0000002a002a7308 */ /* 0x000fe60000000800 */
        /* <DEDUP_REMOVED lines=36> */
[----:B------:R-:W-:Y:S01]  /*1a290*/  FFMA.FTZ R21, R21, UR51, -R80 ;  /* 0x0000003315157c23 */ /* 0x000fe20008010850 */
[----:B-1----:R-:W-:Y:S01]  /*1a2a0*/  FADD.FTZ R80, R33, R3 ;  /* 0x0000000321507221 */ /* 0x002fe20000010000 */
[----:B------:R-:W1:Y:S01]  /*1a2b0*/  MUFU.EX2 R74, R74 ;  /* 0x0000004a004a7308 */ /* 0x000e620000000800 */
[----:B------:R-:W-:-:S02]  /*1a2c0*/  FADD.FTZ R3, R34, R4 ;  /* 0x0000000422037221 */ /* 0x000fc40000010000 */
[----:B--2---:R-:W-:Y:S02]  /*1a2d0*/  FADD.FTZ R4, R76, R80 ;  /* 0x000000504c047221 */ /* 0x004fe40000010000 */
[----:B------:R-:W-:-:S03]  /*1a2e0*/  FADD.FTZ R3, R77, R3 ;  /* 0x000000034d037221 */ /* 0x000fc60000010000 */
        /* <DEDUP_REMOVED lines=90> */
.L_x_1569:
        /* <DEDUP_REMOVED lines=108> */
[----:B------:R-:W-:Y:S02]  /*1af50*/  IMAD.MOV.U32 R9, RZ, RZ, R5 ;  /* 0x000000ffff097224 */ /* 0x000fe400078e0005 */
[----:B------:R-:W-:Y:S02]  /*1af60*/  IMAD.MOV.U32 R10, RZ, RZ, R23 ;  /* 0x000000ffff0a7224 */ /* 0x000fe400078e0017 */
[----:B------:R-:W-:Y:S01]  /*1af70*/  IMAD.MOV.U32 R7, RZ, RZ, R17 ;  /* 0x000000ffff077224 */ /* 0x000fe200078e0011 */
[----:B0-----:R-:W-:-:S03]  /*1af80*/  NOP ;  /* 0x0000000000007918 */ /* 0x001fc60000000000 */
[----:B---3--:R-:W-:Y:S05]  /*1af90*/  @P1 BRA `(.L_x_1570) ;  /* 0xffffffc000881947 */ /* 0x008fea000383ffff */
.L_x_1550:
[----:B------:R-:W-:Y:S05]  /*1afa0*/  WARPSYNC.ALL ;  /* 0x0000000000007948 */ /* 0x000fea0003800000 */
[----:B------:R-:W-:Y:S06]  /*1afb0*/  BAR.ARV 0x8, 0x200 ;  /* 0x0208000000007b1d */ /* 0x000fec0000002000 */
[----:B------:R-:W-:Y:S05]  /*1afc0*/  @!P0 BRA `(.L_x_1571) ;  /* 0x0000000000048947 */ /* 0x000fea0003800000 */
[----:B------:R-:W-:Y:S01]  /*1afd0*/  BPT.TRAP 0x1 ;  /* 0x000000040000795c */ /* 0x000fe20000300000 */
.L_x_1571:
[----:B------:R-:W-:Y:S01]  /*1afe0*/  IMAD R7, R17, 0x8, R2 ;  /* 0x0000000811077824 */ /* 0x000fe200078e0202 */
[----:B------:R-:W-:-:S04]  /*1aff0*/  SHF.L.U32 R0, R23, 0x1f, RZ ;  /* 0x0000001f17007819 */ /* 0x000fc800000006ff */
[----:B------:R1:W2:Y:S01]  /*1b000*/  SYNCS.PHASECHK.TRANS64.TRYWAIT P1, [R7+URZ+0x2d850], R0 ;  /* 0x02d85000070075a7 */ /* 0x0002a2000802017f */
[----:B------:R-:W-:Y:S05]  /*1b010*/  @!P0 BRA `(.L_x_1572) ;  /* 0x0000000000048947 */ /* 0x000fea0003800000 */
[----:B------:R-:W-:Y:S01]  /*1b020*/  BPT.TRAP 0x1 ;  /* 0x000000040000795c */ /* 0x000fe20000300000 */
.L_x_1572:
[----:B------:R-:W3:Y:S01]  /*1b030*/  LDL.LU R8, [R1+0x94] ;  /* 0x0000940001087983 */ /* 0x000ee20000300800 */
[----:B------:R-:W-:Y:S02]  /*1b040*/  VIADD R2, R2, 0x400 ;  /* 0x0000040002027836 */ /* 0x000fe40000000000 */
[----:B------:R-:W-:-:S03]  /*1b050*/  IMAD.MOV.U32 R9, RZ, RZ, 0x40000040 ;  /* 0x40000040ff097424 */ /* 0x000fc600078e00ff */
[----:B------:R-:W-:-:S04]  /*1b060*/  SHF.R.U32.HI R2, RZ, 0x4, R2 ;  /* 0x00000004ff027819 */ /* 0x000fc80000011602 */
[----:B------:R-:W-:-:S04]  /*1b070*/  LOP3.LUT R2, R2, 0x3fff, RZ, 0xc0, !PT ;  /* 0x00003fff02027812 */ /* 0x000fc800078ec0ff */
[----:B------:R-:W-:Y:S02]  /*1b080*/  LOP3.LUT R2, R2, 0x2000000, RZ, 0xfc, !PT ;  /* 0x0200000002027812 */ /* 0x000fe400078efcff */
[----:B---3--:R-:W-:Y:S01]  /*1b090*/  LOP3.LUT R8, R8, 0x10000, RZ, 0xfc, !PT ;  /* 0x0001000008087812 */ /* 0x008fe200078efcff */
[----:B--2---:R-:W-:Y:S06]  /*1b0a0*/  @P1 BRA `(.L_x_1573) ;  /* 0x0000000000081947 */ /* 0x004fec0003800000 */
[----:B------:R-:W2:Y:S02]  /*1b0b0*/  SYNCS.PHASECHK.TRANS64.TRYWAIT P1, [R7+URZ+0x2d850], R0 ;  /* 0x02d85000070075a7 */ /* 0x000ea4000802017f */
[----:B--2---:R-:W-:Y:S05]  /*1b0c0*/  @!P1 BRA `(.L_x_1574) ;  /* 0x000000c400549947 */ /* 0x004fea0003800000 */
.L_x_1573:
[----:B------:R-:W-:Y:S01]  /*1b0d0*/  IMAD R10, R17, 0x600, R2 ;  /* 0x00000600110a7824 */ /* 0x000fe200078e0202 */
[----:B------:R-:W-:Y:S05]  /*1b0e0*/  WARPSYNC.ALL ;  /* 0x0000000000007948 */ /* 0x000fea0003800000 */
[----:B------:R-:W-:Y:S01]  /*1b0f0*/  IMAD.MOV.U32 R11, RZ, RZ, -0x7fffffe0 ;  /* 0x80000020ff0b7424 */ /* 0x000fe200078e00ff */
[----:B------:R-:W-:Y:S01]  /*1b100*/  R2UR UR4, R8 ;  /* 0x00000000080472ca */ /* 0x000fe200000e0000 */
[----:B------:R-:W-:Y:S01]  /*1b110*/  WARPGROUP.ARRIVE ;  /* 0x00000000000079c5 */ /* 0x000fe20000000000 */
[----:B------:R-:W-:Y:S01]  /*1b120*/  R2UR UR5, R9 ;  /* 0x00000000090572ca */ /* 0x000fe200000e0000 */
[C---:B------:R-:W-:Y:S01]  /*1b130*/  VIADD R14, R10.reuse, 0x40 ;  /* 0x000000400a0e7836 */ /* 0x040fe20000000000 */
[----:B------:R-:W-:Y:S01]  /*1b140*/  R2UR UR6, R10 ;  /* 0x000000000a0672ca */ /* 0x000fe200000e0000 */
[----:B------:R-:W-:Y:S01]  /*1b150*/  IMAD.MOV.U32 R13, RZ, RZ, 0x40000040 ;  /* 0x40000040ff0d7424 */ /* 0x000fe200078e00ff */
[----:B------:R-:W-:Y:S01]  /*1b160*/  R2UR UR7, R11 ;  /* 0x000000000b0772ca */ /* 0x000fe200000e0000 */
[----:B------:R-:W-:Y:S01]  /*1b170*/  IMAD.MOV.U32 R15, RZ, RZ, -0x7fffffe0 ;  /* 0x80000020ff0f7424 */ /* 0x000fe200078e00ff */
[----:B------:R-:W-:Y:S01]  /*1b180*/  IADD3 R12, R8, 0x2, RZ ;  /* 0x00000002080c7810 */ /* 0x000fe20007ffe0ff */
[----:B------:R-:W-:Y:S01]  /*1b190*/  IMAD.MOV.U32 R9, RZ, RZ, 0x40000040 ;  /* 0x40000040ff097424 */ /* 0x000fe200078e00ff */
[----:B-12---:R-:W1:Y:S01]  /*1b1a0*/  SHFL.BFLY PT, R0, R3, 0x2, 0x1f ;  /* 0x0c401f0003007f89 */ /* 0x006e6200000e0000 */
[----:B------:R-:W-:-:S02]  /*1b1b0*/  IMAD.MOV.U32 R11, RZ, RZ, -0x7fffffe0 ;  /* 0x80000020ff0b7424 */ /* 0x000fc400078e00ff */
[----:B------:R-:W-:-:S06]  /*1b1c0*/  IMAD.MOV.U32 R2, RZ, RZ, RZ ;  /* 0x000000ffff027224 */ /* 0x000fcc00078e00ff */
        /* <DEDUP_REMOVED lines=52> */
[----:B------:R-:W-:Y:S02]  /*1b510*/  IMAD.MOV.U32 R15, RZ, RZ, -0x7fffffe0 ;  /* 0x80000020ff0f7424 */ /* 0x000fe400078e00ff */
[----:B------:R-:W-:-:S02]  /*1b520*/  VIADD R8, R8, 0x606 ;  /* 0x0000060608087836 */ /* 0x000fc40000000000 */
[----:B------:R-:W-:Y:S01]  /*1b530*/  VIADD R10, R10, 0x1c0 ;  /* 0x000001c00a0a7836 */ /* 0x000fe20000000000 */
[----:B------:R-:W-:Y:S02]  /*1b540*/  WARPGROUP.DEPBAR.LE gsb0, 0x0 ;  /* 0x00008000000079c5 */ /* 0x000fe40000010000 */
[----:B------:R-:W-:-:S06]  /*1b550*/  WARPGROUP.ARRIVE ;  /* 0x00000000000079c5 */ /* 0x000fcc0000000000 */
[----:B------:R-:W-:Y:S01]  /*1b560*/  HGMMA.64x96x16.F32 R88, gdesc[UR4].tnspB, R88, gsb0 ;  /* 0x41600000045879f0 */ /* 0x000fe20008000858 */
[----:B------:R-:W-:Y:S02]  /*1b570*/  R2UR UR4, R12 ;  /* 0x000000000c0472ca */ /* 0x000fe400000e0000 */
[----:B------:R-:W-:Y:S02]  /*1b580*/  R2UR UR5, R13 ;  /* 0x000000000d0572ca */ /* 0x000fe400000e0000 */
[----:B------:R-:W-:Y:S01]  /*1b590*/  R2UR UR6, R14 ;  /* 0x000000000e0672ca */ /* 0x000fe200000e0000 */
[----:B------:R-:W-:Y:S01]  /*1b5a0*/  IMAD.U32 R14, RZ, RZ, UR51 ;  /* 0x00000033ff0e7e24 */ /* 0x000fe2000f8e00ff */
[----:B------:R-:W-:Y:S01]  /*1b5b0*/  R2UR UR7, R15 ;  /* 0x000000000f0772ca */ /* 0x000fe200000e0000 */
[----:B------:R-:W-:Y:S02]  /*1b5c0*/  WARPGROUP.DEPBAR.LE gsb0, 0x0 ;  /* 0x00008000000079c5 */ /* 0x000fe40000010000 */
[----:B------:R-:W-:-:S10]  /*1b5d0*/  WARPGROUP.ARRIVE ;  /* 0x00000000000079c5 */ /* 0x000fd40000000000 */
[----:B------:R-:W-:Y:S01]  /*1b5e0*/  HGMMA.64x96x16.F32 R88, gdesc[UR4].tnspB, R88, gsb0 ;  /* 0x41600000045879f0 */ /* 0x000fe20008000858 */
[----:B------:R-:W-:Y:S01]  /*1b5f0*/  R2UR UR4, R8 ;  /* 0x00000000080472ca */ /* 0x000fe200000e0000 */
[----:B-1----:R-:W-:Y:S01]  /*1b600*/  FADD.FTZ R8, R0, R3 ;  /* 0x0000000300087221 */ /* 0x002fe20000010000 */
[----:B------:R-:W-:Y:S01]  /*1b610*/  R2UR UR5, R9 ;  /* 0x00000000090572ca */ /* 0x000fe200000e0000 */
[----:B------:R-:W-:Y:S01]  /*1b620*/  IMAD.MOV.U32 R3, RZ, RZ, -0x800000 ;  /* 0xff800000ff037424 */ /* 0x000fe200078e00ff */
[----:B------:R-:W-:Y:S01]  /*1b630*/  R2UR UR6, R10 ;  /* 0x000000000a0672ca */ /* 0x000fe200000e0000 */
[----:B------:R-:W1:Y:S01]  /*1b640*/  SHFL.BFLY PT, R9, R4, 0x2, 0x1f ;  /* 0x0c401f0004097f89 */ /* 0x000e6200000e0000 */
[----:B------:R-:W-:-:S03]  /*1b650*/  R2UR UR7, R11 ;  /* 0x000000000b0772ca */ /* 0x000fc600000e0000 */
[----:B------:R-:W2:Y:S01]  /*1b660*/  SHFL.BFLY PT, R11, R8, 0x1, 0x1f ;  /* 0x0c201f00080b7f89 */ /* 0x000ea200000e0000 */
[----:B-1----:R-:W-:Y:S01]  /*1b670*/  FADD.FTZ R9, R9, R4 ;  /* 0x0000000409097221 */ /* 0x002fe20000010000 */
[----:B------:R-:W-:Y:S02]  /*1b680*/  IMAD.MOV.U32 R4, RZ, RZ, RZ ;  /* 0x000000ffff047224 */ /* 0x000fe400078e00ff */
[----:B--2---:R-:W-:Y:S02]  /*1b690*/  FADD.FTZ R13, R8, R11 ;  /* 0x0000000b080d7221 */ /* 0x004fe40000010000 */
[----:B------:R-:W1:Y:S03]  /*1b6a0*/  SHFL.BFLY PT, R0, R9, 0x1, 0x1f ;  /* 0x0c201f0009007f89 */ /* 0x000e6600000e0000 */
[----:B------:R-:W-:-:S13]  /*1b6b0*/  FSETP.NE.FTZ.AND P2, PT, R13, RZ, PT ;  /* 0x000000ff0d00720b */ /* 0x000fda0003f55000 */
[----:B------:R-:W2:Y:S01]  /*1b6c0*/  @P2 MUFU.LG2 R11, R13 ;  /* 0x0000000d000b2308 */ /* 0x000ea20000000c00 */
[----:B------:R-:W-:Y:S01]  /*1b6d0*/  @P2 FMUL.FTZ R14, R14, 0.69314718246459960938 ;  /* 0x3f3172180e0e2820 */ /* 0x000fe20000410000 */
[----:B-1----:R-:W-:-:S06]  /*1b6e0*/  FADD.FTZ R12, R9, R0 ;  /* 0x00000000090c7221 */ /* 0x002fcc0000010000 */
[----:B------:R-:W-:Y:S01]  /*1b6f0*/  @P2 MUFU.RCP R2, R13 ;  /* 0x0000000d00022308 */ /* 0x000fe20000001000 */
[----:B------:R-:W-:Y:S02]  /*1b700*/  IMAD.U32 R9, RZ, RZ, UR51 ;  /* 0x00000033ff097e24 */ /* 0x000fe4000f8e00ff */
[----:B------:R-:W-:Y:S01]  /*1b710*/  IMAD.MOV.U32 R0, RZ, RZ, -0x800000 ;  /* 0xff800000ff007424 */ /* 0x000fe200078e00ff */
[----:B------:R-:W-:Y:S01]  /*1b720*/  FSETP.NE.FTZ.AND P1, PT, R12, RZ, PT ;  /* 0x000000ff0c00720b */ /* 0x000fe20003f35000 */
[----:B--2---:R-:W-:-:S04]  /*1b730*/  @P2 FMUL.FTZ R11, R11, 0.69314718246459960938 ;  /* 0x3f3172180b0b2820 */ /* 0x004fc80000410000 */
[----:B------:R-:W-:-:S08]  /*1b740*/  @P2 FFMA.FTZ R3, R14, R6, R11 ;  /* 0x000000060e032223 */ /* 0x000fd0000001000b */
[----:B------:R-:W1:Y:S01]  /*1b750*/  @P1 MUFU.LG2 R10, R12 ;  /* 0x0000000c000a1308 */ /* 0x000e620000000c00 */
[----:B------:R-:W-:-:S07]  /*1b760*/  @P1 FMUL.FTZ R8, R9, 0.69314718246459960938 ;  /* 0x3f31721809081820 */ /* 0x000fce0000410000 */
[----:B------:R2:W3:Y:S01]  /*1b770*/  @P1 MUFU.RCP R4, R12 ;  /* 0x0000000c00041308 */ /* 0x0004e20000001000 */
[----:B-1----:R-:W-:-:S04]  /*1b780*/  @P1 FMUL.FTZ R9, R10, 0.69314718246459960938 ;  /* 0x3f3172180a091820 */ /* 0x002fc80000410000 */
[----:B------:R-:W-:Y:S01]  /*1b790*/  @P1 FFMA.FTZ R0, R8, R5, R9 ;  /* 0x0000000508001223 */ /* 0x000fe20000010009 */
[----:B------:R-:W-:Y:S02]  /*1b7a0*/  WARPGROUP.DEPBAR.LE gsb0, 0x0 ;  /* 0x00008000000079c5 */ /* 0x000fe40000010000 */
[----:B------:R-:W-:-:S06]  /*1b7b0*/  WARPGROUP.ARRIVE ;  /* 0x00000000000079c5 */ /* 0x000fcc0000000000 */
[----:B------:R-:W-:Y:S03]  /*1b7c0*/  HGMMA.64x96x16.F32 R88, gdesc[UR4].tnspB, R88, gsb0 ;  /* 0x41600000045879f0 */ /* 0x000fe60008000858 */
[----:B------:R-:W-:Y:S02]  /*1b7d0*/  WARPGROUP.DEPBAR.LE gsb0, 0x0 ;  /* 0x00008000000079c5 */ /* 0x000fe40000010000 */
[----:B--23--:R-:W-:Y:S05]  /*1b7e0*/  @!P0 BRA `(.L_x_1575) ;  /* 0x0000000000048947 */ /* 0x00cfea0003800000 */
[----:B------:R-:W-:Y:S01]  /*1b7f0*/  BPT.TRAP 0x1 ;  /* 0x000000040000795c */ /* 0x000fe20000300000 */
.L_x_1575:
[----:B------:R-:W-:Y:S01]  /*1b800*/  VIADD R7, R7, 0x2d860 ;  /* 0x0002d86007077836 */ /* 0x000fe20000000000 */
[----:B------:R-:W-:Y:S01]  /*1b810*/  IADD3 R17, R17, 0x1, RZ ;  /* 0x0000000111117810 */ /* 0x000fe20007ffe0ff */
[----:B------:R-:W-:Y:S02]  /*1b820*/  IMAD.U32 R6, RZ, RZ, UR38 ;  /* 0x00000026ff067e24 */ /* 0x000fe4000f8e00ff */
[-C--:B------:R-:W-:Y:S01]  /*1b830*/  FMUL.FTZ R88, R88, R4.reuse ;  /* 0x0000000458587220 */ /* 0x080fe20000410000 */
[-C--:B------:R-:W-:Y:S01]  /*1b840*/  FMUL.FTZ R89, R89, R4.reuse ;  /* 0x0000000459597220 */ /* 0x080fe20000410000 */
[----:B------:R-:W-:Y:S01]  /*1b850*/  ISETP.NE.AND P1, PT, R17, 0x2, PT ;  /* 0x000000021100780c */ /* 0x000fe20003f25270 */
[-C--:B------:R-:W-:Y:S01]  /*1b860*/  FMUL.FTZ R92, R92, R4.reuse ;  /* 0x000000045c5c7220 */ /* 0x080fe20000410000 */
[----:B------:R-:W-:Y:S01]  /*1b870*/  PRMT R7, R6, 0x654, R7 ;  /* 0x0000065406077816 */ /* 0x000fe20000000007 */
[-C--:B------:R-:W-:Y:S01]  /*1b880*/  FMUL.FTZ R93, R93, R4.reuse ;  /* 0x000000045d5d7220 */ /* 0x080fe20000410000 */
[-C--:B------:R-:W-:Y:S01]  /*1b890*/  FMUL.FTZ R20, R96, R4.reuse ;  /* 0x0000000460147220 */ /* 0x080fe20000410000 */
        /* <DEDUP_REMOVED lines=20> */
[----:B------:R-:W-:Y:S01]  /*1b9e0*/  SEL R4, RZ, 0x1, P1 ;  /* 0x00000001ff047807 */ /* 0x000fe20000800000 */
[-C--:B------:R-:W-:Y:S01]  /*1b9f0*/  FMUL.FTZ R90, R90, R2.reuse ;  /* 0x000000025a5a7220 */ /* 0x080fe20000410000 */
        /* <DEDUP_REMOVED lines=24> */
[----:B------:R-:W-:Y:S01]  /*1bb80*/  LOP3.LUT R23, R23, R4, RZ, 0x3c, !PT ;  /* 0x0000000417177212 */ /* 0x000fe200078e3cff */
[----:B------:R-:W-:Y:S01]  /*1bb90*/  UIADD3 UR37, UR37, 0x1, URZ ;  /* 0x0000000125257890 */ /* 0x000fe2000fffe03f */
[----:B-1----:R-:W-:-:S11]  /*1bba0*/  SEL R17, R17, RZ, P1 ;  /* 0x000000ff11117207 */ /* 0x002fd60000800000 */
.L_x_1458:
[----:B------:R-:W-:Y:S05]  /*1bbb0*/  WARPSYNC.ALL ;  /* 0x0000000000007948 */ /* 0x000fea0003800000 */
[----:B------:R-:W1:Y:S08]  /*1bbc0*/  S2UR UR38, SR_CgaCtaId ;  /* 0x00000000002679c3 */ /* 0x000e700000008800 */
[----:B------:R-:W-:Y:S06]  /*1bbd0*/  BAR.SYNC.DEFER_BLOCKING 0x5, 0x200 ;  /* 0x0148000000007b1d */ /* 0x000fec0000010000 */
[----:B------:R-:W-:Y:S01]  /*1bbe0*/  UMOV UR4, 0x400 ;  /* 0x0000040000047882 */ /* 0x000fe20000000000 */
[----:B------:R-:W-:Y:S01]  /*1bbf0*/  BSSY B0, `(.L_x_1576) ;  /* 0x00002c7000007945 */ /* 0x000fe20003800000 */
[----:B-1----:R-:W-:-:S06]  /*1bc00*/  ULEA UR4, UR38, UR4, 0x18 ;  /* 0x0000000426047291 */ /* 0x002fcc000f8ec03f */
[----:B------:R-:W-:-:S05]  /*1bc10*/  IMAD.U32 R2, RZ, RZ, UR4 ;  /* 0x00000004ff027e24 */ /* 0x000fca000f8e00ff */
[----:B0-----:R0:W1:Y:S01]  /*1bc20*/  LDS.128 R32, [R2+0x2d8d0] ;  /* 0x02d8d00002207984 */ /* 0x0010620000000c00 */
[----:B------:R-:W-:Y:S06]  /*1bc30*/  BAR.ARV 0x4, 0x200 ;  /* 0x0108000000007b1d */ /* 0x000fec0000002000 */
[----:B------:R-:W-:Y:S05]  /*1bc40*/  @P0 BRA `(.L_x_1577) ;  /* 0x0000002000340947 */ /* 0x000fea0003800000 */
[----:B------:R-:W3:Y:S01]  /*1bc50*/  LDL R4, [R1+0xc4] ;  /* 0x0000c40001047983 */ /* 0x000ee20000100800 */
[----:B------:R-:W-:-:S03]  /*1bc60*/  ULDC UR4, c[0x0][0xad4] ;  /* 0x0002b50000047ab9 */ /* 0x000fc60000000800 */
[----:B------:R-:W4:Y:S04]  /*1bc70*/  LDL.LU R30, [R1+0xa8] ;  /* 0x0000a800011e7983 */ /* 0x000f280000300800 */
[----:B--2---:R-:W2:Y:S01]  /*1bc80*/  LDL R41, [R1+0xac] ;  /* 0x0000ac0001297983 */ /* 0x004ea20000100800 */
[----:B------:R-:W0:Y:S01]  /*1bc90*/  S2R R5, SR_SWINHI ;  /* 0x0000000000057919 */ /* 0x000e220000002f00 */
[----:B------:R-:W-:Y:S02]  /*1bca0*/  MOV R28, R2 ;  /* 0x00000002001c7202 */ /* 0x000fe40000000f00 */
[----:B0-----:R-:W-:-:S03]  /*1bcb0*/  MOV R29, R5 ;  /* 0x00000005001d7202 */ /* 0x001fc60000000f00 */
[----:B---3--:R-:W-:-:S03]  /*1bcc0*/  IMAD.WIDE R4, R4, 0x2, R28 ;  /* 0x0000000204047825 */ /* 0x008fc600078e021c */
[C---:B------:R-:W-:Y:S02]  /*1bcd0*/  IADD3 R39, P0, R4.reuse, 0x6020, RZ ;  /* 0x0000602004277810 */ /* 0x040fe40007f1e0ff */
[----:B------:R-:W-:-:S03]  /*1bce0*/  IADD3 R27, P4, R4, 0x20, RZ ;  /* 0x00000020041b7810 */ /* 0x000fc60007f9e0ff */
[----:B------:R-:W-:Y:S01]  /*1bcf0*/  IMAD.X R11, RZ, RZ, R5, P0 ;  /* 0x000000ffff0b7224 */ /* 0x000fe200000e0605 */
[----:B----4-:R-:W-:Y:S02]  /*1bd00*/  ISETP.NE.AND P0, PT, R30, RZ, PT ;  /* 0x000000ff1e00720c */ /* 0x010fe40003f05270 */
[----:B------:R-:W-:Y:S02]  /*1bd10*/  LOP3.LUT R7, R4, 0x180, RZ, 0xc0, !PT ;  /* 0x0000018004077812 */ /* 0x000fe400078ec0ff */
[----:B------:R-:W-:Y:S01]  /*1bd20*/  SEL R30, R30, UR4, P0 ;  /* 0x000000041e1e7c07 */ /* 0x000fe20008000000 */
[----:B------:R-:W-:Y:S05]  /*1bd30*/  WARPSYNC.ALL ;  /* 0x0000000000007948 */ /* 0x000fea0003800000 */
[----:B------:R-:W-:-:S02]  /*1bd40*/  LOP3.LUT R6, R27, 0x180, RZ, 0xc0, !PT ;  /* 0x000001801b067812 */ /* 0x000fc400078ec0ff */
[C---:B------:R-:W-:Y:S02]  /*1bd50*/  IADD3 R8, P2, R4.reuse, 0x3020, RZ ;  /* 0x0000302004087810 */ /* 0x040fe40007f5e0ff */
[C---:B------:R-:W-:Y:S02]  /*1bd60*/  IADD3 R37, P1, R4.reuse, 0x6000, RZ ;  /* 0x0000600004257810 */ /* 0x040fe40007f3e0ff */
[----:B------:R-:W-:Y:S02]  /*1bd70*/  IADD3 R31, P3, R4, 0x3000, RZ ;  /* 0x00003000041f7810 */ /* 0x000fe40007f7e0ff */
[----:B------:R-:W-:Y:S01]  /*1bd80*/  LOP3.LUT R26, R39, 0x180, RZ, 0xc0, !PT ;  /* 0x00000180271a7812 */ /* 0x000fe200078ec0ff */
[----:B------:R-:W-:Y:S01]  /*1bd90*/  IMAD.X R13, RZ, RZ, R5, P4 ;  /* 0x000000ffff0d7224 */ /* 0x000fe200020e0605 */
[----:B------:R-:W-:Y:S01]  /*1bda0*/  SHF.R.U64 R7, R7, 0x3, RZ ;  /* 0x0000000307077819 */ /* 0x000fe200000012ff */
[----:B------:R-:W-:Y:S01]  /*1bdb0*/  ULDC.64 UR4, c[0x0][0xc00] ;  /* 0x0003000000047ab9 */ /* 0x000fe20000000a00 */
[----:B------:R-:W-:Y:S01]  /*1bdc0*/  SHF.R.U64 R6, R6, 0x3, RZ ;  /* 0x0000000306067819 */ /* 0x000fe200000012ff */
[----:B------:R-:W-:Y:S01]  /*1bdd0*/  ULDC.64 UR6, c[0x0][0xc08] ;  /* 0x0003020000067ab9 */ /* 0x000fe20000000a00 */
[----:B------:R-:W-:-:S02]  /*1bde0*/  LOP3.LUT R4, R7, R4, RZ, 0x3c, !PT ;  /* 0x0000000407047212 */ /* 0x000fc400078e3cff */
[----:B------:R-:W-:Y:S02]  /*1bdf0*/  LOP3.LUT R7, R8, 0x180, RZ, 0xc0, !PT ;  /* 0x0000018008077812 */ /* 0x000fe400078ec0ff */
[----:B------:R-:W-:Y:S02]  /*1be00*/  LOP3.LUT R12, R6, R27, RZ, 0x3c, !PT ;  /* 0x0000001b060c7212 */ /* 0x000fe400078e3cff */
[----:B------:R-:W-:Y:S02]  /*1be10*/  LOP3.LUT R10, R37, 0x180, RZ, 0xc0, !PT ;  /* 0x00000180250a7812 */ /* 0x000fe400078ec0ff */
[----:B------:R-:W-:Y:S02]  /*1be20*/  LOP3.LUT R6, R31, 0x180, RZ, 0xc0, !PT ;  /* 0x000001801f067812 */ /* 0x000fe400078ec0ff */
[----:B------:R-:W-:Y:S02]  /*1be30*/  SHF.R.U64 R7, R7, 0x3, RZ ;  /* 0x0000000307077819 */ /* 0x000fe400000012ff */
[----:B------:R-:W-:-:S02]  /*1be40*/  SHF.R.U64 R10, R10, 0x3, RZ ;  /* 0x000000030a0a7819 */ /* 0x000fc400000012ff */
[----:B------:R-:W-:Y:S02]  /*1be50*/  SHF.R.U64 R6, R6, 0x3, RZ ;  /* 0x0000000306067819 */ /* 0x000fe400000012ff */
[----:B------:R-:W-:Y:S01]  /*1be60*/  SHF.R.U64 R26, R26, 0x3, RZ ;  /* 0x000000031a1a7819 */ /* 0x000fe200000012ff */
[--C-:B------:R-:W-:Y:S01]  /*1be70*/  IMAD.X R15, RZ, RZ, R5.reuse, P3 ;  /* 0x000000ffff0f7224 */ /* 0x100fe200018e0605 */
[----:B------:R-:W-:Y:S02]  /*1be80*/  LOP3.LUT R24, R7, R8, RZ, 0x3c, !PT ;  /* 0x0000000807187212 */ /* 0x000fe400078e3cff */
[----:B------:R-:W-:Y:S01]  /*1be90*/  LOP3.LUT R8, R10, R37, RZ, 0x3c, !PT ;  /* 0x000000250a087212 */ /* 0x000fe200078e3cff */
[--C-:B------:R-:W-:Y:S01]  /*1bea0*/  IMAD.X R25, RZ, RZ, R5.reuse, P2 ;  /* 0x000000ffff197224 */ /* 0x100fe200010e0605 */
[----:B------:R-:W-:Y:S01]  /*1beb0*/  LOP3.LUT R14, R6, R31, RZ, 0x3c, !PT ;  /* 0x0000001f060e7212 */ /* 0x000fe200078e3cff */
[----:B------:R-:W-:Y:S01]  /*1bec0*/  IMAD.X R9, RZ, RZ, R5, P1 ;  /* 0x000000ffff097224 */ /* 0x000fe200008e0605 */
[----:B------:R-:W-:Y:S01]  /*1bed0*/  LOP3.LUT R10, R26, R39, RZ, 0x3c, !PT ;  /* 0x000000271a0a7212 */ /* 0x000fe200078e3cff */
[----:B------:R-:W2:Y:S01]  /*1bee0*/  LDC.64 R36, c[0x0][0xc00] ;  /* 0x00030000ff247b82 */ /* 0x000ea20000000a00 */
[----:B------:R-:W-:-:S02]  /*1bef0*/  MOV R26, R4 ;  /* 0x00000004001a7202 */ /* 0x000fc40000000f00 */
[----:B------:R-:W-:Y:S02]  /*1bf00*/  F2FP.F16.F32.PACK_AB R4, R89, R88 ;  /* 0x000000585904723e */ /* 0x000fe400000000ff */
[----:B------:R-:W-:Y:S02]  /*1bf10*/  F2FP.F16.F32.PACK_AB R5, R91, R90 ;  /* 0x0000005a5b05723e */ /* 0x000fe400000000ff */
[----:B------:R-:W-:Y:S02]  /*1bf20*/  F2FP.F16.F32.PACK_AB R6, R93, R92 ;  /* 0x0000005c5d06723e */ /* 0x000fe400000000ff */
[----:B------:R-:W-:Y:S01]  /*1bf30*/  F2FP.F16.F32.PACK_AB R7, R95, R94 ;  /* 0x0000005e5f07723e */ /* 0x000fe200000000ff */
[----:B------:R-:W-:Y:S01]  /*1bf40*/  BAR.SYNC.DEFER_BLOCKING 0x1, 0x180 ;  /* 0x0046000000007b1d */ /* 0x000fe20000010000 */
[----:B------:R-:W-:Y:S02]  /*1bf50*/  MOV R40, R12 ;  /* 0x0000000c00287202 */ /* 0x000fe40000000f00 */
[----:B-1----:R-:W-:-:S02]  /*1bf60*/  MOV R32, R14 ;  /* 0x0000000e00207202 */ /* 0x002fc40000000f00 */
[----:B------:R-:W-:Y:S02]  /*1bf70*/  F2FP.F16.F32.PACK_AB R12, R21, R20 ;  /* 0x00000014150c723e */ /* 0x000fe400000000ff */
[----:B------:R-:W-:Y:S02]  /*1bf80*/  F2FP.F16.F32.PACK_AB R13, R99, R98 ;  /* 0x00000062630d723e */ /* 0x000fe400000000ff */
[----:B------:R-:W-:Y:S02]  /*1bf90*/  F2FP.F16.F32.PACK_AB R14, R101, R100 ;  /* 0x00000064650e723e */ /* 0x000fe400000000ff */
[----:B------:R-:W-:Y:S02]  /*1bfa0*/  F2FP.F16.F32.PACK_AB R15, R103, R102 ;  /* 0x00000066670f723e */ /* 0x000fe400000000ff */
[----:B------:R-:W-:Y:S02]  /*1bfb0*/  MOV R31, R24 ;  /* 0x00000018001f7202 */ /* 0x000fe40000000f00 */
[----:B------:R-:W-:-:S02]  /*1bfc0*/  F2FP.F16.F32.PACK_AB R24, R105, R104 ;  /* 0x000000686918723e */ /* 0x000fc400000000ff */
[----:B------:R-:W-:Y:S02]  /*1bfd0*/  F2FP.F16.F32.PACK_AB R25, R107, R106 ;  /* 0x0000006a6b19723e */ /* 0x000fe400000000ff */
[----:B------:R-:W-:Y:S02]  /*1bfe0*/  F2FP.F16.F32.PACK_AB R27, R111, R110 ;  /* 0x0000006e6f1b723e */ /* 0x000fe400000000ff */
[----:B------:R-:W-:Y:S01]  /*1bff0*/  MOV R39, R8 ;  /* 0x0000000800277202 */ /* 0x000fe20000000f00 */
[----:B------:R0:W-:Y:S01]  /*1c000*/  STSM.16.M88.4 [R26], R4 ;  /* 0x000000041a007844 */ /* 0x0001e20000000200 */
[----:B------:R-:W-:Y:S02]  /*1c010*/  MOV R38, R10 ;  /* 0x0000000a00267202 */ /* 0x000fe40000000f00 */
[----:B------:R-:W-:Y:S01]  /*1c020*/  F2FP.F16.F32.PACK_AB R8, R121, R120 ;  /* 0x000000787908723e */ /* 0x000fe200000000ff */
[----:B------:R1:W-:Y:S01]  /*1c030*/  STSM.16.M88.4 [R40], R12 ;  /* 0x0000000c28007844 */ /* 0x0003e20000000200 */
[----:B------:R-:W-:-:S02]  /*1c040*/  F2FP.F16.F32.PACK_AB R9, R123, R122 ;  /* 0x0000007a7b09723e */ /* 0x000fc400000000ff */
[----:B------:R-:W-:Y:S02]  /*1c050*/  F2FP.F16.F32.PACK_AB R10, R125, R124 ;  /* 0x0000007c7d0a723e */ /* 0x000fe400000000ff */
[----:B------:R-:W-:Y:S02]  /*1c060*/  F2FP.F16.F32.PACK_AB R11, R127, R126 ;  /* 0x0000007e7f0b723e */ /* 0x000fe400000000ff */
[----:B0-----:R-:W-:Y:S02]  /*1c070*/  F2FP.F16.F32.PACK_AB R26, R109, R108 ;  /* 0x0000006c6d1a723e */ /* 0x001fe400000000ff */
[----:B------:R-:W-:Y:S02]  /*1c080*/  F2FP.F16.F32.PACK_AB R4, R113, R112 ;  /* 0x000000707104723e */ /* 0x000fe400000000ff */
[----:B------:R-:W-:Y:S02]  /*1c090*/  F2FP.F16.F32.PACK_AB R5, R115, R114 ;  /* 0x000000727305723e */ /* 0x000fe400000000ff */
[----:B------:R-:W-:-:S02]  /*1c0a0*/  F2FP.F16.F32.PACK_AB R6, R117, R116 ;  /* 0x000000747506723e */ /* 0x000fc400000000ff */
[----:B------:R-:W-:Y:S02]  /*1c0b0*/  F2FP.F16.F32.PACK_AB R7, R119, R118 ;  /* 0x000000767707723e */ /* 0x000fe400000000ff */
[----:B-1----:R-:W-:Y:S02]  /*1c0c0*/  F2FP.F16.F32.PACK_AB R12, R129, R128 ;  /* 0x00000080810c723e */ /* 0x002fe400000000ff */
        /* <DEDUP_REMOVED lines=9> */
[----:B------:R-:W-:Y:S01]  /*1c160*/  ISETP.NE.AND.EX P3, PT, RZ, UR5, PT, P3 ;  /* 0x00000005ff007c0c */ /* 0x000fe2000bf65330 */
[----:B0-----:R-:W-:Y:S02]  /*1c170*/  IMAD.MOV.U32 R32, RZ, RZ, RZ ;  /* 0x000000ffff207224 */ /* 0x001fe400078e00ff */
[----:B--2---:R-:W-:Y:S01]  /*1c180*/  IMAD.WIDE R24, R41, 0x4, R36 ;  /* 0x0000000429187825 */ /* 0x004fe200078e0224 */
[----:B------:R-:W-:Y:S02]  /*1c190*/  ISETP.NE.U32.AND P0, PT, RZ, UR6, PT ;  /* 0x00000006ff007c0c */ /* 0x000fe4000bf05070 */
[----:B------:R-:W-:Y:S01]  /*1c1a0*/  ISETP.GT.AND P1, PT, R30, 0x1, PT ;  /* 0x000000011e00780c */ /* 0x000fe20003f24270 */
[----:B-1----:R-:W-:Y:S01]  /*1c1b0*/  IMAD.MOV.U32 R10, RZ, RZ, 0x9b8 ;  /* 0x000009b8ff0a7424 */ /* 0x002fe200078e00ff */
[----:B---3--:R-:W0:Y:S05]  /*1c1c0*/  LDC R14, c[0x0][0xbe8] ;  /* 0x0002fa00ff0e7b82 */ /* 0x008e2a0000000800 */
[----:B------:R-:W5:Y:S01]  /*1c1d0*/  @P3 LDG.E R32, desc[UR54][R24.64] ;  /* 0x0000003618203981 */ /* 0x000f62000c1e1900 */
[----:B------:R-:W-:-:S13]  /*1c1e0*/  ISETP.NE.AND.EX P0, PT, RZ, UR7, PT, P0 ;  /* 0x00000007ff007c0c */ /* 0x000fda000bf05300 */
[----:B------:R-:W1:Y:S01]  /*1c1f0*/  @P0 LDC.64 R4, c[0x0][0xc08] ;  /* 0x00030200ff040b82 */ /* 0x000e620000000a00 */
[----:B------:R-:W-:Y:S02]  /*1c200*/  ULDC UR6, c[0x0][0xa88] ;  /* 0x0002a20000067ab9 */ /* 0x000fe40000000800 */
[----:B------:R-:W-:Y:S01]  /*1c210*/  IMAD.U32 R26, RZ, RZ, UR6 ;  /* 0x00000006ff1a7e24 */ /* 0x000fe2000f8e00ff */
[----:B------:R-:W-:-:S04]  /*1c220*/  SEL R10, R10, 0x978, P1 ;  /* 0x000009780a0a7807 */ /* 0x000fc80000800000 */
[----:B------:R2:W3:Y:S08]  /*1c230*/  LDC.64 R6, c[0x0][R10+0x218] ;  /* 0x000086000a067b82 */ /* 0x0004f00000000a00 */
[----:B------:R2:W4:Y:S01]  /*1c240*/  LDC.64 R8, c[0x0][R10+0x228] ;  /* 0x00008a000a087b82 */ /* 0x0005220000000a00 */
[----:B-1----:R-:W-:-:S05]  /*1c250*/  @P0 IMAD.WIDE R4, R41, 0x4, R4 ;  /* 0x0000000429040825 */ /* 0x002fca00078e0204 */
[----:B------:R1:W5:Y:S02]  /*1c260*/  @P0 LDG.E R26, desc[UR54][R4.64] ;  /* 0x00000036041a0981 */ /* 0x000364000c1e1900 */
[----:B-1----:R2:W1:Y:S01]  /*1c270*/  LDC.64 R4, c[0x0][R10+0x220] ;  /* 0x000088000a047b82 */ /* 0x0024620000000a00 */
[----:B0-----:R-:W-:Y:S01]  /*1c280*/  ISETP.NE.AND P2, PT, R14, 0x1, PT ;  /* 0x000000010e00780c */ /* 0x001fe20003f45270 */
[----:B---34-:R-:W-:-:S12]  /*1c290*/  @P0 BRA `(.L_x_1578) ;  /* 0x0000000000100947 */ /* 0x018fd80003800000 */
[----:B------:R-:W-:Y:S05]  /*1c2a0*/  @!P3 BRA `(.L_x_1578) ;  /* 0x00000000000cb947 */ /* 0x000fea0003800000 */
[----:B------:R-:W3:Y:S04]  /*1c2b0*/  LDG.E R11, desc[UR54][R24.64] ;  /* 0x00000036180b7981 */ /* 0x000ee8000c1e1900 */
[----:B-----5:R-:W3:Y:S02]  /*1c2c0*/  LDG.E R26, desc[UR54][R24.64+0x4] ;  /* 0x00000436181a7981 */ /* 0x020ee4000c1e1900 */
[----:B---3--:R-:W-:-:S07]  /*1c2d0*/  IMAD.IADD R26, R26, 0x1, -R11 ;  /* 0x000000011a1a7824 */ /* 0x008fce00078e0a0b */
.L_x_1578:
[----:B------:R-:W3:Y:S04]  /*1c2e0*/  LDL R30, [R1+0x9c] ;  /* 0x00009c00011e7983 */ /* 0x000ee80000100800 */
[----:B------:R-:W3:Y:S04]  /*1c2f0*/  LDL R52, [R1+0x5c] ;  /* 0x00005c0001347983 */ /* 0x000ee80000100800 */
[----:B------:R-:W4:Y:S01]  /*1c300*/  LDL R50, [R1+0xb0] ;  /* 0x0000b00001327983 */ /* 0x000f220000100800 */
[----:B------:R-:W-:Y:S01]  /*1c310*/  ISETP.NE.U32.AND P0, PT, RZ, UR4, PT ;  /* 0x00000004ff007c0c */ /* 0x000fe2000bf05070 */
[----:B--2---:R-:W0:Y:S01]  /*1c320*/  LDC.64 R10, c[0x0][R10+0x210] ;  /* 0x000084000a0a7b82 */ /* 0x004e220000000a00 */
[----:B------:R-:W-:Y:S01]  /*1c330*/  SHF.R.S32.HI R24, RZ, 0x1f, R41 ;  /* 0x0000001fff187819 */ /* 0x000fe20000011429 */
[----:B------:R-:W2:Y:S01]  /*1c340*/  LDL R36, [R1+0xc0] ;  /* 0x0000c00001247983 */ /* 0x000ea20000100800 */
[----:B------:R-:W-:Y:S01]  /*1c350*/  ISETP.NE.AND.EX P0, PT, RZ, UR5, PT, P0 ;  /* 0x00000005ff007c0c */ /* 0x000fe2000bf05300 */
[----:B------:R-:W-:-:S02]  /*1c360*/  IMAD R31, R7, R155, RZ ;  /* 0x0000009b071f7224 */ /* 0x000fc400078e02ff */
[----:B------:R-:W-:Y:S01]  /*1c370*/  IMAD.WIDE.U32 R6, R6, R155, RZ ;  /* 0x0000009b06067225 */ /* 0x000fe200078e00ff */
[----:B------:R-:W-:Y:S01]  /*1c380*/  SEL R27, R24, RZ, !P0 ;  /* 0x000000ff181b7207 */ /* 0x000fe20004000000 */
[----:B------:R-:W0:Y:S01]  /*1c390*/  @P2 LDC R39, c[0x0][0xbec] ;  /* 0x0002fb00ff272b82 */ /* 0x000e220000000800 */
[----:B------:R-:W-:-:S05]  /*1c3a0*/  SEL R15, R41, RZ, !P0 ;  /* 0x000000ff290f7207 */ /* 0x000fca0004000000 */
[----:B-1----:R-:W-:Y:S02]  /*1c3b0*/  IMAD R5, R5, R15, RZ ;  /* 0x0000000f05057224 */ /* 0x002fe400078e02ff */
[----:B------:R-:W1:Y:S02]  /*1c3c0*/  @P2 LDC R25, c[0x0][0xbf0] ;  /* 0x0002fc00ff192b82 */ /* 0x000e640000000800 */
[C---:B------:R-:W-:Y:S02]  /*1c3d0*/  IMAD R37, R4.reuse, R27, R5 ;  /* 0x0000001b04257224 */ /* 0x040fe400078e0205 */
[----:B------:R-:W-:-:S04]  /*1c3e0*/  IMAD.WIDE.U32 R4, R4, R15, RZ ;  /* 0x0000000f04047225 */ /* 0x000fc800078e00ff */
[----:B------:R-:W0:Y:S01]  /*1c3f0*/  LDC.64 R12, c[0x0][0xba8] ;  /* 0x0002ea00ff0c7b82 */ /* 0x000e220000000a00 */
[--C-:B-----5:R-:W-:Y:S01]  /*1c400*/  IADD3 R6, P0, P3, R4, R6, R32.reuse ;  /* 0x0000000604067210 */ /* 0x120fe20007b1e020 */
[----:B------:R-:W-:Y:S02]  /*1c410*/  IMAD.IADD R37, R5, 0x1, R37 ;  /* 0x0000000105257824 */ /* 0x000fe400078e0225 */
[----:B------:R-:W-:Y:S01]  /*1c420*/  IMAD.IADD R7, R7, 0x1, R31 ;  /* 0x0000000107077824 */ /* 0x000fe200078e021f */
[----:B------:R-:W-:Y:S01]  /*1c430*/  SHF.R.S32.HI R48, RZ, 0x1f, R32 ;  /* 0x0000001fff307819 */ /* 0x000fe20000011420 */
[----:B---3--:R-:W-:Y:S02]  /*1c440*/  IMAD.IADD R24, R30, 0x1, R52 ;  /* 0x000000011e187824 */ /* 0x008fe400078e0234 */
[----:B0-----:R-:W0:Y:S01]  /*1c450*/  @!P1 LDC R12, c[0x0][0xb50] ;  /* 0x0002d400ff0c9b82 */ /* 0x001e220000000800 */
[----:B------:R-:W3:Y:S01]  /*1c460*/  LDL R30, [R1+0xb8] ;  /* 0x0000b800011e7983 */ /* 0x000ee20000100800 */
[----:B------:R-:W-:Y:S01]  /*1c470*/  @P2 IMAD.HI.U32 R4, R24, R39, RZ ;  /* 0x0000002718042227 */ /* 0x000fe200078e00ff */
[----:B----4-:R-:W-:-:S03]  /*1c480*/  SEL R27, R50, RZ, P1 ;  /* 0x000000ff321b7207 */ /* 0x010fc60000800000 */
[----:B------:R-:W-:Y:S01]  /*1c490*/  IMAD.MOV.U32 R5, RZ, RZ, R24 ;  /* 0x000000ffff057224 */ /* 0x000fe200078e0018 */
[----:B-1----:R-:W-:Y:S01]  /*1c4a0*/  @P2 SHF.R.U32.HI R5, RZ, R25, R4 ;  /* 0x00000019ff052219 */ /* 0x002fe20000011604 */
[-C--:B------:R-:W-:Y:S01]  /*1c4b0*/  IMAD R31, R9, R27.reuse, RZ ;  /* 0x0000001b091f7224 */ /* 0x080fe200078e02ff */
[----:B------:R-:W1:Y:S01]  /*1c4c0*/  @!P1 LDC R13, c[0x0][0xb54] ;  /* 0x0002d500ff0d9b82 */ /* 0x000e620000000800 */
[----:B------:R-:W-:Y:S01]  /*1c4d0*/  IMAD.WIDE.U32 R8, R8, R27, RZ ;  /* 0x0000001b08087225 */ /* 0x000fe200078e00ff */
[----:B------:R-:W-:-:S03]  /*1c4e0*/  IADD3.X R7, R37, R7, R48, P0, P3 ;  /* 0x0000000725077210 */ /* 0x000fc600007e6430 */
[----:B------:R-:W-:Y:S01]  /*1c4f0*/  IMAD.MOV R25, RZ, RZ, -R5 ;  /* 0x000000ffff197224 */ /* 0x000fe200078e0a05 */
[----:B------:R-:W-:Y:S01]  /*1c500*/  IADD3 R8, P0, P3, R5, R6, R8 ;  /* 0x0000000605087210 */ /* 0x000fe20007b1e008 */
[----:B------:R-:W-:Y:S01]  /*1c510*/  IMAD.IADD R31, R9, 0x1, R31 ;  /* 0x00000001091f7824 */ /* 0x000fe200078e021f */
[----:B------:R-:W-:Y:S01]  /*1c520*/  SHF.R.S32.HI R4, RZ, 0x1f, R5 ;  /* 0x0000001fff047819 */ /* 0x000fe20000011405 */
[----:B------:R-:W-:-:S03]  /*1c530*/  IMAD R5, R14, R25, R24 ;  /* 0x000000190e057224 */ /* 0x000fc600078e0218 */
[----:B------:R-:W-:Y:S01]  /*1c540*/  IADD3.X R9, R4, R7, R31, P0, P3 ;  /* 0x0000000704097210 */ /* 0x000fe200007e641f */
[-C--:B------:R-:W-:Y:S01]  /*1c550*/  IMAD R4, R11, R5.reuse, RZ ;  /* 0x000000050b047224 */ /* 0x080fe200078e02ff */
[----:B------:R-:W-:Y:S01]  /*1c560*/  SHF.R.S32.HI R7, RZ, 0x1f, R5 ;  /* 0x0000001fff077819 */ /* 0x000fe20000011405 */
[----:B------:R-:W-:-:S04]  /*1c570*/  IMAD.WIDE.U32 R8, R10, R5, R8 ;  /* 0x000000050a087225 */ /* 0x000fc800078e0008 */
[----:B------:R-:W-:Y:S01]  /*1c580*/  IMAD R7, R10, R7, R4 ;  /* 0x000000070a077224 */ /* 0x000fe200078e0204 */
[----:B0-----:R-:W-:-:S03]  /*1c590*/  LEA R12, P0, R8, R12, 0x2 ;  /* 0x0000000c080c7211 */ /* 0x001fc600078010ff */
[----:B------:R-:W-:-:S05]  /*1c5a0*/  IMAD.IADD R4, R9, 0x1, R7 ;  /* 0x0000000109047824 */ /* 0x000fca00078e0207 */
[----:B-1----:R-:W-:Y:S01]  /*1c5b0*/  LEA.HI.X R13, R8, R13, R4, 0x2, P0 ;  /* 0x0000000d080d7211 */ /* 0x002fe200000f1404 */
[----:B------:R-:W-:Y:S01]  /*1c5c0*/  SHFL.IDX PT, R6, R12, 0x1, 0x1c1f ;  /* 0x003c1f000c067f89 */ /* 0x000fe200000e0000 */
[----:B--2---:R-:W-:-:S03]  /*1c5d0*/  IADD3 R10, R36, R52, RZ ;  /* 0x00000034240a7210 */ /* 0x004fc60007ffe0ff */
[----:B------:R-:W-:Y:S04]  /*1c5e0*/  SHFL.IDX PT, R4, R12, RZ, 0x1c1f ;  /* 0x001c1fff0c047589 */ /* 0x000fe800000e0000 */
[----:B------:R-:W0:Y:S04]  /*1c5f0*/  SHFL.IDX PT, R5, R13, RZ, 0x1c1f ;  /* 0x001c1fff0d057589 */ /* 0x000e2800000e0000 */
[----:B------:R-:W1:Y:S01]  /*1c600*/  SHFL.IDX PT, R7, R13, 0x1, 0x1c1f ;  /* 0x003c1f000d077f89 */ /* 0x000e6200000e0000 */
[----:B------:R-:W-:Y:S02]  /*1c610*/  IMAD R8, R26, R14, RZ ;  /* 0x0000000e1a087224 */ /* 0x000fe400078e02ff */
[----:B------:R-:W-:Y:S01]  /*1c620*/  VIADD R9, R10, 0x8 ;  /* 0x000000080a097836 */ /* 0x000fe20000000000 */
[----:B---3--:R-:W-:-:S04]  /*1c630*/  LOP3.LUT P0, RZ, R30, 0x3, RZ, 0xc0, !PT ;  /* 0x000000031eff7812 */ /* 0x008fc8000780c0ff */
        /* <DEDUP_REMOVED lines=14> */
[----:B------:R-:W-:-:S04]  /*1c720*/  IMAD.IADD R49, R0, 0x1, -R5 ;  /* 0x0000000100317824 */ /* 0x000fc800078e0a05 */
[----:B------:R-:W-:-:S04]  /*1c730*/  IMAD.SHL.U32 R21, R49, 0x8, RZ ;  /* 0x0000000831157824 */ /* 0x000fc800078e00ff */
[----:B------:R-:W-:-:S04]  /*1c740*/  IMAD R5, R20, 0x20, R21 ;  /* 0x0000002014057824 */ /* 0x000fc800078e0215 */
[----:B------:R-:W-:-:S03]  /*1c750*/  IMAD.WIDE R4, R5, 0x2, R28 ;  /* 0x0000000205047825 */ /* 0x000fc600078e021c */
[----:B------:R-:W-:Y:S01]  /*1c760*/  IADD3 R3, P5, R4, 0x7800, RZ ;  /* 0x0000780004037810 */ /* 0x000fe20007fbe0ff */
[----:B------:R-:W-:Y:S01]  /*1c770*/  IMAD.WIDE.U32 R10, R32, UR4, RZ ;  /* 0x00000004200a7c25 */ /* 0x000fe2000f8e00ff */
[C---:B------:R-:W-:Y:S02]  /*1c780*/  IADD3 R25, P0, R4.reuse, 0x1800, RZ ;  /* 0x0000180004197810 */ /* 0x040fe40007f1e0ff */
[----:B------:R-:W-:Y:S01]  /*1c790*/  LOP3.LUT R0, R3, 0x180, RZ, 0xc0, !PT ;  /* 0x0000018003007812 */ /* 0x000fe200078ec0ff */
[----:B------:R-:W-:Y:S01]  /*1c7a0*/  IMAD.X R45, RZ, RZ, R5, P5 ;  /* 0x000000ffff2d7224 */ /* 0x000fe200028e0605 */
[----:B------:R-:W-:Y:S02]  /*1c7b0*/  IADD3 R29, P1, R4, 0x3000, RZ ;  /* 0x00003000041d7810 */ /* 0x000fe40007f3e0ff */
[----:B------:R-:W-:Y:S02]  /*1c7c0*/  SHF.R.U64 R0, R0, 0x3, RZ ;  /* 0x0000000300007819 */ /* 0x000fe400000012ff */
[----:B------:R-:W-:-:S02]  /*1c7d0*/  IADD3 R37, P3, R4, 0x4800, RZ ;  /* 0x0000480004257810 */ /* 0x000fc40007f7e0ff */
[----:B------:R-:W-:Y:S01]  /*1c7e0*/  LOP3.LUT R44, R0, R3, RZ, 0x3c, !PT ;  /* 0x00000003002c7212 */ /* 0x000fe200078e3cff */
[----:B------:R-:W-:Y:S01]  /*1c7f0*/  IMAD R3, R48, UR4, RZ ;  /* 0x0000000430037c24 */ /* 0x000fe2000f8e02ff */
[----:B------:R-:W-:Y:S01]  /*1c800*/  IADD3 R41, P4, R4, 0x6000, RZ ;  /* 0x0000600004297810 */ /* 0x000fe20007f9e0ff */
[----:B------:R-:W-:Y:S01]  /*1c810*/  IMAD R0, R49, 0x60, R20 ;  /* 0x0000006031007824 */ /* 0x000fe200078e0214 */
[----:B------:R-:W-:Y:S01]  /*1c820*/  LOP3.LUT R24, R25, 0x180, RZ, 0xc0, !PT ;  /* 0x0000018019187812 */ /* 0x000fe200078ec0ff */
[----:B------:R-:W-:Y:S01]  /*1c830*/  IMAD R3, R32, UR5, R3 ;  /* 0x0000000520037c24 */ /* 0x000fe2000f8e0203 */
[----:B------:R-:W-:Y:S01]  /*1c840*/  ULDC.64 UR4, c[0x0][0xae8] ;  /* 0x0002ba0000047ab9 */ /* 0x000fe20000000a00 */
[----:B------:R-:W-:Y:S01]  /*1c850*/  IMAD.IADD R32, R52, 0x1, R0 ;  /* 0x0000000134207824 */ /* 0x000fe200078e0200 */
[----:B------:R-:W-:Y:S01]  /*1c860*/  LOP3.LUT R28, R29, 0x180, RZ, 0xc0, !PT ;  /* 0x000001801d1c7812 */ /* 0x000fe200078ec0ff */
[----:B------:R-:W-:Y:S01]  /*1c870*/  IMAD.IADD R11, R11, 0x1, R3 ;  /* 0x000000010b0b7824 */ /* 0x000fe200078e0203 */
[----:B------:R-:W-:Y:S01]  /*1c880*/  LOP3.LUT R36, R37, 0x180, RZ, 0xc0, !PT ;  /* 0x0000018025247812 */ /* 0x000fe200078ec0ff */
[----:B------:R-:W5:Y:S01]  /*1c890*/  LD.E.128 R44, desc[UR54][R44.64] ;  /* 0x000000362c2c7980 */ /* 0x000f62000c101d00 */
[----:B------:R-:W-:Y:S01]  /*1c8a0*/  LOP3.LUT R40, R41, 0x180, RZ, 0xc0, !PT ;  /* 0x0000018029287812 */ /* 0x000fe200078ec0ff */
[----:B------:R-:W-:Y:S01]  /*1c8b0*/  IMAD.WIDE.U32 R10, R155, UR4, R10 ;  /* 0x000000049b0a7c25 */ /* 0x000fe2000f8e000a */
[----:B------:R-:W-:-:S02]  /*1c8c0*/  LOP3.LUT R7, R4, 0x180, RZ, 0xc0, !PT ;  /* 0x0000018004077812 */ /* 0x000fc400078ec0ff */
[----:B------:R-:W-:Y:S01]  /*1c8d0*/  SHF.R.S32.HI R12, RZ, 0x1f, R15 ;  /* 0x0000001fff0c7819 */ /* 0x000fe2000001140f */
[----:B-1----:R-:W-:Y:S01]  /*1c8e0*/  @P2 IMAD.HI.U32 R0, R32, R9, RZ ;  /* 0x0000000920002227 */ /* 0x002fe200078e00ff */
[----:B------:R-:W-:Y:S02]  /*1c8f0*/  SHF.R.U64 R24, R24, 0x3, RZ ;  /* 0x0000000318187819 */ /* 0x000fe400000012ff */
[----:B------:R-:W-:Y:S01]  /*1c900*/  SHF.R.U64 R28, R28, 0x3, RZ ;  /* 0x000000031c1c7819 */ /* 0x000fe200000012ff */
[----:B------:R-:W-:Y:S01]  /*1c910*/  IMAD R11, R155, UR5, R11 ;  /* 0x000000059b0b7c24 */ /* 0x000fe2000f8e020b */
[----:B------:R-:W-:Y:S01]  /*1c920*/  SHF.R.U64 R36, R36, 0x3, RZ ;  /* 0x0000000324247819 */ /* 0x000fe200000012ff */
[----:B------:R-:W-:Y:S01]  /*1c930*/  ULDC.64 UR4, c[0x0][0xaf0] ;  /* 0x0002bc0000047ab9 */ /* 0x000fe20000000a00 */
[----:B------:R-:W-:Y:S02]  /*1c940*/  SHF.R.U64 R40, R40, 0x3, RZ ;  /* 0x0000000328287819 */ /* 0x000fe400000012ff */
[----:B------:R-:W-:Y:S01]  /*1c950*/  SHF.R.U64 R7, R7, 0x3, RZ ;  /* 0x0000000307077819 */ /* 0x000fe200000012ff */
[----:B------:R-:W-:Y:S01]  /*1c960*/  IMAD.MOV.U32 R3, RZ, RZ, R32 ;  /* 0x000000ffff037224 */ /* 0x000fe200078e0020 */
[----:B------:R-:W-:Y:S01]  /*1c970*/  LOP3.LUT R24, R24, R25, RZ, 0x3c, !PT ;  /* 0x0000001918187212 */ /* 0x000fe200078e3cff */
[----:B------:R-:W-:Y:S01]  /*1c980*/  IMAD R12, R12, UR4, RZ ;  /* 0x000000040c0c7c24 */ /* 0x000fe2000f8e02ff */
[----:B------:R-:W-:Y:S01]  /*1c990*/  LOP3.LUT R28, R28, R29, RZ, 0x3c, !PT ;  /* 0x0000001d1c1c7212 */ /* 0x000fe200078e3cff */
[--C-:B------:R-:W-:Y:S01]  /*1c9a0*/  IMAD.X R25, RZ, RZ, R5.reuse, P0 ;  /* 0x000000ffff197224 */ /* 0x100fe200000e0605 */
[----:B------:R-:W-:Y:S01]  /*1c9b0*/  LOP3.LUT R36, R36, R37, RZ, 0x3c, !PT ;  /* 0x0000002524247212 */ /* 0x000fe200078e3cff */
[--C-:B------:R-:W-:Y:S01]  /*1c9c0*/  IMAD.X R29, RZ, RZ, R5.reuse, P1 ;  /* 0x000000ffff1d7224 */ /* 0x100fe200008e0605 */
[----:B------:R-:W-:Y:S01]  /*1c9d0*/  LOP3.LUT R40, R40, R41, RZ, 0x3c, !PT ;  /* 0x0000002928287212 */ /* 0x000fe200078e3cff */
[--C-:B------:R-:W-:Y:S01]  /*1c9e0*/  IMAD.X R37, RZ, RZ, R5.reuse, P3 ;  /* 0x000000ffff257224 */ /* 0x100fe200018e0605 */
[----:B--2---:R-:W-:Y:S01]  /*1c9f0*/  @P2 SHF.R.U32.HI R3, RZ, R13, R0 ;  /* 0x0000000dff032219 */ /* 0x004fe20000011600 */
[----:B------:R-:W-:Y:S01]  /*1ca00*/  IMAD.X R41, RZ, RZ, R5, P4 ;  /* 0x000000ffff297224 */ /* 0x000fe200020e0605 */
[----:B------:R-:W-:Y:S01]  /*1ca10*/  LOP3.LUT R4, R7, R4, RZ, 0x3c, !PT ;  /* 0x0000000407047212 */ /* 0x000fe200078e3cff */
[C---:B------:R-:W-:Y:S01]  /*1ca20*/  IMAD R9, R15.reuse, UR5, R12 ;  /* 0x000000050f097c24 */ /* 0x040fe2000f8e020c */
[----:B------:R-:W-:Y:S01]  /*1ca30*/  SHF.R.S32.HI R0, RZ, 0x1f, R3 ;  /* 0x0000001fff007819 */ /* 0x000fe20000011403 */
[----:B------:R-:W-:Y:S01]  /*1ca40*/  IMAD.WIDE.U32 R10, R15, UR4, R10 ;  /* 0x000000040f0a7c25 */ /* 0x000fe2000f8e000a */
[----:B------:R-:W5:Y:S01]  /*1ca50*/  LD.E.128 R24, desc[UR54][R24.64] ;  /* 0x0000003618187980 */ /* 0x000f62000c101d00 */
[----:B------:R-:W-:-:S02]  /*1ca60*/  ULDC.64 UR4, c[0x0][0xae0] ;  /* 0x0002b80000047ab9 */ /* 0x000fc40000000a00 */
[----:B------:R-:W-:Y:S01]  /*1ca70*/  IMAD.MOV R13, RZ, RZ, -R3 ;  /* 0x000000ffff0d7224 */ /* 0x000fe200078e0a03 */
[----:B------:R-:W5:Y:S01]  /*1ca80*/  LD.E.128 R4, desc[UR54][R4.64] ;  /* 0x0000003604047980 */ /* 0x000f62000c101d00 */
[----:B------:R-:W-:-:S03]  /*1ca90*/  IMAD.IADD R11, R11, 0x1, R9 ;  /* 0x000000010b0b7824 */ /* 0x000fc600078e0209 */
[----:B------:R-:W5:Y:S01]  /*1caa0*/  LD.E.128 R28, desc[UR54][R28.64] ;  /* 0x000000361c1c7980 */ /* 0x000f62000c101d00 */
[----:B------:R-:W-:-:S03]  /*1cab0*/  IMAD R0, R0, UR4, RZ ;  /* 0x0000000400007c24 */ /* 0x000fc6000f8e02ff */
[----:B------:R-:W5:Y:S01]  /*1cac0*/  LD.E.128 R36, desc[UR54][R36.64] ;  /* 0x0000003624247980 */ /* 0x000f62000c101d00 */
[----:B------:R-:W-:-:S03]  /*1cad0*/  IMAD R9, R14, R13, R32 ;  /* 0x0000000d0e097224 */ /* 0x000fc600078e0220 */
[----:B------:R-:W5:Y:S01]  /*1cae0*/  LD.E.128 R40, desc[UR54][R40.64] ;  /* 0x0000003628287980 */ /* 0x000f62000c101d00 */
[----:B------:R-:W-:Y:S01]  /*1caf0*/  @!PT LDS RZ, [RZ] ;  /* 0x00000000fffff984 */ /* 0x000fe20000000800 */
[----:B------:R-:W-:Y:S01]  /*1cb00*/  @!PT LDS RZ, [RZ] ;  /* 0x00000000fffff984 */ /* 0x000fe20000000800 */
[----:B------:R-:W-:Y:S01]  /*1cb10*/  @!PT LDS RZ, [RZ] ;  /* 0x00000000fffff984 */ /* 0x000fe20000000800 */
[----:B------:R-:W-:Y:S01]  /*1cb20*/  @!PT LDS RZ, [RZ] ;  /* 0x00000000fffff984 */ /* 0x000fe20000000800 */
[----:B------:R0:W-:Y:S06]  /*1cb30*/  MEMBAR.ALL.CTA ;  /* 0x0000000000007992 */ /* 0x0001ec0000008000 */
[----:B0-----:R-:W0:Y:S01]  /*1cb40*/  FENCE.VIEW.ASYNC.S ;  /* 0x00000000000073c6 */ /* 0x001e220000000000 */
[----:B------:R-:W-:-:S04]  /*1cb50*/  IMAD.WIDE.U32 R10, R3, UR4, R10 ;  /* 0x00000004030a7c25 */ /* 0x000fc8000f8e000a */
[----:B------:R-:W-:Y:S01]  /*1cb60*/  IMAD R13, R3, UR5, R0 ;  /* 0x00000005030d7c24 */ /* 0x000fe2000f8e0200 */
[----:B------:R-:W-:Y:S01]  /*1cb70*/  SHF.R.S32.HI R3, RZ, 0x1f, R9 ;  /* 0x0000001fff037819 */ /* 0x000fe20000011409 */
[----:B------:R-:W-:Y:S02]  /*1cb80*/  ULDC.64 UR4, c[0x0][0xad8] ;  /* 0x0002b60000047ab9 */ /* 0x000fe40000000a00 */
[----:B------:R-:W-:Y:S02]  /*1cb90*/  IMAD.IADD R11, R11, 0x1, R13 ;  /* 0x000000010b0b7824 */ /* 0x000fe400078e020d */
[----:B------:R-:W-:Y:S02]  /*1cba0*/  IMAD R12, R3, UR4, RZ ;  /* 0x00000004030c7c24 */ /* 0x000fe4000f8e02ff */
[----:B------:R-:W-:Y:S02]  /*1cbb0*/  VIADD R0, R2, 0x2d820 ;  /* 0x0002d82002007836 */ /* 0x000fe40000000000 */
[----:B------:R-:W-:-:S02]  /*1cbc0*/  IMAD R3, R9, UR5, R12 ;  /* 0x0000000509037c24 */ /* 0x000fc4000f8e020c */
[----:B------:R-:W-:Y:S01]  /*1cbd0*/  IMAD.WIDE.U32 R10, R9, UR4, R10 ;  /* 0x00000004090a7c25 */ /* 0x000fe2000f8e000a */
[----:B------:R-:W-:Y:S01]  /*1cbe0*/  ULDC.64 UR4, c[0x0][0xa80] ;  /* 0x0002a00000047ab9 */ /* 0x000fe20000000a00 */
[----:B------:R-:W-:-:S03]  /*1cbf0*/  PRMT R0, RZ, 0x654, R0 ;  /* 0x00000654ff007816 */ /* 0x000fc60000000000 */
[----:B------:R-:W-:Y:S02]  /*1cc00*/  IADD3 R3, R11, R3, RZ ;  /* 0x000000030b037210 */ /* 0x000fe40007ffe0ff */
[C---:B------:R-:W-:Y:S01]  /*1cc10*/  LEA R9, P0, R10.reuse, UR4, 0x1 ;  /* 0x000000040a097c11 */ /* 0x040fe2000f8008ff */
[C---:B------:R-:W-:Y:S01]  /*1cc20*/  VIADD R53, R21.reuse, 0x20 ;  /* 0x0000002015357836 */ /* 0x040fe20000000000 */
[----:B------:R-:W-:Y:S01]  /*1cc30*/  UMOV UR4, 0xffffffff ;  /* 0xffffffff00047882 */ /* 0x000fe20000000000 */
[----:B------:R-:W-:Y:S01]  /*1cc40*/  VIADD R51, R21, 0x40 ;  /* 0x0000004015337836 */ /* 0x000fe20000000000 */
[----:B0-----:R0:W-:Y:S01]  /*1cc50*/  SYNCS.ARRIVE.TRANS64.RED.A1T0 RZ, [R0+URZ], RZ ;  /* 0x000000ff00ff79a7 */ /* 0x0011e2000810043f */
[----:B------:R-:W-:Y:S02]  /*1cc60*/  LEA.HI.X R3, R10, UR5, R3, 0x1, P0 ;  /* 0x000000050a037c11 */ /* 0x000fe400080f0c03 */
[----:B------:R-:W-:Y:S02]  /*1cc70*/  SHF.R.S32.HI R32, RZ, 0x1f, R53 ;  /* 0x0000001fff207819 */ /* 0x000fe40000011435 */
[----:B------:R-:W-:Y:S01]  /*1cc80*/  SHF.R.S32.HI R48, RZ, 0x1f, R51 ;  /* 0x0000001fff307819 */ /* 0x000fe20000011433 */
[----:B------:R-:W-:Y:S06]  /*1cc90*/  BRA.DIV UR4, `(.L_x_1580) ;  /* 0x000000aa04747947 */ /* 0x000fec000b800000 */
[----:B0-----:R0:W1:Y:S04]  /*1cca0*/  SHFL.IDX PT, R0, R3, RZ, 0x1c1f ;  /* 0x001c1fff03007589 */ /* 0x00106800000e0000 */
[----:B------:R0:W2:Y:S02]  /*1ccb0*/  SHFL.IDX PT, R14, R9, RZ, 0x1c1f ;  /* 0x001c1fff090e7589 */ /* 0x0000a400000e0000 */
.L_x_1774:
[----:B------:R-:W-:Y:S01]  /*1ccc0*/  IMAD.IADD R49, R20, 0x1, R52 ;  /* 0x0000000114317824 */ /* 0x000fe200078e0234 */
        /* <DEDUP_REMOVED lines=8> */
[-C--:B--2---:R-:W-:Y:S02]  /*1cd50*/  @!P1 LEA R12, P3, R53, R14.reuse, 0x1 ;  /* 0x0000000e350c9211 */ /* 0x084fe400078608ff */
[----:B------:R-:W-:Y:S01]  /*1cd60*/  @!P2 LEA R10, P4, R51, R14, 0x1 ;  /* 0x0000000e330aa211 */ /* 0x000fe200078808ff */
[----:B------:R-:W-:Y:S01]  /*1cd70*/  @!P0 IMAD.WIDE R14, R21, 0x2, R14 ;  /* 0x00000002150e8825 */ /* 0x000fe200078e020e */
[-C--:B------:R-:W-:Y:S02]  /*1cd80*/  @!P1 LEA.HI.X R13, R53, R0.reuse, R32, 0x1, P3 ;  /* 0x00000000350d9211 */ /* 0x080fe400018f0c20 */
[----:B------:R-:W-:Y:S02]  /*1cd90*/  @!P2 LEA.HI.X R11, R51, R0, R48, 0x1, P4 ;  /* 0x00000000330ba211 */ /* 0x000fe400020f0c30 */
[----:B-----5:R3:W-:Y:S04]  /*1cda0*/  @!P0 ST.E.128 desc[UR54][R14.64], R4 ;  /* 0x000000040e008985 */ /* 0x0207e8000c101d36 */
[----:B------:R3:W-:Y:S04]  /*1cdb0*/  @!P1 ST.E.128 desc[UR54][R12.64], R28 ;  /* 0x0000001c0c009985 */ /* 0x0007e8000c101d36 */
[----:B------:R3:W-:Y:S02]  /*1cdc0*/  @!P2 ST.E.128 desc[UR54][R10.64], R40 ;  /* 0x000000280a00a985 */ /* 0x0007e4000c101d36 */
.L_x_1582:
[----:B------:R-:W-:Y:S05]  /*1cdd0*/  BSYNC B1 ;  /* 0x0000000000017941 */ /* 0x000fea0003800000 */
.L_x_1581:
[----:B------:R-:W-:-:S03]  /*1cde0*/  UMOV UR4, 0xffffffff ;  /* 0xffffffff00047882 */ /* 0x000fc60000000000 */
[----:B------:R-:W-:Y:S05]  /*1cdf0*/  BRA.DIV UR4, `(.L_x_1583) ;  /* 0x000000aa04507947 */ /* 0x000fea000b800000 */
[----:B0-----:R-:W0:Y:S04]  /*1ce00*/  SHFL.IDX PT, R3, R3, 0x1, 0x1c1f ;  /* 0x003c1f0003037f89 */ /* 0x001e2800000e0000 */
[----:B--23--:R2:W3:Y:S02]  /*1ce10*/  SHFL.IDX PT, R14, R9, 0x1, 0x1c1f ;  /* 0x003c1f00090e7f89 */ /* 0x00c4e400000e0000 */
.L_x_1778:
[----:B-----5:R-:W-:-:S05]  /*1ce20*/  VIADD R5, R49, 0x60 ;  /* 0x0000006031057836 */ /* 0x020fca0000000000 */
[----:B------:R-:W-:-:S13]  /*1ce30*/  ISETP.GE.AND P0, PT, R5, R8, PT ;  /* 0x000000080500720c */ /* 0x000fda0003f06270 */
[----:B------:R-:W-:Y:S05]  /*1ce40*/  @P0 BRA `(.L_x_1584) ;  /* 0x0000001800840947 */ /* 0x000fea0003800000 */
[----:B------:R-:W-:Y:S02]  /*1ce50*/  ULDC UR4, c[0x0][0xac8] ;  /* 0x0002b20000047ab9 */ /* 0x000fe40000000800 */
[----:B------:R-:W-:Y:S02]  /*1ce60*/  ISETP.GE.AND P1, PT, R21, UR4, PT ;  /* 0x0000000415007c0c */ /* 0x000fe4000bf26270 */
[----:B------:R-:W-:-:S11]  /*1ce70*/  ISETP.GE.AND P2, PT, R53, UR4, PT ;  /* 0x0000000435007c0c */ /* 0x000fd6000bf46270 */
[----:B0-----:R-:W-:Y:S02]  /*1ce80*/  @!P1 IMAD.MOV.U32 R15, RZ, RZ, R3 ;  /* 0x000000ffff0f9224 */ /* 0x001fe400078e0003 */
[----:B---3--:R-:W-:Y:S01]  /*1ce90*/  @!P2 LEA R4, P0, R53, R14, 0x1 ;  /* 0x0000000e3504a211 */ /* 0x008fe200078008ff */
        /* <DEDUP_REMOVED lines=10> */
.L_x_1579:
[----:B------:R-:W-:Y:S01]  /*1cf40*/  ULDC.64 UR4, c[0x0][0xb08] ;  /* 0x0002c20000047ab9 */ /* 0x000fe20000000a00 */
[----:B------:R-:W1:Y:S01]  /*1cf50*/  @P2 LDC R11, c[0x0][0xbec] ;  /* 0x0002fb00ff0b2b82 */ /* 0x000e620000000800 */
[----:B0-----:R-:W-:Y:S01]  /*1cf60*/  IMAD R3, R48, UR4, RZ ;  /* 0x0000000430037c24 */ /* 0x001fe2000f8e02ff */
[----:B------:R-:W-:Y:S01]  /*1cf70*/  SHF.R.S32.HI R0, RZ, 0x1f, R15 ;  /* 0x0000001fff007819 */ /* 0x000fe2000001140f */
[----:B------:R-:W-:-:S04]  /*1cf80*/  IMAD.WIDE.U32 R4, R32, UR4, RZ ;  /* 0x0000000420047c25 */ /* 0x000fc8000f8e00ff */
[----:B------:R-:W-:Y:S01]  /*1cf90*/  IMAD R3, R32, UR5, R3 ;  /* 0x0000000520037c24 */ /* 0x000fe2000f8e0203 */
[----:B------:R-:W0:Y:S01]  /*1cfa0*/  @P2 LDC R6, c[0x0][0xbf0] ;  /* 0x0002fc00ff062b82 */ /* 0x000e220000000800 */
[----:B------:R-:W-:Y:S02]  /*1cfb0*/  ULDC.64 UR4, c[0x0][0xb38] ;  /* 0x0002ce0000047ab9 */ /* 0x000fe40000000a00 */
[----:B------:R-:W-:Y:S02]  /*1cfc0*/  IMAD.IADD R5, R5, 0x1, R3 ;  /* 0x0000000105057824 */ /* 0x000fe400078e0203 */
[----:B------:R-:W-:Y:S02]  /*1cfd0*/  IMAD.MOV.U32 R3, RZ, RZ, R24 ;  /* 0x000000ffff037224 */ /* 0x000fe400078e0018 */
[----:B------:R-:W-:-:S04]  /*1cfe0*/  IMAD.WIDE.U32 R4, R155, UR4, R4 ;  /* 0x000000049b047c25 */ /* 0x000fc8000f8e0004 */
[----:B------:R-:W-:Y:S01]  /*1cff0*/  IMAD R5, R155, UR5, R5 ;  /* 0x000000059b057c24 */ /* 0x000fe2000f8e0205 */
[----:B------:R-:W-:Y:S02]  /*1d000*/  ULDC.64 UR4, c[0x0][0xb40] ;  /* 0x0002d00000047ab9 */ /* 0x000fe40000000a00 */
[----:B------:R-:W-:Y:S02]  /*1d010*/  IMAD R0, R0, UR4, RZ ;  /* 0x0000000400007c24 */ /* 0x000fe4000f8e02ff */
[----:B------:R-:W-:-:S04]  /*1d020*/  IMAD.WIDE.U32 R4, R15, UR4, R4 ;  /* 0x000000040f047c25 */ /* 0x000fc8000f8e0004 */
[----:B------:R-:W-:Y:S01]  /*1d030*/  IMAD R7, R15, UR5, R0 ;  /* 0x000000050f077c24 */ /* 0x000fe2000f8e0200 */
[----:B------:R-:W-:Y:S01]  /*1d040*/  ULDC.64 UR4, c[0x0][0xb48] ;  /* 0x0002d20000047ab9 */ /* 0x000fe20000000a00 */
[----:B-1----:R-:W-:-:S04]  /*1d050*/  @P2 IMAD.HI.U32 R11, R24, R11, RZ ;  /* 0x0000000b180b2227 */ /* 0x002fc800078e00ff */
[----:B------:R-:W-:Y:S01]  /*1d060*/  IMAD.IADD R5, R5, 0x1, R7 ;  /* 0x0000000105057824 */ /* 0x000fe200078e0207 */
[----:B0-----:R-:W-:Y:S01]  /*1d070*/  @P2 SHF.R.U32.HI R3, RZ, R6, R11 ;  /* 0x00000006ff032219 */ /* 0x001fe2000001160b */
[----:B------:R-:W-:Y:S02]  /*1d080*/  VIADD R6, R2, 0x2d820 ;  /* 0x0002d82002067836 */ /* 0x000fe40000000000 */
[C---:B------:R-:W-:Y:S01]  /*1d090*/  IMAD.WIDE.U32 R4, R50.reuse, UR4, R4 ;  /* 0x0000000432047c25 */ /* 0x040fe2000f8e0004 */
[--C-:B------:R-:W-:Y:S02]  /*1d0a0*/  SHF.R.S32.HI R0, RZ, 0x1f, R3.reuse ;  /* 0x0000001fff007819 */ /* 0x100fe40000011403 */
[----:B------:R-:W-:Y:S01]  /*1d0b0*/  PRMT R6, RZ, 0x654, R6 ;  /* 0x00000654ff067816 */ /* 0x000fe20000000006 */
[----:B------:R-:W-:Y:S02]  /*1d0c0*/  IMAD.MOV R7, RZ, RZ, -R3 ;  /* 0x000000ffff077224 */ /* 0x000fe400078e0a03 */
[----:B------:R-:W-:Y:S01]  /*1d0d0*/  IMAD R5, R50, UR5, R5 ;  /* 0x0000000532057c24 */ /* 0x000fe2000f8e0205 */
[----:B------:R-:W-:Y:S01]  /*1d0e0*/  ULDC.64 UR4, c[0x0][0xb30] ;  /* 0x0002cc0000047ab9 */ /* 0x000fe20000000a00 */
[----:B------:R-:W-:Y:S01]  /*1d0f0*/  IMAD R7, R14, R7, R24 ;  /* 0x000000070e077224 */ /* 0x000fe200078e0218 */
[----:B------:R0:W-:Y:S01]  /*1d100*/  SYNCS.ARRIVE.TRANS64.RED.A1T0 RZ, [R6+URZ], RZ ;  /* 0x000000ff06ff79a7 */ /* 0x0001e2000810043f */
[----:B------:R-:W-:-:S02]  /*1d110*/  IMAD R0, R0, UR4, RZ ;  /* 0x0000000400007c24 */ /* 0x000fc4000f8e02ff */
[----:B------:R-:W-:-:S04]  /*1d120*/  IMAD.WIDE.U32 R4, R3, UR4, R4 ;  /* 0x0000000403047c25 */ /* 0x000fc8000f8e0004 */
[----:B------:R-:W-:Y:S01]  /*1d130*/  IMAD R11, R3, UR5, R0 ;  /* 0x00000005030b7c24 */ /* 0x000fe2000f8e0200 */
[----:B------:R-:W-:Y:S01]  /*1d140*/  SHF.R.S32.HI R0, RZ, 0x1f, R7 ;  /* 0x0000001fff007819 */ /* 0x000fe20000011407 */
[----:B------:R-:W-:Y:S02]  /*1d150*/  ULDC.64 UR4, c[0x0][0xb28] ;  /* 0x0002ca0000047ab9 */ /* 0x000fe40000000a00 */
[----:B------:R-:W-:Y:S02]  /*1d160*/  IMAD.IADD R5, R5, 0x1, R11 ;  /* 0x0000000105057824 */ /* 0x000fe400078e020b */
[----:B------:R-:W-:Y:S02]  /*1d170*/  IMAD R0, R0, UR4, RZ ;  /* 0x0000000400007c24 */ /* 0x000fe4000f8e02ff */
[----:B------:R-:W-:-:S04]  /*1d180*/  IMAD.WIDE.U32 R4, R7, UR4, R4 ;  /* 0x0000000407047c25 */ /* 0x000fc8000f8e0004 */
[----:B------:R-:W-:Y:S01]  /*1d190*/  IMAD R3, R7, UR5, R0 ;  /* 0x0000000507037c24 */ /* 0x000fe2000f8e0200 */
[----:B------:R-:W-:Y:S02]  /*1d1a0*/  ULDC.64 UR4, c[0x0][0xb00] ;  /* 0x0002c00000047ab9 */ /* 0x000fe40000000a00 */
[----:B------:R-:W-:Y:S01]  /*1d1b0*/  LEA R0, P0, R4, UR4, 0x2 ;  /* 0x0000000404007c11 */ /* 0x000fe2000f8010ff */
[----:B------:R-:W-:Y:S01]  /*1d1c0*/  IMAD.IADD R3, R5, 0x1, R3 ;  /* 0x0000000105037824 */ /* 0x000fe200078e0203 */
[----:B------:R-:W-:-:S04]  /*1d1d0*/  UMOV UR4, 0xffffffff ;  /* 0xffffffff00047882 */ /* 0x000fc80000000000 */
[----:B------:R-:W-:Y:S01]  /*1d1e0*/  LEA.HI.X R24, R4, UR5, R3, 0x2, P0 ;  /* 0x0000000504187c11 */ /* 0x000fe200080f1403 */
[----:B0-----:R-:W-:Y:S06]  /*1d1f0*/  BRA.DIV UR4, `(.L_x_1585) ;  /* 0x000000a604987947 */ /* 0x001fec000b800000 */
[----:B------:R0:W1:Y:S04]  /*1d200*/  SHFL.IDX PT, R3, R24, RZ, 0x1c1f ;  /* 0x001c1fff18037589 */ /* 0x00006800000e0000 */
[----:B------:R0:W2:Y:S02]  /*1d210*/  SHFL.IDX PT, R14, R0, RZ, 0x1c1f ;  /* 0x001c1fff000e7589 */ /* 0x0000a400000e0000 */
.L_x_1781:
[----:B------:R-:W-:Y:S01]  /*1d220*/  ISETP.GE.AND P0, PT, R10, R8, PT ;  /* 0x000000080a00720c */ /* 0x000fe20003f06270 */
[----:B------:R-:W-:-:S12]  /*1d230*/  BSSY B1, `(.L_x_1586) ;  /* 0x0000054000017945 */ /* 0x000fd80003800000 */
[----:B------:R-:W-:Y:S05]  /*1d240*/  @P0 BRA `(.L_x_1587) ;  /* 0x0000000400480947 */ /* 0x000fea0003800000 */
[----:B------:R-:W-:Y:S01]  /*1d250*/  ULDC UR4, c[0x0][0xac8] ;  /* 0x0002b20000047ab9 */ /* 0x000fe20000000800 */
[C---:B------:R-:W-:Y:S01]  /*1d260*/  VIADD R15, R156.reuse, 0x8 ;  /* 0x000000089c0f7836 */ /* 0x040fe20000000000 */
[C---:B------:R-:W-:Y:S01]  /*1d270*/  ISETP.GE.AND P2, PT, R156.reuse, UR4, PT ;  /* 0x000000049c007c0c */ /* 0x040fe2000bf46270 */
[C---:B------:R-:W-:Y:S01]  /*1d280*/  VIADD R12, R156.reuse, 0x10 ;  /* 0x000000109c0c7836 */ /* 0x040fe20000000000 */
[----:B------:R-:W-:Y:S01]  /*1d290*/  SHF.R.S32.HI R6, RZ, 0x1f, R156 ;  /* 0x0000001fff067819 */ /* 0x000fe2000001149c */
[C---:B------:R-:W-:Y:S01]  /*1d2a0*/  VIADD R13, R156.reuse, 0x18 ;  /* 0x000000189c0d7836 */ /* 0x040fe20000000000 */
[----:B------:R-:W-:Y:S01]  /*1d2b0*/  ISETP.GE.AND P3, PT, R15, UR4, PT ;  /* 0x000000040f007c0c */ /* 0x000fe2000bf66270 */
[----:B------:R-:W-:Y:S01]  /*1d2c0*/  VIADD R11, R156, 0x20 ;  /* 0x000000209c0b7836 */ /* 0x000fe20000000000 */
[----:B------:R-:W-:Y:S01]  /*1d2d0*/  ISETP.GE.AND P0, PT, R12, UR4, PT ;  /* 0x000000040c007c0c */ /* 0x000fe2000bf06270 */
[C---:B------:R-:W-:Y:S01]  /*1d2e0*/  VIADD R25, R156.reuse, 0x10 ;  /* 0x000000109c197836 */ /* 0x040fe20000000000 */
[C---:B------:R-:W-:Y:S01]  /*1d2f0*/  IADD3 R26, R156.reuse, 0x8, RZ ;  /* 0x000000089c1a7810 */ /* 0x040fe20007ffe0ff */
[----:B------:R-:W-:-:S02]  /*1d300*/  VIADD R27, R156, 0x28 ;  /* 0x000000289c1b7836 */ /* 0x000fc40000000000 */
[C---:B------:R-:W-:Y:S01]  /*1d310*/  VIADD R10, R156.reuse, 0x40 ;  /* 0x000000409c0a7836 */ /* 0x040fe20000000000 */
[----:B------:R-:W-:Y:S02]  /*1d320*/  SHF.R.S32.HI R26, RZ, 0x1f, R26 ;  /* 0x0000001fff1a7819 */ /* 0x000fe4000001141a */
[CC--:B--2---:R-:W-:Y:S02]  /*1d330*/  @!P2 LEA R4, P1, R156.reuse, R14.reuse, 0x2 ;  /* 0x0000000e9c04a211 */ /* 0x0c4fe400078210ff */
[----:B------:R-:W-:Y:S02]  /*1d340*/  SHF.R.S32.HI R25, RZ, 0x1f, R25 ;  /* 0x0000001fff197819 */ /* 0x000fe40000011419 */
[----:B-1----:R-:W-:Y:S02]  /*1d350*/  @!P2 LEA.HI.X R5, R156, R3, R6, 0x2, P1 ;  /* 0x000000039c05a211 */ /* 0x002fe400008f1406 */
[----:B------:R-:W-:Y:S02]  /*1d360*/  ISETP.GE.AND P1, PT, R13, UR4, PT ;  /* 0x000000040d007c0c */ /* 0x000fe4000bf26270 */
[----:B------:R-:W-:Y:S01]  /*1d370*/  @!P3 LEA R6, P4, R15, R14, 0x2 ;  /* 0x0000000e0f06b211 */ /* 0x000fe200078810ff */
[----:B------:R1:W-:Y:S01]  /*1d380*/  @!P2 ST.E.64 desc[UR54][R4.64], R88 ;  /* 0x000000580400a985 */ /* 0x0003e2000c101b36 */
[----:B------:R-:W-:-:S02]  /*1d390*/  ISETP.GE.AND P2, PT, R11, UR4, PT ;  /* 0x000000040b007c0c */ /* 0x000fc4000bf46270 */
[----:B------:R-:W-:Y:S01]  /*1d3a0*/  @!P3 LEA.HI.X R7, R15, R3, R26, 0x2, P4 ;  /* 0x000000030f07b211 */ /* 0x000fe200020f141a */
[C---:B------:R-:W-:Y:S01]  /*1d3b0*/  VIADD R15, R156.reuse, 0x28 ;  /* 0x000000289c0f7836 */ /* 0x040fe20000000000 */
[----:B------:R-:W-:Y:S01]  /*1d3c0*/  SHF.R.S32.HI R27, RZ, 0x1f, R27 ;  /* 0x0000001fff1b7819 */ /* 0x000fe2000001141b */
[----:B------:R-:W-:Y:S01]  /*1d3d0*/  VIADD R26, R156, 0x18 ;  /* 0x000000189c1a7836 */ /* 0x000fe20000000000 */
[----:B------:R-:W-:Y:S01]  /*1d3e0*/  SHF.R.S32.HI R10, RZ, 0x1f, R10 ;  /* 0x0000001fff0a7819 */ /* 0x000fe2000001140a */
[----:B------:R2:W-:Y:S01]  /*1d3f0*/  @!P3 ST.E.64 desc[UR54][R6.64], R92 ;  /* 0x0000005c0600b985 */ /* 0x0005e2000c101b36 */
[----:B------:R-:W-:Y:S02]  /*1d400*/  ISETP.GE.AND P3, PT, R15, UR4, PT ;  /* 0x000000040f007c0c */ /* 0x000fe4000bf66270 */
[----:B------:R-:W-:Y:S02]  /*1d410*/  SHF.R.S32.HI R26, RZ, 0x1f, R26 ;  /* 0x0000001fff1a7819 */ /* 0x000fe4000001141a */
[----:B-1----:R-:W-:-:S04]  /*1d420*/  @!P0 LEA R4, P5, R12, R14, 0x2 ;  /* 0x0000000e0c048211 */ /* 0x002fc800078a10ff */
[-C--:B------:R-:W-:Y:S01]  /*1d430*/  @!P0 LEA.HI.X R5, R12, R3.reuse, R25, 0x2, P5 ;  /* 0x000000030c058211 */ /* 0x080fe200028f1419 */
[C---:B------:R-:W-:Y:S02]  /*1d440*/  VIADD R25, R156.reuse, 0x30 ;  /* 0x000000309c197836 */ /* 0x040fe40000000000 */
[C---:B------:R-:W-:Y:S01]  /*1d450*/  VIADD R12, R156.reuse, 0x20 ;  /* 0x000000209c0c7836 */ /* 0x040fe20000000000 */
[----:B--2---:R-:W-:Y:S01]  /*1d460*/  @!P1 LEA R6, P4, R13, R14, 0x2 ;  /* 0x0000000e0d069211 */ /* 0x004fe200078810ff */
[----:B------:R1:W-:Y:S01]  /*1d470*/  @!P0 ST.E.64 desc[UR54][R4.64], R20 ;  /* 0x0000001404008985 */ /* 0x0003e2000c101b36 */
[----:B------:R-:W-:Y:S02]  /*1d480*/  ISETP.GE.AND P0, PT, R25, UR4, PT ;  /* 0x0000000419007c0c */ /* 0x000fe4000bf06270 */
[----:B------:R-:W-:Y:S02]  /*1d490*/  SHF.R.S32.HI R12, RZ, 0x1f, R12 ;  /* 0x0000001fff0c7819 */ /* 0x000fe4000001140c */
[----:B------:R-:W-:Y:S01]  /*1d4a0*/  @!P1 LEA.HI.X R7, R13, R3, R26, 0x2, P4 ;  /* 0x000000030d079211 */ /* 0x000fe200020f141a */
[----:B------:R-:W-:-:S02]  /*1d4b0*/  VIADD R13, R156, 0x38 ;  /* 0x000000389c0d7836 */ /* 0x000fc40000000000 */
[----:B------:R-:W-:Y:S02]  /*1d4c0*/  VIADD R26, R156, 0x30 ;  /* 0x000000309c1a7836 */ /* 0x000fe40000000000 */
[----:B------:R2:W-:Y:S01]  /*1d4d0*/  @!P1 ST.E.64 desc[UR54][R6.64], R100 ;  /* 0x0000006406009985 */ /* 0x0005e2000c101b36 */
[----:B------:R-:W-:Y:S02]  /*1d4e0*/  ISETP.GE.AND P1, PT, R13, UR4, PT ;  /* 0x000000040d007c0c */ /* 0x000fe4000bf26270 */
[----:B------:R-:W-:Y:S02]  /*1d4f0*/  SHF.R.S32.HI R26, RZ, 0x1f, R26 ;  /* 0x0000001fff1a7819 */ /* 0x000fe4000001141a */
[----:B-1----:R-:W-:-:S04]  /*1d500*/  @!P2 LEA R4, P5, R11, R14, 0x2 ;  /* 0x0000000e0b04a211 */ /* 0x002fc800078a10ff */
[-C--:B------:R-:W-:Y:S01]  /*1d510*/  @!P2 LEA.HI.X R5, R11, R3.reuse, R12, 0x2, P5 ;  /* 0x000000030b05a211 */ /* 0x080fe200028f140c */
[C---:B------:R-:W-:Y:S02]  /*1d520*/  VIADD R11, R156.reuse, 0x40 ;  /* 0x000000409c0b7836 */ /* 0x040fe40000000000 */
[C---:B------:R-:W-:Y:S02]  /*1d530*/  VIADD R12, R156.reuse, 0x48 ;  /* 0x000000489c0c7836 */ /* 0x040fe40000000000 */
[----:B------:R1:W-:Y:S01]  /*1d540*/  @!P2 ST.E.64 desc[UR54][R4.64], R104 ;  /* 0x000000680400a985 */ /* 0x0003e2000c101b36 */
[----:B--2---:R-:W-:Y:S02]  /*1d550*/  @!P3 LEA R6, P5, R15, R14, 0x2 ;  /* 0x0000000e0f06b211 */ /* 0x004fe400078a10ff */
[----:B------:R-:W-:Y:S02]  /*1d560*/  ISETP.GE.AND P2, PT, R11, UR4, PT ;  /* 0x000000040b007c0c */ /* 0x000fe4000bf46270 */
[----:B------:R-:W-:Y:S01]  /*1d570*/  @!P3 LEA.HI.X R7, R15, R3, R27, 0x2, P5 ;  /* 0x000000030f07b211 */ /* 0x000fe200028f141b */
[----:B------:R-:W-:Y:S01]  /*1d580*/  VIADD R15, R156, 0x50 ;  /* 0x000000509c0f7836 */ /* 0x000fe20000000000 */
[----:B------:R-:W-:-:S03]  /*1d590*/  ISETP.GE.AND P5, PT, R12, UR4, PT ;  /* 0x000000040c007c0c */ /* 0x000fc6000bfa6270 */
[----:B------:R2:W-:Y:S01]  /*1d5a0*/  @!P3 ST.E.64 desc[UR54][R6.64], R108 ;  /* 0x0000006c0600b985 */ /* 0x0005e2000c101b36 */
[----:B------:R-:W-:Y:S02]  /*1d5b0*/  ISETP.GE.AND P3, PT, R15, UR4, PT ;  /* 0x000000040f007c0c */ /* 0x000fe4000bf66270 */
[----:B-1----:R-:W-:-:S04]  /*1d5c0*/  @!P0 LEA R4, P4, R25, R14, 0x2 ;  /* 0x0000000e19048211 */ /* 0x002fc800078810ff */
[----:B------:R-:W-:Y:S01]  /*1d5d0*/  @!P0 LEA.HI.X R5, R25, R3, R26, 0x2, P4 ;  /* 0x0000000319058211 */ /* 0x000fe200020f141a */
[C---:B------:R-:W-:Y:S02]  /*1d5e0*/  VIADD R26, R156.reuse, 0x38 ;  /* 0x000000389c1a7836 */ /* 0x040fe40000000000 */
[----:B------:R-:W-:Y:S02]  /*1d5f0*/  VIADD R25, R156, 0x58 ;  /* 0x000000589c197836 */ /* 0x000fe40000000000 */
[----:B------:R1:W-:Y:S01]  /*1d600*/  @!P0 ST.E.64 desc[UR54][R4.64], R112 ;  /* 0x0000007004008985 */ /* 0x0003e2000c101b36 */
[----:B--2---:R-:W-:Y:S02]  /*1d610*/  @!P1 LEA R6, P4, R13, R14, 0x2 ;  /* 0x0000000e0d069211 */ /* 0x004fe400078810ff */
[----:B------:R-:W-:Y:S02]  /*1d620*/  SHF.R.S32.HI R26, RZ, 0x1f, R26 ;  /* 0x0000001fff1a7819 */ /* 0x000fe4000001141a */
[----:B------:R-:W-:-:S02]  /*1d630*/  SHF.R.S32.HI R20, RZ, 0x1f, R25 ;  /* 0x0000001fff147819 */ /* 0x000fc40000011419 */
[----:B------:R-:W-:Y:S01]  /*1d640*/  @!P1 LEA.HI.X R7, R13, R3, R26, 0x2, P4 ;  /* 0x000000030d079211 */ /* 0x000fe200020f141a */
[C---:B------:R-:W-:Y:S01]  /*1d650*/  VIADD R13, R156.reuse, 0x48 ;  /* 0x000000489c0d7836 */ /* 0x040fe20000000000 */
[----:B------:R-:W-:Y:S01]  /*1d660*/  ISETP.GE.AND P4, PT, R25, UR4, PT ;  /* 0x0000000419007c0c */ /* 0x000fe2000bf86270 */
[----:B------:R-:W-:Y:S02]  /*1d670*/  VIADD R26, R156, 0x50 ;  /* 0x000000509c1a7836 */ /* 0x000fe40000000000 */
[----:B------:R3:W-:Y:S01]  /*1d680*/  @!P1 ST.E.64 desc[UR54][R6.64], R116 ;  /* 0x0000007406009985 */ /* 0x0007e2000c101b36 */
[----:B------:R-:W-:Y:S02]  /*1d690*/  SHF.R.S32.HI R13, RZ, 0x1f, R13 ;  /* 0x0000001fff0d7819 */ /* 0x000fe4000001140d */
[----:B-1----:R-:W-:Y:S02]  /*1d6a0*/  @!P2 LEA R4, P0, R11, R14, 0x2 ;  /* 0x0000000e0b04a211 */ /* 0x002fe400078010ff */
[----:B------:R-:W-:-:S02]  /*1d6b0*/  SHF.R.S32.HI R26, RZ, 0x1f, R26 ;  /* 0x0000001fff1a7819 */ /* 0x000fc4000001141a */
[----:B------:R-:W-:Y:S02]  /*1d6c0*/  @!P2 LEA.HI.X R5, R11, R3, R10, 0x2, P0 ;  /* 0x000000030b05a211 */ /* 0x000fe400000f140a */
[----:B------:R-:W-:-:S03]  /*1d6d0*/  @!P5 LEA R10, P0, R12, R14, 0x2 ;  /* 0x0000000e0c0ad211 */ /* 0x000fc600078010ff */
[----:B------:R3:W-:Y:S01]  /*1d6e0*/  @!P2 ST.E.64 desc[UR54][R4.64], R120 ;  /* 0x000000780400a985 */ /* 0x0007e2000c101b36 */
[----:B------:R-:W-:Y:S02]  /*1d6f0*/  @!P5 LEA.HI.X R11, R12, R3, R13, 0x2, P0 ;  /* 0x000000030c0bd211 */ /* 0x000fe400000f140d */
[----:B------:R-:W-:-:S03]  /*1d700*/  @!P3 LEA R12, P0, R15, R14, 0x2 ;  /* 0x0000000e0f0cb211 */ /* 0x000fc600078010ff */
[----:B------:R3:W-:Y:S01]  /*1d710*/  @!P5 ST.E.64 desc[UR54][R10.64], R124 ;  /* 0x0000007c0a00d985 */ /* 0x0007e2000c101b36 */
[----:B------:R-:W-:Y:S02]  /*1d720*/  @!P3 LEA.HI.X R13, R15, R3, R26, 0x2, P0 ;  /* 0x000000030f0db211 */ /* 0x000fe400000f141a */
[----:B------:R-:W-:-:S03]  /*1d730*/  @!P4 LEA R14, P0, R25, R14, 0x2 ;  /* 0x0000000e190ec211 */ /* 0x000fc600078010ff */
[----:B------:R3:W-:Y:S01]  /*1d740*/  @!P3 ST.E.64 desc[UR54][R12.64], R128 ;  /* 0x000000800c00b985 */ /* 0x0007e2000c101b36 */
[----:B------:R-:W-:-:S05]  /*1d750*/  @!P4 LEA.HI.X R15, R25, R3, R20, 0x2, P0 ;  /* 0x00000003190fc211 */ /* 0x000fca00000f1414 */
[----:B------:R3:W-:Y:S04]  /*1d760*/  @!P4 ST.E.64 desc[UR54][R14.64], R132 ;  /* 0x000000840e00c985 */ /* 0x0007e8000c101b36 */
.L_x_1587:
[----:B------:R-:W-:Y:S05]  /*1d770*/  BSYNC B1 ;  /* 0x0000000000017941 */ /* 0x000fea0003800000 */
.L_x_1586:
[----:B------:R-:W-:-:S03]  /*1d780*/  UMOV UR4, 0xffffffff ;  /* 0xffffffff00047882 */ /* 0x000fc60000000000 */
[----:B------:R-:W-:Y:S05]  /*1d790*/  BRA.DIV UR4, `(.L_x_1588) ;  /* 0x000000a204647947 */ /* 0x000fea000b800000 */
[----:B-1----:R1:W4:Y:S04]  /*1d7a0*/  SHFL.IDX PT, R3, R24, 0x1, 0x1c1f ;  /* 0x003c1f0018037f89 */ /* 0x00232800000e0000 */
[----:B--23--:R1:W2:Y:S02]  /*1d7b0*/  SHFL.IDX PT, R14, R0, 0x1, 0x1c1f ;  /* 0x003c1f00000e7f89 */ /* 0x00c2a400000e0000 */
.L_x_1785:
[----:B------:R-:W-:-:S13]  /*1d7c0*/  ISETP.GE.AND P0, PT, R9, R8, PT ;  /* 0x000000080900720c */ /* 0x000fda0003f06270 */
[----:B------:R-:W-:Y:S05]  /*1d7d0*/  @P0 BRA `(.L_x_1584) ;  /* 0x0000001000200947 */ /* 0x000fea0003800000 */
[----:B------:R-:W-:Y:S01]  /*1d7e0*/  ULDC UR4, c[0x0][0xac8] ;  /* 0x0002b20000047ab9 */ /* 0x000fe20000000800 */
[C---:B------:R-:W-:Y:S01]  /*1d7f0*/  VIADD R12, R156.reuse, 0x8 ;  /* 0x000000089c0c7836 */ /* 0x040fe20000000000 */
[C---:B------:R-:W-:Y:S01]  /*1d800*/  ISETP.GE.AND P3, PT, R156.reuse, UR4, PT ;  /* 0x000000049c007c0c */ /* 0x040fe2000bf66270 */
[C---:B------:R-:W-:Y:S01]  /*1d810*/  VIADD R15, R156.reuse, 0x18 ;  /* 0x000000189c0f7836 */ /* 0x040fe20000000000 */
[C---:B------:R-:W-:Y:S01]  /*1d820*/  IADD3 R10, R156.reuse, 0x10, RZ ;  /* 0x000000109c0a7810 */ /* 0x040fe20007ffe0ff */
[----:B------:R-:W-:Y:S01]  /*1d830*/  VIADD R13, R156, 0x8 ;  /* 0x000000089c0d7836 */ /* 0x000fe20000000000 */
[----:B------:R-:W-:Y:S01]  /*1d840*/  ISETP.GE.AND P4, PT, R12, UR4, PT ;  /* 0x000000040c007c0c */ /* 0x000fe2000bf86270 */
[----:B------:R-:W-:Y:S01]  /*1d850*/  VIADD R11, R156, 0x10 ;  /* 0x000000109c0b7836 */ /* 0x000fe20000000000 */
[----:B------:R-:W-:Y:S01]  /*1d860*/  ISETP.GE.AND P1, PT, R10, UR4, PT ;  /* 0x000000040a007c0c */ /* 0x000fe2000bf26270 */
[C---:B------:R-:W-:Y:S01]  /*1d870*/  VIADD R20, R156.reuse, 0x20 ;  /* 0x000000209c147836 */ /* 0x040fe20000000000 */
[----:B01----:R-:W-:Y:S01]  /*1d880*/  SHF.R.S32.HI R0, RZ, 0x1f, R156 ;  /* 0x0000001fff007819 */ /* 0x003fe2000001149c */
[C---:B------:R-:W-:Y:S01]  /*1d890*/  VIADD R21, R156.reuse, 0x30 ;  /* 0x000000309c157836 */ /* 0x040fe20000000000 */
[----:B------:R-:W-:Y:S01]  /*1d8a0*/  ISETP.GE.AND P2, PT, R15, UR4, PT ;  /* 0x000000040f007c0c */ /* 0x000fe2000bf46270 */
[C---:B------:R-:W-:Y:S01]  /*1d8b0*/  VIADD R25, R156.reuse, 0x18 ;  /* 0x000000189c197836 */ /* 0x040fe20000000000 */
[----:B------:R-:W-:Y:S01]  /*1d8c0*/  SHF.R.S32.HI R13, RZ, 0x1f, R13 ;  /* 0x0000001fff0d7819 */ /* 0x000fe2000001140d */
[C---:B------:R-:W-:Y:S01]  /*1d8d0*/  VIADD R24, R156.reuse, 0x20 ;  /* 0x000000209c187836 */ /* 0x040fe20000000000 */
[----:B--2---:R-:W-:-:S02]  /*1d8e0*/  @!P3 LEA R4, P0, R156, R14, 0x2 ;  /* 0x0000000e9c04b211 */ /* 0x004fc400078010ff */
[----:B------:R-:W-:Y:S02]  /*1d8f0*/  SHF.R.S32.HI R11, RZ, 0x1f, R11 ;  /* 0x0000001fff0b7819 */ /* 0x000fe4000001140b */
[CC--:B----4-:R-:W-:Y:S01]  /*1d900*/  @!P3 LEA.HI.X R5, R156.reuse, R3.reuse, R0, 0x2, P0 ;  /* 0x000000039c05b211 */ /* 0x0d0fe200000f1400 */
[----:B------:R-:W-:Y:S01]  /*1d910*/  VIADD R0, R156, 0x28 ;  /* 0x000000289c007836 */ /* 0x000fe20000000000 */
[-C--:B------:R-:W-:Y:S02]  /*1d920*/  @!P4 LEA R6, P0, R12, R14.reuse, 0x2 ;  /* 0x0000000e0c06c211 */ /* 0x080fe400078010ff */
[----:B------:R-:W-:Y:S01]  /*1d930*/  @!P1 LEA R8, P5, R10, R14, 0x2 ;  /* 0x0000000e0a089211 */ /* 0x000fe200078a10ff */
[----:B------:R-:W-:Y:S01]  /*1d940*/  @!P3 ST.E.64 desc[UR54][R4.64], R90 ;  /* 0x0000005a0400b985 */ /* 0x000fe2000c101b36 */
[----:B------:R-:W-:Y:S02]  /*1d950*/  ISETP.GE.AND P3, PT, R20, UR4, PT ;  /* 0x0000000414007c0c */ /* 0x000fe4000bf66270 */
[----:B------:R-:W-:-:S02]  /*1d960*/  @!P4 LEA.HI.X R7, R12, R3, R13, 0x2, P0 ;  /* 0x000000030c07c211 */ /* 0x000fc400000f140d */
[----:B------:R-:W-:Y:S02]  /*1d970*/  @!P1 LEA.HI.X R9, R10, R3, R11, 0x2, P5 ;  /* 0x000000030a099211 */ /* 0x000fe400028f140b */
[----:B------:R-:W-:Y:S01]  /*1d980*/  SHF.R.S32.HI R25, RZ, 0x1f, R25 ;  /* 0x0000001fff197819 */ /* 0x000fe20000011419 */
[----:B------:R0:W-:Y:S01]  /*1d990*/  @!P4 ST.E.64 desc[UR54][R6.64], R94 ;  /* 0x0000005e0600c985 */ /* 0x0001e2000c101b36 */
[-C--:B------:R-:W-:Y:S02]  /*1d9a0*/  @!P2 LEA R10, P4, R15, R14.reuse, 0x2 ;  /* 0x0000000e0f0aa211 */ /* 0x080fe400078810ff */
[----:B------:R-:W-:Y:S01]  /*1d9b0*/  ISETP.GE.AND P0, PT, R0, UR4, PT ;  /* 0x0000000400007c0c */ /* 0x000fe2000bf06270 */
[----:B------:R1:W-:Y:S01]  /*1d9c0*/  @!P1 ST.E.64 desc[UR54][R8.64], R98 ;  /* 0x0000006208009985 */ /* 0x0003e2000c101b36 */
[----:B------:R-:W-:Y:S02]  /*1d9d0*/  ISETP.GE.AND P1, PT, R21, UR4, PT ;  /* 0x0000000415007c0c */ /* 0x000fe4000bf26270 */
[----:B------:R-:W-:-:S02]  /*1d9e0*/  @!P3 LEA R12, P5, R20, R14, 0x2 ;  /* 0x0000000e140cb211 */ /* 0x000fc400078a10ff */
[----:B------:R-:W-:Y:S02]  /*1d9f0*/  SHF.R.S32.HI R24, RZ, 0x1f, R24 ;  /* 0x0000001fff187819 */ /* 0x000fe40000011418 */
[-C--:B------:R-:W-:Y:S01]  /*1da00*/  @!P2 LEA.HI.X R11, R15, R3.reuse, R25, 0x2, P4 ;  /* 0x000000030f0ba211 */ /* 0x080fe200020f1419 */
[----:B------:R-:W-:Y:S01]  /*1da10*/  VIADD R15, R156, 0x38 ;  /* 0x000000389c0f7836 */ /* 0x000fe20000000000 */
[----:B------:R-:W-:Y:S01]  /*1da20*/  @!P3 LEA.HI.X R13, R20, R3, R24, 0x2, P5 ;  /* 0x00000003140db211 */ /* 0x000fe200028f1418 */
[C---:B------:R-:W-:Y:S02]  /*1da30*/  VIADD R25, R156.reuse, 0x30 ;  /* 0x000000309c197836 */ /* 0x040fe40000000000 */
[C---:B------:R-:W-:Y:S01]  /*1da40*/  VIADD R24, R156.reuse, 0x28 ;  /* 0x000000289c187836 */ /* 0x040fe20000000000 */
[----:B------:R2:W-:Y:S01]  /*1da50*/  @!P2 ST.E.64 desc[UR54][R10.64], R102 ;  /* 0x000000660a00a985 */ /* 0x0005e2000c101b36 */
[----:B------:R-:W-:Y:S01]  /*1da60*/  ISETP.GE.AND P2, PT, R15, UR4, PT ;  /* 0x000000040f007c0c */ /* 0x000fe2000bf46270 */
[----:B------:R-:W-:Y:S01]  /*1da70*/  VIADD R20, R156, 0x40 ;  /* 0x000000409c147836 */ /* 0x000fe20000000000 */
[----:B------:R-:W-:Y:S01]  /*1da80*/  SHF.R.S32.HI R25, RZ, 0x1f, R25 ;  /* 0x0000001fff197819 */ /* 0x000fe20000011419 */
[----:B------:R3:W-:Y:S01]  /*1da90*/  @!P3 ST.E.64 desc[UR54][R12.64], R106 ;  /* 0x0000006a0c00b985 */ /* 0x0007e2000c101b36 */
[----:B0-----:R-:W-:-:S02]  /*1daa0*/  @!P1 LEA R6, P5, R21, R14, 0x2 ;  /* 0x0000000e15069211 */ /* 0x001fc400078a10ff */
[-C--:B------:R-:W-:Y:S02]  /*1dab0*/  @!P0 LEA R4, P4, R0, R14.reuse, 0x2 ;  /* 0x0000000e00048211 */ /* 0x080fe400078810ff */
[----:B------:R-:W-:Y:S02]  /*1dac0*/  SHF.R.S32.HI R24, RZ, 0x1f, R24 ;  /* 0x0000001fff187819 */ /* 0x000fe40000011418 */
[-C--:B------:R-:W-:Y:S01]  /*1dad0*/  @!P1 LEA.HI.X R7, R21, R3.reuse, R25, 0x2, P5 ;  /* 0x0000000315079211 */ /* 0x080fe200028f1419 */
[----:B------:R-:W-:Y:S01]  /*1dae0*/  VIADD R21, R156, 0x38 ;  /* 0x000000389c157836 */ /* 0x000fe20000000000 */
[----:B------:R-:W-:Y:S01]  /*1daf0*/  @!P0 LEA.HI.X R5, R0, R3, R24, 0x2, P4 ;  /* 0x0000000300058211 */ /* 0x000fe200020f1418 */
[----:B------:R-:W-:Y:S01]  /*1db00*/  VIADD R24, R156, 0x48 ;  /* 0x000000489c187836 */ /* 0x000fe20000000000 */
[----:B------:R-:W-:Y:S01]  /*1db10*/  ISETP.GE.AND P4, PT, R20, UR4, PT ;  /* 0x0000000414007c0c */ /* 0x000fe2000bf86270 */
[----:B------:R-:W-:Y:S01]  /*1db20*/  VIADD R0, R156, 0x50 ;  /* 0x000000509c007836 */ /* 0x000fe20000000000 */
[----:B------:R-:W-:Y:S01]  /*1db30*/  SHF.R.S32.HI R21, RZ, 0x1f, R21 ;  /* 0x0000001fff157819 */ /* 0x000fe20000011415 */
[----:B------:R0:W-:Y:S01]  /*1db40*/  @!P0 ST.E.64 desc[UR54][R4.64], R110 ;  /* 0x0000006e04008985 */ /* 0x0001e2000c101b36 */
[----:B-1----:R-:W-:-:S02]  /*1db50*/  @!P2 LEA R8, P5, R15, R14, 0x2 ;  /* 0x0000000e0f08a211 */ /* 0x002fc400078a10ff */
[----:B------:R-:W-:Y:S01]  /*1db60*/  ISETP.GE.AND P3, PT, R24, UR4, PT ;  /* 0x0000000418007c0c */ /* 0x000fe2000bf66270 */
[----:B------:R0:W-:Y:S01]  /*1db70*/  @!P1 ST.E.64 desc[UR54][R6.64], R114 ;  /* 0x0000007206009985 */ /* 0x0001e2000c101b36 */
[----:B------:R-:W-:Y:S02]  /*1db80*/  ISETP.GE.AND P0, PT, R0, UR4, PT ;  /* 0x0000000400007c0c */ /* 0x000fe4000bf06270 */
[----:B------:R-:W-:Y:S01]  /*1db90*/  @!P2 LEA.HI.X R9, R15, R3, R21, 0x2, P5 ;  /* 0x000000030f09a211 */ /* 0x000fe200028f1415 */
[C---:B------:R-:W-:Y:S01]  /*1dba0*/  VIADD R21, R156.reuse, 0x40 ;  /* 0x000000409c157836 */ /* 0x040fe20000000000 */
[C---:B------:R-:W-:Y:S01]  /*1dbb0*/  IADD3 R25, R156.reuse, 0x48, RZ ;  /* 0x000000489c197810 */ /* 0x040fe20007ffe0ff */
[----:B------:R-:W-:Y:S01]  /*1dbc0*/  VIADD R15, R156, 0x50 ;  /* 0x000000509c0f7836 */ /* 0x000fe20000000000 */
[----:B--2---:R-:W-:Y:S01]  /*1dbd0*/  @!P4 LEA R10, P1, R20, R14, 0x2 ;  /* 0x0000000e140ac211 */ /* 0x004fe200078210ff */
[----:B------:R0:W-:Y:S01]  /*1dbe0*/  @!P2 ST.E.64 desc[UR54][R8.64], R118 ;  /* 0x000000760800a985 */ /* 0x0001e2000c101b36 */
[----:B------:R-:W-:-:S02]  /*1dbf0*/  SHF.R.S32.HI R21, RZ, 0x1f, R21 ;  /* 0x0000001fff157819 */ /* 0x000fc40000011415 */
[----:B------:R-:W-:Y:S02]  /*1dc00*/  SHF.R.S32.HI R25, RZ, 0x1f, R25 ;  /* 0x0000001fff197819 */ /* 0x000fe40000011419 */
[-C--:B---3--:R-:W-:Y:S02]  /*1dc10*/  @!P3 LEA R12, P5, R24, R14.reuse, 0x2 ;  /* 0x0000000e180cb211 */ /* 0x088fe400078a10ff */
[-C--:B------:R-:W-:Y:S02]  /*1dc20*/  @!P4 LEA.HI.X R11, R20, R3.reuse, R21, 0x2, P1 ;  /* 0x00000003140bc211 */ /* 0x080fe400008f1415 */
[----:B------:R-:W-:Y:S02]  /*1dc30*/  SHF.R.S32.HI R15, RZ, 0x1f, R15 ;  /* 0x0000001fff0f7819 */ /* 0x000fe4000001140f */
[----:B------:R-:W-:Y:S01]  /*1dc40*/  @!P0 LEA R20, P1, R0, R14, 0x2 ;  /* 0x0000000e00148211 */ /* 0x000fe200078210ff */
[----:B------:R0:W-:Y:S01]  /*1dc50*/  @!P4 ST.E.64 desc[UR54][R10.64], R122 ;  /* 0x0000007a0a00c985 */ /* 0x0001e2000c101b36 */
[-C--:B------:R-:W-:Y:S01]  /*1dc60*/  @!P3 LEA.HI.X R13, R24, R3.reuse, R25, 0x2, P5 ;  /* 0x00000003180db211 */ /* 0x080fe200028f1419 */
[----:B------:R-:W-:Y:S01]  /*1dc70*/  VIADD R24, R156, 0x58 ;  /* 0x000000589c187836 */ /* 0x000fe20000000000 */
[----:B------:R-:W-:-:S03]  /*1dc80*/  @!P0 LEA.HI.X R21, R0, R3, R15, 0x2, P1 ;  /* 0x0000000300158211 */ /* 0x000fc600008f140f */
[----:B------:R0:W-:Y:S04]  /*1dc90*/  @!P3 ST.E.64 desc[UR54][R12.64], R126 ;  /* 0x0000007e0c00b985 */ /* 0x0001e8000c101b36 */
[----:B------:R0:W-:Y:S01]  /*1dca0*/  @!P0 ST.E.64 desc[UR54][R20.64], R130 ;  /* 0x0000008214008985 */ /* 0x0001e2000c101b36 */
[----:B------:R-:W-:-:S13]  /*1dcb0*/  ISETP.GE.AND P0, PT, R24, UR4, PT ;  /* 0x0000000418007c0c */ /* 0x000fda000bf06270 */
[----:B0-----:R-:W-:Y:S05]  /*1dcc0*/  @P0 BRA `(.L_x_1584) ;  /* 0x0000000800e40947 */ /* 0x001fea0003800000 */
[----:B------:R-:W-:Y:S02]  /*1dcd0*/  LEA R14, P0, R24, R14, 0x2 ;  /* 0x0000000e180e7211 */ /* 0x000fe400078010ff */
[----:B------:R-:W-:-:S04]  /*1dce0*/  SHF.R.S32.HI R0, RZ, 0x1f, R24 ;  /* 0x0000001fff007819 */ /* 0x000fc80000011418 */
[----:B------:R-:W-:-:S05]  /*1dcf0*/  LEA.HI.X R15, R24, R3, R0, 0x2, P0 ;  /* 0x00000003180f7211 */ /* 0x000fca00000f1400 */
[----:B------:R0:W-:Y:S01]  /*1dd00*/  ST.E.64 desc[UR54][R14.64], R134 ;  /* 0x000000860e007985 */ /* 0x0001e2000c101b36 */
[----:B------:R-:W-:Y:S05]  /*1dd10*/  BRA `(.L_x_1584) ;  /* 0x0000000800d07947 */ /* 0x000fea0003800000 */
.L_x_1577:
[----:B------:R-:W3:Y:S01]  /*1dd20*/  LDL R0, [R1+0xac] ;  /* 0x0000ac0001007983 */ /* 0x000ee20000100800 */
[----:B------:R-:W-:Y:S01]  /*1dd30*/  ULDC.64 UR4, c[0x0][0xc08] ;  /* 0x0003020000047ab9 */ /* 0x000fe20000000a00 */
[----:B------:R-:W3:Y:S01]  /*1dd40*/  LDC.64 R4, c[0x0][0xc00] ;  /* 0x00030000ff047b82 */ /* 0x000ee20000000a00 */
[----:B------:R-:W-:Y:S01]  /*1dd50*/  ISETP.NE.U32.AND P0, PT, RZ, UR4, PT ;  /* 0x00000004ff007c0c */ /* 0x000fe2000bf05070 */
[----:B------:R-:W4:Y:S01]  /*1dd60*/  LDL R8, [R1+0xa8] ;  /* 0x0000a80001087983 */ /* 0x000f220000100800 */
[----:B------:R-:W-:Y:S02]  /*1dd70*/  IMAD.MOV.U32 R3, RZ, RZ, RZ ;  /* 0x000000ffff037224 */ /* 0x000fe400078e00ff */
[----:B------:R-:W-:Y:S01]  /*1dd80*/  ISETP.NE.AND.EX P1, PT, RZ, UR5, PT, P0 ;  /* 0x00000005ff007c0c */ /* 0x000fe2000bf25300 */
[----:B------:R-:W-:Y:S02]  /*1dd90*/  ULDC.64 UR4, c[0x0][0xc00] ;  /* 0x0003000000047ab9 */ /* 0x000fe40000000a00 */
[----:B------:R-:W-:-:S04]  /*1dda0*/  ISETP.NE.U32.AND P0, PT, RZ, UR4, PT ;  /* 0x00000004ff007c0c */ /* 0x000fc8000bf05070 */
[----:B------:R-:W-:-:S06]  /*1ddb0*/  ISETP.NE.AND.EX P0, PT, RZ, UR5, PT, P0 ;  /* 0x00000005ff007c0c */ /* 0x000fcc000bf05300 */
[----:B------:R-:W2:Y:S01]  /*1ddc0*/  @P1 LDC.64 R6, c[0x0][0xc08] ;  /* 0x00030200ff061b82 */ /* 0x000ea20000000a00 */
[----:B------:R-:W-:Y:S02]  /*1ddd0*/  ULDC UR4, c[0x0][0xa88] ;  /* 0x0002a20000047ab9 */ /* 0x000fe40000000800 */
[----:B------:R-:W-:Y:S01]  /*1dde0*/  IMAD.U32 R20, RZ, RZ, UR4 ;  /* 0x00000004ff147e24 */ /* 0x000fe2000f8e00ff */
[----:B------:R-:W0:Y:S01]  /*1ddf0*/  S2R R9, SR_TID.X ;  /* 0x0000000000097919 */ /* 0x000e220000002100 */
[----:B---3--:R-:W-:-:S04]  /*1de00*/  IMAD.WIDE R4, R0, 0x4, R4 ;  /* 0x0000000400047825 */ /* 0x008fc800078e0204 */
[----:B--2---:R-:W-:Y:S01]  /*1de10*/  @P1 IMAD.WIDE R6, R0, 0x4, R6 ;  /* 0x0000000400061825 */ /* 0x004fe200078e0206 */
[----:B------:R2:W5:Y:S04]  /*1de20*/  @P0 LDG.E R3, desc[UR54][R4.64] ;  /* 0x0000003604030981 */ /* 0x000568000c1e1900 */
[----:B------:R2:W5:Y:S01]  /*1de30*/  @P1 LDG.E R20, desc[UR54][R6.64] ;  /* 0x0000003606141981 */ /* 0x000562000c1e1900 */
[----:B----4-:R-:W-:Y:S01]  /*1de40*/  ISETP.NE.AND P2, PT, R8, RZ, PT ;  /* 0x000000ff0800720c */ /* 0x010fe20003f45270 */
[----:B0-----:R-:W-:Y:S01]  /*1de50*/  VIADD R30, R9, 0xffffff80 ;  /* 0xffffff80091e7836 */ /* 0x001fe20000000000 */
[----:B------:R-:W-:-:S04]  /*1de60*/  SHF.R.S32.HI R28, RZ, 0x1f, R0 ;  /* 0x0000001fff1c7819 */ /* 0x000fc80000011400 */
[----:B------:R-:W-:-:S07]  /*1de70*/  ISETP.GT.AND P3, PT, R30, 0xbf, PT ;  /* 0x000000bf1e00780c */ /* 0x000fce0003f64270 */
[----:B------:R-:W0:Y:S02]  /*1de80*/  @!P2 LDC R8, c[0x0][0xad4] ;  /* 0x0002b500ff08ab82 */ /* 0x000e240000000800 */
[----:B0-----:R2:W-:Y:S01]  /*1de90*/  @!P2 STL [R1+0xa8], R8 ;  /* 0x0000a8080100a387 */ /* 0x0015e20000100800 */
[----:B------:R-:W-:Y:S01]  /*1dea0*/  ISETP.GT.AND P2, PT, R8, 0x1, PT ;  /* 0x000000010800780c */ /* 0x000fe20003f44270 */
[----:B------:R-:W-:-:S12]  /*1deb0*/  @P1 BRA `(.L_x_1589) ;  /* 0x0000000000101947 */ /* 0x000fd80003800000 */
[----:B------:R-:W-:Y:S05]  /*1dec0*/  @!P0 BRA `(.L_x_1589) ;  /* 0x00000000000c8947 */ /* 0x000fea0003800000 */
[----:B--2---:R-:W2:Y:S04]  /*1ded0*/  LDG.E R7, desc[UR54][R4.64] ;  /* 0x0000003604077981 */ /* 0x004ea8000c1e1900 */
[----:B-----5:R-:W2:Y:S02]  /*1dee0*/  LDG.E R20, desc[UR54][R4.64+0x4] ;  /* 0x0000043604147981 */ /* 0x020ea4000c1e1900 */
[----:B--2---:R-:W-:-:S07]  /*1def0*/  IMAD.IADD R20, R20, 0x1, -R7 ;  /* 0x0000000114147824 */ /* 0x004fce00078e0a07 */
.L_x_1589:
[----:B------:R-:W-:Y:S01]  /*1df00*/  BSSY B1, `(.L_x_1590) ;  /* 0x0000037000017945 */ /* 0x000fe20003800000 */
[----:B------:R-:W-:Y:S02]  /*1df10*/  SEL R29, R0, RZ, !P0 ;  /* 0x000000ff001d7207 */ /* 0x000fe40004000000 */
[----:B------:R-:W-:Y:S02]  /*1df20*/  SEL R28, R28, RZ, !P0 ;  /* 0x000000ff1c1c7207 */ /* 0x000fe40004000000 */
[----:B-----5:R-:W-:Y:S01]  /*1df30*/  SHF.R.S32.HI R26, RZ, 0x1f, R3 ;  /* 0x0000001fff1a7819 */ /* 0x020fe20000011403 */
[----:B------:R-:W-:Y:S06]  /*1df40*/  @P3 BRA `(.L_x_1591) ;  /* 0x0000000000c83947 */ /* 0x000fec0003800000 */
[----:B--2---:R-:W2:Y:S01]  /*1df50*/  LDL R4, [R1+0x5c] ;  /* 0x00005c0001047983 */ /* 0x004ea20000100800 */
[----:B------:R-:W0:Y:S02]  /*1df60*/  LDC R37, c[0x0][0xbe8] ;  /* 0x0002fa00ff257b82 */ /* 0x000e240000000800 */
[----:B0-----:R-:W-:Y:S01]  /*1df70*/  IMAD R0, R20, R37, RZ ;  /* 0x0000002514007224 */ /* 0x001fe200078e02ff */
[----:B--2---:R-:W-:-:S04]  /*1df80*/  IADD3 R31, R4, -0x80, R9 ;  /* 0xffffff80041f7810 */ /* 0x004fc80007ffe009 */
[----:B------:R-:W-:-:S13]  /*1df90*/  ISETP.GE.AND P0, PT, R31, R0, PT ;  /* 0x000000001f00720c */ /* 0x000fda0003f06270 */
[----:B------:R-:W-:Y:S05]  /*1dfa0*/  @P0 BRA `(.L_x_1591) ;  /* 0x0000000000b00947 */ /* 0x000fea0003800000 */
[----:B-1----:R-:W2:Y:S01]  /*1dfb0*/  LDL.LU R32, [R1+0xb0] ;  /* 0x0000b00001207983 */ /* 0x002ea20000300800 */
[----:B------:R-:W-:Y:S01]  /*1dfc0*/  IMAD.MOV.U32 R24, RZ, RZ, 0x9b8 ;  /* 0x000009b8ff187424 */ /* 0x000fe200078e00ff */
[----:B------:R-:W-:Y:S01]  /*1dfd0*/  ISETP.GT.AND P0, PT, R8, 0x1, PT ;  /* 0x000000010800780c */ /* 0x000fe20003f04270 */
[----:B------:R-:W0:Y:S01]  /*1dfe0*/  LDC.64 R4, c[0x0][0xba8] ;  /* 0x0002ea00ff047b82 */ /* 0x000e220000000a00 */
[----:B------:R-:W-:Y:S01]  /*1dff0*/  ISETP.NE.AND P1, PT, R37, 0x1, PT ;  /* 0x000000012500780c */ /* 0x000fe20003f25270 */
[----:B------:R-:W-:Y:S01]  /*1e000*/  IMAD.MOV.U32 R21, RZ, RZ, R31 ;  /* 0x000000ffff157224 */ /* 0x000fe200078e001f */
[----:B------:R-:W-:-:S05]  /*1e010*/  SEL R24, R24, 0x978, P0 ;  /* 0x0000097818187807 */ /* 0x000fca0000000000 */
[----:B------:R-:W1:Y:S08]  /*1e020*/  LDC.64 R12, c[0x0][R24+0x220] ;  /* 0x00008800180c7b82 */ /* 0x000e700000000a00 */
[----:B------:R-:W3:Y:S08]  /*1e030*/  LDC.64 R14, c[0x0][R24+0x218] ;  /* 0x00008600180e7b82 */ /* 0x000ef00000000a00 */
[----:B------:R-:W4:Y:S08]  /*1e040*/  LDC.64 R8, c[0x0][R24+0x228] ;  /* 0x00008a0018087b82 */ /* 0x000f300000000a00 */
[----:B------:R-:W5:Y:S08]  /*1e050*/  @P1 LDC R0, c[0x0][0xbec] ;  /* 0x0002fb00ff001b82 */ /* 0x000f700000000800 */
[----:B------:R-:W4:Y:S08]  /*1e060*/  LDC.64 R6, c[0x0][R24+0x210] ;  /* 0x0000840018067b82 */ /* 0x000f300000000a00 */
[----:B------:R-:W4:Y:S01]  /*1e070*/  @P1 LDC R27, c[0x0][0xbf0] ;  /* 0x0002fc00ff1b1b82 */ /* 0x000f220000000800 */
[----:B-----5:R-:W-:-:S07]  /*1e080*/  @P1 IMAD.HI.U32 R0, R31, R0, RZ ;  /* 0x000000001f001227 */ /* 0x020fce00078e00ff */
[----:B0-----:R-:W0:Y:S01]  /*1e090*/  @!P0 LDC R4, c[0x0][0xb50] ;  /* 0x0002d400ff048b82 */ /* 0x001e220000000800 */
[-C--:B-1----:R-:W-:Y:S02]  /*1e0a0*/  IMAD R13, R13, R29.reuse, RZ ;  /* 0x0000001d0d0d7224 */ /* 0x082fe400078e02ff */
[----:B------:R-:W-:-:S05]  /*1e0b0*/  IMAD.WIDE.U32 R10, R12, R29, RZ ;  /* 0x0000001d0c0a7225 */ /* 0x000fca00078e00ff */
[----:B------:R-:W1:Y:S01]  /*1e0c0*/  @!P0 LDC R5, c[0x0][0xb54] ;  /* 0x0002d500ff058b82 */ /* 0x000e620000000800 */
[-C--:B---3--:R-:W-:Y:S02]  /*1e0d0*/  IMAD R25, R15, R155.reuse, RZ ;  /* 0x0000009b0f197224 */ /* 0x088fe400078e02ff */
[----:B------:R-:W-:Y:S01]  /*1e0e0*/  IMAD.WIDE.U32 R14, R14, R155, RZ ;  /* 0x0000009b0e0e7225 */ /* 0x000fe200078e00ff */
[----:B----4-:R-:W-:-:S03]  /*1e0f0*/  @P1 SHF.R.U32.HI R21, RZ, R27, R0 ;  /* 0x0000001bff151219 */ /* 0x010fc60000011600 */
[----:B------:R-:W-:Y:S01]  /*1e100*/  IMAD R27, R12, R28, R13 ;  /* 0x0000001c0c1b7224 */ /* 0x000fe200078e020d */
[----:B------:R-:W-:Y:S01]  /*1e110*/  IADD3 R14, P1, P3, R10, R14, R3 ;  /* 0x0000000e0a0e7210 */ /* 0x000fe20007b3e003 */
[----:B------:R-:W-:Y:S02]  /*1e120*/  IMAD.IADD R25, R15, 0x1, R25 ;  /* 0x000000010f197824 */ /* 0x000fe400078e0219 */
[----:B------:R-:W-:Y:S02]  /*1e130*/  IMAD.MOV R0, RZ, RZ, -R21 ;  /* 0x000000ffff007224 */ /* 0x000fe400078e0a15 */
[----:B------:R-:W-:Y:S02]  /*1e140*/  IMAD.IADD R27, R11, 0x1, R27 ;  /* 0x000000010b1b7824 */ /* 0x000fe400078e021b */
[----:B------:R-:W-:-:S03]  /*1e150*/  IMAD R11, R37, R0, R31 ;  /* 0x00000000250b7224 */ /* 0x000fc600078e021f */
        /* <DEDUP_REMOVED lines=17> */
.L_x_1591:
[----:B------:R-:W-:Y:S05]  /*1e270*/  BSYNC B1 ;  /* 0x0000000000017941 */ /* 0x000fea0003800000 */
.L_x_1590:
[----:B------:R-:W-:Y:S05]  /*1e280*/  @P2 BRA `(.L_x_1584) ;  /* 0x0000000400742947 */ /* 0x000fea0003800000 */
[----:B------:R-:W3:Y:S01]  /*1e290*/  LDL R27, [R1+0x5c] ;  /* 0x00005c00011b7983 */ /* 0x000ee20000100800 */
[----:B------:R-:W4:Y:S01]  /*1e2a0*/  LDC R21, c[0x0][0xbe8] ;  /* 0x0002fa00ff157b82 */ /* 0x000f220000000800 */
[----:B0-2---:R-:W-:Y:S01]  /*1e2b0*/  SHF.R.S32.HI R5, RZ, 0x1f, R30 ;  /* 0x0000001fff057819 */ /* 0x005fe2000001141e */
        /* <DEDUP_REMOVED lines=10> */
[----:B------:R-:W-:Y:S02]  /*1e360*/  IMAD.IADD R13, R30, 0x1, -R9 ;  /* 0x000000011e0d7824 */ /* 0x000fe400078e0a09 */
[----:B------:R-:W-:Y:S02]  /*1e370*/  IMAD.IADD R5, R5, 0x1, R7 ;  /* 0x0000000105057824 */ /* 0x000fe400078e0207 */
[----:B------:R-:W-:-:S02]  /*1e380*/  IMAD R0, R13, 0x60, R10 ;  /* 0x000000600d007824 */ /* 0x000fc400078e020a */
[----:B------:R-:W-:Y:S01]  /*1e390*/  IMAD.WIDE.U32 R4, R155, UR4, R4 ;  /* 0x000000049b047c25 */ /* 0x000fe2000f8e0004 */
[----:B----4-:R-:W-:-:S03]  /*1e3a0*/  ISETP.NE.AND P0, PT, R21, 0x1, PT ;  /* 0x000000011500780c */ /* 0x010fc60003f05270 */
[----:B------:R-:W-:Y:S01]  /*1e3b0*/  IMAD R5, R155, UR5, R5 ;  /* 0x000000059b057c24 */ /* 0x000fe2000f8e0205 */
[----:B------:R-:W-:Y:S01]  /*1e3c0*/  ULDC.64 UR4, c[0x0][0xae0] ;  /* 0x0002b80000047ab9 */ /* 0x000fe20000000a00 */
[C---:B------:R-:W-:Y:S02]  /*1e3d0*/  IMAD R7, R29.reuse, UR7, R6 ;  /* 0x000000071d077c24 */ /* 0x040fe4000f8e0206 */
[----:B------:R-:W-:-:S04]  /*1e3e0*/  IMAD.WIDE.U32 R4, R29, UR6, R4 ;  /* 0x000000061d047c25 */ /* 0x000fc8000f8e0004 */
[----:B------:R-:W-:Y:S02]  /*1e3f0*/  IMAD.IADD R5, R5, 0x1, R7 ;  /* 0x0000000105057824 */ /* 0x000fe400078e0207 */
[----:B------:R-:W0:Y:S08]  /*1e400*/  @P0 LDC R8, c[0x0][0xbec] ;  /* 0x0002fb00ff080b82 */ /* 0x000e300000000800 */
[----:B------:R-:W2:Y:S01]  /*1e410*/  @P0 LDC R11, c[0x0][0xbf0] ;  /* 0x0002fc00ff0b0b82 */ /* 0x000ea20000000800 */
[----:B---3--:R-:W-:-:S04]  /*1e420*/  IMAD.IADD R9, R27, 0x1, R0 ;  /* 0x000000011b097824 */ /* 0x008fc800078e0200 */
[----:B0-----:R-:W-:-:S04]  /*1e430*/  @P0 IMAD.HI.U32 R0, R9, R8, RZ ;  /* 0x0000000809000227 */ /* 0x001fc800078e00ff */
[----:B------:R-:W-:Y:S01]  /*1e440*/  IMAD.MOV.U32 R3, RZ, RZ, R9 ;  /* 0x000000ffff037224 */ /* 0x000fe200078e0009 */
[----:B--2---:R-:W-:-:S04]  /*1e450*/  @P0 SHF.R.U32.HI R3, RZ, R11, R0 ;  /* 0x0000000bff030219 */ /* 0x004fc80000011600 */
[----:B------:R-:W-:Y:S01]  /*1e460*/  SHF.R.S32.HI R0, RZ, 0x1f, R3 ;  /* 0x0000001fff007819 */ /* 0x000fe20000011403 */
[C---:B------:R-:W-:Y:S01]  /*1e470*/  IMAD.WIDE.U32 R4, R3.reuse, UR4, R4 ;  /* 0x0000000403047c25 */ /* 0x040fe2000f8e0004 */
[----:B------:R-:W-:-:S03]  /*1e480*/  IADD3 R6, -R3, RZ, RZ ;  /* 0x000000ff03067210 */ /* 0x000fc60007ffe1ff */
[----:B------:R-:W-:Y:S02]  /*1e490*/  IMAD R0, R0, UR4, RZ ;  /* 0x0000000400007c24 */ /* 0x000fe4000f8e02ff */
[----:B------:R-:W-:Y:S02]  /*1e4a0*/  IMAD R7, R21, R6, R9 ;  /* 0x0000000615077224 */ /* 0x000fe400078e0209 */
[----:B------:R-:W-:Y:S01]  /*1e4b0*/  IMAD R9, R3, UR5, R0 ;  /* 0x0000000503097c24 */ /* 0x000fe2000f8e0200 */
[----:B------:R-:W-:Y:S02]  /*1e4c0*/  ULDC.64 UR4, c[0x0][0xad8] ;  /* 0x0002b60000047ab9 */ /* 0x000fe40000000a00 */
[----:B------:R-:W-:Y:S01]  /*1e4d0*/  SHF.R.S32.HI R0, RZ, 0x1f, R7 ;  /* 0x0000001fff007819 */ /* 0x000fe20000011407 */
[----:B------:R-:W-:Y:S02]  /*1e4e0*/  IMAD.IADD R5, R5, 0x1, R9 ;  /* 0x0000000105057824 */ /* 0x000fe400078e0209 */
[----:B------:R-:W-:-:S02]  /*1e4f0*/  IMAD.SHL.U32 R9, R13, 0x8, RZ ;  /* 0x000000080d097824 */ /* 0x000fc400078e00ff */
        /* <DEDUP_REMOVED lines=15> */
.L_x_1788:
[----:B------:R-:W-:Y:S01]  /*1e5f0*/  IMAD R21, R20, R21, RZ ;  /* 0x0000001514157224 */ /* 0x000fe200078e02ff */
[----:B------:R-:W-:Y:S01]  /*1e600*/  BSSY B1, `(.L_x_1593) ;  /* 0x0000011000017945 */ /* 0x000fe20003800000 */
[----:B------:R-:W-:-:S05]  /*1e610*/  IMAD.IADD R6, R10, 0x1, R27 ;  /* 0x000000010a067824 */ /* 0x000fca00078e021b */
        /* <DEDUP_REMOVED lines=15> */
.L_x_1594:
[----:B------:R-:W-:Y:S05]  /*1e710*/  BSYNC B1 ;  /* 0x0000000000017941 */ /* 0x000fea0003800000 */
.L_x_1593:
[----:B------:R-:W-:-:S03]  /*1e720*/  UMOV UR4, 0xffffffff ;  /* 0xffffffff00047882 */ /* 0x000fc60000000000 */
[----:B------:R-:W-:Y:S05]  /*1e730*/  BRA.DIV UR4, `(.L_x_1595) ;  /* 0x0000009204f87947 */ /* 0x000fea000b800000 */
[----:B--2---:R2:W0:Y:S04]  /*1e740*/  SHFL.IDX PT, R3, R4, 0x1, 0x1c1f ;  /* 0x003c1f0004037f89 */ /* 0x00442800000e0000 */
[----:B---34-:R2:W3:Y:S02]  /*1e750*/  SHFL.IDX PT, R14, R0, 0x1, 0x1c1f ;  /* 0x003c1f00000e7f89 */ /* 0x0184e400000e0000 */
.L_x_1792:
[----:B0-2---:R-:W-:-:S05]  /*1e760*/  VIADD R0, R6, 0x60 ;  /* 0x0000006006007836 */ /* 0x005fca0000000000 */
        /* <DEDUP_REMOVED lines=15> */
.L_x_1584:
[----:B------:R-:W-:Y:S05]  /*1e860*/  BSYNC B0 ;  /* 0x0000000000007941 */ /* 0x000fea0003800000 */
.L_x_1576:
[----:B------:R-:W-:Y:S02]  /*1e870*/  ULDC UR4, c[0x0][0xc3c] ;  /* 0x00030f0000047ab9 */ /* 0x000fe40000000800 */
[----:B-1----:R-:W-:-:S13]  /*1e880*/  ISETP.GE.AND P0, PT, R35, UR4, PT ;  /* 0x0000000423007c0c */ /* 0x002fda000bf06270 */
[----:B------:R-:W-:Y:S05]  /*1e890*/  @!P0 BRA `(.L_x_1596) ;  /* 0xfffffe2c00288947 */ /* 0x000fea000383ffff */
[----:B------:R-:W-:Y:S05]  /*1e8a0*/  BRA `(.L_x_1369) ;  /* 0x0000008000687947 */ /* 0x000fea0003800000 */
.L_x_1367:
        /* <DEDUP_REMOVED lines=16> */
.L_x_1597:
        /* <DEDUP_REMOVED lines=38> */
[----:B-1----:R-:W-:Y:S02]  /*1ec10*/  ISETP.GT.AND P6, PT, R7, UR6, PT ;  /* 0x0000000607007c0c */ /* 0x002fe4000bfc4270 */
[----:B------:R-:W-:-:S11]  /*1ec20*/  MOV R4, R7 ;  /* 0x0000000700047202 */ /* 0x000fd60000000f00 */
[----:B------:R-:W-:Y:S05]  /*1ec30*/  @P6 BRA `(.L_x_1599) ;  /* 0x0000000000a06947 */ /* 0x000fea0003800000 */
[----:B------:R-:W-:Y:S01]  /*1ec40*/  IMAD.MOV.U32 R7, RZ, RZ, R4 ;  /* 0x000000ffff077224 */ /* 0x000fe200078e0004 */
[----:B------:R-:W-:Y:S01]  /*1ec50*/  UMOV UR4, URZ ;  /* 0x0000003f00047c82 */ /* 0x000fe20008000000 */
[----:B------:R-:W-:-:S05]  /*1ec60*/  ULDC UR5, c[0x0][0xc38] ;  /* 0x00030e0000057ab9 */ /* 0x000fca0000000800 */
.L_x_1601:
[----:B------:R-:W0:Y:S01]  /*1ec70*/  LDC R2, c[0x0][0xc3c] ;  /* 0x00030f00ff027b82 */ /* 0x000e220000000800 */
[----:B------:R-:W-:Y:S01]  /*1ec80*/  UIADD3 UR4, UR4, 0x1f, URZ ;  /* 0x0000001f04047890 */ /* 0x000fe2000fffe03f */
[----:B------:R-:W-:Y:S02]  /*1ec90*/  ULDC UR7, c[0x0][0xc3c] ;  /* 0x00030f0000077ab9 */ /* 0x000fe40000000800 */
[----:B------:R-:W-:-:S03]  /*1eca0*/  IMAD.U32 R27, RZ, RZ, UR7 ;  /* 0x00000007ff1b7e24 */ /* 0x000fc6000f8e00ff */
[----:B0-----:R-:W-:-:S13]  /*1ecb0*/  ISETP.LE.AND P6, PT, R2, UR4, PT ;  /* 0x0000000402007c0c */ /* 0x001fda000bfc3270 */
[----:B------:R-:W-:Y:S05]  /*1ecc0*/  @P6 BRA `(.L_x_1600) ;  /* 0x0000000800ac6947 */ /* 0x000fea0003800000 */
[----:B------:R-:W-:Y:S02]  /*1ecd0*/  VIADD R9, R0, UR4 ;  /* 0x0000000400097c36 */ /* 0x000fe40008000000 */
[----:B------:R-:W-:Y:S02]  /*1ece0*/  IMAD.MOV.U32 R25, RZ, RZ, RZ ;  /* 0x000000ffff197224 */ /* 0x000fe400078e00ff */
[----:B------:R-:W-:Y:S01]  /*1ecf0*/  IMAD.MOV.U32 R6, RZ, RZ, RZ ;  /* 0x000000ffff067224 */ /* 0x000fe200078e00ff */
[----:B------:R-:W-:-:S13]  /*1ed00*/  ISETP.GE.OR P6, PT, R9, R2, !P0 ;  /* 0x000000020900720c */ /* 0x000fda00047c6670 */
[----:B------:R-:W0:Y:S08]  /*1ed10*/  @!P6 LDC.64 R4, c[0x0][0xc80] ;  /* 0x00032000ff04eb82 */ /* 0x000e300000000a00 */
[----:B------:R-:W1:Y:S01]  /*1ed20*/  @!P6 LDC.64 R2, c[0x0][0xc78] ;  /* 0x00031e00ff02eb82 */ /* 0x000e620000000a00 */
[----:B0-----:R-:W-:-:S05]  /*1ed30*/  @!P6 IMAD.WIDE R4, R9, 0x4, R4 ;  /* 0x000000040904e825 */ /* 0x001fca00078e0204 */
[----:B------:R-:W2:Y:S01]  /*1ed40*/  @!P6 LDG.E R25, desc[UR54][R4.64] ;  /* 0x000000360419e981 */ /* 0x000ea2000c1e1900 */
[----:B-1----:R-:W-:-:S05]  /*1ed50*/  @!P6 IMAD.WIDE R2, R9, 0x4, R2 ;  /* 0x000000040902e825 */ /* 0x002fca00078e0202 */
        /* <DEDUP_REMOVED lines=22> */
.L_x_1599:
        /* <DEDUP_REMOVED lines=11> */
[----:B------:R-:W-:-:S05]  /*1ef70*/  VIADD R3, R27, 0xffffffff ;  /* 0xffffffff1b037836 */ /* 0x000fca0000000000 */
[----:B------:R0:W1:Y:S02]  /*1ef80*/  SHFL.IDX PT, R24, R2, R3, 0x1f ;  /* 0x00001f0302187589 */ /* 0x00006400000e0000 */
.L_x_1602:
[----:B-1----:R-:W-:Y:S02]  /*1ef90*/  IMAD R24, R24, UR5, R5 ;  /* 0x0000000518187c24 */ /* 0x002fe4000f8e0205 */
[----:B------:R-:W-:-:S03]  /*1efa0*/  VIADD R27, R27, UR4 ;  /* 0x000000041b1b7c36 */ /* 0x000fc60008000000 */
[----:B------:R-:W-:Y:S01]  /*1efb0*/  IADD3 R4, -R24, UR6, RZ ;  /* 0x0000000618047c10 */ /* 0x000fe2000fffe1ff */
[----:B------:R-:W-:Y:S06]  /*1efc0*/  @!P1 BRA `(.L_x_1603) ;  /* 0x0000000000e89947 */ /* 0x000fec0003800000 */
[----:B--2---:R-:W-:Y:S02]  /*1efd0*/  IABS R7, R25 ;  /* 0x0000001900077213 */ /* 0x004fe40000000000 */
[----:B------:R-:W-:Y:S02]  /*1efe0*/  IABS R5, R6 ;  /* 0x0000000600057213 */ /* 0x000fe40000000000 */
[----:B------:R-:W1:Y:S08]  /*1eff0*/  I2F.RP R8, R7 ;  /* 0x0000000700087306 */ /* 0x000e700000209400 */
[----:B-1----:R-:W0:Y:S02]  /*1f000*/  MUFU.RCP R8, R8 ;  /* 0x0000000800087308 */ /* 0x002e240000001000 */
[----:B0-----:R-:W-:Y:S01]  /*1f010*/  VIADD R2, R8, 0xffffffe ;  /* 0x0ffffffe08027836 */ /* 0x001fe20000000000 */
[----:B------:R-:W-:-:S05]  /*1f020*/  IABS R8, R4 ;  /* 0x0000000400087213 */ /* 0x000fca0000000000 */
[----:B------:R0:W1:Y:S02]  /*1f030*/  F2I.FTZ.U32.TRUNC.NTZ R3, R2 ;  /* 0x0000000200037305 */ /* 0x000064000021f000 */
[----:B0-----:R-:W-:Y:S01]  /*1f040*/  MOV R2, RZ ;  /* 0x000000ff00027202 */ /* 0x001fe20000000f00 */
[----:B-1----:R-:W-:-:S04]  /*1f050*/  IMAD.MOV R10, RZ, RZ, -R3 ;  /* 0x000000ffff0a7224 */ /* 0x002fc800078e0a03 */
[----:B------:R-:W-:Y:S01]  /*1f060*/  IMAD R9, R10, R7, RZ ;  /* 0x000000070a097224 */ /* 0x000fe200078e02ff */
[----:B------:R-:W-:-:S03]  /*1f070*/  IABS R10, R25 ;  /* 0x00000019000a7213 */ /* 0x000fc60000000000 */
[----:B------:R-:W-:Y:S02]  /*1f080*/  IMAD.HI.U32 R3, R3, R9, R2 ;  /* 0x0000000903037227 */ /* 0x000fe400078e0002 */
[----:B------:R-:W0:Y:S02]  /*1f090*/  I2F.RP R9, R5 ;  /* 0x0000000500097306 */ /* 0x000e240000209400 */
[----:B------:R-:W-:Y:S01]  /*1f0a0*/  IMAD.MOV R11, RZ, RZ, -R10 ;  /* 0x000000ffff0b7224 */ /* 0x000fe200078e0a0a */
[----:B------:R-:W-:Y:S01]  /*1f0b0*/  IABS R10, R6 ;  /* 0x00000006000a7213 */ /* 0x000fe20000000000 */
[----:B------:R-:W-:-:S04]  /*1f0c0*/  IMAD.HI.U32 R2, R3, R8, RZ ;  /* 0x0000000803027227 */ /* 0x000fc800078e00ff */
[----:B------:R-:W-:Y:S02]  /*1f0d0*/  IMAD R8, R2, R11, R8 ;  /* 0x0000000b02087224 */ /* 0x000fe400078e0208 */
[----:B------:R-:W-:-:S03]  /*1f0e0*/  IMAD.MOV R10, RZ, RZ, -R10 ;  /* 0x000000ffff0a7224 */ /* 0x000fc600078e0a0a */
[----:B------:R-:W-:Y:S01]  /*1f0f0*/  ISETP.GT.U32.AND P1, PT, R7, R8, PT ;  /* 0x000000080700720c */ /* 0x000fe20003f24070 */
[----:B0-----:R-:W0:-:S12]  /*1f100*/  MUFU.RCP R9, R9 ;  /* 0x0000000900097308 */ /* 0x001e180000001000 */
[----:B------:R-:W-:Y:S02]  /*1f110*/  @!P1 IMAD.IADD R8, R8, 0x1, -R7 ;  /* 0x0000000108089824 */ /* 0x000fe400078e0a07 */
[----:B------:R-:W-:Y:S01]  /*1f120*/  @!P1 VIADD R2, R2, 0x1 ;  /* 0x0000000102029836 */ /* 0x000fe20000000000 */
[----:B------:R-:W-:Y:S02]  /*1f130*/  ISETP.NE.AND P1, PT, R25, RZ, PT ;  /* 0x000000ff1900720c */ /* 0x000fe40003f25270 */
[----:B------:R-:W-:Y:S01]  /*1f140*/  ISETP.GE.U32.AND P0, PT, R8, R7, PT ;  /* 0x000000070800720c */ /* 0x000fe20003f06070 */
[----:B0-----:R-:W-:Y:S01]  /*1f150*/  VIADD R3, R9, 0xffffffe ;  /* 0x0ffffffe09037836 */ /* 0x001fe20000000000 */
[----:B------:R-:W-:-:S04]  /*1f160*/  LOP3.LUT R7, R4, R25, RZ, 0x3c, !PT ;  /* 0x0000001904077212 */ /* 0x000fc800078e3cff */
[----:B------:R-:W-:Y:S01]  /*1f170*/  ISETP.GE.AND P2, PT, R7, RZ, PT ;  /* 0x000000ff0700720c */ /* 0x000fe20003f46270 */
[----:B------:R-:W0:Y:S06]  /*1f180*/  F2I.FTZ.U32.TRUNC.NTZ R3, R3 ;  /* 0x0000000300037305 */ /* 0x000e2c000021f000 */
[----:B------:R-:W-:-:S04]  /*1f190*/  @P0 VIADD R2, R2, 0x1 ;  /* 0x0000000102020836 */ /* 0x000fc80000000000 */
[----:B------:R-:W-:-:S04]  /*1f1a0*/  IMAD.MOV.U32 R9, RZ, RZ, R2 ;  /* 0x000000ffff097224 */ /* 0x000fc800078e0002 */
[----:B------:R-:W-:Y:S01]  /*1f1b0*/  @!P2 IMAD.MOV R9, RZ, RZ, -R9 ;  /* 0x000000ffff09a224 */ /* 0x000fe200078e0a09 */
[----:B------:R-:W-:Y:S01]  /*1f1c0*/  @!P1 LOP3.LUT R9, RZ, R25, RZ, 0x33, !PT ;  /* 0x00000019ff099212 */ /* 0x000fe200078e33ff */
[----:B0-----:R-:W-:-:S03]  /*1f1d0*/  IMAD.MOV R2, RZ, RZ, -R3 ;  /* 0x000000ffff027224 */ /* 0x001fc600078e0a03 */
[----:B------:R-:W-:Y:S01]  /*1f1e0*/  IABS R8, R9 ;  /* 0x0000000900087213 */ /* 0x000fe20000000000 */
[----:B------:R-:W-:Y:S02]  /*1f1f0*/  IMAD R7, R2, R5, RZ ;  /* 0x0000000502077224 */ /* 0x000fe400078e02ff */
[----:B------:R-:W-:-:S04]  /*1f200*/  IMAD.MOV.U32 R2, RZ, RZ, RZ ;  /* 0x000000ffff027224 */ /* 0x000fc800078e00ff */
[----:B------:R-:W-:-:S04]  /*1f210*/  IMAD.HI.U32 R2, R3, R7, R2 ;  /* 0x0000000703027227 */ /* 0x000fc800078e0002 */
[----:B------:R-:W-:Y:S02]  /*1f220*/  IMAD.MOV.U32 R3, RZ, RZ, R8 ;  /* 0x000000ffff037224 */ /* 0x000fe400078e0008 */
        /* <DEDUP_REMOVED lines=9> */
[----:B------:R-:W-:Y:S02]  /*1f2c0*/  ISETP.GE.U32.AND P0, PT, R8, R5, PT ;  /* 0x000000050800720c */ /* 0x000fe40003f06070 */
[----:B------:R-:W-:-:S11]  /*1f2d0*/  IADD3 R5, -R9, RZ, RZ ;  /* 0x000000ff09057210 */ /* 0x000fd60007ffe1ff */
[----:B------:R-:W-:-:S04]  /*1f2e0*/  @P0 VIADD R2, R2, 0x1 ;  /* 0x0000000102020836 */ /* 0x000fc80000000000 */
        /* <DEDUP_REMOVED lines=8> */
.L_x_1603:
[----:B0-----:R-:W0:Y:S02]  /*1f370*/  LDC.64 R2, c[0x0][0xc90] ;  /* 0x00032400ff027b82 */ /* 0x001e240000000a00 */
        /* <DEDUP_REMOVED lines=14> */
[----:B------:R-:W-:Y:S02]  /*1f460*/  IMAD.MOV.U32 R9, RZ, RZ, R11 ;  /* 0x000000ffff097224 */ /* 0x000fe400078e000b */
        /* <DEDUP_REMOVED lines=16> */
[----:B------:R-:W-:Y:S02]  /*1f570*/  IMAD R4, R5, R2, R4 ;  /* 0x0000000205047224 */ /* 0x000fe400078e0204 */
[----:B------:R-:W-:Y:S01]  /*1f580*/  IMAD.MOV.U32 R2, RZ, RZ, RZ ;  /* 0x000000ffff027224 */ /* 0x000fe200078e00ff */
[----:B------:R-:W-:Y:S02]  /*1f590*/  VIADDMNMX R6, R3, UR5, R6, PT ;  /* 0x0000000503067c46 */ /* 0x000fe4000b800106 */
[----:B------:R-:W-:-:S02]  /*1f5a0*/  IABS R10, R4 ;  /* 0x00000004000a7213 */ /* 0x000fc40000000000 */
[----:B------:R-:W-:Y:S01]  /*1f5b0*/  IABS R8, R6 ;  /* 0x0000000600087213 */ /* 0x000fe20000000000 */
[----:B------:R-:W-:Y:S01]  /*1f5c0*/  IMAD.MOV R26, RZ, RZ, -R6 ;  /* 0x000000ffff1a7224 */ /* 0x000fe200078e0a06 */
[----:B------:R-:W-:Y:S02]  /*1f5d0*/  IADD3 R7, R7, 0x1000000, R4 ;  /* 0x0100000007077810 */ /* 0x000fe40007ffe004 */
        /* <DEDUP_REMOVED lines=8> */
[----:B------:R-:W-:-:S03]  /*1f660*/  IADD3 R3, RZ, -R11, RZ ;  /* 0x8000000bff037210 */ /* 0x000fc60007ffe0ff */
[----:B------:R-:W-:-:S04]  /*1f670*/  IMAD.MOV.U32 R5, RZ, RZ, R10 ;  /* 0x000000ffff057224 */ /* 0x000fc800078e000a */
        /* <DEDUP_REMOVED lines=12> */
[----:B------:R-:W-:-:S07]  /*1f740*/  IMAD R26, R2, R26, R7 ;  /* 0x0000001a021a7224 */ /* 0x000fce00078e0207 */
.L_x_1604:
[----:B------:R-:W-:-:S05]  /*1f750*/  LOP3.LUT R2, RZ, R2, RZ, 0x33, !PT ;  /* 0x00000002ff027212 */ /* 0x000fca00078e33ff */
[----:B------:R-:W-:Y:S01]  /*1f760*/  IMAD.IADD R25, R25, 0x1, R2 ;  /* 0x0000000119197824 */ /* 0x000fe200078e0202 */
[----:B------:R-:W-:Y:S06]  /*1f770*/  BRA `(.L_x_1605) ;  /* 0x00000000000c7947 */ /* 0x000fec0003800000 */
.L_x_1600:
[----:B------:R-:W-:Y:S02]  /*1f780*/  IMAD.MOV.U32 R25, RZ, RZ, RZ ;  /* 0x000000ffff197224 */ /* 0x000fe400078e00ff */
[----:B------:R-:W-:Y:S02]  /*1f790*/  IMAD.U32 R24, RZ, RZ, UR6 ;  /* 0x00000006ff187e24 */ /* 0x000fe4000f8e00ff */
[----:B------:R-:W-:-:S07]  /*1f7a0*/  IMAD.MOV.U32 R26, RZ, RZ, RZ ;  /* 0x000000ffff1a7224 */ /* 0x000fce00078e00ff */
.L_x_1605:
[----:B------:R-:W-:-:S13]  /*1f7b0*/  ISETP.NE.AND P0, PT, R0, RZ, PT ;  /* 0x000000ff0000720c */ /* 0x000fda0003f05270 */
[----:B------:R-:W0:Y:S01]  /*1f7c0*/  @!P0 S2R R3, SR_CgaCtaId ;  /* 0x0000000000038919 */ /* 0x000e220000008800 */
[----:B------:R-:W-:-:S04]  /*1f7d0*/  @!P0 MOV R0, 0x400 ;  /* 0x0000040000008802 */ /* 0x000fc80000000f00 */
[----:B0-----:R-:W-:-:S05]  /*1f7e0*/  @!P0 LEA R0, R3, R0, 0x18 ;  /* 0x0000000003008211 */ /* 0x001fca00078ec0ff */
[----:B------:R0:W-:Y:S01]  /*1f7f0*/  @!P0 STS.128 [R0+0x2d8d0], R24 ;  /* 0x02d8d01800008388 */ /* 0x0001e20000000c00 */
[----:B------:R-:W-:Y:S06]  /*1f800*/  BAR.ARV 0x5, 0x200 ;  /* 0x0148000000007b1d */ /* 0x000fec0000002000 */
.L_x_1598:
        /* <DEDUP_REMOVED lines=18> */
[----:B0-----:R-:W-:-:S04]  /*1f930*/  IMAD.SHL.U32 R0, R7, 0x8, RZ ;  /* 0x0000000807007824 */ /* 0x001fc800078e00ff */
[----:B------:R-:W-:Y:S01]  /*1f940*/  IMAD.SHL.U32 R4, R6, 0x8, RZ ;  /* 0x0000000806047824 */ /* 0x000fe200078e00ff */
[C---:B------:R-:W-:Y:S02]  /*1f950*/  LOP3.LUT R3, R0.reuse, 0x20, RZ, 0xc0, !PT ;  /* 0x0000002000037812 */ /* 0x040fe400078ec0ff */
[----:B------:R-:W-:Y:S02]  /*1f960*/  LOP3.LUT R2, R0, 0xd8, RZ, 0xc0, !PT ;  /* 0x000000d800027812 */ /* 0x000fe400078ec0ff */
[----:B------:R-:W-:Y:S01]  /*1f970*/  LOP3.LUT R3, R3, 0x300, R4, 0xf8, !PT ;  /* 0x0000030003037812 */ /* 0x000fe200078ef804 */
[----:B------:R-:W-:Y:S01]  /*1f980*/  IMAD.MOV.U32 R4, RZ, RZ, 0x1 ;  /* 0x00000001ff047424 */ /* 0x000fe200078e00ff */
[----:B------:R-:W-:Y:S02]  /*1f990*/  LOP3.LUT R2, R2, 0x18, R7, 0x78, !PT ;  /* 0x0000001802027812 */ /* 0x000fe400078e7807 */
[----:B------:R-:W-:Y:S02]  /*1f9a0*/  LOP3.LUT R0, R0, 0x18, RZ, 0xc0, !PT ;  /* 0x0000001800007812 */ /* 0x000fe400078ec0ff */
[----:B------:R-:W-:Y:S01]  /*1f9b0*/  LOP3.LUT R5, R3, R2, RZ, 0xfc, !PT ;  /* 0x0000000203057212 */ /* 0x000fe200078efcff */
[----:B------:R-:W-:Y:S01]  /*1f9c0*/  IMAD.SHL.U32 R2, R7, 0x20, RZ ;  /* 0x0000002007027824 */ /* 0x000fe200078e00ff */
[----:B------:R-:W-:Y:S01]  /*1f9d0*/  SHF.R.U32.HI R3, RZ, 0x2, R6 ;  /* 0x00000002ff037819 */ /* 0x000fe20000011606 */
[----:B------:R-:W-:-:S02]  /*1f9e0*/  IMAD.MOV.U32 R6, RZ, RZ, 0x1 ;  /* 0x00000001ff067424 */ /* 0x000fc400078e00ff */
        /* <DEDUP_REMOVED lines=10> */
.L_x_1727:
[----:B------:R-:W-:Y:S05]  /*1fa90*/  YIELD ;  /* 0x0000000000007946 */ /* 0x000fea0003800000 */
[----:B------:R-:W-:Y:S01]  /*1faa0*/  ULDC.64 UR4, c[0x0][0xa28] ;  /* 0x00028a0000047ab9 */ /* 0x000fe20000000a00 */
[----:B------:R-:W-:Y:S01]  /*1fab0*/  IMAD.MOV.U32 R11, RZ, RZ, RZ ;  /* 0x000000ffff0b7224 */ /* 0x000fe200078e00ff */
[----:B------:R-:W-:Y:S01]  /*1fac0*/  ISETP.NE.U32.AND P0, PT, RZ, UR4, PT ;  /* 0x00000004ff007c0c */ /* 0x000fe2000bf05070 */
[----:B01----:R-:W0:Y:S01]  /*1fad0*/  LDC.64 R6, c[0x0][0xa00] ;  /* 0x00028000ff067b82 */ /* 0x003e220000000a00 */
[----:B------:R-:W-:Y:S01]  /*1fae0*/  IMAD.MOV.U32 R0, RZ, RZ, RZ ;  /* 0x000000ffff007224 */ /* 0x000fe200078e00ff */
[----:B------:R-:W-:Y:S01]  /*1faf0*/  ULDC.64 UR6, c[0x0][0xa10] ;  /* 0x0002840000067ab9 */ /* 0x000fe20000000a00 */
[----:B------:R-:W-:Y:S01]  /*1fb00*/  ISETP.NE.AND.EX P0, PT, RZ, UR5, PT, P0 ;  /* 0x00000005ff007c0c */ /* 0x000fe2000bf05300 */
[----:B------:R-:W-:-:S12]  /*1fb10*/  ULDC.64 UR4, c[0x0][0xa18] ;  /* 0x0002860000047ab9 */ /* 0x000fd80000000a00 */
[----:B------:R-:W1:Y:S02]  /*1fb20*/  @P0 LDC.64 R2, c[0x0][0xa28] ;  /* 0x00028a00ff020b82 */ /* 0x000e640000000a00 */
[----:B-1----:R-:W-:-:S05]  /*1fb30*/  @P0 IMAD.WIDE R2, R27, 0x4, R2 ;  /* 0x000000041b020825 */ /* 0x002fca00078e0202 */
[----:B--2---:R1:W2:Y:S01]  /*1fb40*/  @P0 LDG.E R11, desc[UR54][R2.64] ;  /* 0x00000036020b0981 */ /* 0x0042a2000c1e1900 */
[----:B------:R-:W-:Y:S01]  /*1fb50*/  ISETP.NE.U32.AND P0, PT, RZ, UR4, PT ;  /* 0x00000004ff007c0c */ /* 0x000fe2000bf05070 */
[----:B0-----:R-:W-:Y:S01]  /*1fb60*/  IMAD.WIDE R6, R27, 0x4, R6 ;  /* 0x000000041b067825 */ /* 0x001fe200078e0206 */
[----:B------:R-:W-:Y:S02]  /*1fb70*/  ISETP.NE.U32.AND P1, PT, RZ, UR6, PT ;  /* 0x00000006ff007c0c */ /* 0x000fe4000bf25070 */
[----:B------:R-:W-:Y:S01]  /*1fb80*/  ISETP.NE.AND.EX P2, PT, RZ, UR5, PT, P0 ;  /* 0x00000005ff007c0c */ /* 0x000fe2000bf45300 */
[----:B------:R-:W-:Y:S01]  /*1fb90*/  ULDC.64 UR4, c[0x0][0xa00] ;  /* 0x0002800000047ab9 */ /* 0x000fe20000000a00 */
[----:B------:R-:W-:Y:S01]  /*1fba0*/  ISETP.NE.AND.EX P1, PT, RZ, UR7, PT, P1 ;  /* 0x00000007ff007c0c */ /* 0x000fe2000bf25310 */
[----:B------:R-:W-:Y:S01]  /*1fbb0*/  IMAD.MOV.U32 R4, RZ, RZ, RZ ;  /* 0x000000ffff047224 */ /* 0x000fe200078e00ff */
[----:B------:R-:W-:Y:S01]  /*1fbc0*/  ISETP.NE.U32.AND P0, PT, RZ, UR4, PT ;  /* 0x00000004ff007c0c */ /* 0x000fe2000bf05070 */
[----:B-1----:R-:W0:Y:S03]  /*1fbd0*/  LDC.64 R2, c[0x0][0xa10] ;  /* 0x00028400ff027b82 */ /* 0x002e260000000a00 */
[----:B------:R-:W-:-:S05]  /*1fbe0*/  ISETP.NE.AND.EX P0, PT, RZ, UR5, PT, P0 ;  /* 0x00000005ff007c0c */ /* 0x000fca000bf05300 */
[----:B------:R-:W1:Y:S08]  /*1fbf0*/  @P2 LDC.64 R8, c[0x0][0xa18] ;  /* 0x00028600ff082b82 */ /* 0x000e700000000a00 */
[----:B---3--:R-:W3:Y:S01]  /*1fc00*/  @P0 LDG.E R0, desc[UR54][R6.64] ;  /* 0x0000003606000981 */ /* 0x008ee2000c1e1900 */
[----:B------:R-:W-:Y:S01]  /*1fc10*/  ULDC UR4, c[0x0][0x288] ;  /* 0x0000a20000047ab9 */ /* 0x000fe20000000800 */
[----:B0-----:R-:W-:-:S05]  /*1fc20*/  IMAD.WIDE R2, R27, 0x4, R2 ;  /* 0x000000041b027825 */ /* 0x001fca00078e0202 */
[----:B-----5:R-:W5:Y:S01]  /*1fc30*/  @P1 LDG.E R4, desc[UR54][R2.64] ;  /* 0x0000003602041981 */ /* 0x020f62000c1e1900 */
[----:B-1----:R-:W-:-:S03]  /*1fc40*/  @P2 IMAD.WIDE R8, R27, 0x4, R8 ;  /* 0x000000041b082825 */ /* 0x002fc600078e0208 */
[----:B---3--:R0:W-:Y:S02]  /*1fc50*/  STL [R1+0x34], R0 ;  /* 0x0000340001007387 */ /* 0x0081e40000100800 */
[----:B0-----:R-:W-:Y:S01]  /*1fc60*/  IMAD.U32 R0, RZ, RZ, UR4 ;  /* 0x00000004ff007e24 */ /* 0x001fe2000f8e00ff */
[----:B------:R-:W-:-:S05]  /*1fc70*/  ULDC.64 UR4, c[0x0][0x418] ;  /* 0x0001060000047ab9 */ /* 0x000fca0000000a00 */
[----:B------:R0:W3:Y:S01]  /*1fc80*/  @P2 LDG.E R0, desc[UR54][R8.64] ;  /* 0x0000003608002981 */ /* 0x0000e2000c1e1900 */
[----:B------:R-:W-:-:S03]  /*1fc90*/  UISETP.NE.U32.AND UP0, UPT, UR4, URZ, UPT ;  /* 0x0000003f0400728c */ /* 0x000fc6000bf05070 */
[----:B------:R-:W-:Y:S01]  /*1fca0*/  ULDC UR4, c[0x0][0x424] ;  /* 0x0001090000047ab9 */ /* 0x000fe20000000800 */
[----:B------:R-:W-:-:S03]  /*1fcb0*/  UISETP.NE.AND.EX UP0, UPT, UR5, URZ, UPT, UP0 ;  /* 0x0000003f0500728c */ /* 0x000fc6000bf05300 */
[----:B------:R-:W-:Y:S01]  /*1fcc0*/  ULDC UR5, c[0x0][0x2f0] ;  /* 0x0000bc0000057ab9 */ /* 0x000fe20000000800 */
[----:B------:R-:W-:-:S04]  /*1fcd0*/  USEL UR4, UR4, 0x1, UP0 ;  /* 0x0000000104047887 */ /* 0x000fc80008000000 */
[----:B------:R-:W-:-:S03]  /*1fce0*/  UIMAD UR4, UR4, UR5, URZ ;  /* 0x00000005040472a4 */ /* 0x000fc6000f8e023f */
[----:B------:R-:W-:Y:S02]  /*1fcf0*/  ULDC UR5, c[0x0][0x348] ;  /* 0x0000d20000057ab9 */ /* 0x000fe40000000800 */
[----:B0-----:R-:W-:Y:S02]  /*1fd00*/  IMAD.U32 R8, RZ, RZ, UR5 ;  /* 0x00000005ff087e24 */ /* 0x001fe4000f8e00ff */
[----:B------:R-:W-:Y:S01]  /*1fd10*/  IMAD.U32 R5, RZ, RZ, UR4 ;  /* 0x00000004ff057e24 */ /* 0x000fe2000f8e00ff */
[----:B---3--:R0:W-:Y:S04]  /*1fd20*/  STL [R1+0x8], R0 ;  /* 0x0000080001007387 */ /* 0x0081e80000100800 */
[----:B--2---:R0:W-:Y:S01]  /*1fd30*/  STL [R1+0x28], R11 ;  /* 0x0000280b01007387 */ /* 0x0041e20000100800 */
[----:B------:R-:W-:Y:S01]  /*1fd40*/  IMAD.MOV.U32 R12, RZ, RZ, R0 ;  /* 0x000000ffff0c7224 */ /* 0x000fe200078e0000 */
[----:B------:R-:W-:Y:S06]  /*1fd50*/  @P2 BRA `(.L_x_1607) ;  /* 0x0000000000142947 */ /* 0x000fec0003800000 */
[----:B------:R-:W-:Y:S05]  /*1fd60*/  @!P0 BRA `(.L_x_1607) ;  /* 0x0000000000108947 */ /* 0x000fea0003800000 */
[----:B0-----:R-:W2:Y:S04]  /*1fd70*/  LDG.E R0, desc[UR54][R6.64] ;  /* 0x0000003606007981 */ /* 0x001ea8000c1e1900 */
[----:B------:R-:W2:Y:S02]  /*1fd80*/  LDG.E R6, desc[UR54][R6.64+0x4] ;  /* 0x0000043606067981 */ /* 0x000ea4000c1e1900 */
[----:B--2---:R-:W-:-:S05]  /*1fd90*/  IMAD.IADD R12, R6, 0x1, -R0 ;  /* 0x00000001060c7824 */ /* 0x004fca00078e0a00 */
[----:B------:R1:W-:Y:S02]  /*1fda0*/  STL [R1+0x8], R12 ;  /* 0x0000080c01007387 */ /* 0x0003e40000100800 */
.L_x_1607:
[----:B------:R-:W-:Y:S01]  /*1fdb0*/  ULDC.64 UR4, c[0x0][0xa20] ;  /* 0x0002880000047ab9 */ /* 0x000fe20000000a00 */
[C---:B------:R-:W-:Y:S02]  /*1fdc0*/  LOP3.LUT R10, R26.reuse, 0xff000000, RZ, 0xc0, !PT ;  /* 0xff0000001a0a7812 */ /* 0x040fe400078ec0ff */
[----:B------:R-:W-:Y:S02]  /*1fdd0*/  ISETP.NE.U32.AND P0, PT, RZ, UR4, PT ;  /* 0x00000004ff007c0c */ /* 0x000fe4000bf05070 */
[----:B------:R-:W-:Y:S02]  /*1fde0*/  SHF.R.U32.HI R10, RZ, 0x8, R10 ;  /* 0x00000008ff0a7819 */ /* 0x000fe4000001160a */
[----:B------:R-:W-:Y:S02]  /*1fdf0*/  ISETP.NE.AND.EX P0, PT, RZ, UR5, PT, P0 ;  /* 0x00000005ff007c0c */ /* 0x000fe4000bf05300 */
[C---:B0-----:R-:W-:Y:S02]  /*1fe00*/  LOP3.LUT R0, R26.reuse, 0xff0000, RZ, 0xc0, !PT ;  /* 0x00ff00001a007812 */ /* 0x041fe400078ec0ff */
[----:B------:R-:W-:-:S02]  /*1fe10*/  LOP3.LUT R17, R26, 0xffff, RZ, 0xc0, !PT ;  /* 0x0000ffff1a117812 */ /* 0x000fc400078ec0ff */
[----:B------:R-:W-:-:S07]  /*1fe20*/  LEA.HI R10, R0, R10, RZ, 0x10 ;  /* 0x0000000a000a7211 */ /* 0x000fce00078f80ff */
[----:B------:R-:W-:Y:S05]  /*1fe30*/  @!P0 BRA `(.L_x_1608) ;  /* 0x0000000000108947 */ /* 0x000fea0003800000 */
[----:B------:R-:W0:Y:S02]  /*1fe40*/  LDC.64 R6, c[0x0][0xa20] ;  /* 0x00028800ff067b82 */ /* 0x000e240000000a00 */
[----:B0-----:R-:W-:-:S05]  /*1fe50*/  IMAD.WIDE R6, R27, 0x4, R6 ;  /* 0x000000041b067825 */ /* 0x001fca00078e0206 */
[----:B------:R0:W5:Y:S01]  /*1fe60*/  LDG.E R5, desc[UR54][R6.64] ;  /* 0x0000003606057981 */ /* 0x000162000c1e1900 */
[----:B------:R-:W-:Y:S05]  /*1fe70*/  BRA `(.L_x_1609) ;  /* 0x0000000000247947 */ /* 0x000fea0003800000 */
.L_x_1608:
        /* <DEDUP_REMOVED lines=8> */
[----:B--2---:R-:W-:-:S07]  /*1ff00*/  IMAD.IADD R5, R6, 0x1, -R5 ;  /* 0x0000000106057824 */ /* 0x004fce00078e0a05 */
.L_x_1609:
[----:B------:R-:W2:Y:S04]  /*1ff10*/  @P1 LDG.E R0, desc[UR54][R2.64] ;  /* 0x0000003602001981 */ /* 0x000ea8000c1e1900 */
[----:B0-----:R0:W2:Y:S01]  /*1ff20*/  @P1 LDG.E R6, desc[UR54][R2.64+0x4] ;  /* 0x0000043602061981 */ /* 0x0010a2000c1e1900 */
[----:B------:R-:W-:Y:S02]  /*1ff30*/  IMAD R25, R25, 0xc0, RZ ;  /* 0x000000c019197824 */ /* 0x000fe400078e02ff */
[----:B-----5:R-:W-:Y:S01]  /*1ff40*/  IMAD.IADD R5, R5, 0x1, -R11 ;  /* 0x0000000105057824 */ /* 0x020fe200078e0a0b */
[----:B0-----:R-:W0:Y:S02]  /*1ff50*/  LDC R2, c[0x0][0x448] ;  /* 0x00011200ff027b82 */ /* 0x001e240000000800 */
[----:B0-----:R-:W-:-:S13]  /*1ff60*/  ISETP.NE.AND P2, PT, R2, 0x1, PT ;  /* 0x000000010200780c */ /* 0x001fda0003f45270 */
[----:B------:R-:W0:Y:S08]  /*1ff70*/  @P2 LDC R3, c[0x0][0x44c] ;  /* 0x00011300ff032b82 */ /* 0x000e300000000800 */
[----:B------:R-:W3:Y:S01]  /*1ff80*/  @P2 LDC R2, c[0x0][0x450] ;  /* 0x00011400ff022b82 */ /* 0x000ee20000000800 */
[----:B--2---:R-:W-:Y:S02]  /*1ff90*/  @P1 IMAD.IADD R8, R6, 0x1, -R0 ;  /* 0x0000000106081824 */ /* 0x004fe400078e0a00 */
[----:B------:R-:W-:-:S02]  /*1ffa0*/  VIADD R0, R25, 0xbf ;  /* 0x000000bf19007836 */ /* 0x000fc40000000000 */
[----:B------:R-:W-:Y:S02]  /*1ffb0*/  IMAD.IADD R11, R5, 0x1, R8 ;  /* 0x00000001050b7824 */ /* 0x000fe400078e0208 */
[----:B0-----:R-:W-:-:S03]  /*1ffc0*/  @P2 IMAD.HI.U32 R3, R0, R3, RZ ;  /* 0x0000000300032227 */ /* 0x001fc600078e00ff */
[----:B------:R0:W-:Y:S01]  /*1ffd0*/  STL [R1+0x18], R11 ;  /* 0x0000180b01007387 */ /* 0x0001e20000100800 */
[C---:B------:R-:W-:Y:S01]  /*1ffe0*/  VIADD R22, R11.reuse, 0x7f ;  /* 0x0000007f0b167836 */ /* 0x040fe20000000000 */
[----:B---3--:R-:W-:Y:S02]  /*1fff0*/  @P2 SHF.R.U32.HI R0, RZ, R2, R3 ;  /* 0x00000002ff002219 */ /* 0x008fe40000011603 */
[----:B------:R-:W-:Y:S02]  /*20000*/  IADD3 R21, R11, 0x1, -R12 ;  /* 0x000000010b157810 */ /* 0x000fe40007ffe80c */
[----:B------:R-:W-:-:S03]  /*20010*/  SHF.R.S32.HI R2, RZ, 0x1f, R22 ;  /* 0x0000001fff027819 */ /* 0x000fc60000011416 */
[----:B------:R-:W-:Y:S01]  /*20020*/  IMAD.IADD R0, R21, 0x1, R0 ;  /* 0x0000000115007824 */ /* 0x000fe200078e0200 */
[----:B------:R-:W-:Y:S02]  /*20030*/  LEA.HI R22, R2, R22, RZ, 0x7 ;  /* 0x0000001602167211 */ /* 0x000fe400078f38ff */
[----:B------:R-:W2:Y:S02]  /*20040*/  LDC.64 R2, c[0x0][0x9e0] ;  /* 0x00027800ff027b82 */ /* 0x000ea40000000a00 */
[----:B------:R-:W-:Y:S02]  /*20050*/  SHF.R.S32.HI R22, RZ, 0x7, R22 ;  /* 0x00000007ff167819 */ /* 0x000fe40000011416 */
[----:B--2---:R-:W-:Y:S01]  /*20060*/  ISETP.GE.AND P3, PT, R3, 0x1, PT ;  /* 0x000000010300780c */ /* 0x004fe20003f66270 */
[----:B------:R-:W-:-:S12]  /*20070*/  IMAD.IADD R2, R0, 0x1, R2 ;  /* 0x0000000100027824 */ /* 0x000fd800078e0202 */
[----:B0-----:R-:W-:Y:S05]  /*20080*/  @!P3 BRA `(.L_x_1610) ;  /* 0x000000000048b947 */ /* 0x001fea0003800000 */
[C---:B------:R-:W-:Y:S01]  /*20090*/  ISETP.GT.AND P0, PT, R0.reuse, RZ, PT ;  /* 0x000000ff0000720c */ /* 0x040fe20003f04270 */
[----:B------:R-:W-:Y:S01]  /*200a0*/  BSSY B0, `(.L_x_1611) ;  /* 0x000000e000007945 */ /* 0x000fe20003800000 */
[----:B------:R-:W-:-:S11]  /*200b0*/  VIADD R9, R0, 0xffffffff ;  /* 0xffffffff00097836 */ /* 0x000fd60000000000 */
[----:B------:R-:W-:Y:S05]  /*200c0*/  @P0 BRA `(.L_x_1612) ;  /* 0x00000000001c0947 */ /* 0x000fea0003800000 */
[----:B------:R-:W-:Y:S02]  /*200d0*/  ISETP.NE.AND P0, PT, R3, 0x1, PT ;  /* 0x000000010300780c */ /* 0x000fe40003f05270 */
[----:B------:R-:W-:-:S11]  /*200e0*/  IADD3 R0, -R0, RZ, RZ ;  /* 0x000000ff00007210 */ /* 0x000fd60007ffe1ff */
[----:B------:R-:W0:Y:S02]  /*200f0*/  @P0 LDC.64 R6, c[0x0][0x9e8] ;  /* 0x00027a00ff060b82 */ /* 0x000e240000000a00 */
[----:B0-----:R-:W-:-:S05]  /*20100*/  @P0 IMAD.HI.U32 R6, R0, R6, RZ ;  /* 0x0000000600060227 */ /* 0x001fca00078e00ff */
[----:B------:R-:W-:-:S04]  /*20110*/  @P0 SHF.R.U32.HI R0, RZ, R7, R6 ;  /* 0x00000007ff000219 */ /* 0x000fc80000011606 */
[----:B------:R-:W-:Y:S01]  /*20120*/  LOP3.LUT R9, RZ, R0, RZ, 0x33, !PT ;  /* 0x00000000ff097212 */ /* 0x000fe200078e33ff */
[----:B------:R-:W-:Y:S06]  /*20130*/  BRA `(.L_x_1613) ;  /* 0x0000000000107947 */ /* 0x000fec0003800000 */
.L_x_1612:
[----:B------:R-:W-:-:S13]  /*20140*/  ISETP.NE.AND P0, PT, R3, 0x1, PT ;  /* 0x000000010300780c */ /* 0x000fda0003f05270 */
[----:B------:R-:W0:Y:S02]  /*20150*/  @P0 LDC.64 R6, c[0x0][0x9e8] ;  /* 0x00027a00ff060b82 */ /* 0x000e240000000a00 */
[----:B0-----:R-:W-:-:S05]  /*20160*/  @P0 IMAD.HI.U32 R6, R9, R6, RZ ;  /* 0x0000000609060227 */ /* 0x001fca00078e00ff */
[----:B------:R-:W-:-:S07]  /*20170*/  @P0 SHF.R.U32.HI R9, RZ, R7, R6 ;  /* 0x00000007ff090219 */ /* 0x000fce0000011606 */
.L_x_1613:
[----:B------:R-:W-:Y:S05]  /*20180*/  BSYNC B0 ;  /* 0x0000000000007941 */ /* 0x000fea0003800000 */
.L_x_1611:
[----:B------:R-:W-:-:S05]  /*20190*/  IMAD R9, R9, R3, R3 ;  /* 0x0000000309097224 */ /* 0x000fca00078e0203 */
[----:B------:R-:W-:-:S07]  /*201a0*/  VIMNMX R2, R2, R9, PT ;  /* 0x0000000902027248 */ /* 0x000fce0003fe0100 */
.L_x_1610:
[----:B------:R-:W0:Y:S01]  /*201b0*/  @P2 LDC R6, c[0x0][0x44c] ;  /* 0x00011300ff062b82 */ /* 0x000e220000000800 */
[----:B------:R-:W-:Y:S01]  /*201c0*/  VIADD R2, R2, 0x7f ;  /* 0x0000007f02027836 */ /* 0x000fe20000000000 */
[----:B------:R-:W-:Y:S01]  /*201d0*/  ULDC UR4, c[0x0][0x9dc] ;  /* 0x0002770000047ab9 */ /* 0x000fe20000000800 */
[----:B------:R-:W-:Y:S02]  /*201e0*/  IMAD.MOV.U32 R0, RZ, RZ, R25 ;  /* 0x000000ffff007224 */ /* 0x000fe400078e0019 */
[----:B------:R-:W-:-:S03]  /*201f0*/  IMAD.IADD R20, R11, 0x1, -R12 ;  /* 0x000000010b147824 */ /* 0x000fc600078e0a0c */
[----:B------:R-:W2:Y:S01]  /*20200*/  @P2 LDC R7, c[0x0][0x450] ;  /* 0x00011400ff072b82 */ /* 0x000ea20000000800 */
[----:B0-----:R-:W-:-:S05]  /*20210*/  @P2 IMAD.HI.U32 R6, R25, R6, RZ ;  /* 0x0000000619062227 */ /* 0x001fca00078e00ff */
[----:B--2---:R-:W-:Y:S02]  /*20220*/  @P2 SHF.R.U32.HI R0, RZ, R7, R6 ;  /* 0x00000007ff002219 */ /* 0x004fe40000011606 */
[----:B------:R-:W-:-:S04]  /*20230*/  SHF.R.S32.HI R6, RZ, 0x1f, R2 ;  /* 0x0000001fff067819 */ /* 0x000fc80000011402 */
[----:B------:R-:W-:Y:S01]  /*20240*/  LEA.HI R6, R6, R2, RZ, 0x7 ;  /* 0x0000000206067211 */ /* 0x000fe200078f38ff */
[----:B------:R-:W-:-:S03]  /*20250*/  IMAD.IADD R2, R20, 0x1, R0 ;  /* 0x0000000114027824 */ /* 0x000fc600078e0200 */
[----:B------:R-:W-:Y:S01]  /*20260*/  SHF.R.S32.HI R9, RZ, 0x7, R6 ;  /* 0x00000007ff097819 */ /* 0x000fe20000011406 */
[----:B------:R-:W-:-:S03]  /*20270*/  VIADD R0, R2, -UR4 ;  /* 0x8000000402007c36 */ /* 0x000fc60008000000 */
        /* <DEDUP_REMOVED lines=12> */
.L_x_1616:
[----:B------:R-:W-:-:S13]  /*20340*/  ISETP.NE.AND P0, PT, R3, 0x1, PT ;  /* 0x000000010300780c */ /* 0x000fda0003f05270 */
[----:B------:R-:W0:Y:S02]  /*20350*/  @P0 LDC.64 R6, c[0x0][0x9e8] ;  /* 0x00027a00ff060b82 */ /* 0x000e240000000a00 */
[----:B0-----:R-:W-:-:S05]  /*20360*/  @P0 IMAD.HI.U32 R6, R2, R6, RZ ;  /* 0x0000000602060227 */ /* 0x001fca00078e00ff */
[----:B------:R-:W-:-:S07]  /*20370*/  @P0 SHF.R.U32.HI R2, RZ, R7, R6 ;  /* 0x00000007ff020219 */ /* 0x000fce0000011606 */
.L_x_1617:
[----:B------:R-:W-:Y:S05]  /*20380*/  BSYNC B0 ;  /* 0x0000000000007941 */ /* 0x000fea0003800000 */
.L_x_1615:
[----:B------:R-:W-:-:S05]  /*20390*/  IMAD R2, R2, R3, RZ ;  /* 0x0000000302027224 */ /* 0x000fca00078e02ff */
[----:B------:R-:W-:-:S07]  /*203a0*/  VIMNMX R0, R0, R2, !PT ;  /* 0x0000000200007248 */ /* 0x000fce0007fe0100 */
.L_x_1614:
[----:B------:R-:W-:Y:S01]  /*203b0*/  SHF.R.S32.HI R2, RZ, 0x1f, R0 ;  /* 0x0000001fff027819 */ /* 0x000fe20000011400 */
[----:B------:R-:W-:Y:S01]  /*203c0*/  BSSY B0, `(.L_x_1618) ;  /* 0x0000027000007945 */ /* 0x000fe20003800000 */
[----:B------:R-:W-:Y:S02]  /*203d0*/  LOP3.LUT R19, R10, 0xff, RZ, 0xc0, !PT ;  /* 0x000000ff0a137812 */ /* 0x000fe400078ec0ff */
[----:B------:R-:W-:Y:S02]  /*203e0*/  LEA.HI R2, R2, R0, RZ, 0x7 ;  /* 0x0000000002027211 */ /* 0x000fe400078f38ff */
[----:B------:R-:W-:Y:S02]  /*203f0*/  SHF.R.U32.HI R0, RZ, 0x10, R10 ;  /* 0x00000010ff007819 */ /* 0x000fe4000001160a */
[----:B------:R-:W-:-:S04]  /*20400*/  SHF.R.S32.HI R2, RZ, 0x7, R2 ;  /* 0x00000007ff027819 */ /* 0x000fc80000011402 */
[----:B------:R-:W-:Y:S01]  /*20410*/  VIMNMX R6, RZ, R2, !PT ;  /* 0x00000002ff067248 */ /* 0x000fe20007fe0100 */
[----:B------:R-:W-:-:S03]  /*20420*/  IMAD.MOV.U32 R2, RZ, RZ, RZ ;  /* 0x000000ffff027224 */ /* 0x000fc600078e00ff */
[----:B------:R-:W-:-:S13]  /*20430*/  ISETP.GT.AND P0, PT, R9, R6, PT ;  /* 0x000000060900720c */ /* 0x000fda0003f04270 */
[----:B------:R-:W-:Y:S05]  /*20440*/  @!P0 BRA `(.L_x_1619) ;  /* 0x0000000000788947 */ /* 0x000fea0003800000 */
[----:B------:R-:W-:Y:S01]  /*20450*/  ISETP.NE.AND P0, PT, R0, RZ, PT ;  /* 0x000000ff0000720c */ /* 0x000fe20003f05270 */
[----:B------:R-:W-:-:S03]  /*20460*/  ULDC UR4, c[0x0][0x9f0] ;  /* 0x00027c0000047ab9 */ /* 0x000fc60000000800 */
[----:B------:R-:W-:-:S04]  /*20470*/  SEL R7, R0, UR4, P0 ;  /* 0x0000000400077c07 */ /* 0x000fc80008000000 */
[----:B------:R-:W-:Y:S02]  /*20480*/  IABS R10, R7 ;  /* 0x00000007000a7213 */ /* 0x000fe40000000000 */
[----:B------:R-:W-:Y:S02]  /*20490*/  IADD3 R11, R7, -0x1, R9 ;  /* 0xffffffff070b7810 */ /* 0x000fe40007ffe009 */
[----:B------:R-:W0:Y:S03]  /*204a0*/  I2F.RP R2, R10 ;  /* 0x0000000a00027306 */ /* 0x000e260000209400 */
[----:B------:R-:W-:-:S05]  /*204b0*/  IMAD.IADD R11, R11, 0x1, -R6 ;  /* 0x000000010b0b7824 */ /* 0x000fca00078e0a06 */
[----:B0-----:R-:W0:Y:S02]  /*204c0*/  MUFU.RCP R2, R2 ;  /* 0x0000000200027308 */ /* 0x001e240000001000 */
[----:B0-----:R-:W-:-:S06]  /*204d0*/  VIADD R2, R2, 0xffffffe ;  /* 0x0ffffffe02027836 */ /* 0x001fcc0000000000 */
[----:B------:R0:W2:Y:S02]  /*204e0*/  F2I.FTZ.U32.TRUNC.NTZ R3, R2 ;  /* 0x0000000200037305 */ /* 0x0000a4000021f000 */
[----:B0-----:R-:W-:-:S04]  /*204f0*/  LOP3.LUT R2, R11, R7, RZ, 0x3c, !PT ;  /* 0x000000070b027212 */ /* 0x001fc800078e3cff */
[----:B------:R-:W-:Y:S01]  /*20500*/  ISETP.GE.AND P3, PT, R2, RZ, PT ;  /* 0x000000ff0200720c */ /* 0x000fe20003f66270 */
[----:B--2---:R-:W-:-:S04]  /*20510*/  IMAD.MOV R2, RZ, RZ, -R3 ;  /* 0x000000ffff027224 */ /* 0x004fc800078e0a03 */
[----:B-1----:R-:W-:Y:S02]  /*20520*/  IMAD R12, R2, R10, RZ ;  /* 0x0000000a020c7224 */ /* 0x002fe400078e02ff */
[----:B------:R-:W-:-:S04]  /*20530*/  IMAD.MOV.U32 R2, RZ, RZ, RZ ;  /* 0x000000ffff027224 */ /* 0x000fc800078e00ff */
[----:B------:R-:W-:Y:S01]  /*20540*/  IMAD.HI.U32 R12, R3, R12, R2 ;  /* 0x0000000c030c7227 */ /* 0x000fe200078e0002 */
[----:B------:R-:W-:Y:S02]  /*20550*/  IABS R2, R7 ;  /* 0x0000000700027213 */ /* 0x000fe40000000000 */
[----:B------:R-:W-:-:S03]  /*20560*/  IABS R3, R11 ;  /* 0x0000000b00037213 */ /* 0x000fc60000000000 */
[----:B------:R-:W-:-:S04]  /*20570*/  IMAD.MOV R2, RZ, RZ, -R2 ;  /* 0x000000ffff027224 */ /* 0x000fc800078e0a02 */
[----:B------:R-:W-:Y:S02]  /*20580*/  IMAD.MOV.U32 R11, RZ, RZ, R2 ;  /* 0x000000ffff0b7224 */ /* 0x000fe400078e0002 */
        /* <DEDUP_REMOVED lines=10> */
.L_x_1619:
[----:B------:R-:W-:Y:S05]  /*20630*/  BSYNC B0 ;  /* 0x0000000000007941 */ /* 0x000fea0003800000 */
.L_x_1618:
[-C--:B------:R-:W-:Y:S01]  /*20640*/  IMAD R6, R19, R2.reuse, R6 ;  /* 0x0000000213067224 */ /* 0x080fe200078e0206 */
[----:B------:R-:W-:Y:S04]  /*20650*/  BSSY B0, `(.L_x_1620) ;  /* 0x0000156000007945 */ /* 0x000fe80003800000 */
[C---:B------:R-:W-:Y:S01]  /*20660*/  VIADDMNMX R2, R6.reuse, R2, R9, PT ;  /* 0x0000000206027246 */ /* 0x040fe20003800109 */
[----:B------:R-:W-:-:S03]  /*20670*/  IMAD R6, R6, 0x80, -R5 ;  /* 0x0000008006067824 */ /* 0x000fc600078e0a05 */
[----:B------:R-:W-:Y:S02]  /*20680*/  LEA R2, R2, -R5, 0x7 ;  /* 0x8000000502027211 */ /* 0x000fe400078e38ff */
[----:B------:R-:W-:Y:S02]  /*20690*/  VIMNMX R6, RZ, R6, !PT ;  /* 0x00000006ff067248 */ /* 0x000fe40007fe0100 */
[----:B------:R-:W-:Y:S02]  /*206a0*/  VIMNMX R2, R2, R8, PT ;  /* 0x0000000802027248 */ /* 0x000fe40003fe0100 */
[----:B------:R-:W-:Y:S02]  /*206b0*/  SHF.R.U32.HI R5, RZ, 0x7, R6 ;  /* 0x00000007ff057819 */ /* 0x000fe40000011606 */
[----:B------:R-:W-:-:S13]  /*206c0*/  ISETP.GT.AND P0, PT, R2, R6, PT ;  /* 0x000000060200720c */ /* 0x000fda0003f04270 */
        /* <DEDUP_REMOVED lines=15> */
.L_x_1795:
[----:B--2---:R-:W-:Y:S02]  /*207c0*/  ISETP.NE.AND P0, PT, R14, RZ, PT ;  /* 0x000000ff0e00720c */ /* 0x004fe40003f05270 */
[----:B------:R-:W-:-:S11]  /*207d0*/  PLOP3.LUT P6, PT, PT, PT, PT, 0x8, 0x0 ;  /* 0x000000000000781c */ /* 0x000fd60003fce170 */
[----:B------:R-:W-:Y:S05]  /*207e0*/  @P0 BRA `(.L_x_1623) ;  /* 0x00000000000c0947 */ /* 0x000fea0003800000 */
[----:B------:R-:W-:-:S03]  /*207f0*/  UMOV UR4, 0xffffffff ;  /* 0xffffffff00047882 */ /* 0x000fc60000000000 */
[----:B------:R-:W-:Y:S05]  /*20800*/  BRA.DIV UR4, `(.L_x_1624) ;  /* 0x0000007604407947 */ /* 0x000fea000b800000 */
[----:B------:R-:W-:-:S13]  /*20810*/  ELECT P6, URZ, PT ;  /* 0x00000000003f782f */ /* 0x000fda00038c0000 */
.L_x_1623:
[----:B0-----:R-:W2:Y:S01]  /*20820*/  LDL R6, [R1+0x48] ;  /* 0x0000480001067983 */ /* 0x001ea20000100800 */
[----:B------:R-:W-:Y:S01]  /*20830*/  BSSY B1, `(.L_x_1625) ;  /* 0x0000008000017945 */ /* 0x000fe20003800000 */
[----:B--2---:R-:W-:-:S05]  /*20840*/  VIADD R6, R6, 0x1 ;  /* 0x0000000106067836 */ /* 0x004fca0000000000 */
[----:B------:R-:W-:-:S04]  /*20850*/  LEA.HI R7, R6, R6, RZ, 0x1 ;  /* 0x0000000606077211 */ /* 0x000fc800078f08ff */
[----:B------:R-:W-:-:S05]  /*20860*/  LOP3.LUT R7, R7, 0xfffffffe, RZ, 0xc0, !PT ;  /* 0xfffffffe07077812 */ /* 0x000fca00078ec0ff */
[----:B------:R-:W-:-:S05]  /*20870*/  IMAD.IADD R6, R6, 0x1, -R7 ;  /* 0x0000000106067824 */ /* 0x000fca00078e0a07 */
[----:B------:R-:W-:-:S04]  /*20880*/  SHF.L.U32 R6, R6, 0x1f, RZ ;  /* 0x0000001f06067819 */ /* 0x000fc800000006ff */
[----:B------:R-:W0:Y:S02]  /*20890*/  SYNCS.PHASECHK.TRANS64.TRYWAIT P0, [R18+URZ+0x2d820], R6 ;  /* 0x02d82006120075a7 */ /* 0x000e24000800017f */
[----:B0-----:R-:W-:Y:S05]  /*208a0*/  @!P0 BRA `(.L_x_1626) ;  /* 0x0000007400388947 */ /* 0x001fea0003800000 */
.L_x_1798:
[----:B------:R-:W-:Y:S05]  /*208b0*/  BSYNC B1 ;  /* 0x0000000000017941 */ /* 0x000fea0003800000 */
.L_x_1625:
[----:B------:R-:W-:Y:S04]  /*208c0*/  BSSY B1, `(.L_x_1627) ;  /* 0x000008c000017945 */ /* 0x000fe80003800000 */
[----:B------:R-:W-:Y:S05]  /*208d0*/  @!P6 BRA `(.L_x_1628) ;  /* 0x000000080028e947 */ /* 0x000fea0003800000 */
[----:B------:R-:W2:Y:S01]  /*208e0*/  LDL R8, [R1+0x4] ;  /* 0x0000040001087983 */ /* 0x000ea20000100800 */
[----:B------:R-:W-:Y:S01]  /*208f0*/  IMAD R10, R29, 0x8, R18 ;  /* 0x000000081d0a7824 */ /* 0x000fe200078e0212 */
[----:B------:R-:W3:Y:S01]  /*20900*/  S2R R7, SR_TID.X ;  /* 0x0000000000077919 */ /* 0x000ee20000002100 */
[----:B------:R-:W-:Y:S01]  /*20910*/  BSSY B2, `(.L_x_1629) ;  /* 0x0000006000027945 */ /* 0x000fe20003800000 */
[----:B---3--:R-:W-:-:S04]  /*20920*/  LOP3.LUT R7, R7, 0x7f, RZ, 0xc0, !PT ;  /* 0x0000007f07077812 */ /* 0x008fc800078ec0ff */
[----:B------:R-:W-:Y:S02]  /*20930*/  ISETP.NE.AND P1, PT, R7, RZ, PT ;  /* 0x000000ff0700720c */ /* 0x000fe40003f25270 */
[----:B--2---:R-:W-:-:S04]  /*20940*/  SHF.L.U32 R9, R8, 0x1f, RZ ;  /* 0x0000001f08097819 */ /* 0x004fc800000006ff */
[----:B------:R-:W2:Y:S02]  /*20950*/  SYNCS.PHASECHK.TRANS64.TRYWAIT P0, [R10+URZ+0x2d8a0], R9 ;  /* 0x02d8a0090a0075a7 */ /* 0x000ea4000800017f */
[----:B--2---:R-:W-:Y:S05]  /*20960*/  @!P0 BRA `(.L_x_1630) ;  /* 0x00000074001c8947 */ /* 0x004fea0003800000 */
.L_x_1799:
[----:B------:R-:W-:Y:S05]  /*20970*/  BSYNC B2 ;  /* 0x0000000000027941 */ /* 0x000fea0003800000 */
.L_x_1629:
[----:B------:R-:W-:Y:S04]  /*20980*/  BSSY B2, `(.L_x_1631) ;  /* 0x0000009000027945 */ /* 0x000fe80003800000 */
[----:B------:R-:W-:Y:S05]  /*20990*/  @P1 BRA `(.L_x_1632) ;  /* 0x00000000001c1947 */ /* 0x000fea0003800000 */
[----:B0-----:R-:W0:Y:S02]  /*209a0*/  S2R R6, SR_TID.X ;  /* 0x0000000000067919 */ /* 0x001e240000002100 */
[----:B0-----:R-:W-:Y:S01]  /*209b0*/  LOP3.LUT R7, R6, 0x1f, RZ, 0xc0, !PT ;  /* 0x0000001f06077812 */ /* 0x001fe200078ec0ff */
[----:B------:R-:W-:-:S03]  /*209c0*/  IMAD.MOV.U32 R6, RZ, RZ, 0x6000 ;  /* 0x00006000ff067424 */ /* 0x000fc600078e00ff */
[----:B------:R-:W-:Y:S01]  /*209d0*/  ISETP.NE.AND P0, PT, R7, RZ, PT ;  /* 0x000000ff0700720c */ /* 0x000fe20003f05270 */
[----:B------:R3:W-:-:S12]  /*209e0*/  SYNCS.ARRIVE.TRANS64 RZ, [R10+URZ+0x2d890], R6 ;  /* 0x02d890060aff79a7 */ /* 0x0007d8000800003f */
[----:B---3--:R-:W-:Y:S05]  /*209f0*/  @!P0 BRA `(.L_x_1632) ;  /* 0x0000000000048947 */ /* 0x008fea0003800000 */
[----:B------:R-:W-:Y:S01]  /*20a00*/  BPT.TRAP 0x1 ;  /* 0x000000040000795c */ /* 0x000fe20000300000 */
.L_x_1632:
[----:B------:R-:W-:Y:S05]  /*20a10*/  BSYNC B2 ;  /* 0x0000000000027941 */ /* 0x000fea0003800000 */
.L_x_1631:
[----:B------:R-:W-:Y:S01]  /*20a20*/  IMAD.MOV.U32 R23, RZ, RZ, RZ ;  /* 0x000000ffff177224 */ /* 0x000fe200078e00ff */
[----:B------:R-:W-:Y:S01]  /*20a30*/  UIADD3 UR4, UP0, UR40, 0x570, URZ ;  /* 0x0000057028047890 */ /* 0x000fe2000ff1e03f */
[----:B------:R-:W-:Y:S01]  /*20a40*/  IMAD R7, R3, 0x80, R4 ;  /* 0x0000008003077824 */ /* 0x000fe200078e0204 */
[----:B------:R-:W-:Y:S01]  /*20a50*/  PLOP3.LUT P0, PT, PT, PT, PT, 0x80, 0x0 ;  /* 0x000000000000781c */ /* 0x000fe20003f0f070 */
[----:B------:R-:W-:Y:S01]  /*20a60*/  IMAD R8, R29, 0x6000, R18 ;  /* 0x000060001d087824 */ /* 0x000fe200078e0212 */
[----:B------:R-:W-:Y:S01]  /*20a70*/  R2UR UR10, R23 ;  /* 0x00000000170a72ca */ /* 0x000fe200000e0000 */
[----:B------:R-:W-:Y:S01]  /*20a80*/  VIADD R7, R7, 0xffffff80 ;  /* 0xffffff8007077836 */ /* 0x000fe20000000000 */
[----:B------:R-:W-:Y:S01]  /*20a90*/  UIADD3.X UR5, URZ, UR41, URZ, UP0, !UPT ;  /* 0x000000293f057290 */ /* 0x000fe200087fe43f */
[----:B0-----:R-:W-:Y:S01]  /*20aa0*/  VIADD R6, R10, 0x2d890 ;  /* 0x0002d8900a067836 */ /* 0x001fe20000000000 */
[----:B------:R-:W-:Y:S01]  /*20ab0*/  UMOV UR6, 0x0 ;  /* 0x0000000000067882 */ /* 0x000fe20000000000 */
[----:B------:R-:W-:Y:S01]  /*20ac0*/  VIADD R11, R8, 0x15400 ;  /* 0x00015400080b7836 */ /* 0x000fe20000000000 */
[----:B------:R-:W-:-:S09]  /*20ad0*/  UMOV UR7, 0x12f00000 ;  /* 0x12f0000000077882 */ /* 0x000fd20000000000 */
.L_x_1633:
        /* <DEDUP_REMOVED lines=16> */
.L_x_1634:
        /* <DEDUP_REMOVED lines=16> */
.L_x_1635:
        /* <DEDUP_REMOVED lines=13> */
.L_x_1800:
[----:B------:R-:W-:Y:S05]  /*20db0*/  BSYNC B2 ;  /* 0x0000000000027941 */ /* 0x000fea0003800000 */
.L_x_1636:
[----:B------:R-:W-:Y:S01]  /*20dc0*/  BSSY B2, `(.L_x_1638) ;  /* 0x000000b000027945 */ /* 0x000fe20003800000 */
[----:B-1----:R-:W-:Y:S02]  /*20dd0*/  IMAD.MOV.U32 R12, RZ, RZ, 0x0 ;  /* 0x00000000ff0c7424 */ /* 0x002fe400078e00ff */
[----:B------:R-:W-:Y:S01]  /*20de0*/  IMAD.MOV.U32 R13, RZ, RZ, 0x12f00000 ;  /* 0x12f00000ff0d7424 */ /* 0x000fe200078e00ff */
[----:B------:R-:W-:Y:S06]  /*20df0*/  @P1 BRA `(.L_x_1639) ;  /* 0x00000000001c1947 */ /* 0x000fec0003800000 */
[----:B------:R-:W1:Y:S02]  /*20e00*/  S2R R6, SR_TID.X ;  /* 0x0000000000067919 */ /* 0x000e640000002100 */
[----:B-1----:R-:W-:Y:S02]  /*20e10*/  LOP3.LUT R11, R6, 0x1f, RZ, 0xc0, !PT ;  /* 0x0000001f060b7812 */ /* 0x002fe400078ec0ff */
[----:B------:R-:W-:Y:S02]  /*20e20*/  MOV R6, 0x6000 ;  /* 0x0000600000067802 */ /* 0x000fe40000000f00 */
[----:B------:R-:W-:Y:S02]  /*20e30*/  ISETP.NE.AND P0, PT, R11, RZ, PT ;  /* 0x000000ff0b00720c */ /* 0x000fe40003f05270 */
[----:B------:R1:W-:Y:S11]  /*20e40*/  SYNCS.ARRIVE.TRANS64 RZ, [R10+URZ+0x2d8b0], R6 ;  /* 0x02d8b0060aff79a7 */ /* 0x0003f6000800003f */
[----:B-1----:R-:W-:Y:S05]  /*20e50*/  @!P0 BRA `(.L_x_1639) ;  /* 0x0000000000048947 */ /* 0x002fea0003800000 */
[----:B------:R-:W-:Y:S01]  /*20e60*/  BPT.TRAP 0x1 ;  /* 0x000000040000795c */ /* 0x000fe20000300000 */
.L_x_1639:
[----:B------:R-:W-:Y:S05]  /*20e70*/  BSYNC B2 ;  /* 0x0000000000027941 */ /* 0x000fea0003800000 */
.L_x_1638:
[----:B------:R-:W-:Y:S01]  /*20e80*/  R2UR UR10, R23 ;  /* 0x00000000170a72ca */ /* 0x000fe200000e0000 */
[----:B------:R-:W-:Y:S01]  /*20e90*/  UIADD3 UR4, UP0, UR40, 0x670, URZ ;  /* 0x0000067028047890 */ /* 0x000fe2000ff1e03f */
[----:B------:R-:W-:Y:S01]  /*20ea0*/  R2UR UR6, R12 ;  /* 0x000000000c0672ca */ /* 0x000fe200000e0000 */
[----:B0-2---:R-:W-:Y:S01]  /*20eb0*/  VIADD R10, R10, 0x2d8b0 ;  /* 0x0002d8b00a0a7836 */ /* 0x005fe20000000000 */
[----:B------:R-:W-:Y:S01]  /*20ec0*/  R2UR UR7, R13 ;  /* 0x000000000d0772ca */ /* 0x000fe200000e0000 */
[----:B------:R-:W-:Y:S01]  /*20ed0*/  VIADD R6, R8, 0x400 ;  /* 0x0000040008067836 */ /* 0x000fe20000000000 */
[----:B------:R-:W-:Y:S01]  /*20ee0*/  PLOP3.LUT P0, PT, PT, PT, PT, 0x80, 0x0 ;  /* 0x000000000000781c */ /* 0x000fe20003f0f070 */
[----:B------:R-:W-:-:S12]  /*20ef0*/  UIADD3.X UR5, URZ, UR41, URZ, UP0, !UPT ;  /* 0x000000293f057290 */ /* 0x000fd800087fe43f */
.L_x_1640:
        /* <DEDUP_REMOVED lines=15> */
.L_x_1641:
        /* <DEDUP_REMOVED lines=15> */
.L_x_1642:
        /* <DEDUP_REMOVED lines=10> */
.L_x_1628:
[----:B------:R-:W-:Y:S05]  /*21180*/  BSYNC B1 ;  /* 0x0000000000017941 */ /* 0x000fea0003800000 */
.L_x_1627:
[----:B0-----:R-:W2:Y:S01]  /*21190*/  LDL.LU R6, [R1+0x4] ;  /* 0x0000040001067983 */ /* 0x001ea20000300800 */
[----:B------:R-:W-:Y:S01]  /*211a0*/  VIADD R29, R29, 0x1 ;  /* 0x000000011d1d7836 */ /* 0x000fe20000000000 */
[----:B------:R-:W-:Y:S01]  /*211b0*/  PLOP3.LUT P0, PT, PT, PT, PT, 0x8, 0x0 ;  /* 0x000000000000781c */ /* 0x000fe20003f0e170 */
[----:B------:R-:W-:-:S03]  /*211c0*/  VIADD R10, R3, 0xfffffffe ;  /* 0xfffffffe030a7836 */ /* 0x000fc60000000000 */
[C---:B------:R-:W-:Y:S02]  /*211d0*/  ISETP.NE.AND P1, PT, R29.reuse, 0x2, PT ;  /* 0x000000021d00780c */ /* 0x040fe40003f25270 */
[----:B------:R-:W-:Y:S02]  /*211e0*/  ISETP.GE.AND P2, PT, R10, R5, PT ;  /* 0x000000050a00720c */ /* 0x000fe40003f46270 */
[----:B------:R-:W-:Y:S02]  /*211f0*/  SEL R3, RZ, 0x1, P1 ;  /* 0x00000001ff037807 */ /* 0x000fe40000800000 */
[----:B------:R-:W-:Y:S02]  /*21200*/  SEL R29, R29, RZ, P1 ;  /* 0x000000ff1d1d7207 */ /* 0x000fe40000800000 */
[----:B--2---:R-:W-:-:S05]  /*21210*/  LOP3.LUT R6, R6, R3, RZ, 0x3c, !PT ;  /* 0x0000000306067212 */ /* 0x004fca00078e3cff */
[----:B------:R0:W-:Y:S02]  /*21220*/  STL [R1+0x4], R6 ;  /* 0x0000040601007387 */ /* 0x0001e40000100800 */
[----:B------:R-:W-:Y:S05]  /*21230*/  @!P2 BRA `(.L_x_1621) ;  /* 0x00000008005ca947 */ /* 0x000fea0003800000 */
.L_x_1659:
[----:B------:R-:W-:Y:S05]  /*21240*/  YIELD ;  /* 0x0000000000007946 */ /* 0x000fea0003800000 */
[----:B------:R-:W-:Y:S04]  /*21250*/  BSSY B1, `(.L_x_1643) ;  /* 0x000008b000017945 */ /* 0x000fe80003800000 */
[----:B--2---:R-:W-:Y:S05]  /*21260*/  @!P6 BRA `(.L_x_1644) ;  /* 0x000000080024e947 */ /* 0x004fea0003800000 */
[----:B0-----:R-:W2:Y:S01]  /*21270*/  LDL R6, [R1+0x4] ;  /* 0x0000040001067983 */ /* 0x001ea20000100800 */
[----:B------:R-:W-:Y:S01]  /*21280*/  IMAD R9, R29, 0x8, R18 ;  /* 0x000000081d097824 */ /* 0x000fe200078e0212 */
[----:B------:R-:W0:Y:S01]  /*21290*/  S2R R3, SR_TID.X ;  /* 0x0000000000037919 */ /* 0x000e220000002100 */
[----:B------:R-:W-:Y:S01]  /*212a0*/  BSSY B2, `(.L_x_1645) ;  /* 0x0000006000027945 */ /* 0x000fe20003800000 */
[----:B0-----:R-:W-:-:S04]  /*212b0*/  LOP3.LUT R3, R3, 0x7f, RZ, 0xc0, !PT ;  /* 0x0000007f03037812 */ /* 0x001fc800078ec0ff */
[----:B------:R-:W-:Y:S02]  /*212c0*/  ISETP.NE.AND P2, PT, R3, RZ, PT ;  /* 0x000000ff0300720c */ /* 0x000fe40003f45270 */
[----:B--2---:R-:W-:-:S04]  /*212d0*/  SHF.L.U32 R8, R6, 0x1f, RZ ;  /* 0x0000001f06087819 */ /* 0x004fc800000006ff */
[----:B------:R-:W0:Y:S02]  /*212e0*/  SYNCS.PHASECHK.TRANS64.TRYWAIT P1, [R9+URZ+0x2d8a0], R8 ;  /* 0x02d8a008090075a7 */ /* 0x000e24000802017f */
[----:B0-----:R-:W-:Y:S05]  /*212f0*/  @!P1 BRA `(.L_x_1646) ;  /* 0x0000006800e09947 */ /* 0x001fea0003800000 */
.L_x_1801:
[----:B------:R-:W-:Y:S05]  /*21300*/  BSYNC B2 ;  /* 0x0000000000027941 */ /* 0x000fea0003800000 */
.L_x_1645:
[----:B------:R-:W-:Y:S04]  /*21310*/  BSSY B2, `(.L_x_1647) ;  /* 0x0000009000027945 */ /* 0x000fe80003800000 */
        /* <DEDUP_REMOVED lines=8> */
.L_x_1648:
[----:B------:R-:W-:Y:S05]  /*213a0*/  BSYNC B2 ;  /* 0x0000000000027941 */ /* 0x000fea0003800000 */
.L_x_1647:
        /* <DEDUP_REMOVED lines=8> */
[----:B------:R-:W-:Y:S01]  /*21430*/  VIADD R11, R7, 0x15400 ;  /* 0x00015400070b7836 */ /* 0x000fe20000000000 */
[----:B------:R-:W-:Y:S01]  /*21440*/  UMOV UR6, 0x0 ;  /* 0x0000000000067882 */ /* 0x000fe20000000000 */
[----:B------:R-:W-:-:S10]  /*21450*/  UMOV UR7, 0x12f00000 ;  /* 0x12f0000000077882 */ /* 0x000fd40000000000 */
.L_x_1649:
        /* <DEDUP_REMOVED lines=10> */
[----:B------:R-:W-:Y:S01]  /*21500*/  IMAD.MOV.U32 R23, RZ, RZ, 0x20 ;  /* 0x00000020ff177424 */ /* 0x000fe200078e00ff */
[----:B------:R-:W-:Y:S01]  /*21510*/  PLOP3.LUT P1, PT, PT, PT, PT, 0x80, 0x0 ;  /* 0x000000000000781c */ /* 0x000fe20003f2f070 */
[----:B------:R-:W-:Y:S01]  /*21520*/  VIADD R11, R7, 0x17400 ;  /* 0x00017400070b7836 */ /* 0x000fe20000000000 */
[----:B------:R-:W-:Y:S01]  /*21530*/  UMOV UR6, 0x0 ;  /* 0x0000000000067882 */ /* 0x000fe20000000000 */
[----:B------:R-:W-:Y:S01]  /*21540*/  UMOV UR7, 0x12f00000 ;  /* 0x12f0000000077882 */ /* 0x000fe20000000000 */
[----:B------:R-:W-:-:S15]  /*21550*/  R2UR UR10, R23 ;  /* 0x00000000170a72ca */ /* 0x000fde00000e0000 */
.L_x_1650:
        /* <DEDUP_REMOVED lines=16> */
.L_x_1651:
        /* <DEDUP_REMOVED lines=10> */
[----:B------:R-:W2:Y:S01]  /*21700*/  SYNCS.PHASECHK.TRANS64.TRYWAIT P1, [R9+URZ+0x2d8c0], R8 ;  /* 0x02d8c008090075a7 */ /* 0x000ea2000802017f */
[----:B------:R-:W-:Y:S04]  /*21710*/  BSSY B2, `(.L_x_1652) ;  /* 0x0000002000027945 */ /* 0x000fe80003800000 */
[----:B--2---:R-:W-:Y:S05]  /*21720*/  @!P1 BRA `(.L_x_1653) ;  /* 0x0000006400e89947 */ /* 0x004fea0003800000 */
.L_x_1802:
[----:B------:R-:W-:Y:S05]  /*21730*/  BSYNC B2 ;  /* 0x0000000000027941 */ /* 0x000fea0003800000 */
.L_x_1652:
[----:B------:R-:W-:Y:S01]  /*21740*/  BSSY B2, `(.L_x_1654) ;  /* 0x000000b000027945 */ /* 0x000fe20003800000 */
[----:B-1----:R-:W-:Y:S01]  /*21750*/  IMAD.MOV.U32 R12, RZ, RZ, 0x0 ;  /* 0x00000000ff0c7424 */ /* 0x002fe200078e00ff */
[----:B------:R-:W-:Y:S02]  /*21760*/  MOV R13, 0x12f00000 ;  /* 0x12f00000000d7802 */ /* 0x000fe40000000f00 */
        /* <DEDUP_REMOVED lines=8> */
.L_x_1655:
[----:B------:R-:W-:Y:S05]  /*217f0*/  BSYNC B2 ;  /* 0x0000000000027941 */ /* 0x000fea0003800000 */
.L_x_1654:
        /* <DEDUP_REMOVED lines=8> */
.L_x_1656:
        /* <DEDUP_REMOVED lines=15> */
.L_x_1657:
        /* <DEDUP_REMOVED lines=15> */
.L_x_1658:
        /* <DEDUP_REMOVED lines=10> */
.L_x_1644:
[----:B------:R-:W-:Y:S05]  /*21b00*/  BSYNC B1 ;  /* 0x0000000000017941 */ /* 0x000fea0003800000 */
.L_x_1643:
        /* <DEDUP_REMOVED lines=10> */
.L_x_1621:
[----:B------:R-:W-:Y:S05]  /*21bb0*/  BSYNC B0 ;  /* 0x0000000000007941 */ /* 0x000fea0003800000 */
.L_x_1620:
[----:B------:R-:W3:Y:S01]  /*21bc0*/  LDC R2, c[0x0][0x448] ;  /* 0x00011200ff027b82 */ /* 0x000ee20000000800 */
[----:B------:R-:W-:Y:S01]  /*21bd0*/  VIADD R3, R25, 0xbf ;  /* 0x000000bf19037836 */ /* 0x000fe20000000000 */
[----:B------:R-:W-:Y:S06]  /*21be0*/  @!P0 WARPSYNC.ALL ;  /* 0x0000000000008948 */ /* 0x000fec0003800000 */
[----:B------:R-:W-:Y:S01]  /*21bf0*/  @!P0 BAR.SYNC.DEFER_BLOCKING 0xc, 0x200 ;  /* 0x0308000000008b1d */ /* 0x000fe20000010000 */
[----:B---3--:R-:W-:-:S13]  /*21c00*/  ISETP.NE.AND P1, PT, R2, 0x1, PT ;  /* 0x000000010200780c */ /* 0x008fda0003f25270 */
[----:B------:R-:W3:Y:S08]  /*21c10*/  @P1 LDC R4, c[0x0][0x44c] ;  /* 0x00011300ff041b82 */ /* 0x000ef00000000800 */
[----:B------:R-:W4:Y:S01]  /*21c20*/  @P1 LDC R2, c[0x0][0x450] ;  /* 0x00011400ff021b82 */ /* 0x000f220000000800 */
[----:B---3--:R-:W-:-:S05]  /*21c30*/  @P1 IMAD.HI.U32 R4, R3, R4, RZ ;  /* 0x0000000403041227 */ /* 0x008fca00078e00ff */
[----:B----4-:R-:W-:-:S05]  /*21c40*/  @P1 SHF.R.U32.HI R3, RZ, R2, R4 ;  /* 0x00000002ff031219 */ /* 0x010fca0000011604 */
[----:B------:R-:W-:Y:S02]  /*21c50*/  IMAD.IADD R21, R21, 0x1, R3 ;  /* 0x0000000115157824 */ /* 0x000fe400078e0203 */
[----:B------:R-:W3:Y:S02]  /*21c60*/  LDC.64 R2, c[0x0][0x9e0] ;  /* 0x00027800ff027b82 */ /* 0x000ee40000000a00 */
[----:B---3--:R-:W-:Y:S01]  /*21c70*/  ISETP.GE.AND P2, PT, R3, 0x1, PT ;  /* 0x000000010300780c */ /* 0x008fe20003f46270 */
[----:B------:R-:W-:-:S12]  /*21c80*/  IMAD.IADD R2, R21, 0x1, R2 ;  /* 0x0000000115027824 */ /* 0x000fd800078e0202 */
[----:B------:R-:W-:Y:S05]  /*21c90*/  @!P2 BRA `(.L_x_1660) ;  /* 0x000000000048a947 */ /* 0x000fea0003800000 */
[C---:B------:R-:W-:Y:S01]  /*21ca0*/  ISETP.GT.AND P0, PT, R21.reuse, RZ, PT ;  /* 0x000000ff1500720c */ /* 0x040fe20003f04270 */
[----:B------:R-:W-:Y:S01]  /*21cb0*/  BSSY B0, `(.L_x_1661) ;  /* 0x000000e000007945 */ /* 0x000fe20003800000 */
[----:B0-----:R-:W-:-:S11]  /*21cc0*/  VIADD R6, R21, 0xffffffff ;  /* 0xffffffff15067836 */ /* 0x001fd60000000000 */
        /* <DEDUP_REMOVED lines=8> */
.L_x_1662:
[----:B------:R-:W-:-:S13]  /*21d50*/  ISETP.NE.AND P0, PT, R3, 0x1, PT ;  /* 0x000000010300780c */ /* 0x000fda0003f05270 */
[----:B------:R-:W0:Y:S02]  /*21d60*/  @P0 LDC.64 R4, c[0x0][0x9e8] ;  /* 0x00027a00ff040b82 */ /* 0x000e240000000a00 */
[----:B0-----:R-:W-:-:S05]  /*21d70*/  @P0 IMAD.HI.U32 R4, R6, R4, RZ ;  /* 0x0000000406040227 */ /* 0x001fca00078e00ff */
[----:B------:R-:W-:-:S07]  /*21d80*/  @P0 SHF.R.U32.HI R6, RZ, R5, R4 ;  /* 0x00000005ff060219 */ /* 0x000fce0000011604 */
.L_x_1663:
[----:B------:R-:W-:Y:S05]  /*21d90*/  BSYNC B0 ;  /* 0x0000000000007941 */ /* 0x000fea0003800000 */
.L_x_1661:
[----:B------:R-:W-:-:S05]  /*21da0*/  IMAD R6, R6, R3, R3 ;  /* 0x0000000306067224 */ /* 0x000fca00078e0203 */
[----:B------:R-:W-:-:S07]  /*21db0*/  VIMNMX R2, R2, R6, PT ;  /* 0x0000000602027248 */ /* 0x000fce0003fe0100 */
.L_x_1660:
[----:B------:R-:W-:Y:S01]  /*21dc0*/  VIADD R2, R2, 0x7f ;  /* 0x0000007f02027836 */ /* 0x000fe20000000000 */
[----:B------:R-:W-:Y:S01]  /*21dd0*/  ULDC UR4, c[0x0][0x9dc] ;  /* 0x0002770000047ab9 */ /* 0x000fe20000000800 */
[----:B------:R-:W-:-:S03]  /*21de0*/  IMAD.MOV.U32 R5, RZ, RZ, R25 ;  /* 0x000000ffff057224 */ /* 0x000fc600078e0019 */
[----:B------:R-:W-:-:S04]  /*21df0*/  SHF.R.S32.HI R4, RZ, 0x1f, R2 ;  /* 0x0000001fff047819 */ /* 0x000fc80000011402 */
[----:B------:R-:W-:Y:S02]  /*21e00*/  LEA.HI R4, R4, R2, RZ, 0x7 ;  /* 0x0000000204047211 */ /* 0x000fe400078f38ff */
[----:B------:R-:W3:Y:S02]  /*21e10*/  @P1 LDC R2, c[0x0][0x450] ;  /* 0x00011400ff021b82 */ /* 0x000ee40000000800 */
[----:B------:R-:W-:-:S04]  /*21e20*/  SHF.R.S32.HI R4, RZ, 0x7, R4 ;  /* 0x00000007ff047819 */ /* 0x000fc80000011404 */
[----:B0-----:R-:W-:Y:S02]  /*21e30*/  VIMNMX R6, R22, R4, PT ;  /* 0x0000000416067248 */ /* 0x001fe40003fe0100 */
[----:B------:R-:W0:Y:S02]  /*21e40*/  @P1 LDC R4, c[0x0][0x44c] ;  /* 0x00011300ff041b82 */ /* 0x000e240000000800 */
[----:B0-----:R-:W-:-:S05]  /*21e50*/  @P1 IMAD.HI.U32 R4, R25, R4, RZ ;  /* 0x0000000419041227 */ /* 0x001fca00078e00ff */
[----:B---3--:R-:W-:-:S05]  /*21e60*/  @P1 SHF.R.U32.HI R5, RZ, R2, R4 ;  /* 0x00000002ff051219 */ /* 0x008fca0000011604 */
        /* <DEDUP_REMOVED lines=13> */
.L_x_1666:
[----:B------:R-:W-:-:S13]  /*21f40*/  ISETP.NE.AND P0, PT, R3, 0x1, PT ;  /* 0x000000010300780c */ /* 0x000fda0003f05270 */
[----:B------:R-:W0:Y:S02]  /*21f50*/  @P0 LDC.64 R4, c[0x0][0x9e8] ;  /* 0x00027a00ff040b82 */ /* 0x000e240000000a00 */
[----:B0-----:R-:W-:-:S05]  /*21f60*/  @P0 IMAD.HI.U32 R4, R7, R4, RZ ;  /* 0x0000000407040227 */ /* 0x001fca00078e00ff */
[----:B------:R-:W-:-:S07]  /*21f70*/  @P0 SHF.R.U32.HI R7, RZ, R5, R4 ;  /* 0x00000005ff070219 */ /* 0x000fce0000011604 */
.L_x_1667:
[----:B------:R-:W-:Y:S05]  /*21f80*/  BSYNC B0 ;  /* 0x0000000000007941 */ /* 0x000fea0003800000 */
.L_x_1665:
[----:B------:R-:W-:-:S05]  /*21f90*/  IMAD R3, R7, R3, RZ ;  /* 0x0000000307037224 */ /* 0x000fca00078e02ff */
[----:B------:R-:W-:-:S07]  /*21fa0*/  VIMNMX R2, R2, R3, !PT ;  /* 0x0000000302027248 */ /* 0x000fce0007fe0100 */
.L_x_1664:
[----:B------:R-:W-:Y:S01]  /*21fb0*/  ISETP.NE.AND P1, PT, R0, RZ, PT ;  /* 0x000000ff0000720c */ /* 0x000fe20003f25270 */
[----:B------:R-:W-:Y:S01]  /*21fc0*/  BSSY B0, `(.L_x_1668) ;  /* 0x0000024000007945 */ /* 0x000fe20003800000 */
[----:B------:R-:W-:-:S04]  /*21fd0*/  SHF.R.S32.HI R3, RZ, 0x1f, R2 ;  /* 0x0000001fff037819 */ /* 0x000fc80000011402 */
[----:B------:R-:W-:Y:S01]  /*21fe0*/  LEA.HI R3, R3, R2, RZ, 0x7 ;  /* 0x0000000203037211 */ /* 0x000fe200078f38ff */
[----:B------:R-:W-:-:S03]  /*21ff0*/  IMAD.MOV.U32 R2, RZ, RZ, RZ ;  /* 0x000000ffff027224 */ /* 0x000fc600078e00ff */
[----:B------:R-:W-:-:S03]  /*22000*/  SHF.R.S32.HI R3, RZ, 0x7, R3 ;  /* 0x00000007ff037819 */ /* 0x000fc60000011403 */
[----:B------:R-:W0:Y:S01]  /*22010*/  @!P1 LDC R0, c[0x0][0x9f0] ;  /* 0x00027c00ff009b82 */ /* 0x000e220000000800 */
[----:B------:R-:W-:-:S04]  /*22020*/  VIMNMX R4, RZ, R3, !PT ;  /* 0x00000003ff047248 */ /* 0x000fc80007fe0100 */
[----:B------:R-:W-:-:S13]  /*22030*/  ISETP.GT.AND P0, PT, R6, R4, PT ;  /* 0x000000040600720c */ /* 0x000fda0003f04270 */
[----:B------:R-:W-:Y:S05]  /*22040*/  @!P0 BRA `(.L_x_1669) ;  /* 0x00000000006c8947 */ /* 0x000fea0003800000 */
[-C--:B0-----:R-:W-:Y:S02]  /*22050*/  IABS R5, R0.reuse ;  /* 0x0000000000057213 */ /* 0x081fe40000000000 */
[----:B--2---:R-:W-:Y:S02]  /*22060*/  IABS R8, R0 ;  /* 0x0000000000087213 */ /* 0x004fe40000000000 */
[----:B------:R-:W0:Y:S03]  /*22070*/  I2F.RP R2, R5 ;  /* 0x0000000500027306 */ /* 0x000e260000209400 */
[----:B------:R-:W-:-:S05]  /*22080*/  IMAD.MOV R8, RZ, RZ, -R8 ;  /* 0x000000ffff087224 */ /* 0x000fca00078e0a08 */
[----:B0-----:R-:W0:Y:S02]  /*22090*/  MUFU.RCP R2, R2 ;  /* 0x0000000200027308 */ /* 0x001e240000001000 */
[----:B0-----:R-:W-:-:S06]  /*220a0*/  IADD3 R2, R2, 0xffffffe, RZ ;  /* 0x0ffffffe02027810 */ /* 0x001fcc0007ffe0ff */
[----:B------:R-:W0:Y:S02]  /*220b0*/  F2I.FTZ.U32.TRUNC.NTZ R3, R2 ;  /* 0x0000000200037305 */ /* 0x000e24000021f000 */
[----:B0-----:R-:W-:-:S04]  /*220c0*/  IMAD.MOV R2, RZ, RZ, -R3 ;  /* 0x000000ffff027224 */ /* 0x001fc800078e0a03 */
[----:B------:R-:W-:Y:S02]  /*220d0*/  IMAD R7, R2, R5, RZ ;  /* 0x0000000502077224 */ /* 0x000fe400078e02ff */
[----:B------:R-:W-:-:S04]  /*220e0*/  IMAD.MOV.U32 R2, RZ, RZ, RZ ;  /* 0x000000ffff027224 */ /* 0x000fc800078e00ff */
[----:B------:R-:W-:Y:S01]  /*220f0*/  IMAD.HI.U32 R7, R3, R7, R2 ;  /* 0x0000000703077227 */ /* 0x000fe200078e0002 */
[----:B------:R-:W-:-:S05]  /*22100*/  IADD3 R3, R0, -0x1, R6 ;  /* 0xffffffff00037810 */ /* 0x000fca0007ffe006 */
[----:B------:R-:W-:-:S05]  /*22110*/  IMAD.IADD R3, R3, 0x1, -R4 ;  /* 0x0000000103037824 */ /* 0x000fca00078e0a04 */
        /* <DEDUP_REMOVED lines=14> */
.L_x_1669:
[----:B------:R-:W-:Y:S05]  /*22200*/  BSYNC B0 ;  /* 0x0000000000007941 */ /* 0x000fea0003800000 */
.L_x_1668:
[-C--:B0-----:R-:W-:Y:S01]  /*22210*/  IMAD R0, R19, R2.reuse, R4 ;  /* 0x0000000213007224 */ /* 0x081fe200078e0204 */
[----:B------:R-:W-:Y:S04]  /*22220*/  BSSY B7, `(.L_x_1670) ;  /* 0x0000344000077945 */ /* 0x000fe80003800000 */
        /* <DEDUP_REMOVED lines=11> */
[----:B------:R-:W3:Y:S01]  /*222e0*/  LDC.64 R2, c[0x0][0xc60] ;  /* 0x00031800ff027b82 */ /* 0x000ee20000000a00 */
[----:B------:R-:W0:Y:S02]  /*222f0*/  FLO.U32 R0, UR4 ;  /* 0x0000000400007d00 */ /* 0x000e2400080e0000 */
[----:B0-----:R-:W-:-:S06]  /*22300*/  ISETP.EQ.U32.AND P0, PT, R0, R5, PT ;  /* 0x000000050000720c */ /* 0x001fcc0003f02070 */
[----:B------:R-:W3:Y:S07]  /*22310*/  POPC R5, UR4 ;  /* 0x0000000400057d09 */ /* 0x000eee0008000000 */
[----:B---3--:R-:W3:Y:S01]  /*22320*/  @P0 ATOMG.E.ADD.STRONG.GPU PT, R3, desc[UR54][R2.64], R5 ;  /* 0x00000005020309a8 */ /* 0x008ee200081ee1f6 */
[----:B------:R-:W0:Y:S02]  /*22330*/  S2R R4, SR_LTMASK ;  /* 0x0000000000047919 */ /* 0x000e240000003900 */
[----:B0-----:R-:W-:-:S04]  /*22340*/  LOP3.LUT R4, R4, UR4, RZ, 0xc0, !PT ;  /* 0x0000000404047c12 */ /* 0x001fc8000f8ec0ff */
[----:B------:R-:W0:Y:S01]  /*22350*/  POPC R7, R4 ;  /* 0x0000000400077309 */ /* 0x000e220000000000 */
[----:B---3--:R-:W0:Y:S02]  /*22360*/  SHFL.IDX PT, R0, R3, R0, 0x1f ;  /* 0x00001f0003007589 */ /* 0x008e2400000e0000 */
[----:B0-----:R-:W-:Y:S01]  /*22370*/  IADD3 R24, R0, UR37, R7 ;  /* 0x0000002500187c10 */ /* 0x001fe2000fffe007 */
[----:B------:R-:W-:Y:S06]  /*22380*/  BRA `(.L_x_1672) ;  /* 0x0000003000b47947 */ /* 0x000fec0003800000 */
.L_x_1671:
        /* <DEDUP_REMOVED lines=9> */
[----:B-1----:R-:W-:Y:S01]  /*22420*/  MOV R12, 0x1 ;  /* 0x00000001000c7802 */ /* 0x002fe20000000f00 */
[----:B------:R-:W0:Y:S01]  /*22430*/  LDC.64 R2, c[0x4][R2] ;  /* 0x0100000002027b82 */ /* 0x000e220000000a00 */
[----:B------:R-:W-:Y:S02]  /*22440*/  IMAD.U32 R5, RZ, RZ, UR7 ;  /* 0x00000007ff057e24 */ /* 0x000fe4000f8e00ff */
[----:B------:R-:W-:Y:S02]  /*22450*/  IMAD.U32 R6, RZ, RZ, UR8 ;  /* 0x00000008ff067e24 */ /* 0x000fe4000f8e00ff */
[----:B------:R-:W-:-:S02]  /*22460*/  IMAD.U32 R7, RZ, RZ, UR9 ;  /* 0x00000009ff077e24 */ /* 0x000fc4000f8e00ff */
[----:B------:R-:W-:Y:S02]  /*22470*/  IMAD.U32 R10, RZ, RZ, UR4 ;  /* 0x00000004ff0a7e24 */ /* 0x000fe4000f8e00ff */
[----:B------:R-:W-:Y:S02]  /*22480*/  IMAD.U32 R11, RZ, RZ, UR5 ;  /* 0x00000005ff0b7e24 */ /* 0x000fe4000f8e00ff */
[----:B--2---:R-:W-:Y:S02]  /*22490*/  IMAD.MOV.U32 R8, RZ, RZ, 0x70 ;  /* 0x00000070ff087424 */ /* 0x004fe400078e00ff */
[----:B------:R-:W-:-:S07]  /*224a0*/  IMAD.MOV.U32 R13, RZ, RZ, RZ ;  /* 0x000000ffff0d7224 */ /* 0x000fce00078e00ff */
[----:B------:R-:W-:-:S07]  /*224b0*/  LEPC R20, `(.L_x_1674) ;  /* 0x000000001014794e */ /* 0x000fce0000000000 */
[----:B0-----:R-:W-:Y:S05]  /*224c0*/  CALL.ABS.NOINC R2 ;  /* 0x0000000002007343 */ /* 0x001fea0003c00000 */
.L_x_1674:
[----:B------:R-:W-:Y:S05]  /*224d0*/  BSYNC B6 ;  /* 0x0000000000067941 */ /* 0x000fea0003800000 */
.L_x_1673:
        /* <DEDUP_REMOVED lines=8> */
[----:B------:R0:W3:Y:S01]  /*22560*/  LDC.64 R2, c[0x4][R19] ;  /* 0x0100000013027b82 */ /* 0x0000e20000000a00 */
[----:B------:R-:W-:Y:S02]  /*22570*/  IMAD.U32 R4, RZ, RZ, UR6 ;  /* 0x00000006ff047e24 */ /* 0x000fe4000f8e00ff */
[----:B------:R-:W-:Y:S02]  /*22580*/  IMAD.U32 R5, RZ, RZ, UR7 ;  /* 0x00000007ff057e24 */ /* 0x000fe4000f8e00ff */
[----:B------:R-:W-:Y:S02]  /*22590*/  IMAD.U32 R6, RZ, RZ, UR8 ;  /* 0x00000008ff067e24 */ /* 0x000fe4000f8e00ff */
[----:B------:R-:W-:-:S02]  /*225a0*/  IMAD.U32 R7, RZ, RZ, UR9 ;  /* 0x00000009ff077e24 */ /* 0x000fc4000f8e00ff */
[----:B------:R-:W-:Y:S02]  /*225b0*/  IMAD.U32 R10, RZ, RZ, UR4 ;  /* 0x00000004ff0a7e24 */ /* 0x000fe4000f8e00ff */
[----:B------:R-:W-:Y:S02]  /*225c0*/  IMAD.U32 R11, RZ, RZ, UR5 ;  /* 0x00000005ff0b7e24 */ /* 0x000fe4000f8e00ff */
[----:B--2---:R-:W-:Y:S02]  /*225d0*/  IMAD.MOV.U32 R8, RZ, RZ, 0x70 ;  /* 0x00000070ff087424 */ /* 0x004fe400078e00ff */
[----:B-1----:R-:W-:Y:S02]  /*225e0*/  IMAD.MOV.U32 R12, RZ, RZ, 0x1 ;  /* 0x00000001ff0c7424 */ /* 0x002fe400078e00ff */
[----:B0-----:R-:W-:-:S07]  /*225f0*/  IMAD.MOV.U32 R13, RZ, RZ, RZ ;  /* 0x000000ffff0d7224 */ /* 0x001fce00078e00ff */
[----:B------:R-:W-:-:S07]  /*22600*/  LEPC R20, `(.L_x_1677) ;  /* 0x000000001014794e */ /* 0x000fce0000000000 */
[----:B---3--:R-:W-:Y:S05]  /*22610*/  CALL.ABS.NOINC R2 ;  /* 0x0000000002007343 */ /* 0x008fea0003c00000 */
.L_x_1677:
[----:B------:R0:W1:Y:S01]  /*22620*/  LDC.64 R2, c[0x4][R19] ;  /* 0x0100000013027b82 */ /* 0x0000620000000a00 */
[----:B------:R-:W-:Y:S01]  /*22630*/  ULDC.64 UR4, c[0x4][0x88] ;  /* 0x0100220000047ab9 */ /* 0x000fe20000000a00 */
[----:B------:R-:W-:Y:S01]  /*22640*/  ULDC.64 UR6, c[0x4][0x90] ;  /* 0x0100240000067ab9 */ /* 0x000fe20000000a00 */
[----:B------:R-:W-:Y:S01]  /*22650*/  ULDC.64 UR8, c[0x4][0x18] ;  /* 0x0100060000087ab9 */ /* 0x000fe20000000a00 */
[----:B------:R-:W-:Y:S01]  /*22660*/  IMAD.U32 R4, RZ, RZ, UR4 ;  /* 0x00000004ff047e24 */ /* 0x000fe2000f8e00ff */
[----:B------:R-:W-:Y:S01]  /*22670*/  MOV R8, 0x70 ;  /* 0x0000007000087802 */ /* 0x000fe20000000f00 */
[----:B------:R-:W-:Y:S02]  /*22680*/  IMAD.U32 R5, RZ, RZ, UR5 ;  /* 0x00000005ff057e24 */ /* 0x000fe4000f8e00ff */
[----:B------:R-:W-:Y:S02]  /*22690*/  IMAD.U32 R6, RZ, RZ, UR6 ;  /* 0x00000006ff067e24 */ /* 0x000fe4000f8e00ff */
[----:B------:R-:W-:-:S02]  /*226a0*/  IMAD.U32 R7, RZ, RZ, UR7 ;  /* 0x00000007ff077e24 */ /* 0x000fc4000f8e00ff */
[----:B------:R-:W-:Y:S02]  /*226b0*/  IMAD.U32 R10, RZ, RZ, UR8 ;  /* 0x00000008ff0a7e24 */ /* 0x000fe4000f8e00ff */
[----:B------:R-:W-:Y:S02]  /*226c0*/  IMAD.U32 R11, RZ, RZ, UR9 ;  /* 0x00000009ff0b7e24 */ /* 0x000fe4000f8e00ff */
[----:B------:R-:W-:Y:S02]  /*226d0*/  IMAD.MOV.U32 R12, RZ, RZ, 0x1 ;  /* 0x00000001ff0c7424 */ /* 0x000fe400078e00ff */
[----:B0-----:R-:W-:-:S07]  /*226e0*/  IMAD.MOV.U32 R13, RZ, RZ, RZ ;  /* 0x000000ffff0d7224 */ /* 0x001fce00078e00ff */
[----:B------:R-:W-:-:S07]  /*226f0*/  LEPC R20, `(.L_x_1676) ;  /* 0x000000001014794e */ /* 0x000fce0000000000 */
[----:B-1----:R-:W-:Y:S05]  /*22700*/  CALL.ABS.NOINC R2 ;  /* 0x0000000002007343 */ /* 0x002fea0003c00000 */
.L_x_1676:
[----:B------:R-:W-:Y:S05]  /*22710*/  BSYNC B6 ;  /* 0x0000000000067941 */ /* 0x000fea0003800000 */
.L_x_1675:
[----:B------:R-:W-:Y:S01]  /*22720*/  ULDC.64 UR4, c[0x0][0x9f8] ;  /* 0x00027e0000047ab9 */ /* 0x000fe20000000a00 */
[----:B------:R-:W3:Y:S01]  /*22730*/  LDL R20, [R1+0x18] ;  /* 0x0000180001147983 */ /* 0x000ee20000100800 */
[----:B------:R-:W-:-:S03]  /*22740*/  ISETP.NE.U32.AND P0, PT, RZ, UR4, PT ;  /* 0x00000004ff007c0c */ /* 0x000fc6000bf05070 */
[----:B------:R-:W4:Y:S01]  /*22750*/  LDL R19, [R1+0x28] ;  /* 0x0000280001137983 */ /* 0x000f220000100800 */
[----:B------:R-:W-:Y:S01]  /*22760*/  ISETP.NE.AND.EX P0, PT, RZ, UR5, PT, P0 ;  /* 0x00000005ff007c0c */ /* 0x000fe2000bf05300 */
[----:B------:R-:W-:Y:S01]  /*22770*/  IMAD.MOV.U32 R9, RZ, RZ, R27 ;  /* 0x000000ffff097224 */ /* 0x000fe200078e001b */
[----:B------:R-:W0:Y:S01]  /*22780*/  LDC R5, c[0x0][0x430] ;  /* 0x00010c00ff057b82 */ /* 0x000e220000000800 */
[----:B------:R-:W1:Y:S01]  /*22790*/  S2R R22, SR_TID.X ;  /* 0x0000000000167919 */ /* 0x000e620000002100 */
[----:B------:R-:W2:Y:S01]  /*227a0*/  S2R R21, SR_TID.X ;  /* 0x0000000000157919 */ /* 0x000ea20000002100 */
[----:B------:R-:W-:Y:S01]  /*227b0*/  VIADD R23, R23, 0xffffffff ;  /* 0xffffffff17177836 */ /* 0x000fe20000000000 */
[----:B------:R-:W-:-:S07]  /*227c0*/  ULDC UR4, c[0x0][0x2f4] ;  /* 0x0000bd0000047ab9 */ /* 0x000fce0000000800 */
[----:B------:R-:W1:Y:S02]  /*227d0*/  @P0 LDC.64 R2, c[0x0][0x9f8] ;  /* 0x00027e00ff020b82 */ /* 0x000e640000000a00 */
[----:B-1----:R-:W-:-:S05]  /*227e0*/  @P0 IMAD.WIDE R2, R27, 0x4, R2 ;  /* 0x000000041b020825 */ /* 0x002fca00078e0202 */
[----:B------:R1:W4:Y:S01]  /*227f0*/  @P0 LDG.E R9, desc[UR54][R2.64] ;  /* 0x0000003602090981 */ /* 0x000322000c1e1900 */
[----:B0-----:R-:W-:Y:S01]  /*22800*/  ISETP.NE.AND P1, PT, R5, 0x1, PT ;  /* 0x000000010500780c */ /* 0x001fe20003f25270 */
[----:B------:R-:W-:Y:S01]  /*22810*/  IMAD.SHL.U32 R22, R22, 0x20, RZ ;  /* 0x0000002016167824 */ /* 0x000fe200078e00ff */
[----:B--2---:R-:W-:Y:S01]  /*22820*/  LOP3.LUT R21, R21, 0x7f, RZ, 0xc0, !PT ;  /* 0x0000007f15157812 */ /* 0x004fe200078ec0ff */
[----:B------:R-:W-:-:S03]  /*22830*/  IMAD.SHL.U32 R8, R23, 0x80, RZ ;  /* 0x0000008017087824 */ /* 0x000fc600078e00ff */
[----:B------:R-:W-:Y:S02]  /*22840*/  SHF.R.U32.HI R21, RZ, 0x2, R21 ;  /* 0x00000002ff157819 */ /* 0x000fe40000011615 */
[----:B------:R-:W-:-:S04]  /*22850*/  LOP3.LUT R22, R22, 0x60, RZ, 0xc0, !PT ;  /* 0x0000006016167812 */ /* 0x000fc800078ec0ff */
[----:B------:R-:W-:Y:S01]  /*22860*/  LOP3.LUT R0, R8, R21, R22, 0xfe, !PT ;  /* 0x0000001508007212 */ /* 0x000fe200078efe16 */
[----:B-1----:R-:W0:Y:S08]  /*22870*/  @P1 LDC R3, c[0x0][0x434] ;  /* 0x00010d00ff031b82 */ /* 0x002e300000000800 */
[----:B------:R-:W1:Y:S01]  /*22880*/  @P1 LDC R2, c[0x0][0x438] ;  /* 0x00010e00ff021b82 */ /* 0x000e620000000800 */
[----:B------:R-:W-:Y:S01]  /*22890*/  LOP3.LUT R16, R16, 0xfffffff7, RZ, 0xc0, !PT ;  /* 0xfffffff710107812 */ /* 0x000fe200078ec0ff */
[----:B------:R-:W-:Y:S01]  /*228a0*/  UMOV UR5, 0xffffffff ;  /* 0xffffffff00057882 */ /* 0x000fe20000000000 */
[C---:B---3--:R-:W-:Y:S01]  /*228b0*/  ISETP.GE.AND P0, PT, R0.reuse, R20, PT ;  /* 0x000000140000720c */ /* 0x048fe20003f06270 */
[----:B----4-:R-:W-:-:S04]  /*228c0*/  IMAD.IADD R0, R0, 0x1, R19 ;  /* 0x0000000100007824 */ /* 0x010fc800078e0213 */
[----:B0-----:R-:W-:-:S04]  /*228d0*/  @P1 IMAD.HI.U32 R3, R0, R3, RZ ;  /* 0x0000000300031227 */ /* 0x001fc800078e00ff */
[----:B------:R-:W-:Y:S01]  /*228e0*/  IMAD.MOV.U32 R6, RZ, RZ, R0 ;  /* 0x000000ffff067224 */ /* 0x000fe200078e0000 */
[----:B-1----:R-:W-:-:S03]  /*228f0*/  @P1 SHF.R.U32.HI R6, RZ, R2, R3 ;  /* 0x00000002ff061219 */ /* 0x002fc60000011603 */
[----:B------:R-:W0:Y:S01]  /*22900*/  @!P0 LDC.64 R2, c[0x0][0x428] ;  /* 0x00010a00ff028b82 */ /* 0x000e220000000a00 */
[--C-:B------:R-:W-:Y:S01]  /*22910*/  @!P0 SHF.R.S32.HI R7, RZ, 0x1f, R6.reuse ;  /* 0x0000001fff078819 */ /* 0x100fe20000011406 */
[----:B------:R-:W-:-:S04]  /*22920*/  IMAD.MOV R4, RZ, RZ, -R6 ;  /* 0x000000ffff047224 */ /* 0x000fc800078e0a06 */
[----:B------:R-:W-:Y:S01]  /*22930*/  IMAD R4, R5, R4, R0 ;  /* 0x0000000405047224 */ /* 0x000fe200078e0200 */
[----:B------:R-:W-:Y:S01]  /*22940*/  SHF.R.S32.HI R10, RZ, 0x1f, R9 ;  /* 0x0000001fff0a7819 */ /* 0x000fe20000011409 */
[----:B------:R1:W-:Y:S01]  /*22950*/  STL [R1+0xc], R9 ;  /* 0x00000c0901007387 */ /* 0x0003e20000100800 */
[----:B0-----:R-:W-:-:S03]  /*22960*/  @!P0 IMAD.WIDE.U32 R6, R9, R2, R6 ;  /* 0x0000000209068225 */ /* 0x001fc600078e0006 */
[----:B------:R0:W-:Y:S01]  /*22970*/  STL [R1+0x2c], R10 ;  /* 0x00002c0a01007387 */ /* 0x0001e20000100800 */
[----:B------:R-:W-:-:S04]  /*22980*/  @!P0 IMAD R0, R10, R2, RZ ;  /* 0x000000020a008224 */ /* 0x000fc800078e02ff */
[----:B------:R-:W-:Y:S02]  /*22990*/  @!P0 IMAD R0, R9, R3, R0 ;  /* 0x0000000309008224 */ /* 0x000fe400078e0200 */
[----:B-1----:R-:W1:Y:S01]  /*229a0*/  S2R R9, SR_TID.X ;  /* 0x0000000000097919 */ /* 0x002e620000002100 */
[----:B------:R-:W2:Y:S01]  /*229b0*/  @!P0 LDC.64 R2, c[0x0][0x418] ;  /* 0x00010600ff028b82 */ /* 0x000ea20000000a00 */
[----:B------:R-:W-:Y:S02]  /*229c0*/  @!P0 IMAD.IADD R0, R7, 0x1, R0 ;  /* 0x0000000107008824 */ /* 0x000fe400078e0200 */
[----:B------:R-:W-:-:S05]  /*229d0*/  IMAD.U32 R5, RZ, RZ, UR38 ;  /* 0x00000026ff057e24 */ /* 0x000fca000f8e00ff */
[----:B------:R-:W-:Y:S02]  /*229e0*/  ISETP.NE.AND P2, PT, R5, 0x3, PT ;  /* 0x000000030500780c */ /* 0x000fe40003f45270 */
[----:B--2---:R-:W-:-:S04]  /*229f0*/  @!P0 LEA R2, P1, R6, R2, 0x2 ;  /* 0x0000000206028211 */ /* 0x004fc800078210ff */
[----:B------:R-:W-:Y:S01]  /*22a00*/  @!P0 LEA.HI.X R3, R6, R3, R0, 0x2, P1 ;  /* 0x0000000306038211 */ /* 0x000fe200008f1400 */
[----:B------:R-:W-:Y:S02]  /*22a10*/  IMAD.MOV.U32 R0, RZ, RZ, RZ ;  /* 0x000000ffff007224 */ /* 0x000fe400078e00ff */
[----:B-1----:R-:W-:-:S04]  /*22a20*/  IMAD.SHL.U32 R9, R9, 0x8, RZ ;  /* 0x0000000809097824 */ /* 0x002fc800078e00ff */
[----:B------:R1:W5:Y:S01]  /*22a30*/  @!P0 LDG.E R0, desc[UR54][R2.64] ;  /* 0x0000003602008981 */ /* 0x000362000c1e1900 */
[----:B------:R-:W-:Y:S02]  /*22a40*/  LOP3.LUT R9, R9, 0x18, RZ, 0xc0, !PT ;  /* 0x0000001809097812 */ /* 0x000fe400078ec0ff */
[----:B------:R-:W-:Y:S02]  /*22a50*/  @P2 LOP3.LUT R16, R16, 0x8, RZ, 0xfc, !PT ;  /* 0x0000000810102812 */ /* 0x000fe400078efcff */
[C---:B------:R-:W-:Y:S02]  /*22a60*/  ISETP.GE.AND P0, PT, R9.reuse, UR4, PT ;  /* 0x0000000409007c0c */ /* 0x040fe4000bf06270 */
[C---:B0-----:R-:W-:Y:S02]  /*22a70*/  LOP3.LUT R10, R9.reuse, 0x20, RZ, 0xfc, !PT ;  /* 0x00000020090a7812 */ /* 0x041fe400078efcff */
[----:B------:R-:W-:Y:S02]  /*22a80*/  LOP3.LUT R16, R16, 0xfffffffb, RZ, 0xc0, !PT ;  /* 0xfffffffb10107812 */ /* 0x000fe400078ec0ff */
[----:B------:R-:W-:-:S02]  /*22a90*/  LOP3.LUT R9, R9, 0x40, RZ, 0xfc, !PT ;  /* 0x0000004009097812 */ /* 0x000fc400078efcff */
[----:B------:R-:W-:-:S05]  /*22aa0*/  ISETP.GE.AND P1, PT, R10, UR4, PT ;  /* 0x000000040a007c0c */ /* 0x000fca000bf26270 */
[----:B------:R-:W-:Y:S02]  /*22ab0*/  @P0 LOP3.LUT R16, R16, 0x4, RZ, 0xfc, !PT ;  /* 0x0000000410100812 */ /* 0x000fe400078efcff */
[----:B------:R-:W-:Y:S02]  /*22ac0*/  ISETP.GE.AND P0, PT, R9, UR4, PT ;  /* 0x0000000409007c0c */ /* 0x000fe4000bf06270 */
[----:B------:R-:W-:-:S04]  /*22ad0*/  LOP3.LUT R16, R16, 0xfffffffe, RZ, 0xc0, !PT ;  /* 0xfffffffe10107812 */ /* 0x000fc800078ec0ff */
[----:B------:R-:W-:-:S04]  /*22ae0*/  LOP3.LUT R16, R16, 0xfffffffd, RZ, 0xc0, !PT ;  /* 0xfffffffd10107812 */ /* 0x000fc800078ec0ff */
[----:B------:R-:W-:-:S04]  /*22af0*/  @P1 LOP3.LUT R16, R16, 0x2, RZ, 0xfc, !PT ;  /* 0x0000000210101812 */ /* 0x000fc800078efcff */
[----:B------:R-:W-:Y:S01]  /*22b00*/  @P0 LOP3.LUT R16, R16, 0x1, RZ, 0xfc, !PT ;  /* 0x0000000110100812 */ /* 0x000fe200078efcff */
[----:B-1----:R-:W-:Y:S06]  /*22b10*/  BRA.DIV UR5, `(.L_x_1678) ;  /* 0x0000005605007947 */ /* 0x002fec000b800000 */
.L_x_1805:
[----:B------:R-:W-:Y:S05]  /*22b20*/  @!P2 BRA `(.L_x_1679) ;  /* 0x000000000004a947 */ /* 0x000fea0003800000 */
[----:B------:R-:W-:Y:S01]  /*22b30*/  BPT.TRAP 0x1 ;  /* 0x000000040000795c */ /* 0x000fe20000300000 */
.L_x_1679:
[----:B------:R-:W2:Y:S01]  /*22b40*/  LDL R9, [R1] ;  /* 0x0000000001097983 */ /* 0x000ea20000100800 */
        /* <DEDUP_REMOVED lines=17> */
[----:B------:R-:W-:-:S04]  /*22c60*/  LEA R19, P0, R2, UR6, 0x1 ;  /* 0x0000000602137c11 */ /* 0x000fc8000f8008ff */
[----:B------:R-:W-:Y:S01]  /*22c70*/  LEA.HI.X R22, R2, UR7, R22, 0x1, P0 ;  /* 0x0000000702167c11 */ /* 0x000fe200080f0c16 */
[----:B------:R-:W-:Y:S01]  /*22c80*/  IMAD R2, R28, 0x8, R18 ;  /* 0x000000081c027824 */ /* 0x000fe200078e0212 */
[----:B--2---:R-:W-:-:S06]  /*22c90*/  SHF.L.U32 R3, R9, 0x1f, RZ ;  /* 0x0000001f09037819 */ /* 0x004fcc00000006ff */
[----:B------:R-:W0:Y:S02]  /*22ca0*/  SYNCS.PHASECHK.TRANS64.TRYWAIT P0, [R2+URZ+0x2d840], R3 ;  /* 0x02d84003020075a7 */ /* 0x000e24000800017f */
[----:B0-----:R-:W-:Y:S05]  /*22cb0*/  @!P0 BRA `(.L_x_1681) ;  /* 0x0000005000cc8947 */ /* 0x001fea0003800000 */
.L_x_1806:
[----:B------:R-:W-:Y:S05]  /*22cc0*/  BSYNC B0 ;  /* 0x0000000000007941 */ /* 0x000fea0003800000 */
.L_x_1680:
[----:B------:R-:W2:Y:S01]  /*22cd0*/  LDL R12, [R1+0x18] ;  /* 0x00001800010c7983 */ /* 0x000ea20000100800 */
[----:B------:R-:W-:Y:S01]  /*22ce0*/  ULDC.64 UR4, c[0x0][0x300] ;  /* 0x0000c00000047ab9 */ /* 0x000fe20000000a00 */
[----:B------:R-:W-:Y:S02]  /*22cf0*/  ULDC.64 UR6, c[0x0][0x2e8] ;  /* 0x0000ba0000067ab9 */ /* 0x000fe40000000a00 */
[----:B------:R-:W3:Y:S01]  /*22d00*/  LDL R10, [R1+0x10] ;  /* 0x00001000010a7983 */ /* 0x000ee20000100800 */
[----:B------:R-:W-:Y:S01]  /*22d10*/  IMAD R5, R5, UR4, RZ ;  /* 0x0000000405057c24 */ /* 0x000fe2000f8e02ff */
[----:B------:R-:W-:Y:S01]  /*22d20*/  LOP3.LUT P4, RZ, R16, 0x4, RZ, 0xc0, !PT ;  /* 0x0000000410ff7812 */ /* 0x000fe2000788c0ff */
[----:B------:R-:W1:Y:S02]  /*22d30*/  S2R R7, SR_TID.X ;  /* 0x0000000000077919 */ /* 0x000e640000002100 */
[----:B0-----:R-:W-:Y:S01]  /*22d40*/  IMAD R3, R4, UR5, R5 ;  /* 0x0000000504037c24 */ /* 0x001fe2000f8e0205 */
[----:B------:R-:W-:Y:S01]  /*22d50*/  LOP3.LUT P3, RZ, R16, 0x2, RZ, 0xc0, !PT ;  /* 0x0000000210ff7812 */ /* 0x000fe2000786c0ff */
[----:B------:R-:W-:Y:S01]  /*22d60*/  IMAD.WIDE.U32 R4, R4, UR4, RZ ;  /* 0x0000000404047c25 */ /* 0x000fe2000f8e00ff */
[----:B------:R-:W-:Y:S01]  /*22d70*/  ULDC.64 UR4, c[0x0][0x310] ;  /* 0x0000c40000047ab9 */ /* 0x000fe20000000a00 */
[----:B------:R-:W-:-:S02]  /*22d80*/  LOP3.LUT P2, RZ, R16, 0x1, RZ, 0xc0, !PT ;  /* 0x0000000110ff7812 */ /* 0x000fc4000784c0ff */
[----:B------:R-:W-:Y:S02]  /*22d90*/  IMAD.IADD R5, R5, 0x1, R3 ;  /* 0x0000000105057824 */ /* 0x000fe400078e0203 */
[----:B------:R-:W-:Y:S02]  /*22da0*/  IMAD R6, R6, UR4, RZ ;  /* 0x0000000406067c24 */ /* 0x000fe4000f8e02ff */
[----:B------:R-:W-:-:S04]  /*22db0*/  IMAD.WIDE.U32 R4, R0, UR4, R4 ;  /* 0x0000000400047c25 */ /* 0x000fc8000f8e0004 */
[----:B------:R-:W-:Y:S01]  /*22dc0*/  IMAD R0, R0, UR5, R6 ;  /* 0x0000000500007c24 */ /* 0x000fe2000f8e0206 */
[----:B------:R-:W-:-:S04]  /*22dd0*/  ULDC.64 UR4, c[0x0][0x308] ;  /* 0x0000c20000047ab9 */ /* 0x000fc80000000a00 */
[----:B------:R-:W-:-:S03]  /*22de0*/  IADD3 R5, R5, R0, RZ ;  /* 0x0000000005057210 */ /* 0x000fc60007ffe0ff */
[----:B------:R-:W-:Y:S01]  /*22df0*/  IMAD.WIDE.U32 R4, R17, UR4, R4 ;  /* 0x0000000411047c25 */ /* 0x000fe2000f8e0004 */
[----:B------:R-:W-:Y:S02]  /*22e00*/  UMOV UR4, 0xffffffff ;  /* 0xffffffff00047882 */ /* 0x000fe40000000000 */
[----:B------:R-:W-:Y:S02]  /*22e10*/  LEA R0, P0, R4, UR6, 0x1 ;  /* 0x0000000604007c11 */ /* 0x000fe4000f8008ff */
[----:B-1----:R-:W-:Y:S01]  /*22e20*/  LOP3.LUT R9, R7, 0x7f, RZ, 0xc0, !PT ;  /* 0x0000007f07097812 */ /* 0x002fe200078ec0ff */
[----:B------:R-:W-:-:S03]  /*22e30*/  IMAD R7, R17, UR5, R5 ;  /* 0x0000000511077c24 */ /* 0x000fc6000f8e0205 */
[----:B------:R-:W-:Y:S02]  /*22e40*/  SHF.R.U32.HI R11, RZ, 0x2, R9 ;  /* 0x00000002ff0b7819 */ /* 0x000fe40000011609 */
[----:B------:R-:W0:Y:S01]  /*22e50*/  S2R R9, SR_TID.X ;  /* 0x0000000000097919 */ /* 0x000e220000002100 */
[----:B------:R-:W-:Y:S01]  /*22e60*/  LEA.HI.X R7, R4, UR7, R7, 0x1, P0 ;  /* 0x0000000704077c11 */ /* 0x000fe200080f0c07 */
[----:B0-----:R-:W-:-:S05]  /*22e70*/  IMAD.SHL.U32 R9, R9, 0x8, RZ ;  /* 0x0000000809097824 */ /* 0x001fca00078e00ff */
[----:B------:R-:W-:Y:S02]  /*22e80*/  LOP3.LUT R9, R9, 0x18, RZ, 0xc0, !PT ;  /* 0x0000001809097812 */ /* 0x000fe400078ec0ff */
[----:B--2---:R-:W-:-:S04]  /*22e90*/  IADD3 R3, -R11, R12, -R8 ;  /* 0x0000000c0b037210 */ /* 0x004fc80007ffe908 */
[----:B------:R-:W-:Y:S01]  /*22ea0*/  ISETP.GE.AND P0, PT, R3, 0x1, PT ;  /* 0x000000010300780c */ /* 0x000fe20003f06270 */
[----:B---3--:R-:W-:Y:S01]  /*22eb0*/  IMAD R8, R28, 0x3000, R10 ;  /* 0x000030001c087824 */ /* 0x008fe200078e020a */
[----:B------:R-:W-:Y:S11]  /*22ec0*/  BRA.DIV UR4, `(.L_x_1682) ;  /* 0x00000052045c7947 */ /* 0x000ff6000b800000 */
        /* <DEDUP_REMOVED lines=38> */
.L_x_1816:
        /* <DEDUP_REMOVED lines=12> */
.L_x_1683:
        /* <DEDUP_REMOVED lines=11> */
.L_x_1684:
[----:B------:R1:W5:Y:S01]  /*232a0*/  LDL.LU R3, [R1+0x34] ;  /* 0x0000340001037983 */ /* 0x0003620000300800 */
[----:B------:R1:W-:Y:S02]  /*232b0*/  SYNCS.ARRIVE.TRANS64.A1T0 RZ, [R2+URZ+0x2d830], RZ ;  /* 0x02d830ff02ff79a7 */ /* 0x0003e4000810003f */
[----:B------:R-:W-:Y:S05]  /*232c0*/  WARPSYNC.ALL ;  /* 0x0000000000007948 */ /* 0x000fea0003800000 */
[----:B------:R-:W-:Y:S01]  /*232d0*/  ULDC.64 UR4, c[0x0][0x298] ;  /* 0x0000a60000047ab9 */ /* 0x000fe20000000a00 */
[----:B------:R-:W-:Y:S01]  /*232e0*/  VIADD R0, R18, 0xc400 ;  /* 0x0000c40012007836 */ /* 0x000fe20000000000 */
[----:B------:R-:W-:Y:S01]  /*232f0*/  ULDC.64 UR6, c[0x0][0xa00] ;  /* 0x0002800000067ab9 */ /* 0x000fe20000000a00 */
[----:B------:R-:W-:Y:S01]  /*23300*/  BSSY B6, `(.L_x_1685) ;  /* 0x0000021000067945 */ /* 0x000fe20003800000 */
[----:B------:R-:W-:Y:S01]  /*23310*/  BAR.SYNC.DEFER_BLOCKING 0x8, 0x200 ;  /* 0x0208000000007b1d */ /* 0x000fe20000010000 */
[----:B------:R-:W-:-:S02]  /*23320*/  ISETP.NE.U32.AND P0, PT, RZ, UR6, PT ;  /* 0x00000006ff007c0c */ /* 0x000fc4000bf05070 */
[----:B------:R-:W-:Y:S02]  /*23330*/  LOP3.LUT P1, RZ, R0, 0x1bf, RZ, 0xc0, !PT ;  /* 0x000001bf00ff7812 */ /* 0x000fe4000782c0ff */
[----:B------:R-:W-:-:S04]  /*23340*/  ISETP.NE.AND.EX P0, PT, RZ, UR7, PT, P0 ;  /* 0x00000007ff007c0c */ /* 0x000fc8000bf05300 */
[----:B------:R-:W-:Y:S02]  /*23350*/  SEL R26, R27, RZ, !P0 ;  /* 0x000000ff1b1a7207 */ /* 0x000fe40004000000 */
[----:B-1---5:R-:W-:Y:S01]  /*23360*/  SHF.R.S32.HI R2, RZ, 0x1f, R3 ;  /* 0x0000001fff027819 */ /* 0x022fe20000011403 */
[----:B0-----:R-:W-:-:S04]  /*23370*/  IMAD.WIDE.U32 R4, R3, UR4, RZ ;  /* 0x0000000403047c25 */ /* 0x001fc8000f8e00ff */
[----:B------:R-:W-:Y:S01]  /*23380*/  IMAD R2, R2, UR4, RZ ;  /* 0x0000000402027c24 */ /* 0x000fe2000f8e02ff */
[----:B------:R0:W-:Y:S03]  /*23390*/  STL.64 [R1+0x38], R4 ;  /* 0x0000380401007387 */ /* 0x0001e60000100a00 */
[----:B------:R-:W-:Y:S01]  /*233a0*/  IMAD R0, R3, UR5, R2 ;  /* 0x0000000503007c24 */ /* 0x000fe2000f8e0202 */
[----:B------:R-:W-:-:S03]  /*233b0*/  SHF.R.S32.HI R2, RZ, 0x1f, R27 ;  /* 0x0000001fff027819 */ /* 0x000fc6000001141b */
[----:B------:R-:W-:Y:S01]  /*233c0*/  IMAD.IADD R3, R5, 0x1, R0 ;  /* 0x0000000105037824 */ /* 0x000fe200078e0200 */
[----:B------:R-:W-:-:S04]  /*233d0*/  SEL R0, R2, RZ, !P0 ;  /* 0x000000ff02007207 */ /* 0x000fc80004000000 */
[----:B------:R0:W-:Y:S04]  /*233e0*/  STL [R1+0x34], R3 ;  /* 0x0000340301007387 */ /* 0x0001e80000100800 */
[----:B------:R0:W-:Y:S01]  /*233f0*/  STL [R1+0x44], R0 ;  /* 0x0000440001007387 */ /* 0x0001e20000100800 */
[----:B------:R-:W-:Y:S05]  /*23400*/  @!P1 BRA `(.L_x_1686) ;  /* 0x0000000000409947 */ /* 0x000fea0003800000 */
[----:B------:R-:W-:Y:S01]  /*23410*/  MOV R2, 0x0 ;  /* 0x0000000000027802 */ /* 0x000fe20000000f00 */
[----:B------:R-:W-:Y:S01]  /*23420*/  ULDC.64 UR4, c[0x4][0x88] ;  /* 0x0100220000047ab9 */ /* 0x000fe20000000a00 */
[----:B------:R-:W-:Y:S01]  /*23430*/  ULDC.64 UR6, c[0x4][0x90] ;  /* 0x0100240000067ab9 */ /* 0x000fe20000000a00 */
[----:B------:R-:W-:Y:S01]  /*23440*/  ULDC.64 UR8, c[0x4][0x20] ;  /* 0x0100080000087ab9 */ /* 0x000fe20000000a00 */
[----:B0-----:R-:W-:Y:S01]  /*23450*/  IMAD.U32 R4, RZ, RZ, UR4 ;  /* 0x00000004ff047e24 */ /* 0x001fe2000f8e00ff */
        /* <DEDUP_REMOVED lines=11> */
.L_x_1686:
[----:B------:R-:W-:Y:S05]  /*23510*/  BSYNC B6 ;  /* 0x0000000000067941 */ /* 0x000fea0003800000 */
.L_x_1685:
[----:B------:R-:W2:Y:S01]  /*23520*/  LDL.LU R2, [R1+0x34] ;  /* 0x0000340001027983 */ /* 0x000ea20000300800 */
[----:B------:R-:W1:Y:S01]  /*23530*/  LDC R9, c[0x0][0x448] ;  /* 0x00011200ff097b82 */ /* 0x000e620000000800 */
[----:B------:R-:W-:Y:S01]  /*23540*/  ULDC.64 UR4, c[0x0][0x2d8] ;  /* 0x0000b60000047ab9 */ /* 0x000fe20000000a00 */
[----:B------:R-:W-:Y:S01]  /*23550*/  ULDC.64 UR6, c[0x0][0x2e0] ;  /* 0x0000b80000067ab9 */ /* 0x000fe20000000a00 */
[----:B------:R-:W3:Y:S01]  /*23560*/  LDL.LU.64 R20, [R1+0x38] ;  /* 0x0000380001147983 */ /* 0x000ee20000300a00 */
[----:B------:R-:W-:-:S03]  /*23570*/  ULDC.64 UR8, c[0x0][0x280] ;  /* 0x0000a00000087ab9 */ /* 0x000fc60000000a00 */
[----:B0-----:R-:W4:Y:S01]  /*23580*/  LDL.LU R0, [R1+0x44] ;  /* 0x0000440001007983 */ /* 0x001f220000300800 */
[----:B-1----:R-:W-:-:S13]  /*23590*/  ISETP.NE.AND P1, PT, R9, 0x1, PT ;  /* 0x000000010900780c */ /* 0x002fda0003f25270 */
        /* <DEDUP_REMOVED lines=20> */
[----:B------:R2:W5:Y:S03]  /*236e0*/  LDL R21, [R1+0x8] ;  /* 0x0000080001157983 */ /* 0x0005660000100800 */
[----:B------:R-:W-:-:S04]  /*236f0*/  IMAD.IADD R0, R20, 0x1, R25 ;  /* 0x0000000114007824 */ /* 0x000fc800078e0219 */
        /* <DEDUP_REMOVED lines=16> */
[----:B------:R-:W-:Y:S01]  /*23800*/  IMAD.IADD R6, R5, 0x1, R6 ;  /* 0x0000000105067824 */ /* 0x000fe200078e0206 */
        /* <DEDUP_REMOVED lines=13> */
[----:B------:R-:W-:-:S04]  /*238e0*/  IMAD R6, R6, UR5, R7 ;  /* 0x0000000506067c24 */ /* 0x000fc8000f8e0207 */
[----:B------:R-:W-:Y:S01]  /*238f0*/  IMAD.IADD R3, R3, 0x1, R6 ;  /* 0x0000000103037824 */ /* 0x000fe200078e0206 */
[----:B------:R-:W-:-:S05]  /*23900*/  SHF.R.S32.HI R6, RZ, 0x1f, R0 ;  /* 0x0000001fff067819 */ /* 0x000fca0000011400 */
[----:B------:R-:W-:Y:S02]  /*23910*/  IMAD R6, R6, UR6, RZ ;  /* 0x0000000606067c24 */ /* 0x000fe4000f8e02ff */
[----:B------:R-:W-:-:S04]  /*23920*/  IMAD.WIDE.U32 R2, R0, UR6, R2 ;  /* 0x0000000600027c25 */ /* 0x000fc8000f8e0002 */
[C---:B0-----:R-:W-:Y:S02]  /*23930*/  IMAD.SHL.U32 R11, R13.reuse, 0x8, RZ ;  /* 0x000000080d0b7824 */ /* 0x041fe400078e00ff */
[----:B------:R-:W-:Y:S01]  /*23940*/  IMAD R6, R0, UR7, R6 ;  /* 0x0000000700067c24 */ /* 0x000fe2000f8e0206 */
[----:B------:R-:W-:Y:S02]  /*23950*/  SHF.L.U32 R10, R13, 0x3, RZ ;  /* 0x000000030d0a7819 */ /* 0x000fe400000006ff */
        /* <DEDUP_REMOVED lines=16> */
[----:B------:R-:W-:Y:S01]  /*23a60*/  IMAD.IADD R25, R20, 0x1, R25 ;  /* 0x0000000114197824 */ /* 0x000fe200078e0219 */
[----:B------:R-:W1:Y:S04]  /*23a70*/  SHFL.IDX PT, R2, R4, RZ, 0x1c1f ;  /* 0x001c1fff04027589 */ /* 0x000e6800000e0000 */
[----:B------:R-:W-:-:S13]  /*23a80*/  ISETP.GE.AND P3, PT, R25, R0, PT ;  /* 0x000000001900720c */ /* 0x000fda0003f66270 */
[----:B0-----:R-:W-:-:S05]  /*23a90*/  @!P3 LEA R3, P4, R10, R3, 0x1 ;  /* 0x000000030a03b211 */ /* 0x001fca00078808ff */
[----:B-1----:R-:W-:-:S05]  /*23aa0*/  @!P3 IMAD.X R2, RZ, RZ, R2, P4 ;  /* 0x000000ffff02b224 */ /* 0x002fca00020e0602 */
        /* <DEDUP_REMOVED lines=45> */
[----:B0-----:R-:W-:-:S05]  /*23d80*/  @!P3 LEA R3, P4, R10, R3, 0x1 ;  /* 0x000000030a03b211 */ /* 0x001fca00078808ff */
[----:B-1----:R-:W-:-:S05]  /*23d90*/  @!P3 IMAD.X R2, RZ, RZ, R2, P4 ;  /* 0x000000ffff02b224 */ /* 0x002fca00020e0602 */
[----:B------:R-:W-:-:S04]  /*23da0*/  @!P3 LOP3.LUT R3, R3, R2, RZ, 0x3c, !PT ;  /* 0x000000020303b212 */ /* 0x000fc800078e3cff */
[----:B------:R-:W-:-:S04]  /*23db0*/  @!P3 LOP3.LUT R2, R3, R2, RZ, 0x3c, !PT ;  /* 0x000000020302b212 */ /* 0x000fc800078e3cff */
[----:B------:R-:W-:-:S05]  /*23dc0*/  @!P3 LOP3.LUT R3, R3, R2, RZ, 0x3c, !PT ;  /* 0x000000020303b212 */ /* 0x000fca00078e3cff */
[----:B------:R-:W-:Y:S04]  /*23dd0*/  @!P3 LDGSTS.E.BYPASS.LTC128B.128 [R8+0xe400], desc[UR54][R2.64], !P0 ;  /* 0x0e4000000208bfae */ /* 0x000fe8000c101d76 */
[----:B------:R-:W-:Y:S04]  /*23de0*/  @!P3 LDGSTS.E.BYPASS.LTC128B.128 [R8+0x11400], desc[UR54][R2.64+0x40], !P1 ;  /* 0x114000400208bfae */ /* 0x000fe8000c901d76 */
[----:B------:R0:W-:Y:S04]  /*23df0*/  @!P3 LDGSTS.E.BYPASS.LTC128B.128 [R8+0x14400], desc[UR54][R2.64+0x80], !P2 ;  /* 0x144000800208bfae */ /* 0x0001e8000d101d76 */
[----:B0-2---:R0:W1:Y:S02]  /*23e00*/  SHFL.IDX PT, R2, R7, 0x1, 0x1c1f ;  /* 0x003c1f0007027f89 */ /* 0x00506400000e0000 */
.L_x_1829:
        /* <DEDUP_REMOVED lines=12> */
.L_x_1688:
        /* <DEDUP_REMOVED lines=18> */
.L_x_1830:
[----:B------:R-:W-:Y:S05]  /*23ff0*/  BSYNC B0 ;  /* 0x0000000000007941 */ /* 0x000fea0003800000 */
.L_x_1689:
        /* <DEDUP_REMOVED lines=8> */
[----:B------:R-:W-:Y:S01]  /*24080*/  MOV R10, R28 ;  /* 0x0000001c000a7202 */ /* 0x000fe20000000f00 */
        /* <DEDUP_REMOVED lines=9> */
.L_x_1705:
        /* <DEDUP_REMOVED lines=10> */
[----:B------:R-:W-:Y:S02]  /*241c0*/  IMAD.SHL.U32 R2, R2, 0x20, RZ ;  /* 0x0000002002027824 */ /* 0x000fe400078e00ff */
        /* <DEDUP_REMOVED lines=14> */
[----:B------:R-:W-:-:S03]  /*242b0*/  ULDC.64 UR4, c[0x0][0x418] ;  /* 0x0001060000047ab9 */ /* 0x000fc60000000a00 */
[----:B------:R-:W-:Y:S01]  /*242c0*/  IMAD.IADD R3, R4, 0x1, R3 ;  /* 0x0000000104037824 */ /* 0x000fe200078e0203 */
        /* <DEDUP_REMOVED lines=15> */
.L_x_1693:
[----:B------:R-:W-:Y:S01]  /*243c0*/  IMAD R5, R28, 0x8, R18 ;  /* 0x000000081c057824 */ /* 0x000fe200078e0212 */
[----:B------:R-:W-:Y:S01]  /*243d0*/  SHF.L.U32 R0, R2, 0x1f, RZ ;  /* 0x0000001f02007819 */ /* 0x000fe200000006ff */
[----:B------:R-:W-:Y:S03]  /*243e0*/  BSSY B1, `(.L_x_1694) ;  /* 0x0000003000017945 */ /* 0x000fe60003800000 */
[----:B------:R-:W0:Y:S02]  /*243f0*/  SYNCS.PHASECHK.TRANS64.TRYWAIT P0, [R5+URZ+0x2d840], R0 ;  /* 0x02d84000050075a7 */ /* 0x000e24000800017f */
[----:B0-----:R-:W-:Y:S05]  /*24400*/  @!P0 BRA `(.L_x_1695) ;  /* 0x0000004800988947 */ /* 0x001fea0003800000 */
.L_x_1831:
[----:B------:R-:W-:Y:S05]  /*24410*/  BSYNC B1 ;  /* 0x0000000000017941 */ /* 0x000fea0003800000 */
.L_x_1694:
        /* <DEDUP_REMOVED lines=52> */
.L_x_1841:
        /* <DEDUP_REMOVED lines=11> */
.L_x_1697:
        /* <DEDUP_REMOVED lines=11> */
.L_x_1698:
[----:B------:R1:W-:Y:S01]  /*248c0*/  SYNCS.ARRIVE.TRANS64.A1T0 RZ, [R5+URZ+0x2d830], RZ ;  /* 0x02d830ff05ff79a7 */ /* 0x0003e2000810003f */
[----:B------:R-:W-:Y:S05]  /*248d0*/  @!P5 BRA `(.L_x_1699) ;  /* 0x000000000004d947 */ /* 0x000fea0003800000 */
[----:B------:R-:W-:Y:S01]  /*248e0*/  BPT.TRAP 0x1 ;  /* 0x000000040000795c */ /* 0x000fe20000300000 */
.L_x_1699:
[----:B------:R-:W-:Y:S01]  /*248f0*/  SHF.L.U32 R2, R20, 0x1f, RZ ;  /* 0x0000001f14027819 */ /* 0x000fe200000006ff */
[----:B-1----:R-:W-:Y:S01]  /*24900*/  IMAD R5, R10, 0x8, R18 ;  /* 0x000000080a057824 */ /* 0x002fe200078e0212 */
[----:B------:R-:W-:Y:S03]  /*24910*/  BSSY B1, `(.L_x_1700) ;  /* 0x0000003000017945 */ /* 0x000fe60003800000 */
[----:B------:R-:W1:Y:S02]  /*24920*/  SYNCS.PHASECHK.TRANS64.TRYWAIT P0, [R5+URZ+0x2d860], R2 ;  /* 0x02d86002050075a7 */ /* 0x000e64000800017f */
[----:B-1----:R-:W-:Y:S05]  /*24930*/  @!P0 BRA `(.L_x_1701) ;  /* 0x0000004800b48947 */ /* 0x002fea0003800000 */
.L_x_1842:
[----:B------:R-:W-:Y:S05]  /*24940*/  BSYNC B1 ;  /* 0x0000000000017941 */ /* 0x000fea0003800000 */
.L_x_1700:
        /* <DEDUP_REMOVED lines=8> */
[----:B---3--:R-:W-:Y:S02]  /*249d0*/  IMAD R4, R10, 0x3000, R4 ;  /* 0x000030000a047824 */ /* 0x008fe400078e0204 */
        /* <DEDUP_REMOVED lines=36> */
.L_x_1852:
        /* <DEDUP_REMOVED lines=29> */
.L_x_1703:
        /* <DEDUP_REMOVED lines=12> */
.L_x_1704:
        /* <DEDUP_REMOVED lines=8> */
.L_x_1692:
[----:B------:R-:W-:Y:S05]  /*24f30*/  BSYNC B0 ;  /* 0x0000000000007941 */ /* 0x000fea0003800000 */
.L_x_1691:
        /* <DEDUP_REMOVED lines=17> */
.L_x_1707:
[----:B------:R-:W-:Y:S05]  /*25050*/  BSYNC B0 ;  /* 0x0000000000007941 */ /* 0x000fea0003800000 */
.L_x_1706:
[----:B------:R-:W-:-:S05]  /*25060*/  IMAD.U32 R0, RZ, RZ, UR38 ;  /* 0x00000026ff007e24 */ /* 0x000fca000f8e00ff */
[----:B------:R-:W-:-:S13]  /*25070*/  ISETP.NE.AND P0, PT, R0, 0x3, PT ;  /* 0x000000030000780c */ /* 0x000fda0003f05270 */
[----:B------:R-:W-:Y:S05]  /*25080*/  @!P0 BRA `(.L_x_1708) ;  /* 0x0000000000048947 */ /* 0x000fea0003800000 */
[----:B------:R-:W-:Y:S01]  /*25090*/  BPT.TRAP 0x1 ;  /* 0x000000040000795c */ /* 0x000fe20000300000 */
.L_x_1708:
        /* <DEDUP_REMOVED lines=8> */
.L_x_1853:
[----:B------:R-:W-:Y:S05]  /*25120*/  BSYNC B0 ;  /* 0x0000000000007941 */ /* 0x000fea0003800000 */
.L_x_1709:
        /* <DEDUP_REMOVED lines=51> */
.L_x_1863:
        /* <DEDUP_REMOVED lines=13> */
.L_x_1712:
        /* <DEDUP_REMOVED lines=11> */
.L_x_1713:
        /* <DEDUP_REMOVED lines=8> */
.L_x_1672:
[----:B------:R-:W-:Y:S05]  /*25660*/  BSYNC B7 ;  /* 0x0000000000077941 */ /* 0x000fea0003800000 */
.L_x_1670:
[----:B------:R-:W-:-:S13]  /*25670*/  LOP3.LUT P0, RZ, R16, 0x10, RZ, 0xc0, !PT ;  /* 0x0000001010ff7812 */ /* 0x000fda000780c0ff */
[----:B------:R-:W-:Y:S05]  /*25680*/  @!P0 BRA `(.L_x_1714) ;  /* 0x0000000000248947 */ /* 0x000fea0003800000 */
[----:B------:R-:W-:Y:S05]  /*25690*/  WARPSYNC.ALL ;  /* 0x0000000000007948 */ /* 0x000fea0003800000 */
[----:B------:R-:W3:Y:S08]  /*256a0*/  S2UR UR5, SR_CgaCtaId ;  /* 0x00000000000579c3 */ /* 0x000ef00000008800 */
[----:B------:R-:W-:Y:S06]  /*256b0*/  BAR.SYNC.DEFER_BLOCKING 0x5, 0x200 ;  /* 0x0148000000007b1d */ /* 0x000fec0000010000 */
[----:B------:R-:W-:-:S02]  /*256c0*/  UMOV UR4, 0x400 ;  /* 0x0000040000047882 */ /* 0x000fc40000000000 */
[----:B---3--:R-:W-:-:S06]  /*256d0*/  ULEA UR4, UR5, UR4, 0x18 ;  /* 0x0000000405047291 */ /* 0x008fcc000f8ec03f */
[----:B------:R-:W-:-:S05]  /*256e0*/  IMAD.U32 R18, RZ, RZ, UR4 ;  /* 0x00000004ff127e24 */ /* 0x000fca000f8e00ff */
[----:B------:R3:W4:Y:S01]  /*256f0*/  LDS.128 R24, [R18+0x2d8d0] ;  /* 0x02d8d00012187984 */ /* 0x0007220000000c00 */
[----:B------:R-:W-:Y:S06]  /*25700*/  BAR.ARV 0x4, 0x200 ;  /* 0x0108000000007b1d */ /* 0x000fec0000002000 */
[----:B------:R-:W-:Y:S05]  /*25710*/  BRA `(.L_x_1715) ;  /* 0x0000000c00d87947 */ /* 0x000fea0003800000 */
.L_x_1714:
[----:B------:R-:W2:Y:S01]  /*25720*/  S2R R0, SR_TID.X ;  /* 0x0000000000007919 */ /* 0x000ea20000002100 */
[----:B------:R-:W-:Y:S01]  /*25730*/  UMOV UR4, 0xffffffff ;  /* 0xffffffff00047882 */ /* 0x000fe20000000000 */
[----:B--2---:R-:W-:-:S04]  /*25740*/  LOP3.LUT R8, R0, 0x1f, RZ, 0xc0, !PT ;  /* 0x0000001f00087812 */ /* 0x004fc800078ec0ff */
[----:B------:R-:W-:Y:S01]  /*25750*/  ISETP.NE.AND P0, PT, R8, 0x1f, PT ;  /* 0x0000001f0800780c */ /* 0x000fe20003f05270 */
[----:B------:R-:W-:-:S12]  /*25760*/  BRA.DIV UR4, `(.L_x_1716) ;  /* 0x0000004a04247947 */ /* 0x000fd8000b800000 */
[----:B------:R-:W-:Y:S01]  /*25770*/  IMAD.IADD R9, R27, 0x1, R8 ;  /* 0x000000011b097824 */ /* 0x000fe200078e0208 */
[----:B------:R-:W-:-:S04]  /*25780*/  ULDC UR4, c[0x0][0xc3c] ;  /* 0x00030f0000047ab9 */ /* 0x000fc80000000800 */
[----:B------:R-:W-:-:S13]  /*25790*/  ISETP.GE.OR P1, PT, R9, UR4, !P0 ;  /* 0x0000000409007c0c */ /* 0x000fda000c726670 */
[----:B0-----:R-:W0:Y:S08]  /*257a0*/  @!P1 LDC.64 R2, c[0x0][0xc80] ;  /* 0x00032000ff029b82 */ /* 0x001e300000000a00 */
[----:B------:R-:W2:Y:S01]  /*257b0*/  @!P1 LDC.64 R4, c[0x0][0xc78] ;  /* 0x00031e00ff049b82 */ /* 0x000ea20000000a00 */
[----:B0-----:R-:W-:-:S05]  /*257c0*/  @!P1 IMAD.WIDE R2, R9, 0x4, R2 ;  /* 0x0000000409029825 */ /* 0x001fca00078e0202 */
[----:B------:R2:W3:Y:S02]  /*257d0*/  @!P1 LDG.E R7, desc[UR54][R2.64] ;  /* 0x0000003602079981 */ /* 0x0004e4000c1e1900 */
[----:B--2---:R-:W-:-:S05]  /*257e0*/  @!P1 IMAD.WIDE R2, R9, 0x4, R4 ;  /* 0x0000000409029825 */ /* 0x004fca00078e0204 */
[----:B------:R-:W2:Y:S01]  /*257f0*/  @!P1 LDG.E R4, desc[UR54][R2.64] ;  /* 0x0000003602049981 */ /* 0x000ea2000c1e1900 */
        /* <DEDUP_REMOVED lines=9> */
[----:B---3--:R-:W-:Y:S02]  /*25890*/  @!P1 IMAD.MOV.U32 R25, RZ, RZ, R7 ;  /* 0x000000ffff199224 */ /* 0x008fe400078e0007 */
[----:B--2---:R-:W-:Y:S01]  /*258a0*/  @!P1 IMAD.MOV.U32 R5, RZ, RZ, R4 ;  /* 0x000000ffff059224 */ /* 0x004fe200078e0004 */
        /* <DEDUP_REMOVED lines=17> */
[----:B------:R0:W2:Y:S02]  /*259c0*/  SHFL.IDX PT, R14, R2, 0x1f, 0x1f ;  /* 0x03e01f00020e7f89 */ /* 0x0000a400000e0000 */
.L_x_1873:
[----:B------:R-:W-:Y:S02]  /*259d0*/  ULDC UR4, c[0x0][0xc38] ;  /* 0x00030e0000047ab9 */ /* 0x000fe40000000800 */
[----:B------:R-:W-:-:S04]  /*259e0*/  IMAD.U32 R4, RZ, RZ, UR4 ;  /* 0x00000004ff047e24 */ /* 0x000fc8000f8e00ff */
[----:B--2---:R-:W-:-:S04]  /*259f0*/  IMAD R3, R14, R4, RZ ;  /* 0x000000040e037224 */ /* 0x004fc800078e02ff */
[----:B------:R-:W-:-:S05]  /*25a00*/  IMAD.IADD R6, R6, 0x1, R3 ;  /* 0x0000000106067824 */ /* 0x000fca00078e0203 */
[----:B------:R-:W-:-:S13]  /*25a10*/  ISETP.GT.AND P6, PT, R6, R0, PT ;  /* 0x000000000600720c */ /* 0x000fda0003fc4270 */
[----:B------:R-:W-:Y:S05]  /*25a20*/  @P6 BRA `(.L_x_1717) ;  /* 0x0000000000a46947 */ /* 0x000fea0003800000 */
.L_x_1720:
        /* <DEDUP_REMOVED lines=34> */
[----:B------:R0:W2:Y:S02]  /*25c50*/  SHFL.IDX PT, R14, R2, 0x1f, 0x1f ;  /* 0x03e01f00020e7f89 */ /* 0x0000a400000e0000 */
.L_x_1881:
[----:B------:R-:W-:Y:S02]  /*25c60*/  ULDC UR4, c[0x0][0xc38] ;  /* 0x00030e0000047ab9 */ /* 0x000fe40000000800 */
[----:B------:R-:W-:-:S04]  /*25c70*/  IMAD.U32 R4, RZ, RZ, UR4 ;  /* 0x00000004ff047e24 */ /* 0x000fc8000f8e00ff */
[----:B--2---:R-:W-:-:S04]  /*25c80*/  IMAD R3, R14, R4, RZ ;  /* 0x000000040e037224 */ /* 0x004fc800078e02ff */
[----:B------:R-:W-:-:S05]  /*25c90*/  IMAD.IADD R6, R3, 0x1, R6 ;  /* 0x0000000103067824 */ /* 0x000fca00078e0206 */
[----:B------:R-:W-:-:S13]  /*25ca0*/  ISETP.GT.AND P6, PT, R6, R0, PT ;  /* 0x000000000600720c */ /* 0x000fda0003fc4270 */
[----:B------:R-:W-:Y:S05]  /*25cb0*/  @!P6 BRA `(.L_x_1720) ;  /* 0xfffffffc005ce947 */ /* 0x000fea000383ffff */
.L_x_1717:
[----:B------:R-:W-:Y:S01]  /*25cc0*/  IMAD.IADD R6, R6, 0x1, -R3 ;  /* 0x0000000106067824 */ /* 0x000fe200078e0a03 */
[----:B------:R-:W-:-:S03]  /*25cd0*/  UMOV UR4, 0xffffffff ;  /* 0xffffffff00047882 */ /* 0x000fc60000000000 */
[----:B------:R-:W-:-:S05]  /*25ce0*/  IMAD R3, R2, R4, R6 ;  /* 0x0000000402037224 */ /* 0x000fca00078e0206 */
[----:B------:R-:W-:Y:S01]  /*25cf0*/  ISETP.GT.AND P6, PT, R3, R0, PT ;  /* 0x000000000300720c */ /* 0x000fe20003fc4270 */
[----:B------:R-:W-:-:S12]  /*25d00*/  BRA.DIV UR4, `(.L_x_1721) ;  /* 0x0000004a04ac7947 */ /* 0x000fd8000b800000 */
[----:B------:R-:W-:-:S04]  /*25d10*/  VOTE.ANY R3, PT, !P6 ;  /* 0x0000000000037806 */ /* 0x000fc800070e0100 */
[----:B------:R-:W2:Y:S02]  /*25d20*/  POPC R7, R3 ;  /* 0x0000000300077309 */ /* 0x000ea40000000000 */
[----:B--2---:R2:W3:Y:S01]  /*25d30*/  SHFL.IDX PT, R25, R25, R7, 0x1f ;  /* 0x00001f0719197589 */ /* 0x0044e200000e0000 */
[----:B------:R-:W-:-:S03]  /*25d40*/  IMAD.IADD R27, R7, 0x1, R27 ;  /* 0x00000001071b7824 */ /* 0x000fc600078e021b */
[----:B------:R2:W4:Y:S04]  /*25d50*/  SHFL.IDX PT, R5, R5, R7, 0x1f ;  /* 0x00001f0705057589 */ /* 0x00052800000e0000 */
.L_x_1886:
[----:B------:R-:W-:-:S13]  /*25d60*/  ISETP.NE.AND P0, PT, R3, RZ, PT ;  /* 0x000000ff0300720c */ /* 0x000fda0003f05270 */
[----:B------:R-:W-:Y:S05]  /*25d70*/  @!P0 BRA `(.L_x_1722) ;  /* 0x0000000000108947 */ /* 0x000fea0003800000 */
[----:B------:R-:W-:Y:S01]  /*25d80*/  UMOV UR4, 0xffffffff ;  /* 0xffffffff00047882 */ /* 0x000fe20000000000 */
[----:B-1----:R-:W-:Y:S02]  /*25d90*/  IADD3 R12, R7, -0x1, RZ ;  /* 0xffffffff070c7810 */ /* 0x002fe40007ffe0ff */
[----:B------:R-:W-:Y:S05]  /*25da0*/  BRA.DIV UR4, `(.L_x_1723) ;  /* 0x0000004a04e47947 */ /* 0x000fea000b800000 */
[----:B------:R1:W0:Y:S02]  /*25db0*/  SHFL.IDX PT, R24, R2, R12, 0x1f ;  /* 0x00001f0c02187589 */ /* 0x00022400000e0000 */
.L_x_1722:
[----:B----4-:R-:W-:Y:S01]  /*25dc0*/  ISETP.NE.AND P0, PT, R5, 0x1, PT ;  /* 0x000000010500780c */ /* 0x010fe20003f05270 */
[----:B0-----:R-:W-:-:S04]  /*25dd0*/  IMAD R24, R24, R4, R6 ;  /* 0x0000000418187224 */ /* 0x001fc800078e0206 */
[----:B------:R-:W-:-:S08]  /*25de0*/  IMAD.IADD R0, R0, 0x1, -R24 ;  /* 0x0000000100007824 */ /* 0x000fd000078e0a18 */
[----:B------:R-:W-:Y:S05]  /*25df0*/  @!P0 BRA `(.L_x_1724) ;  /* 0x0000000000dc8947 */ /* 0x000fea0003800000 */
[-C--:B---3--:R-:W-:Y:S01]  /*25e00*/  IABS R6, R25.reuse ;  /* 0x0000001900067213 */ /* 0x088fe20000000000 */
[----:B-1----:R-:W-:Y:S01]  /*25e10*/  IMAD.MOV.U32 R2, RZ, RZ, RZ ;  /* 0x000000ffff027224 */ /* 0x002fe200078e00ff */
[----:B------:R-:W-:Y:S02]  /*25e20*/  IABS R8, R25 ;  /* 0x0000001900087213 */ /* 0x000fe40000000000 */
[----:B------:R-:W0:Y:S03]  /*25e30*/  I2F.RP R4, R6 ;  /* 0x0000000600047306 */ /* 0x000e260000209400 */
[----:B------:R-:W-:-:S05]  /*25e40*/  IMAD.MOV R8, RZ, RZ, -R8 ;  /* 0x000000ffff087224 */ /* 0x000fca00078e0a08 */
[----:B0-----:R-:W2:Y:S02]  /*25e50*/  MUFU.RCP R4, R4 ;  /* 0x0000000400047308 */ /* 0x001ea40000001000 */
[----:B--2---:R-:W-:-:S06]  /*25e60*/  VIADD R7, R4, 0xffffffe ;  /* 0x0ffffffe04077836 */ /* 0x004fcc0000000000 */
[----:B------:R-:W0:Y:S02]  /*25e70*/  F2I.FTZ.U32.TRUNC.NTZ R3, R7 ;  /* 0x0000000700037305 */ /* 0x000e24000021f000 */
[----:B0-----:R-:W-:-:S04]  /*25e80*/  IMAD.MOV R9, RZ, RZ, -R3 ;  /* 0x000000ffff097224 */ /* 0x001fc800078e0a03 */
[----:B------:R-:W-:-:S04]  /*25e90*/  IMAD R9, R9, R6, RZ ;  /* 0x0000000609097224 */ /* 0x000fc800078e02ff */
[----:B------:R-:W-:Y:S01]  /*25ea0*/  IMAD.HI.U32 R2, R3, R9, R2 ;  /* 0x0000000903027227 */ /* 0x000fe200078e0002 */
[----:B------:R-:W-:-:S05]  /*25eb0*/  IABS R3, R0 ;  /* 0x0000000000037213 */ /* 0x000fca0000000000 */
[----:B------:R-:W-:-:S04]  /*25ec0*/  IMAD.HI.U32 R4, R2, R3, RZ ;  /* 0x0000000302047227 */ /* 0x000fc800078e00ff */
[----:B------:R-:W-:Y:S02]  /*25ed0*/  IMAD R3, R4, R8, R3 ;  /* 0x0000000804037224 */ /* 0x000fe400078e0203 */
[----:B------:R-:W-:-:S03]  /*25ee0*/  IMAD.MOV.U32 R2, RZ, RZ, RZ ;  /* 0x000000ffff027224 */ /* 0x000fc600078e00ff */
[----:B------:R-:W-:-:S13]  /*25ef0*/  ISETP.GT.U32.AND P1, PT, R6, R3, PT ;  /* 0x000000030600720c */ /* 0x000fda0003f24070 */
[----:B------:R-:W-:Y:S02]  /*25f00*/  @!P1 IMAD.IADD R3, R3, 0x1, -R6 ;  /* 0x0000000103039824 */ /* 0x000fe400078e0a06 */
[----:B------:R-:W-:Y:S01]  /*25f10*/  @!P1 VIADD R4, R4, 0x1 ;  /* 0x0000000104049836 */ /* 0x000fe20000000000 */
[----:B------:R-:W-:Y:S02]  /*25f20*/  ISETP.NE.AND P1, PT, R25, RZ, PT ;  /* 0x000000ff1900720c */ /* 0x000fe40003f25270 */
[----:B------:R-:W-:Y:S02]  /*25f30*/  ISETP.GE.U32.AND P0, PT, R3, R6, PT ;  /* 0x000000060300720c */ /* 0x000fe40003f06070 */
[----:B------:R-:W-:-:S04]  /*25f40*/  IABS R6, R5 ;  /* 0x0000000500067213 */ /* 0x000fc80000000000 */
[----:B------:R-:W0:Y:S07]  /*25f50*/  I2F.RP R7, R6 ;  /* 0x0000000600077306 */ /* 0x000e2e0000209400 */
        /* <DEDUP_REMOVED lines=26> */
[----:B------:R-:W-:Y:S01]  /*26100*/  IADD3 R3, -R2, RZ, RZ ;  /* 0x000000ff02037210 */ /* 0x000fe20007ffe1ff */
[C---:B------:R-:W-:Y:S02]  /*26110*/  IMAD R26, R5.reuse, 0x1000000, R2 ;  /* 0x01000000051a7824 */ /* 0x040fe400078e0202 */
[--C-:B------:R-:W-:Y:S02]  /*26120*/  IMAD.MOV R2, RZ, RZ, -R4.reuse ;  /* 0x000000ffff027224 */ /* 0x100fe400078e0a04 */
[----:B------:R-:W-:Y:S02]  /*26130*/  IMAD R5, R5, R3, R4 ;  /* 0x0000000305057224 */ /* 0x000fe400078e0204 */
[----:B------:R-:W-:Y:S02]  /*26140*/  IMAD R2, R25, R2, R0 ;  /* 0x0000000219027224 */ /* 0x000fe400078e0200 */
[----:B------:R-:W-:Y:S01]  /*26150*/  IMAD R26, R5, 0x10000, R26 ;  /* 0x00010000051a7824 */ /* 0x000fe200078e021a */
[----:B------:R-:W-:Y:S06]  /*26160*/  BRA `(.L_x_1725) ;  /* 0x0000000000f47947 */ /* 0x000fec0003800000 */
.L_x_1724:
[----:B-1----:R-:W0:Y:S02]  /*26170*/  LDC.64 R2, c[0x0][0xc90] ;  /* 0x00032400ff027b82 */ /* 0x002e240000000a00 */
[----:B0-----:R-:W-:-:S05]  /*26180*/  IMAD.WIDE R2, R27, 0x4, R2 ;  /* 0x000000041b027825 */ /* 0x001fca00078e0202 */
[----:B------:R0:W3:Y:S02]  /*26190*/  LDG.E R6, desc[UR54][R2.64] ;  /* 0x0000003602067981 */ /* 0x0000e4000c1e1900 */
[----:B0-----:R-:W-:Y:S02]  /*261a0*/  IMAD.MOV.U32 R2, RZ, RZ, RZ ;  /* 0x000000ffff027224 */ /* 0x001fe400078e00ff */
[----:B---3--:R-:W-:-:S05]  /*261b0*/  IMAD R5, R25, R6, RZ ;  /* 0x0000000619057224 */ /* 0x008fca00078e02ff */
[----:B--2---:R-:W-:-:S04]  /*261c0*/  IABS R7, R5 ;  /* 0x0000000500077213 */ /* 0x004fc80000000000 */
[----:B------:R-:W0:Y:S08]  /*261d0*/  I2F.RP R8, R7 ;  /* 0x0000000700087306 */ /* 0x000e300000209400 */
[----:B0-----:R-:W0:Y:S02]  /*261e0*/  MUFU.RCP R8, R8 ;  /* 0x0000000800087308 */ /* 0x001e240000001000 */
[----:B0-----:R-:W-:-:S06]  /*261f0*/  VIADD R10, R8, 0xffffffe ;  /* 0x0ffffffe080a7836 */ /* 0x001fcc0000000000 */
[----:B------:R-:W0:Y:S02]  /*26200*/  F2I.FTZ.U32.TRUNC.NTZ R3, R10 ;  /* 0x0000000a00037305 */ /* 0x000e24000021f000 */
[----:B0-----:R-:W-:-:S04]  /*26210*/  IMAD.MOV R12, RZ, RZ, -R3 ;  /* 0x000000ffff0c7224 */ /* 0x001fc800078e0a03 */
[----:B------:R-:W-:-:S04]  /*26220*/  IMAD R9, R12, R7, RZ ;  /* 0x000000070c097224 */ /* 0x000fc800078e02ff */
        /* <DEDUP_REMOVED lines=13> */
[----:B------:R-:W-:-:S06]  /*26300*/  IMAD.MOV.U32 R2, RZ, RZ, RZ ;  /* 0x000000ffff027224 */ /* 0x000fcc00078e00ff */
[----:B------:R-:W-:-:S04]  /*26310*/  @P0 VIADD R9, R9, 0x1 ;  /* 0x0000000109090836 */ /* 0x000fc80000000000 */
[----:B------:R-:W-:-:S04]  /*26320*/  IMAD.MOV.U32 R7, RZ, RZ, R9 ;  /* 0x000000ffff077224 */ /* 0x000fc800078e0009 */
[----:B------:R-:W-:Y:S01]  /*26330*/  @!P2 IMAD.MOV R7, RZ, RZ, -R7 ;  /* 0x000000ffff07a224 */ /* 0x000fe200078e0a07 */
[----:B------:R-:W-:-:S05]  /*26340*/  @!P1 LOP3.LUT R7, RZ, R5, RZ, 0x33, !PT ;  /* 0x00000005ff079212 */ /* 0x000fca00078e33ff */
[----:B------:R-:W-:Y:S02]  /*26350*/  IMAD R8, R6, R7, RZ ;  /* 0x0000000706087224 */ /* 0x000fe400078e02ff */
[----:B------:R-:W-:Y:S02]  /*26360*/  IMAD.MOV R7, RZ, RZ, -R7 ;  /* 0x000000ffff077224 */ /* 0x000fe400078e0a07 */
[----:B------:R-:W-:Y:S02]  /*26370*/  IMAD.MOV R3, RZ, RZ, -R8 ;  /* 0x000000ffff037224 */ /* 0x000fe400078e0a08 */
[----:B------:R-:W-:-:S03]  /*26380*/  IMAD R5, R5, R7, R0 ;  /* 0x0000000705057224 */ /* 0x000fc600078e0200 */
[----:B------:R-:W-:-:S04]  /*26390*/  VIADDMNMX R4, R3, R4, R6, PT ;  /* 0x0000000403047246 */ /* 0x000fc80003800106 */
[-C--:B------:R-:W-:Y:S02]  /*263a0*/  IABS R6, R4.reuse ;  /* 0x0000000400067213 */ /* 0x080fe40000000000 */
[----:B------:R-:W-:Y:S02]  /*263b0*/  IABS R0, R4 ;  /* 0x0000000400007213 */ /* 0x000fe40000000000 */
[----:B------:R-:W0:Y:S02]  /*263c0*/  I2F.RP R9, R6 ;  /* 0x0000000600097306 */ /* 0x000e240000209400 */
[----:B------:R-:W-:-:S06]  /*263d0*/  IADD3 R0, RZ, -R0, RZ ;  /* 0x80000000ff007210 */ /* 0x000fcc0007ffe0ff */
        /* <DEDUP_REMOVED lines=9> */
[----:B------:R-:W-:Y:S02]  /*26470*/  LOP3.LUT R0, R5, R4, RZ, 0x3c, !PT ;  /* 0x0000000405007212 */ /* 0x000fe400078e3cff */
[----:B------:R-:W-:Y:S02]  /*26480*/  IADD3 R5, R8, 0x1000000, R5 ;  /* 0x0100000008057810 */ /* 0x000fe40007ffe005 */
        /* <DEDUP_REMOVED lines=8> */
[----:B------:R-:W-:Y:S01]  /*26510*/  @!P1 LOP3.LUT R2, RZ, R4, RZ, 0x33, !PT ;  /* 0x00000004ff029212 */ /* 0x000fe200078e33ff */
[----:B------:R-:W-:-:S04]  /*26520*/  IMAD.MOV R4, RZ, RZ, -R4 ;  /* 0x000000ffff047224 */ /* 0x000fc800078e0a04 */
[----:B------:R-:W-:-:S07]  /*26530*/  IMAD R26, R2, R4, R5 ;  /* 0x00000004021a7224 */ /* 0x000fce00078e0205 */
.L_x_1725:
[----:B------:R-:W-:-:S05]  /*26540*/  LOP3.LUT R2, RZ, R2, RZ, 0x33, !PT ;  /* 0x00000002ff027212 */ /* 0x000fca00078e33ff */
[----:B------:R-:W-:Y:S01]  /*26550*/  IMAD.IADD R25, R25, 0x1, R2 ;  /* 0x0000000119197824 */ /* 0x000fe200078e0202 */
[----:B------:R-:W-:Y:S06]  /*26560*/  BRA `(.L_x_1726) ;  /* 0x00000000001c7947 */ /* 0x000fec0003800000 */
.L_x_1718:
[----:B------:R-:W-:Y:S01]  /*26570*/  UMOV UR4, URZ ;  /* 0x0000003f00047c82 */ /* 0x000fe20008000000 */
[----:B------:R-:W-:Y:S01]  /*26580*/  UMOV UR5, URZ ;  /* 0x0000003f00057c82 */ /* 0x000fe20008000000 */
[----:B------:R-:W-:Y:S01]  /*26590*/  ULDC UR6, c[0x0][0xc3c] ;  /* 0x00030f0000067ab9 */ /* 0x000fe20000000800 */
[----:B------:R-:W-:Y:S02]  /*265a0*/  IMAD.MOV.U32 R24, RZ, RZ, R0 ;  /* 0x000000ffff187224 */ /* 0x000fe400078e0000 */
[----:B------:R-:W-:Y:S02]  /*265b0*/  IMAD.U32 R25, RZ, RZ, UR4 ;  /* 0x00000004ff197e24 */ /* 0x000fe4000f8e00ff */
[----:B------:R-:W-:Y:S02]  /*265c0*/  IMAD.U32 R26, RZ, RZ, UR5 ;  /* 0x00000005ff1a7e24 */ /* 0x000fe4000f8e00ff */
[----:B------:R-:W-:-:S07]  /*265d0*/  IMAD.U32 R27, RZ, RZ, UR6 ;  /* 0x00000006ff1b7e24 */ /* 0x000fce000f8e00ff */
.L_x_1726:
        /* <DEDUP_REMOVED lines=10> */
.L_x_1715:
[----:B------:R-:W-:Y:S02]  /*26680*/  ULDC UR4, c[0x0][0xc3c] ;  /* 0x00030f0000047ab9 */ /* 0x000fe40000000800 */
[----:B----4-:R-:W-:-:S13]  /*26690*/  ISETP.GE.AND P0, PT, R27, UR4, PT ;  /* 0x000000041b007c0c */ /* 0x010fda000bf06270 */
[----:B------:R-:W-:Y:S05]  /*266a0*/  @!P0 BRA `(.L_x_1727) ;  /* 0xffffff9000f88947 */ /* 0x000fea000383ffff */
[----:B------:R-:W-:Y:S05]  /*266b0*/  BSYNC B8 ;  /* 0x0000000000087941 */ /* 0x000fea0003800000 */
.L_x_1606:
[----:B0-----:R-:W4:Y:S01]  /*266c0*/  LDL.LU R0, [R1+0x48] ;  /* 0x0000480001007983 */ /* 0x001f220000300800 */
[----:B------:R-:W-:Y:S01]  /*266d0*/  BSSY B0, `(.L_x_1728) ;  /* 0x000000b000007945 */ /* 0x000fe20003800000 */
[----:B------:R-:W0:Y:S01]  /*266e0*/  S2R R5, SR_CgaCtaId ;  /* 0x0000000000057919 */ /* 0x000e220000008800 */
        /* <DEDUP_REMOVED lines=9> */
.L_x_1889:
[----:B------:R-:W-:Y:S05]  /*26780*/  BSYNC B0 ;  /* 0x0000000000007941 */ /* 0x000fea0003800000 */
.L_x_1728:
[----:B------:R-:W-:-:S03]  /*26790*/  UMOV UR4, 0xffffffff ;  /* 0xffffffff00047882 */ /* 0x000fc60000000000 */
[----:B------:R-:W-:Y:S05]  /*267a0*/  BRA.DIV UR4, `(.L_x_1730) ;  /* 0x0000004204a07947 */ /* 0x000fea000b800000 */
[----:B0-----:R-:W0:Y:S02]  /*267b0*/  S2R R0, SR_TID.X ;  /* 0x0000000000007919 */ /* 0x001e240000002100 */
[----:B0-----:R-:W-:-:S04]  /*267c0*/  SHF.R.U32.HI R0, RZ, 0x5, R0 ;  /* 0x00000005ff007819 */ /* 0x001fc80000011600 */
[----:B------:R-:W-:-:S05]  /*267d0*/  LOP3.LUT R0, R0, 0x3, RZ, 0xc0, !PT ;  /* 0x0000000300007812 */ /* 0x000fca00078ec0ff */
[----:B------:R0:W4:Y:S02]  /*267e0*/  SHFL.IDX PT, R14, R0, RZ, 0x1f ;  /* 0x00001fff000e7589 */ /* 0x00012400000e0000 */
.L_x_1892:
[----:B----4-:R-:W-:-:S13]  /*267f0*/  ISETP.NE.AND P0, PT, R14, RZ, PT ;  /* 0x000000ff0e00720c */ /* 0x010fda0003f05270 */
[----:B------:R-:W-:Y:S05]  /*26800*/  @P0 BRA `(.L_x_1369) ;  /* 0x0000000000900947 */ /* 0x000fea0003800000 */
[----:B------:R-:W-:-:S03]  /*26810*/  UMOV UR4, 0xffffffff ;  /* 0xffffffff00047882 */ /* 0x000fc60000000000 */
[----:B------:R-:W-:Y:S05]  /*26820*/  BRA.DIV UR4, `(.L_x_1731) ;  /* 0x0000004204b47947 */ /* 0x000fea000b800000 */
[----:B------:R-:W-:-:S13]  /*26830*/  ELECT P6, URZ, PT ;  /* 0x00000000003f782f */ /* 0x000fda00038c0000 */
.L_x_1895:
[----:B------:R-:W-:Y:S05]  /*26840*/  @!P6 BRA `(.L_x_1369) ;  /* 0x000000000080e947 */ /* 0x000fea0003800000 */
[----:B------:R-:W-:-:S06]  /*26850*/  ULOP3.LUT UR4, UR36, 0x2, URZ, 0xfc, !UPT ;  /* 0x0000000224047892 */ /* 0x000fcc000f8efc3f */
[----:B0-----:R-:W-:-:S05]  /*26860*/  IMAD.U32 R0, RZ, RZ, UR4 ;  /* 0x00000004ff007e24 */ /* 0x001fca000f8e00ff */
[----:B------:R-:W-:-:S13]  /*26870*/  ISETP.NE.AND P0, PT, R0, 0x3, PT ;  /* 0x000000030000780c */ /* 0x000fda0003f05270 */
[----:B------:R-:W-:Y:S05]  /*26880*/  @!P0 BRA `(.L_x_1732) ;  /* 0x0000000000048947 */ /* 0x000fea0003800000 */
[----:B------:R-:W-:Y:S01]  /*26890*/  BPT.TRAP 0x1 ;  /* 0x000000040000795c */ /* 0x000fe20000300000 */
.L_x_1732:
[----:B------:R-:W4:Y:S01]  /*268a0*/  LDL R0, [R1] ;  /* 0x0000000001007983 */ /* 0x000f220000100800 */
[C---:B------:R-:W-:Y:S02]  /*268b0*/  IMAD R3, R28.reuse, 0x8, R5 ;  /* 0x000000081c037824 */ /* 0x040fe400078e0205 */
[----:B------:R-:W-:-:S05]  /*268c0*/  VIADD R28, R28, 0x1 ;  /* 0x000000011c1c7836 */ /* 0x000fca0000000000 */
[----:B------:R-:W-:Y:S02]  /*268d0*/  ISETP.NE.AND P2, PT, R28, 0x2, PT ;  /* 0x000000021c00780c */ /* 0x000fe40003f45270 */
[----:B----4-:R-:W-:Y:S02]  /*268e0*/  SHF.L.U32 R2, R0, 0x1f, RZ ;  /* 0x0000001f00027819 */ /* 0x010fe400000006ff */
[----:B------:R-:W-:Y:S02]  /*268f0*/  SEL R0, RZ, 0x1, P2 ;  /* 0x00000001ff007807 */ /* 0x000fe40001000000 */
[----:B------:R-:W0:Y:S02]  /*26900*/  SYNCS.PHASECHK.TRANS64.TRYWAIT P1, [R3+URZ+0x2d840], R2 ;  /* 0x02d84002030075a7 */ /* 0x000e24000802017f */
[----:B0-----:R-:W-:Y:S05]  /*26910*/  @!P1 BRA `(.L_x_1733) ;  /* 0x0000004000989947 */ /* 0x001fea0003800000 */
.L_x_1896:
[----:B------:R-:W4:Y:S01]  /*26920*/  LDL.LU R4, [R1] ;  /* 0x0000000001047983 */ /* 0x000f220000300800 */
[----:B------:R-:W-:Y:S02]  /*26930*/  SEL R28, R28, RZ, P2 ;  /* 0x000000ff1c1c7207 */ /* 0x000fe40001000000 */
[----:B----4-:R-:W-:Y:S01]  /*26940*/  LOP3.LUT R0, R4, R0, RZ, 0x3c, !PT ;  /* 0x0000000004007212 */ /* 0x010fe200078e3cff */
[----:B------:R-:W-:Y:S06]  /*26950*/  @!P0 BRA `(.L_x_1734) ;  /* 0x0000000000048947 */ /* 0x000fec0003800000 */
[----:B------:R-:W-:Y:S01]  /*26960*/  BPT.TRAP 0x1 ;  /* 0x000000040000795c */ /* 0x000fe20000300000 */
.L_x_1734:
[----:B------:R-:W-:Y:S01]  /*26970*/  IMAD R5, R28, 0x8, R5 ;  /* 0x000000081c057824 */ /* 0x000fe200078e0205 */
[----:B------:R-:W-:-:S04]  /*26980*/  SHF.L.U32 R0, R0, 0x1f, RZ ;  /* 0x0000001f00007819 */ /* 0x000fc800000006ff */
[----:B------:R-:W4:Y:S02]  /*26990*/  SYNCS.PHASECHK.TRANS64.TRYWAIT P1, [R5+URZ+0x2d840], R0 ;  /* 0x02d84000050075a7 */ /* 0x000f24000802017f */
[----:B----4-:R-:W-:Y:S05]  /*269a0*/  @!P1 BRA `(.L_x_1735) ;  /* 0x0000004000889947 */ /* 0x010fea0003800000 */
.L_x_1897:
[----:B------:R-:W-:Y:S05]  /*269b0*/  @!P0 BRA `(.L_x_1736) ;  /* 0x0000000000048947 */ /* 0x000fea0003800000 */
[----:B------:R-:W-:Y:S01]  /*269c0*/  BPT.TRAP 0x1 ;  /* 0x000000040000795c */ /* 0x000fe20000300000 */
.L_x_1736:
[----:B------:R-:W0:Y:S02]  /*269d0*/  SYNCS.PHASECHK.TRANS64.TRYWAIT P1, [R3+URZ+0x2d860], R2 ;  /* 0x02d86002030075a7 */ /* 0x000e24000802017f */
[----:B0-----:R-:W-:Y:S05]  /*269e0*/  @!P1 BRA `(.L_x_1737) ;  /* 0x00000040008c9947 */ /* 0x001fea0003800000 */
.L_x_1898:
[----:B------:R-:W-:Y:S05]  /*269f0*/  @!P0 BRA `(.L_x_1738) ;  /* 0x0000000000048947 */ /* 0x000fea0003800000 */
[----:B------:R-:W-:Y:S01]  /*26a00*/  BPT.TRAP 0x1 ;  /* 0x000000040000795c */ /* 0x000fe20000300000 */
.L_x_1738:
[----:B------:R0:W0:Y:S02]  /*26a10*/  SYNCS.PHASECHK.TRANS64.TRYWAIT P0, [R5+URZ+0x2d860], R0 ;  /* 0x02d86000050075a7 */ /* 0x000024000800017f */
[----:B0-----:R-:W-:Y:S05]  /*26a20*/  @!P0 NANOSLEEP.SYNCS 0x989680 ;  /* 0x009896800000895d */ /* 0x001fea0003900000 */
[----:B------:R-:W0:Y:S02]  /*26a30*/  @!P0 SYNCS.PHASECHK.TRANS64 P0, [R5+URZ+0x2d860], R0 ;  /* 0x02d86000050085a7 */ /* 0x000e24000800007f */
[----:B0-----:R-:W-:Y:S05]  /*26a40*/  @!P0 BRA `(.L_x_1738) ;  /* 0xfffffffc00f08947 */ /* 0x001fea000383ffff */
.L_x_1369:
[----:B------:R-:W-:Y:S05]  /*26a50*/  BSYNC B9 ;  /* 0x0000000000097941 */ /* 0x000fea0003800000 */
.L_x_1366:
[----:B------:R-:W-:Y:S05]  /*26a60*/  EXIT ;  /* 0x000000000000794d */ /* 0x000fea0003800000 */
.L_x_1395:
[----:B0-----:R0:W1:Y:S02]  /*26a70*/  SYNCS.PHASECHK.TRANS64.TRYWAIT P4, [R34+URZ+0x2d890], R86 ;  /* 0x02d89056220075a7 */ /* 0x001064000808017f */
[----:B-1----:R-:W-:Y:S05]  /*26a80*/  @!P4 NANOSLEEP.SYNCS 0x989680 ;  /* 0x009896800000c95d */ /* 0x002fea0003900000 */
[----:B------:R-:W1:Y:S02]  /*26a90*/  @!P4 SYNCS.PHASECHK.TRANS64 P4, [R34+URZ+0x2d890], R86 ;  /* 0x02d890562200c5a7 */ /* 0x000e64000808007f */
[----:B-1----:R-:W-:Y:S05]  /*26aa0*/  @!P4 BRA `(.L_x_1395) ;  /* 0xfffffffc00f0c947 */ /* 0x002fea000383ffff */
[----:B------:R-:W-:Y:S05]  /*26ab0*/  BRA `(.L_x_1739) ;  /* 0xfffffdcc00a47947 */ /* 0x000fea000383ffff */
.L_x_1396:
        /* <DEDUP_REMOVED lines=8> */
.L_x_1741:
[----:B------:R-:W-:Y:S05]  /*26b40*/  BSYNC B1 ;  /* 0x0000000000017941 */ /* 0x000fea0003800000 */
.L_x_1740:
[----:B------:R-:W-:Y:S02]  /*26b50*/  IMAD.MOV.U32 R13, RZ, RZ, R60 ;  /* 0x000000ffff0d7224 */ /* 0x000fe400078e003c */
[----:B------:R-:W-:Y:S02]  /*26b60*/  IMAD.MOV.U32 R12, RZ, RZ, RZ ;  /* 0x000000ffff0c7224 */ /* 0x000fe400078e00ff */
[----:B------:R-:W-:Y:S02]  /*26b70*/  IMAD.MOV.U32 R11, RZ, RZ, 0x1e1f ;  /* 0x00001e1fff0b7424 */ /* 0x000fe400078e00ff */
[----:B------:R-:W-:Y:S02]  /*26b80*/  IMAD.MOV.U32 R15, RZ, RZ, -0x1 ;  /* 0xffffffffff0f7424 */ /* 0x000fe400078e00ff */
[----:B------:R-:W-:-:S07]  /*26b90*/  IMAD.MOV.U32 R61, RZ, RZ, R14 ;  /* 0x000000ffff3d7224 */ /* 0x000fce00078e000e */
[----:B------:R-:W-:Y:S05]  /*26ba0*/  WARPSYNC.COLLECTIVE R15, `(.L_x_1742) ;  /* 0x000000000f087348 */ /* 0x000fea0003c00000 */
[----:B------:R0:W1:Y:S02]  /*26bb0*/  SHFL.IDX P6, R14, R13, R12, R11 ;  /* 0x0000000c0d0e7389 */ /* 0x00006400000c000b */
[----:B01----:R-:W-:Y:S01]  /*26bc0*/  ENDCOLLECTIVE ;  /* 0x000000000000791b */ /* 0x003fe20003800000 */
.L_x_1742:
[----:B------:R-:W-:Y:S01]  /*26bd0*/  IMAD.MOV.U32 R60, RZ, RZ, R14 ;  /* 0x000000ffff3c7224 */ /* 0x000fe200078e000e */
[----:B------:R-:W-:Y:S06]  /*26be0*/  BRA `(.L_x_1743) ;  /* 0xfffffdcc006c7947 */ /* 0x000fec000383ffff */
.L_x_1424:
[----:B0-----:R0:W1:Y:S02]  /*26bf0*/  SYNCS.PHASECHK.TRANS64.TRYWAIT P4, [R34+URZ+0x2d890], R86 ;  /* 0x02d89056220075a7 */ /* 0x001064000808017f */
[----:B-1----:R-:W-:Y:S05]  /*26c00*/  @!P4 NANOSLEEP.SYNCS 0x989680 ;  /* 0x009896800000c95d */ /* 0x002fea0003900000 */
[----:B------:R-:W1:Y:S02]  /*26c10*/  @!P4 SYNCS.PHASECHK.TRANS64 P4, [R34+URZ+0x2d890], R86 ;  /* 0x02d890562200c5a7 */ /* 0x000e64000808007f */
[----:B-1----:R-:W-:Y:S05]  /*26c20*/  @!P4 BRA `(.L_x_1424) ;  /* 0xfffffffc00f0c947 */ /* 0x002fea000383ffff */
[----:B------:R-:W-:Y:S05]  /*26c30*/  BRA `(.L_x_1744) ;  /* 0xfffffde8005c7947 */ /* 0x000fea000383ffff */
.L_x_1425:
        /* <DEDUP_REMOVED lines=8> */
.L_x_1746:
[----:B------:R-:W-:Y:S05]  /*26cc0*/  BSYNC B1 ;  /* 0x0000000000017941 */ /* 0x000fea0003800000 */
.L_x_1745:
        /* <DEDUP_REMOVED lines=8> */
.L_x_1747:
[----:B------:R-:W-:Y:S01]  /*26d50*/  MOV R90, R14 ;  /* 0x0000000e005a7202 */ /* 0x000fe20000000f00 */
[----:B------:R-:W-:Y:S06]  /*26d60*/  BRA `(.L_x_1748) ;  /* 0xfffffde800247947 */ /* 0x000fec000383ffff */
.L_x_1438:
[----:B0-----:R0:W1:Y:S02]  /*26d70*/  SYNCS.PHASECHK.TRANS64.TRYWAIT P3, [R34+URZ+0x2d890], R86 ;  /* 0x02d89056220075a7 */ /* 0x001064000806017f */
[----:B-1----:R-:W-:Y:S05]  /*26d80*/  @!P3 NANOSLEEP.SYNCS 0x989680 ;  /* 0x009896800000b95d */ /* 0x002fea0003900000 */
[----:B------:R-:W1:Y:S02]  /*26d90*/  @!P3 SYNCS.PHASECHK.TRANS64 P3, [R34+URZ+0x2d890], R86 ;  /* 0x02d890562200b5a7 */ /* 0x000e64000806007f */
[----:B-1----:R-:W-:Y:S05]  /*26da0*/  @!P3 BRA `(.L_x_1438) ;  /* 0xfffffffc00f0b947 */ /* 0x002fea000383ffff */
[----:B------:R-:W-:Y:S05]  /*26db0*/  BRA `(.L_x_1749) ;  /* 0xfffffe0000207947 */ /* 0x000fea000383ffff */
.L_x_1439:
[----:B------:R-:W-:Y:S01]  /*26dc0*/  BSSY B1, `(.L_x_1750) ;  /* 0x0000007000017945 */ /* 0x000fe20003800000 */
[----:B------:R-:W-:Y:S02]  /*26dd0*/  IMAD.MOV.U32 R12, RZ, RZ, RZ ;  /* 0x000000ffff0c7224 */ /* 0x000fe400078e00ff */
[----:B------:R-:W-:Y:S02]  /*26de0*/  IMAD.MOV.U32 R11, RZ, RZ, 0x1e1f ;  /* 0x00001e1fff0b7424 */ /* 0x000fe400078e00ff */
[----:B------:R-:W-:-:S07]  /*26df0*/  IMAD.MOV.U32 R15, RZ, RZ, -0x1 ;  /* 0xffffffffff0f7424 */ /* 0x000fce00078e00ff */
[----:B0-----:R-:W-:Y:S05]  /*26e00*/  WARPSYNC.COLLECTIVE R15, `(.L_x_1751) ;  /* 0x000000000f087348 */ /* 0x001fea0003c00000 */
[----:B------:R1:W2:Y:S02]  /*26e10*/  SHFL.IDX P6, R14, R13, R12, R11 ;  /* 0x0000000c0d0e7389 */ /* 0x0002a400000c000b */
[----:B012---:R-:W-:Y:S01]  /*26e20*/  ENDCOLLECTIVE ;  /* 0x000000000000791b */ /* 0x007fe20003800000 */
.L_x_1751:
[----:B------:R-:W-:Y:S05]  /*26e30*/  BSYNC B1 ;  /* 0x0000000000017941 */ /* 0x000fea0003800000 */
.L_x_1750:
        /* <DEDUP_REMOVED lines=8> */
.L_x_1752:
[----:B------:R-:W-:Y:S01]  /*26ec0*/  IMAD.MOV.U32 R43, RZ, RZ, R14 ;  /* 0x000000ffff2b7224 */ /* 0x000fe200078e000e */
[----:B------:R-:W-:Y:S06]  /*26ed0*/  BRA `(.L_x_1753) ;  /* 0xfffffe0000507947 */ /* 0x000fec000383ffff */
.L_x_1443:
[----:B------:R0:W0:Y:S02]  /*26ee0*/  SYNCS.PHASECHK.TRANS64.TRYWAIT P2, [R34+URZ+0x2d8b0], R86 ;  /* 0x02d8b056220075a7 */ /* 0x000024000804017f */
[----:B0-----:R-:W-:Y:S05]  /*26ef0*/  @!P2 NANOSLEEP.SYNCS 0x989680 ;  /* 0x009896800000a95d */ /* 0x001fea0003900000 */
[----:B------:R-:W0:Y:S02]  /*26f00*/  @!P2 SYNCS.PHASECHK.TRANS64 P2, [R34+URZ+0x2d8b0], R86 ;  /* 0x02d8b0562200a5a7 */ /* 0x000e24000804007f */
[----:B0-----:R-:W-:Y:S05]  /*26f10*/  @!P2 BRA `(.L_x_1443) ;  /* 0xfffffffc00f0a947 */ /* 0x001fea000383ffff */
[----:B------:R-:W-:Y:S05]  /*26f20*/  BRA `(.L_x_1754) ;  /* 0xfffffe0400347947 */ /* 0x000fea000383ffff */
.L_x_1459:
[----:B------:R-:W-:Y:S01]  /*26f30*/  BSSY B0, `(.L_x_1755) ;  /* 0x0000007000007945 */ /* 0x000fe20003800000 */
[----:B------:R-:W-:Y:S02]  /*26f40*/  IMAD.MOV.U32 R12, RZ, RZ, RZ ;  /* 0x000000ffff0c7224 */ /* 0x000fe400078e00ff */
[----:B------:R-:W-:Y:S02]  /*26f50*/  IMAD.MOV.U32 R11, RZ, RZ, 0x1f ;  /* 0x0000001fff0b7424 */ /* 0x000fe400078e00ff */
[----:B------:R-:W-:-:S07]  /*26f60*/  IMAD.MOV.U32 R15, RZ, RZ, -0x1 ;  /* 0xffffffffff0f7424 */ /* 0x000fce00078e00ff */
[----:B-----5:R-:W-:Y:S05]  /*26f70*/  WARPSYNC.COLLECTIVE R15, `(.L_x_1756) ;  /* 0x000000000f087348 */ /* 0x020fea0003c00000 */
[----:B------:R0:W1:Y:S02]  /*26f80*/  SHFL.IDX P6, R14, R13, R12, R11 ;  /* 0x0000000c0d0e7389 */ /* 0x00006400000c000b */
[----:B01---5:R-:W-:Y:S01]  /*26f90*/  ENDCOLLECTIVE ;  /* 0x000000000000791b */ /* 0x023fe20003800000 */
.L_x_1756:
[----:B------:R-:W-:Y:S05]  /*26fa0*/  BSYNC B0 ;  /* 0x0000000000007941 */ /* 0x000fea0003800000 */
.L_x_1755:
[----:B------:R0:W-:Y:S01]  /*26fb0*/  STL [R1+0x48], R14 ;  /* 0x0000480e01007387 */ /* 0x0001e20000100800 */
[----:B------:R-:W-:Y:S05]  /*26fc0*/  BRA `(.L_x_1757) ;  /* 0xfffffe1000c87947 */ /* 0x000fea000383ffff */
.L_x_1470:
[----:B------:R-:W-:Y:S01]  /*26fd0*/  BSSY B1, `(.L_x_1758) ;  /* 0x0000007000017945 */ /* 0x000fe20003800000 */
[----:B------:R-:W-:Y:S02]  /*26fe0*/  IMAD.MOV.U32 R12, RZ, RZ, RZ ;  /* 0x000000ffff0c7224 */ /* 0x000fe400078e00ff */
[----:B------:R-:W-:Y:S02]  /*26ff0*/  IMAD.MOV.U32 R11, RZ, RZ, 0x1e1f ;  /* 0x00001e1fff0b7424 */ /* 0x000fe400078e00ff */
[----:B------:R-:W-:-:S07]  /*27000*/  IMAD.MOV.U32 R15, RZ, RZ, -0x1 ;  /* 0xffffffffff0f7424 */ /* 0x000fce00078e00ff */
[----:B0-----:R-:W-:Y:S05]  /*27010*/  WARPSYNC.COLLECTIVE R15, `(.L_x_1759) ;  /* 0x000000000f087348 */ /* 0x001fea0003c00000 */
[----:B0-----:R0:W1:Y:S02]  /*27020*/  SHFL.IDX P6, R14, R13, R12, R11 ;  /* 0x0000000c0d0e7389 */ /* 0x00106400000c000b */
[----:B01----:R-:W-:Y:S01]  /*27030*/  ENDCOLLECTIVE ;  /* 0x000000000000791b */ /* 0x003fe20003800000 */
.L_x_1759:
[----:B------:R-:W-:Y:S05]  /*27040*/  BSYNC B1 ;  /* 0x0000000000017941 */ /* 0x000fea0003800000 */
.L_x_1758:
        /* <DEDUP_REMOVED lines=8> */
.L_x_1760:
[----:B------:R-:W-:Y:S02]  /*270d0*/  IMAD.MOV.U32 R13, RZ, RZ, R0 ;  /* 0x000000ffff0d7224 */ /* 0x000fe400078e0000 */
[----:B------:R-:W-:-:S07]  /*270e0*/  IMAD.MOV.U32 R38, RZ, RZ, R14 ;  /* 0x000000ffff267224 */ /* 0x000fce00078e000e */
[----:B------:R-:W-:Y:S05]  /*270f0*/  WARPSYNC.COLLECTIVE R15, `(.L_x_1761) ;  /* 0x000000000f087348 */ /* 0x000fea0003c00000 */
[----:B------:R0:W1:Y:S02]  /*27100*/  SHFL.IDX P6, R14, R13, R12, R11 ;  /* 0x0000000c0d0e7389 */ /* 0x00006400000c000b */
[----:B01----:R-:W-:Y:S01]  /*27110*/  ENDCOLLECTIVE ;  /* 0x000000000000791b */ /* 0x003fe20003800000 */
.L_x_1761:
[----:B------:R-:W-:Y:S02]  /*27120*/  IMAD.MOV.U32 R13, RZ, RZ, R39 ;  /* 0x000000ffff0d7224 */ /* 0x000fe400078e0027 */
[----:B------:R-:W-:-:S07]  /*27130*/  IMAD.MOV.U32 R0, RZ, RZ, R14 ;  /* 0x000000ffff007224 */ /* 0x000fce00078e000e */
[----:B------:R-:W-:Y:S05]  /*27140*/  WARPSYNC.COLLECTIVE R15, `(.L_x_1762) ;  /* 0x000000000f087348 */ /* 0x000fea0003c00000 */
[----:B------:R0:W1:Y:S02]  /*27150*/  SHFL.IDX P6, R14, R13, R12, R11 ;  /* 0x0000000c0d0e7389 */ /* 0x00006400000c000b */
[----:B01----:R-:W-:Y:S01]  /*27160*/  ENDCOLLECTIVE ;  /* 0x000000000000791b */ /* 0x003fe20003800000 */
.L_x_1762:
[----:B------:R-:W-:Y:S01]  /*27170*/  IMAD.MOV.U32 R39, RZ, RZ, R14 ;  /* 0x000000ffff277224 */ /* 0x000fe200078e000e */
[----:B------:R-:W-:Y:S06]  /*27180*/  BRA `(.L_x_1763) ;  /* 0xfffffe18004c7947 */ /* 0x000fec000383ffff */
.L_x_1474:
[----:B0-----:R0:W1:Y:S02]  /*27190*/  SYNCS.PHASECHK.TRANS64.TRYWAIT P0, [R2+URZ+0x2d800], R3 ;  /* 0x02d80003020075a7 */ /* 0x001064000800017f */
[----:B-1----:R-:W-:Y:S05]  /*271a0*/  @!P0 NANOSLEEP.SYNCS 0x989680 ;  /* 0x009896800000895d */ /* 0x002fea0003900000 */
[----:B------:R-:W1:Y:S02]  /*271b0*/  @!P0 SYNCS.PHASECHK.TRANS64 P0, [R2+URZ+0x2d800], R3 ;  /* 0x02d80003020085a7 */ /* 0x000e64000800007f */
[----:B-1----:R-:W-:Y:S05]  /*271c0*/  @!P0 BRA `(.L_x_1474) ;  /* 0xfffffffc00f08947 */ /* 0x002fea000383ffff */
[----:B------:R-:W-:Y:S05]  /*271d0*/  BRA `(.L_x_1764) ;  /* 0xfffffe2000807947 */ /* 0x000fea000383ffff */
.L_x_1486:
[----:B------:R-:W-:Y:S01]  /*271e0*/  BSSY B1, `(.L_x_1765) ;  /* 0x0000007000017945 */ /* 0x000fe20003800000 */
[----:B------:R-:W-:Y:S02]  /*271f0*/  IMAD.MOV.U32 R12, RZ, RZ, RZ ;  /* 0x000000ffff0c7224 */ /* 0x000fe400078e00ff */
[----:B------:R-:W-:Y:S02]  /*27200*/  IMAD.MOV.U32 R11, RZ, RZ, 0x1e1f ;  /* 0x00001e1fff0b7424 */ /* 0x000fe400078e00ff */
[----:B------:R-:W-:-:S07]  /*27210*/  IMAD.MOV.U32 R15, RZ, RZ, -0x1 ;  /* 0xffffffffff0f7424 */ /* 0x000fce00078e00ff */
[----:B0-----:R-:W-:Y:S05]  /*27220*/  WARPSYNC.COLLECTIVE R15, `(.L_x_1766) ;  /* 0x000000000f087348 */ /* 0x001fea0003c00000 */
[----:B0-----:R0:W1:Y:S02]  /*27230*/  SHFL.IDX P6, R14, R13, R12, R11 ;  /* 0x0000000c0d0e7389 */ /* 0x00106400000c000b */
[----:B01----:R-:W-:Y:S01]  /*27240*/  ENDCOLLECTIVE ;  /* 0x000000000000791b */ /* 0x003fe20003800000 */
.L_x_1766:
[----:B------:R-:W-:Y:S05]  /*27250*/  BSYNC B1 ;  /* 0x0000000000017941 */ /* 0x000fea0003800000 */
.L_x_1765:
        /* <DEDUP_REMOVED lines=8> */
.L_x_1767:
[----:B------:R-:W-:Y:S02]  /*272e0*/  IMAD.MOV.U32 R13, RZ, RZ, R26 ;  /* 0x000000ffff0d7224 */ /* 0x000fe400078e001a */
[----:B------:R-:W-:-:S07]  /*272f0*/  IMAD.MOV.U32 R3, RZ, RZ, R14 ;  /* 0x000000ffff037224 */ /* 0x000fce00078e000e */
[----:B------:R-:W-:Y:S05]  /*27300*/  WARPSYNC.COLLECTIVE R15, `(.L_x_1768) ;  /* 0x000000000f087348 */ /* 0x000fea0003c00000 */
[----:B------:R0:W1:Y:S02]  /*27310*/  SHFL.IDX P6, R14, R13, R12, R11 ;  /* 0x0000000c0d0e7389 */ /* 0x00006400000c000b */
[----:B01----:R-:W-:Y:S01]  /*27320*/  ENDCOLLECTIVE ;  /* 0x000000000000791b */ /* 0x003fe20003800000 */
.L_x_1768:
[----:B------:R-:W-:Y:S01]  /*27330*/  IMAD.MOV.U32 R13, RZ, RZ, R38 ;  /* 0x000000ffff0d7224 */ /* 0x000fe200078e0026 */
[----:B------:R-:W-:-:S07]  /*27340*/  MOV R37, R14 ;  /* 0x0000000e00257202 */ /* 0x000fce0000000f00 */
[----:B------:R-:W-:Y:S05]  /*27350*/  WARPSYNC.COLLECTIVE R15, `(.L_x_1769) ;  /* 0x000000000f087348 */ /* 0x000fea0003c00000 */
[----:B------:R0:W1:Y:S02]  /*27360*/  SHFL.IDX P6, R14, R13, R12, R11 ;  /* 0x0000000c0d0e7389 */ /* 0x00006400000c000b */
[----:B01----:R-:W-:Y:S01]  /*27370*/  ENDCOLLECTIVE ;  /* 0x000000000000791b */ /* 0x003fe20003800000 */
.L_x_1769:
[----:B------:R-:W-:Y:S01]  /*27380*/  IMAD.MOV.U32 R38, RZ, RZ, R14 ;  /* 0x000000ffff267224 */ /* 0x000fe200078e000e */
[----:B------:R-:W-:Y:S06]  /*27390*/  BRA `(.L_x_1770) ;  /* 0xfffffe3400307947 */ /* 0x000fec000383ffff */
.L_x_1490:
[----:B0-----:R0:W1:Y:S02]  /*273a0*/  SYNCS.PHASECHK.TRANS64.TRYWAIT P0, [R2+URZ+0x2d800], R3 ;  /* 0x02d80003020075a7 */ /* 0x001064000800017f */
[----:B-1----:R-:W-:Y:S05]  /*273b0*/  @!P0 NANOSLEEP.SYNCS 0x989680 ;  /* 0x009896800000895d */ /* 0x002fea0003900000 */
[----:B------:R-:W1:Y:S02]  /*273c0*/  @!P0 SYNCS.PHASECHK.TRANS64 P0, [R2+URZ+0x2d800], R3 ;  /* 0x02d80003020085a7 */ /* 0x000e64000800007f */
[----:B-1----:R-:W-:Y:S05]  /*273d0*/  @!P0 BRA `(.L_x_1490) ;  /* 0xfffffffc00f08947 */ /* 0x002fea000383ffff */
[----:B------:R-:W-:Y:S05]  /*273e0*/  BRA `(.L_x_1771) ;  /* 0xfffffe3800f47947 */ /* 0x000fea000383ffff */
.L_x_1498:
[----:B--2---:R2:W3:Y:S02]  /*273f0*/  SYNCS.PHASECHK.TRANS64.TRYWAIT P1, [R0+URZ+0x2d830], R5 ;  /* 0x02d83005000075a7 */ /* 0x0044e4000802017f */
[----:B---3--:R-:W-:Y:S05]  /*27400*/  @!P1 NANOSLEEP.SYNCS 0x989680 ;  /* 0x009896800000995d */ /* 0x008fea0003900000 */
[----:B------:R-:W3:Y:S02]  /*27410*/  @!P1 SYNCS.PHASECHK.TRANS64 P1, [R0+URZ+0x2d830], R5 ;  /* 0x02d83005000095a7 */ /* 0x000ee4000802007f */
[----:B---3--:R-:W-:Y:S05]  /*27420*/  @!P1 BRA `(.L_x_1498) ;  /* 0xfffffffc00f09947 */ /* 0x008fea000383ffff */
[----:B------:R-:W-:Y:S05]  /*27430*/  BRA `(.L_x_1497) ;  /* 0xfffffe5000807947 */ /* 0x000fea000383ffff */
.L_x_1517:
[----:B-1----:R1:W2:Y:S02]  /*27440*/  SYNCS.PHASECHK.TRANS64.TRYWAIT P2, [R9+URZ+0x2d830], R8 ;  /* 0x02d83008090075a7 */ /* 0x0022a4000804017f */
[----:B--2---:R-:W-:Y:S05]  /*27450*/  @!P2 NANOSLEEP.SYNCS 0x989680 ;  /* 0x009896800000a95d */ /* 0x004fea0003900000 */
[----:B------:R-:W2:Y:S02]  /*27460*/  @!P2 SYNCS.PHASECHK.TRANS64 P2, [R9+URZ+0x2d830], R8 ;  /* 0x02d830080900a5a7 */ /* 0x000ea4000804007f */
[----:B--2---:R-:W-:Y:S05]  /*27470*/  @!P2 BRA `(.L_x_1517) ;  /* 0xfffffffc00f0a947 */ /* 0x004fea000383ffff */
[----:B------:R-:W-:Y:S05]  /*27480*/  BRA `(.L_x_1516) ;  /* 0xfffffe90000c7947 */ /* 0x000fea000383ffff */
.L_x_1521:
[----:B-1----:R1:W2:Y:S02]  /*27490*/  SYNCS.PHASECHK.TRANS64.TRYWAIT P1, [R9+URZ+0x2d850], R8 ;  /* 0x02d85008090075a7 */ /* 0x0022a4000802017f */
[----:B--2---:R-:W-:Y:S05]  /*274a0*/  @!P1 NANOSLEEP.SYNCS 0x989680 ;  /* 0x009896800000995d */ /* 0x004fea0003900000 */
[----:B------:R-:W2:Y:S02]  /*274b0*/  @!P1 SYNCS.PHASECHK.TRANS64 P1, [R9+URZ+0x2d850], R8 ;  /* 0x02d85008090095a7 */ /* 0x000ea4000802007f */
[----:B--2---:R-:W-:Y:S05]  /*274c0*/  @!P1 BRA `(.L_x_1521) ;  /* 0xfffffffc00f09947 */ /* 0x004fea000383ffff */
[----:B------:R-:W-:Y:S05]  /*274d0*/  BRA `(.L_x_1518) ;  /* 0xfffffe9400287947 */ /* 0x000fea000383ffff */
.L_x_1542:
[----:B--2---:R2:W3:Y:S02]  /*274e0*/  SYNCS.PHASECHK.TRANS64.TRYWAIT P2, [R5+URZ+0x2d830], R6 ;  /* 0x02d83006050075a7 */ /* 0x0044e4000804017f */
[----:B---3--:R-:W-:Y:S05]  /*274f0*/  @!P2 NANOSLEEP.SYNCS 0x989680 ;  /* 0x009896800000a95d */ /* 0x008fea0003900000 */
[----:B------:R-:W3:Y:S02]  /*27500*/  @!P2 SYNCS.PHASECHK.TRANS64 P2, [R5+URZ+0x2d830], R6 ;  /* 0x02d830060500a5a7 */ /* 0x000ee4000804007f */
[----:B---3--:R-:W-:Y:S05]  /*27510*/  @!P2 BRA `(.L_x_1542) ;  /* 0xfffffffc00f0a947 */ /* 0x008fea000383ffff */
[----:B------:R-:W-:Y:S05]  /*27520*/  BRA `(.L_x_1541) ;  /* 0xfffffed000287947 */ /* 0x000fea000383ffff */
.L_x_1546:
[----:B-1----:R1:W2:Y:S02]  /*27530*/  SYNCS.PHASECHK.TRANS64.TRYWAIT P1, [R6+URZ+0x2d850], R5 ;  /* 0x02d85005060075a7 */ /* 0x0022a4000802017f */
[----:B--2---:R-:W-:Y:S05]  /*27540*/  @!P1 NANOSLEEP.SYNCS 0x989680 ;  /* 0x009896800000995d */ /* 0x004fea0003900000 */
[----:B------:R-:W2:Y:S02]  /*27550*/  @!P1 SYNCS.PHASECHK.TRANS64 P1, [R6+URZ+0x2d850], R5 ;  /* 0x02d85005060095a7 */ /* 0x000ea4000802007f */
[----:B--2---:R-:W-:Y:S05]  /*27560*/  @!P1 BRA `(.L_x_1546) ;  /* 0xfffffffc00f09947 */ /* 0x004fea000383ffff */
[----:B------:R-:W-:Y:S05]  /*27570*/  BRA `(.L_x_1543) ;  /* 0xfffffed400507947 */ /* 0x000fea000383ffff */
.L_x_1555:
[----:B--2---:R2:W3:Y:S02]  /*27580*/  SYNCS.PHASECHK.TRANS64.TRYWAIT P2, [R5+URZ+0x2d830], R6 ;  /* 0x02d83006050075a7 */ /* 0x0044e4000804017f */
[----:B---3--:R-:W-:Y:S05]  /*27590*/  @!P2 NANOSLEEP.SYNCS 0x989680 ;  /* 0x009896800000a95d */ /* 0x008fea0003900000 */
[----:B------:R-:W3:Y:S02]  /*275a0*/  @!P2 SYNCS.PHASECHK.TRANS64 P2, [R5+URZ+0x2d830], R6 ;  /* 0x02d830060500a5a7 */ /* 0x000ee4000804007f */
[----:B---3--:R-:W-:Y:S05]  /*275b0*/  @!P2 BRA `(.L_x_1555) ;  /* 0xfffffffc00f0a947 */ /* 0x008fea000383ffff */
[----:B------:R-:W-:Y:S05]  /*275c0*/  BRA `(.L_x_1554) ;  /* 0xfffffefc00507947 */ /* 0x000fea000383ffff */
.L_x_1559:
[----:B-1----:R1:W2:Y:S02]  /*275d0*/  SYNCS.PHASECHK.TRANS64.TRYWAIT P1, [R6+URZ+0x2d850], R5 ;  /* 0x02d85005060075a7 */ /* 0x0022a4000802017f */
[----:B--2---:R-:W-:Y:S05]  /*275e0*/  @!P1 NANOSLEEP.SYNCS 0x989680 ;  /* 0x009896800000995d */ /* 0x004fea0003900000 */
[----:B------:R-:W2:Y:S02]  /*275f0*/  @!P1 SYNCS.PHASECHK.TRANS64 P1, [R6+URZ+0x2d850], R5 ;  /* 0x02d85005060095a7 */ /* 0x000ea4000802007f */
[----:B--2---:R-:W-:Y:S05]  /*27600*/  @!P1 BRA `(.L_x_1559) ;  /* 0xfffffffc00f09947 */ /* 0x004fea000383ffff */
[----:B------:R-:W-:Y:S05]  /*27610*/  BRA `(.L_x_1556) ;  /* 0xffffff0000787947 */ /* 0x000fea000383ffff */
.L_x_1574:
[----:B--2---:R2:W3:Y:S02]  /*27620*/  SYNCS.PHASECHK.TRANS64.TRYWAIT P1, [R7+URZ+0x2d850], R0 ;  /* 0x02d85000070075a7 */ /* 0x0044e4000802017f */
[----:B---3--:R-:W-:Y:S05]  /*27630*/  @!P1 NANOSLEEP.SYNCS 0x989680 ;  /* 0x009896800000995d */ /* 0x008fea0003900000 */
[----:B------:R-:W3:Y:S02]  /*27640*/  @!P1 SYNCS.PHASECHK.TRANS64 P1, [R7+URZ+0x2d850], R0 ;  /* 0x02d85000070095a7 */ /* 0x000ee4000802007f */
[----:B---3--:R-:W-:Y:S05]  /*27650*/  @!P1 BRA `(.L_x_1574) ;  /* 0xfffffffc00f09947 */ /* 0x008fea000383ffff */
[----:B------:R-:W-:Y:S05]  /*27660*/  BRA `(.L_x_1573) ;  /* 0xffffff3800987947 */ /* 0x000fea000383ffff */
.L_x_1580:
[----:B------:R-:W-:Y:S02]  /*27670*/  IMAD.MOV.U32 R13, RZ, RZ, R3 ;  /* 0x000000ffff0d7224 */ /* 0x000fe400078e0003 */
[----:B------:R-:W-:Y:S02]  /*27680*/  IMAD.MOV.U32 R12, RZ, RZ, RZ ;  /* 0x000000ffff0c7224 */ /* 0x000fe400078e00ff */
[----:B------:R-:W-:Y:S02]  /*27690*/  IMAD.MOV.U32 R11, RZ, RZ, 0x1c1f ;  /* 0x00001c1fff0b7424 */ /* 0x000fe400078e00ff */
[----:B------:R-:W-:-:S07]  /*276a0*/  IMAD.MOV.U32 R15, RZ, RZ, -0x1 ;  /* 0xffffffffff0f7424 */ /* 0x000fce00078e00ff */
[----:B0----5:R-:W-:Y:S05]  /*276b0*/  WARPSYNC.COLLECTIVE R15, `(.L_x_1772) ;  /* 0x000000000f087348 */ /* 0x021fea0003c00000 */
[----:B------:R1:W2:Y:S02]  /*276c0*/  SHFL.IDX P6, R14, R13, R12, R11 ;  /* 0x0000000c0d0e7389 */ /* 0x0002a400000c000b */
[----:B012--5:R-:W-:Y:S01]  /*276d0*/  ENDCOLLECTIVE ;  /* 0x000000000000791b */ /* 0x027fe20003800000 */
.L_x_1772:
[----:B------:R-:W-:Y:S02]  /*276e0*/  IMAD.MOV.U32 R13, RZ, RZ, R9 ;  /* 0x000000ffff0d7224 */ /* 0x000fe400078e0009 */
[----:B------:R-:W-:-:S07]  /*276f0*/  IMAD.MOV.U32 R0, RZ, RZ, R14 ;  /* 0x000000ffff007224 */ /* 0x000fce00078e000e */
[----:B------:R-:W-:Y:S05]  /*27700*/  WARPSYNC.COLLECTIVE R15, `(.L_x_1773) ;  /* 0x000000000f087348 */ /* 0x000fea0003c00000 */
[----:B------:R0:W1:Y:S02]  /*27710*/  SHFL.IDX P6, R14, R13, R12, R11 ;  /* 0x0000000c0d0e7389 */ /* 0x00006400000c000b */
[----:B01----:R-:W-:Y:S01]  /*27720*/  ENDCOLLECTIVE ;  /* 0x000000000000791b */ /* 0x003fe20003800000 */
.L_x_1773:
[----:B------:R-:W-:Y:S05]  /*27730*/  BRA `(.L_x_1774) ;  /* 0xffffff5400607947 */ /* 0x000fea000383ffff */
.L_x_1583:
[----:B------:R-:W-:Y:S01]  /*27740*/  BSSY B1, `(.L_x_1775) ;  /* 0x0000008000017945 */ /* 0x000fe20003800000 */
[----:B---3--:R-:W-:Y:S02]  /*27750*/  IMAD.MOV.U32 R13, RZ, RZ, R3 ;  /* 0x000000ffff0d7224 */ /* 0x008fe400078e0003 */
[----:B------:R-:W-:Y:S02]  /*27760*/  IMAD.MOV.U32 R12, RZ, RZ, 0x1 ;  /* 0x00000001ff0c7424 */ /* 0x000fe400078e00ff */
[----:B------:R-:W-:Y:S02]  /*27770*/  IMAD.MOV.U32 R11, RZ, RZ, 0x1c1f ;  /* 0x00001c1fff0b7424 */ /* 0x000fe400078e00ff */
[----:B------:R-:W-:-:S07]  /*27780*/  IMAD.MOV.U32 R15, RZ, RZ, -0x1 ;  /* 0xffffffffff0f7424 */ /* 0x000fce00078e00ff */
[----:B012--5:R-:W-:Y:S05]  /*27790*/  WARPSYNC.COLLECTIVE R15, `(.L_x_1776) ;  /* 0x000000000f087348 */ /* 0x027fea0003c00000 */
[----:B--2---:R2:W3:Y:S02]  /*277a0*/  SHFL.IDX P6, R14, R13, R12, R11 ;  /* 0x0000000c0d0e7389 */ /* 0x0044e400000c000b */
[----:B0123-5:R-:W-:Y:S01]  /*277b0*/  ENDCOLLECTIVE ;  /* 0x000000000000791b */ /* 0x02ffe20003800000 */
.L_x_1776:
[----:B------:R-:W-:Y:S05]  /*277c0*/  BSYNC B1 ;  /* 0x0000000000017941 */ /* 0x000fea0003800000 */
.L_x_1775:
[----:B------:R-:W-:Y:S02]  /*277d0*/  IMAD.MOV.U32 R13, RZ, RZ, R9 ;  /* 0x000000ffff0d7224 */ /* 0x000fe400078e0009 */
[----:B------:R-:W-:Y:S02]  /*277e0*/  IMAD.MOV.U32 R12, RZ, RZ, 0x1 ;  /* 0x00000001ff0c7424 */ /* 0x000fe400078e00ff */
[----:B------:R-:W-:Y:S02]  /*277f0*/  IMAD.MOV.U32 R11, RZ, RZ, 0x1c1f ;  /* 0x00001c1fff0b7424 */ /* 0x000fe400078e00ff */
[----:B------:R-:W-:Y:S02]  /*27800*/  IMAD.MOV.U32 R15, RZ, RZ, -0x1 ;  /* 0xffffffffff0f7424 */ /* 0x000fe400078e00ff */
[----:B------:R-:W-:-:S07]  /*27810*/  IMAD.MOV.U32 R3, RZ, RZ, R14 ;  /* 0x000000ffff037224 */ /* 0x000fce00078e000e */
[----:B------:R-:W-:Y:S05]  /*27820*/  WARPSYNC.COLLECTIVE R15, `(.L_x_1777) ;  /* 0x000000000f087348 */ /* 0x000fea0003c00000 */
[----:B------:R0:W1:Y:S02]  /*27830*/  SHFL.IDX P6, R14, R13, R12, R11 ;  /* 0x0000000c0d0e7389 */ /* 0x00006400000c000b */
[----:B01----:R-:W-:Y:S01]  /*27840*/  ENDCOLLECTIVE ;  /* 0x000000000000791b */ /* 0x003fe20003800000 */
.L_x_1777:
[----:B------:R-:W-:Y:S05]  /*27850*/  BRA `(.L_x_1778) ;  /* 0xffffff5400707947 */ /* 0x000fea000383ffff */
.L_x_1585:
[----:B------:R-:W-:Y:S01]  /*27860*/  MOV R13, R24 ;  /* 0x00000018000d7202 */ /* 0x000fe20000000f00 */
[----:B------:R-:W-:Y:S02]  /*27870*/  IMAD.MOV.U32 R12, RZ, RZ, RZ ;  /* 0x000000ffff0c7224 */ /* 0x000fe400078e00ff */
[----:B------:R-:W-:Y:S02]  /*27880*/  IMAD.MOV.U32 R11, RZ, RZ, 0x1c1f ;  /* 0x00001c1fff0b7424 */ /* 0x000fe400078e00ff */
[----:B------:R-:W-:-:S07]  /*27890*/  IMAD.MOV.U32 R15, RZ, RZ, -0x1 ;  /* 0xffffffffff0f7424 */ /* 0x000fce00078e00ff */
[----:B------:R-:W-:Y:S05]  /*278a0*/  WARPSYNC.COLLECTIVE R15, `(.L_x_1779) ;  /* 0x000000000f087348 */ /* 0x000fea0003c00000 */
[----:B------:R0:W1:Y:S02]  /*278b0*/  SHFL.IDX P6, R14, R13, R12, R11 ;  /* 0x0000000c0d0e7389 */ /* 0x00006400000c000b */
[----:B01----:R-:W-:Y:S01]  /*278c0*/  ENDCOLLECTIVE ;  /* 0x000000000000791b */ /* 0x003fe20003800000 */
.L_x_1779:
[----:B------:R-:W-:Y:S02]  /*278d0*/  IMAD.MOV.U32 R13, RZ, RZ, R0 ;  /* 0x000000ffff0d7224 */ /* 0x000fe400078e0000 */
[----:B------:R-:W-:-:S07]  /*278e0*/  IMAD.MOV.U32 R3, RZ, RZ, R14 ;  /* 0x000000ffff037224 */ /* 0x000fce00078e000e */
[----:B------:R-:W-:Y:S05]  /*278f0*/  WARPSYNC.COLLECTIVE R15, `(.L_x_1780) ;  /* 0x000000000f087348 */ /* 0x000fea0003c00000 */
[----:B------:R0:W1:Y:S02]  /*27900*/  SHFL.IDX P6, R14, R13, R12, R11 ;  /* 0x0000000c0d0e7389 */ /* 0x00006400000c000b */
[----:B01----:R-:W-:Y:S01]  /*27910*/  ENDCOLLECTIVE ;  /* 0x000000000000791b */ /* 0x003fe20003800000 */
.L_x_1780:
[----:B------:R-:W-:Y:S05]  /*27920*/  BRA `(.L_x_1781) ;  /* 0xffffff58003c7947 */ /* 0x000fea000383ffff */
.L_x_1588:
[----:B------:R-:W-:Y:S01]  /*27930*/  BSSY B1, `(.L_x_1782) ;  /* 0x0000008000017945 */ /* 0x000fe20003800000 */
[----:B---3--:R-:W-:Y:S02]  /*27940*/  IMAD.MOV.U32 R13, RZ, RZ, R24 ;  /* 0x000000ffff0d7224 */ /* 0x008fe400078e0018 */
[----:B------:R-:W-:Y:S02]  /*27950*/  IMAD.MOV.U32 R12, RZ, RZ, 0x1 ;  /* 0x00000001ff0c7424 */ /* 0x000fe400078e00ff */
[----:B------:R-:W-:Y:S02]  /*27960*/  IMAD.MOV.U32 R11, RZ, RZ, 0x1c1f ;  /* 0x00001c1fff0b7424 */ /* 0x000fe400078e00ff */
[----:B------:R-:W-:-:S07]  /*27970*/  IMAD.MOV.U32 R15, RZ, RZ, -0x1 ;  /* 0xffffffffff0f7424 */ /* 0x000fce00078e00ff */
[----:B012---:R-:W-:Y:S05]  /*27980*/  WARPSYNC.COLLECTIVE R15, `(.L_x_1783) ;  /* 0x000000000f087348 */ /* 0x007fea0003c00000 */
[----:B--2---:R2:W3:Y:S02]  /*27990*/  SHFL.IDX P6, R14, R13, R12, R11 ;  /* 0x0000000c0d0e7389 */ /* 0x0044e400000c000b */
[----:B0123--:R-:W-:Y:S01]  /*279a0*/  ENDCOLLECTIVE ;  /* 0x000000000000791b */ /* 0x00ffe20003800000 */
.L_x_1783:
[----:B------:R-:W-:Y:S05]  /*279b0*/  BSYNC B1 ;  /* 0x0000000000017941 */ /* 0x000fea0003800000 */
.L_x_1782:
        /* <DEDUP_REMOVED lines=8> */
.L_x_1784:
[----:B------:R-:W-:Y:S05]  /*27a40*/  BRA `(.L_x_1785) ;  /* 0xffffff5c005c7947 */ /* 0x000fea000383ffff */
.L_x_1592:
[----:B------:R-:W-:Y:S01]  /*27a50*/  IMAD.MOV.U32 R13, RZ, RZ, R4 ;  /* 0x000000ffff0d7224 */ /* 0x000fe200078e0004 */
[----:B------:R-:W-:Y:S01]  /*27a60*/  MOV R15, 0xffffffff ;  /* 0xffffffff000f7802 */ /* 0x000fe20000000f00 */
[----:B------:R-:W-:Y:S02]  /*27a70*/  IMAD.MOV.U32 R12, RZ, RZ, RZ ;  /* 0x000000ffff0c7224 */ /* 0x000fe400078e00ff */
[----:B------:R-:W-:-:S07]  /*27a80*/  IMAD.MOV.U32 R11, RZ, RZ, 0x1c1f ;  /* 0x00001c1fff0b7424 */ /* 0x000fce00078e00ff */
[----:B-1----:R-:W-:Y:S05]  /*27a90*/  WARPSYNC.COLLECTIVE R15, `(.L_x_1786) ;  /* 0x000000000f087348 */ /* 0x002fea0003c00000 */
[----:B------:R0:W2:Y:S02]  /*27aa0*/  SHFL.IDX P6, R14, R13, R12, R11 ;  /* 0x0000000c0d0e7389 */ /* 0x0000a400000c000b */
[----:B012---:R-:W-:Y:S01]  /*27ab0*/  ENDCOLLECTIVE ;  /* 0x000000000000791b */ /* 0x007fe20003800000 */
.L_x_1786:
[----:B------:R-:W-:Y:S02]  /*27ac0*/  IMAD.MOV.U32 R13, RZ, RZ, R0 ;  /* 0x000000ffff0d7224 */ /* 0x000fe400078e0000 */
[----:B------:R-:W-:-:S07]  /*27ad0*/  IMAD.MOV.U32 R3, RZ, RZ, R14 ;  /* 0x000000ffff037224 */ /* 0x000fce00078e000e */
[----:B------:R-:W-:Y:S05]  /*27ae0*/  WARPSYNC.COLLECTIVE R15, `(.L_x_1787) ;  /* 0x000000000f087348 */ /* 0x000fea0003c00000 */
[----:B------:R0:W1:Y:S02]  /*27af0*/  SHFL.IDX P6, R14, R13, R12, R11 ;  /* 0x0000000c0d0e7389 */ /* 0x00006400000c000b */
[----:B01----:R-:W-:Y:S01]  /*27b00*/  ENDCOLLECTIVE ;  /* 0x000000000000791b */ /* 0x003fe20003800000 */
.L_x_1787:
[----:B------:R-:W-:Y:S05]  /*27b10*/  BRA `(.L_x_1788) ;  /* 0xffffff6800b47947 */ /* 0x000fea000383ffff */
.L_x_1595:
[----:B------:R-:W-:Y:S01]  /*27b20*/  BSSY B1, `(.L_x_1789) ;  /* 0x0000008000017945 */ /* 0x000fe20003800000 */
[----:B----4-:R-:W-:Y:S02]  /*27b30*/  IMAD.MOV.U32 R13, RZ, RZ, R4 ;  /* 0x000000ffff0d7224 */ /* 0x010fe400078e0004 */
[----:B------:R-:W-:Y:S02]  /*27b40*/  IMAD.MOV.U32 R12, RZ, RZ, 0x1 ;  /* 0x00000001ff0c7424 */ /* 0x000fe400078e00ff */
[----:B------:R-:W-:Y:S02]  /*27b50*/  IMAD.MOV.U32 R11, RZ, RZ, 0x1c1f ;  /* 0x00001c1fff0b7424 */ /* 0x000fe400078e00ff */
[----:B------:R-:W-:-:S07]  /*27b60*/  IMAD.MOV.U32 R15, RZ, RZ, -0x1 ;  /* 0xffffffffff0f7424 */ /* 0x000fce00078e00ff */
[----:B0123--:R-:W-:Y:S05]  /*27b70*/  WARPSYNC.COLLECTIVE R15, `(.L_x_1790) ;  /* 0x000000000f087348 */ /* 0x00ffea0003c00000 */
[----:B---3--:R3:W4:Y:S02]  /*27b80*/  SHFL.IDX P6, R14, R13, R12, R11 ;  /* 0x0000000c0d0e7389 */ /* 0x00872400000c000b */
[----:B01234-:R-:W-:Y:S01]  /*27b90*/  ENDCOLLECTIVE ;  /* 0x000000000000791b */ /* 0x01ffe20003800000 */
.L_x_1790:
[----:B------:R-:W-:Y:S05]  /*27ba0*/  BSYNC B1 ;  /* 0x0000000000017941 */ /* 0x000fea0003800000 */
.L_x_1789:
        /* <DEDUP_REMOVED lines=8> */
.L_x_1791:
[----:B------:R-:W-:Y:S05]  /*27c30*/  BRA `(.L_x_1792) ;  /* 0xffffff6800c87947 */ /* 0x000fea000383ffff */
.L_x_1622:
[----:B------:R-:W0:Y:S01]  /*27c40*/  S2R R7, SR_TID.X ;  /* 0x0000000000077919 */ /* 0x000e220000002100 */
[----:B------:R-:W-:Y:S01]  /*27c50*/  BSSY B1, `(.L_x_1793) ;  /* 0x000000a000017945 */ /* 0x000fe20003800000 */
[----:B-1----:R-:W-:Y:S02]  /*27c60*/  IMAD.MOV.U32 R12, RZ, RZ, RZ ;  /* 0x000000ffff0c7224 */ /* 0x002fe400078e00ff */
[----:B------:R-:W-:Y:S02]  /*27c70*/  IMAD.MOV.U32 R11, RZ, RZ, 0x1f ;  /* 0x0000001fff0b7424 */ /* 0x000fe400078e00ff */
[----:B------:R-:W-:Y:S01]  /*27c80*/  IMAD.MOV.U32 R15, RZ, RZ, -0x1 ;  /* 0xffffffffff0f7424 */ /* 0x000fe200078e00ff */
[----:B0-----:R-:W-:-:S04]  /*27c90*/  SHF.R.U32.HI R7, RZ, 0x5, R7 ;  /* 0x00000005ff077819 */ /* 0x001fc80000011607 */
[----:B------:R-:W-:-:S05]  /*27ca0*/  LOP3.LUT R7, R7, 0x3, RZ, 0xc0, !PT ;  /* 0x0000000307077812 */ /* 0x000fca00078ec0ff */
[----:B------:R-:W-:-:S07]  /*27cb0*/  IMAD.MOV.U32 R13, RZ, RZ, R7 ;  /* 0x000000ffff0d7224 */ /* 0x000fce00078e0007 */
[----:B------:R-:W-:Y:S05]  /*27cc0*/  WARPSYNC.COLLECTIVE R15, `(.L_x_1794) ;  /* 0x000000000f087348 */ /* 0x000fea0003c00000 */
[----:B------:R0:W1:Y:S02]  /*27cd0*/  SHFL.IDX P6, R14, R13, R12, R11 ;  /* 0x0000000c0d0e7389 */ /* 0x00006400000c000b */
[----:B01----:R-:W-:Y:S01]  /*27ce0*/  ENDCOLLECTIVE ;  /* 0x000000000000791b */ /* 0x003fe20003800000 */
.L_x_1794:
[----:B------:R-:W-:Y:S05]  /*27cf0*/  BSYNC B1 ;  /* 0x0000000000017941 */ /* 0x000fea0003800000 */
.L_x_1793:
[----:B------:R-:W-:Y:S05]  /*27d00*/  BRA `(.L_x_1795) ;  /* 0xffffff8800ac7947 */ /* 0x000fea000383ffff */
.L_x_1624:
[----:B------:R-:W-:Y:S01]  /*27d10*/  BSSY B1, `(.L_x_1796) ;  /* 0x0000006000017945 */ /* 0x000fe20003800000 */
[----:B------:R-:W-:-:S07]  /*27d20*/  IMAD.MOV.U32 R15, RZ, RZ, -0x1 ;  /* 0xffffffffff0f7424 */ /* 0x000fce00078e00ff */
[----:B01----:R-:W-:Y:S05]  /*27d30*/  WARPSYNC.COLLECTIVE R15, `(.L_x_1797) ;  /* 0x000000000f0c7348 */ /* 0x003fea0003c00000 */
[----:B------:R-:W-:Y:S02]  /*27d40*/  ELECT P6, UR62, PT ;  /* 0x00000000003e782f */ /* 0x000fe400038c0000 */
[----:B------:R-:W-:Y:S01]  /*27d50*/  MOV R14, UR62 ;  /* 0x0000003e000e7c02 */ /* 0x000fe20008000f00 */
[----:B01----:R-:W-:Y:S10]  /*27d60*/  ENDCOLLECTIVE ;  /* 0x000000000000791b */ /* 0x003ff40003800000 */
.L_x_1797:
[----:B------:R-:W-:Y:S05]  /*27d70*/  BSYNC B1 ;  /* 0x0000000000017941 */ /* 0x000fea0003800000 */
.L_x_1796:
[----:B------:R-:W-:Y:S05]  /*27d80*/  BRA `(.L_x_1623) ;  /* 0xffffff8800a47947 */ /* 0x000fea000383ffff */
.L_x_1626:
[----:B0-----:R0:W2:Y:S02]  /*27d90*/  SYNCS.PHASECHK.TRANS64.TRYWAIT P0, [R18+URZ+0x2d820], R6 ;  /* 0x02d82006120075a7 */ /* 0x0010a4000800017f */
[----:B--2---:R-:W-:Y:S05]  /*27da0*/  @!P0 NANOSLEEP.SYNCS 0x989680 ;  /* 0x009896800000895d */ /* 0x004fea0003900000 */
[----:B------:R-:W2:Y:S02]  /*27db0*/  @!P0 SYNCS.PHASECHK.TRANS64 P0, [R18+URZ+0x2d820], R6 ;  /* 0x02d82006120085a7 */ /* 0x000ea4000800007f */
[----:B--2---:R-:W-:Y:S05]  /*27dc0*/  @!P0 BRA `(.L_x_1626) ;  /* 0xfffffffc00f08947 */ /* 0x004fea000383ffff */
[----:B------:R-:W-:Y:S05]  /*27dd0*/  BRA `(.L_x_1798) ;  /* 0xffffff8800b47947 */ /* 0x000fea000383ffff */
.L_x_1630:
[----:B--2---:R2:W3:Y:S02]  /*27de0*/  SYNCS.PHASECHK.TRANS64.TRYWAIT P0, [R10+URZ+0x2d8a0], R9 ;  /* 0x02d8a0090a0075a7 */ /* 0x0044e4000800017f */
[----:B---3--:R-:W-:Y:S05]  /*27df0*/  @!P0 NANOSLEEP.SYNCS 0x989680 ;  /* 0x009896800000895d */ /* 0x008fea0003900000 */
[----:B------:R-:W3:Y:S02]  /*27e00*/  @!P0 SYNCS.PHASECHK.TRANS64 P0, [R10+URZ+0x2d8a0], R9 ;  /* 0x02d8a0090a0085a7 */ /* 0x000ee4000800007f */
[----:B---3--:R-:W-:Y:S05]  /*27e10*/  @!P0 BRA `(.L_x_1630) ;  /* 0xfffffffc00f08947 */ /* 0x008fea000383ffff */
[----:B------:R-:W-:Y:S05]  /*27e20*/  BRA `(.L_x_1799) ;  /* 0xffffff8800d07947 */ /* 0x000fea000383ffff */
.L_x_1637:
[----:B0-----:R0:W3:Y:S02]  /*27e30*/  SYNCS.PHASECHK.TRANS64.TRYWAIT P0, [R10+URZ+0x2d8c0], R9 ;  /* 0x02d8c0090a0075a7 */ /* 0x0010e4000800017f */
[----:B---3--:R-:W-:Y:S05]  /*27e40*/  @!P0 NANOSLEEP.SYNCS 0x989680 ;  /* 0x009896800000895d */ /* 0x008fea0003900000 */
[----:B------:R-:W3:Y:S02]  /*27e50*/  @!P0 SYNCS.PHASECHK.TRANS64 P0, [R10+URZ+0x2d8c0], R9 ;  /* 0x02d8c0090a0085a7 */ /* 0x000ee4000800007f */
[----:B---3--:R-:W-:Y:S05]  /*27e60*/  @!P0 BRA `(.L_x_1637) ;  /* 0xfffffffc00f08947 */ /* 0x008fea000383ffff */
[----:B------:R-:W-:Y:S05]  /*27e70*/  BRA `(.L_x_1800) ;  /* 0xffffff8c00cc7947 */ /* 0x000fea000383ffff */
.L_x_1646:
[----:B0-----:R0:W2:Y:S02]  /*27e80*/  SYNCS.PHASECHK.TRANS64.TRYWAIT P1, [R9+URZ+0x2d8a0], R8 ;  /* 0x02d8a008090075a7 */ /* 0x0010a4000802017f */
[----:B--2---:R-:W-:Y:S05]  /*27e90*/  @!P1 NANOSLEEP.SYNCS 0x989680 ;  /* 0x009896800000995d */ /* 0x004fea0003900000 */
[----:B------:R-:W2:Y:S02]  /*27ea0*/  @!P1 SYNCS.PHASECHK.TRANS64 P1, [R9+URZ+0x2d8a0], R8 ;  /* 0x02d8a008090095a7 */ /* 0x000ea4000802007f */
[----:B--2---:R-:W-:Y:S05]  /*27eb0*/  @!P1 BRA `(.L_x_1646) ;  /* 0xfffffffc00f09947 */ /* 0x004fea000383ffff */
[----:B------:R-:W-:Y:S05]  /*27ec0*/  BRA `(.L_x_1801) ;  /* 0xffffff94000c7947 */ /* 0x000fea000383ffff */
.L_x_1653:
[----:B--2---:R2:W3:Y:S02]  /*27ed0*/  SYNCS.PHASECHK.TRANS64.TRYWAIT P1, [R9+URZ+0x2d8c0], R8 ;  /* 0x02d8c008090075a7 */ /* 0x0044e4000802017f */
[----:B---3--:R-:W-:Y:S05]  /*27ee0*/  @!P1 NANOSLEEP.SYNCS 0x989680 ;  /* 0x009896800000995d */ /* 0x008fea0003900000 */
[----:B------:R-:W3:Y:S02]  /*27ef0*/  @!P1 SYNCS.PHASECHK.TRANS64 P1, [R9+URZ+0x2d8c0], R8 ;  /* 0x02d8c008090095a7 */ /* 0x000ee4000802007f */
[----:B---3--:R-:W-:Y:S05]  /*27f00*/  @!P1 BRA `(.L_x_1653) ;  /* 0xfffffffc00f09947 */ /* 0x008fea000383ffff */
[----:B------:R-:W-:Y:S05]  /*27f10*/  BRA `(.L_x_1802) ;  /* 0xffffff9800047947 */ /* 0x000fea000383ffff */
.L_x_1678:
[----:B------:R-:W0:Y:S01]  /*27f20*/  S2R R19, SR_TID.X ;  /* 0x0000000000137919 */ /* 0x000e220000002100 */
[----:B------:R-:W-:Y:S01]  /*27f30*/  BSSY B0, `(.L_x_1803) ;  /* 0x000000a000007945 */ /* 0x000fe20003800000 */
[----:B------:R-:W-:Y:S01]  /*27f40*/  MOV R12, RZ ;  /* 0x000000ff000c7202 */ /* 0x000fe20000000f00 */
        /* <DEDUP_REMOVED lines=8> */
.L_x_1804:
[----:B------:R-:W-:Y:S05]  /*27fd0*/  BSYNC B0 ;  /* 0x0000000000007941 */ /* 0x000fea0003800000 */
.L_x_1803:
[----:B------:R-:W-:Y:S05]  /*27fe0*/  BRA `(.L_x_1805) ;  /* 0xffffffa800cc7947 */ /* 0x000fea000383ffff */
.L_x_1681:
[----:B0-----:R0:W1:Y:S02]  /*27ff0*/  SYNCS.PHASECHK.TRANS64.TRYWAIT P0, [R2+URZ+0x2d840], R3 ;  /* 0x02d84003020075a7 */ /* 0x001064000800017f */
[----:B-1----:R-:W-:Y:S05]  /*28000*/  @!P0 NANOSLEEP.SYNCS 0x989680 ;  /* 0x009896800000895d */ /* 0x002fea0003900000 */
[----:B------:R-:W1:Y:S02]  /*28010*/  @!P0 SYNCS.PHASECHK.TRANS64 P0, [R2+URZ+0x2d840], R3 ;  /* 0x02d84003020085a7 */ /* 0x000e64000800007f */
[----:B-1----:R-:W-:Y:S05]  /*28020*/  @!P0 BRA `(.L_x_1681) ;  /* 0xfffffffc00f08947 */ /* 0x002fea000383ffff */
[----:B------:R-:W-:Y:S05]  /*28030*/  BRA `(.L_x_1806) ;  /* 0xffffffac00207947 */ /* 0x000fea000383ffff */
.L_x_1682:
        /* <DEDUP_REMOVED lines=8> */
.L_x_1808:
[----:B------:R-:W-:Y:S05]  /*280c0*/  BSYNC B0 ;  /* 0x0000000000007941 */ /* 0x000fea0003800000 */
.L_x_1807:
        /* <DEDUP_REMOVED lines=9> */
.L_x_1809:
[----:B------:R-:W-:Y:S02]  /*28160*/  IMAD.MOV.U32 R13, RZ, RZ, R7 ;  /* 0x000000ffff0d7224 */ /* 0x000fe400078e0007 */
[----:B------:R-:W-:Y:S02]  /*28170*/  IMAD.MOV.U32 R12, RZ, RZ, 0x1 ;  /* 0x00000001ff0c7424 */ /* 0x000fe400078e00ff */
[----:B------:R-:W-:-:S07]  /*28180*/  IMAD.MOV.U32 R5, RZ, RZ, R14 ;  /* 0x000000ffff057224 */ /* 0x000fce00078e000e */
[----:B------:R-:W-:Y:S05]  /*28190*/  WARPSYNC.COLLECTIVE R15, `(.L_x_1810) ;  /* 0x000000000f087348 */ /* 0x000fea0003c00000 */
[----:B------:R0:W1:Y:S02]  /*281a0*/  SHFL.IDX P6, R14, R13, R12, R11 ;  /* 0x0000000c0d0e7389 */ /* 0x00006400000c000b */
[----:B01----:R-:W-:Y:S01]  /*281b0*/  ENDCOLLECTIVE ;  /* 0x000000000000791b */ /* 0x003fe20003800000 */
.L_x_1810:
[----:B------:R-:W-:-:S05]  /*281c0*/  @P0 LEA R5, P1, R9, R5, 0x1 ;  /* 0x0000000509050211 */ /* 0x000fca00078208ff */
[----:B------:R-:W-:Y:S01]  /*281d0*/  @P0 IMAD.X R4, RZ, RZ, R4, P1 ;  /* 0x000000ffff040224 */ /* 0x000fe200008e0604 */
[----:B------:R-:W-:-:S04]  /*281e0*/  ISETP.GE.AND P1, PT, R3, 0x21, PT ;  /* 0x000000210300780c */ /* 0x000fc80003f26270 */
        /* <DEDUP_REMOVED lines=14> */
.L_x_1811:
[----:B------:R-:W-:Y:S02]  /*282d0*/  @P1 IMAD R6, R8, 0x2, R18 ;  /* 0x0000000208061824 */ /* 0x000fe400078e0212 */
[----:B------:R-:W-:Y:S02]  /*282e0*/  IMAD.MOV.U32 R13, RZ, RZ, R7 ;  /* 0x000000ffff0d7224 */ /* 0x000fe400078e0007 */
[----:B------:R-:W-:Y:S02]  /*282f0*/  IMAD.MOV.U32 R12, RZ, RZ, 0x2 ;  /* 0x00000002ff0c7424 */ /* 0x000fe400078e00ff */
[----:B------:R-:W-:-:S07]  /*28300*/  IMAD.MOV.U32 R5, RZ, RZ, R14 ;  /* 0x000000ffff057224 */ /* 0x000fce00078e000e */
[----:B------:R-:W-:Y:S05]  /*28310*/  WARPSYNC.COLLECTIVE R15, `(.L_x_1812) ;  /* 0x000000000f087348 */ /* 0x000fea0003c00000 */
[----:B------:R0:W1:Y:S02]  /*28320*/  SHFL.IDX P6, R14, R13, R12, R11 ;  /* 0x0000000c0d0e7389 */ /* 0x00006400000c000b */
[----:B01----:R-:W-:Y:S01]  /*28330*/  ENDCOLLECTIVE ;  /* 0x000000000000791b */ /* 0x003fe20003800000 */
.L_x_1812:
        /* <DEDUP_REMOVED lines=17> */
.L_x_1813:
[----:B------:R-:W-:Y:S02]  /*28450*/  @P1 IMAD R6, R8, 0x2, R18 ;  /* 0x0000000208061824 */ /* 0x000fe400078e0212 */
[----:B------:R-:W-:Y:S02]  /*28460*/  IMAD.MOV.U32 R13, RZ, RZ, R7 ;  /* 0x000000ffff0d7224 */ /* 0x000fe400078e0007 */
[----:B------:R-:W-:Y:S02]  /*28470*/  IMAD.MOV.U32 R12, RZ, RZ, 0x3 ;  /* 0x00000003ff0c7424 */ /* 0x000fe400078e00ff */
[----:B------:R-:W-:-:S07]  /*28480*/  IMAD.MOV.U32 R5, RZ, RZ, R14 ;  /* 0x000000ffff057224 */ /* 0x000fce00078e000e */
[----:B------:R-:W-:Y:S05]  /*28490*/  WARPSYNC.COLLECTIVE R15, `(.L_x_1814) ;  /* 0x000000000f087348 */ /* 0x000fea0003c00000 */
[----:B------:R0:W1:Y:S02]  /*284a0*/  SHFL.IDX P6, R14, R13, R12, R11 ;  /* 0x0000000c0d0e7389 */ /* 0x00006400000c000b */
[----:B01----:R-:W-:Y:S01]  /*284b0*/  ENDCOLLECTIVE ;  /* 0x000000000000791b */ /* 0x003fe20003800000 */
.L_x_1814:
        /* <DEDUP_REMOVED lines=10> */
.L_x_1815:
        /* <DEDUP_REMOVED lines=8> */
.L_x_1687:
[----:B------:R-:W-:Y:S01]  /*285e0*/  IMAD.MOV.U32 R13, RZ, RZ, R4 ;  /* 0x000000ffff0d7224 */ /* 0x000fe200078e0004 */
[----:B------:R-:W-:Y:S01]  /*285f0*/  MOV R11, 0x1c1f ;  /* 0x00001c1f000b7802 */ /* 0x000fe20000000f00 */
[----:B------:R-:W-:Y:S02]  /*28600*/  IMAD.MOV.U32 R12, RZ, RZ, RZ ;  /* 0x000000ffff0c7224 */ /* 0x000fe400078e00ff */
[----:B------:R-:W-:Y:S02]  /*28610*/  IMAD.MOV.U32 R15, RZ, RZ, -0x1 ;  /* 0xffffffffff0f7424 */ /* 0x000fe400078e00ff */
[----:B-----5:R-:W-:Y:S02]  /*28620*/  IMAD R0, R21, R9, RZ ;  /* 0x0000000915007224 */ /* 0x020fe400078e02ff */
[----:B------:R-:W-:-:S07]  /*28630*/  IMAD.IADD R25, R20, 0x1, R25 ;  /* 0x0000000114197824 */ /* 0x000fce00078e0219 */
[----:B------:R-:W-:Y:S05]  /*28640*/  WARPSYNC.COLLECTIVE R15, `(.L_x_1817) ;  /* 0x000000000f087348 */ /* 0x000fea0003c00000 */
[----:B------:R0:W1:Y:S02]  /*28650*/  SHFL.IDX P6, R14, R13, R12, R11 ;  /* 0x0000000c0d0e7389 */ /* 0x00006400000c000b */
[----:B01----:R-:W-:Y:S01]  /*28660*/  ENDCOLLECTIVE ;  /* 0x000000000000791b */ /* 0x003fe20003800000 */
.L_x_1817:
[C---:B------:R-:W-:Y:S01]  /*28670*/  VIADD R9, R25.reuse, 0x20 ;  /* 0x0000002019097836 */ /* 0x040fe20000000000 */
[----:B------:R-:W-:Y:S01]  /*28680*/  ISETP.GE.AND P3, PT, R25, R0, PT ;  /* 0x000000001900720c */ /* 0x000fe20003f66270 */
[----:B------:R-:W-:Y:S02]  /*28690*/  IMAD.MOV.U32 R13, RZ, RZ, R5 ;  /* 0x000000ffff0d7224 */ /* 0x000fe400078e0005 */
[----:B------:R-:W-:-:S10]  /*286a0*/  IMAD.MOV.U32 R2, RZ, RZ, R14 ;  /* 0x000000ffff027224 */ /* 0x000fd400078e000e */
[----:B------:R-:W-:Y:S05]  /*286b0*/  WARPSYNC.COLLECTIVE R15, `(.L_x_1818) ;  /* 0x000000000f087348 */ /* 0x000fea0003c00000 */
[----:B------:R0:W1:Y:S02]  /*286c0*/  SHFL.IDX P6, R14, R13, R12, R11 ;  /* 0x0000000c0d0e7389 */ /* 0x00006400000c000b */
[----:B01----:R-:W-:Y:S01]  /*286d0*/  ENDCOLLECTIVE ;  /* 0x000000000000791b */ /* 0x003fe20003800000 */
.L_x_1818:
[----:B------:R-:W-:Y:S02]  /*286e0*/  IMAD.MOV.U32 R13, RZ, RZ, R4 ;  /* 0x000000ffff0d7224 */ /* 0x000fe400078e0004 */
[----:B------:R-:W-:Y:S02]  /*286f0*/  IMAD.MOV.U32 R12, RZ, RZ, 0x1 ;  /* 0x00000001ff0c7424 */ /* 0x000fe400078e00ff */
[----:B------:R-:W-:-:S07]  /*28700*/  IMAD.MOV.U32 R3, RZ, RZ, R14 ;  /* 0x000000ffff037224 */ /* 0x000fce00078e000e */
[----:B------:R-:W-:Y:S05]  /*28710*/  WARPSYNC.COLLECTIVE R15, `(.L_x_1819) ;  /* 0x000000000f087348 */ /* 0x000fea0003c00000 */
[----:B------:R0:W1:Y:S02]  /*28720*/  SHFL.IDX P6, R14, R13, R12, R11 ;  /* 0x0000000c0d0e7389 */ /* 0x00006400000c000b */
[----:B01----:R-:W-:Y:S01]  /*28730*/  ENDCOLLECTIVE ;  /* 0x000000000000791b */ /* 0x003fe20003800000 */
.L_x_1819:
        /* <DEDUP_REMOVED lines=17> */
.L_x_1820:
[----:B------:R-:W-:Y:S02]  /*28850*/  IMAD.MOV.U32 R13, RZ, RZ, R4 ;  /* 0x000000ffff0d7224 */ /* 0x000fe400078e0004 */
[----:B------:R-:W-:Y:S02]  /*28860*/  IMAD.MOV.U32 R12, RZ, RZ, 0x2 ;  /* 0x00000002ff0c7424 */ /* 0x000fe400078e00ff */
[----:B------:R-:W-:-:S07]  /*28870*/  IMAD.MOV.U32 R3, RZ, RZ, R14 ;  /* 0x000000ffff037224 */ /* 0x000fce00078e000e */
[----:B------:R-:W-:Y:S05]  /*28880*/  WARPSYNC.COLLECTIVE R15, `(.L_x_1821) ;  /* 0x000000000f087348 */ /* 0x000fea0003c00000 */
[----:B------:R0:W1:Y:S02]  /*28890*/  SHFL.IDX P6, R14, R13, R12, R11 ;  /* 0x0000000c0d0e7389 */ /* 0x00006400000c000b */
[----:B01----:R-:W-:Y:S01]  /*288a0*/  ENDCOLLECTIVE ;  /* 0x000000000000791b */ /* 0x003fe20003800000 */
.L_x_1821:
        /* <DEDUP_REMOVED lines=18> */
.L_x_1822:
[----:B------:R-:W-:Y:S02]  /*289d0*/  IMAD.MOV.U32 R13, RZ, RZ, R4 ;  /* 0x000000ffff0d7224 */ /* 0x000fe400078e0004 */
[----:B------:R-:W-:Y:S02]  /*289e0*/  IMAD.MOV.U32 R12, RZ, RZ, 0x3 ;  /* 0x00000003ff0c7424 */ /* 0x000fe400078e00ff */
[----:B------:R-:W-:-:S07]  /*289f0*/  IMAD.MOV.U32 R3, RZ, RZ, R14 ;  /* 0x000000ffff037224 */ /* 0x000fce00078e000e */
[----:B------:R-:W-:Y:S05]  /*28a00*/  WARPSYNC.COLLECTIVE R15, `(.L_x_1823) ;  /* 0x000000000f087348 */ /* 0x000fea0003c00000 */
[----:B------:R0:W1:Y:S02]  /*28a10*/  SHFL.IDX P6, R14, R13, R12, R11 ;  /* 0x0000000c0d0e7389 */ /* 0x00006400000c000b */
[----:B01----:R-:W-:Y:S01]  /*28a20*/  ENDCOLLECTIVE ;  /* 0x000000000000791b */ /* 0x003fe20003800000 */
.L_x_1823:
        /* <DEDUP_REMOVED lines=10> */
.L_x_1824:
[----:B------:R-:W-:Y:S01]  /*28ad0*/  @!PT LDS RZ, [RZ] ;  /* 0x00000000fffff984 */ /* 0x000fe20000000800 */
[----:B------:R-:W-:Y:S01]  /*28ae0*/  @!PT LDS RZ, [RZ] ;  /* 0x00000000fffff984 */ /* 0x000fe20000000800 */
[----:B------:R-:W-:Y:S01]  /*28af0*/  @!PT LDS RZ, [RZ] ;  /* 0x00000000fffff984 */ /* 0x000fe20000000800 */
[----:B------:R-:W-:Y:S04]  /*28b00*/  @!P3 LDGSTS.E.BYPASS.LTC128B.128 [R8+0xd400], desc[UR54][R2.64], !P0 ;  /* 0x0d4000000208bfae */ /* 0x000fe8000c101d76 */
[----:B------:R-:W-:Y:S04]  /*28b10*/  @!P3 LDGSTS.E.BYPASS.LTC128B.128 [R8+0x10400], desc[UR54][R2.64+0x40], !P1 ;  /* 0x104000400208bfae */ /* 0x000fe8000c901d76 */
[----:B------:R0:W-:Y:S01]  /*28b20*/  @!P3 LDGSTS.E.BYPASS.LTC128B.128 [R8+0x13400], desc[UR54][R2.64+0x80], !P2 ;  /* 0x134000800208bfae */ /* 0x0001e2000d101d76 */
[----:B------:R-:W-:Y:S02]  /*28b30*/  IMAD.MOV.U32 R13, RZ, RZ, R6 ;  /* 0x000000ffff0d7224 */ /* 0x000fe400078e0006 */
[----:B------:R-:W-:-:S02]  /*28b40*/  IMAD.MOV.U32 R12, RZ, RZ, RZ ;  /* 0x000000ffff0c7224 */ /* 0x000fc400078e00ff */
[----:B0-----:R-:W-:Y:S02]  /*28b50*/  VIADD R2, R25, 0x60 ;  /* 0x0000006019027836 */ /* 0x001fe40000000000 */
[----:B------:R-:W-:-:S07]  /*28b60*/  IMAD.MOV.U32 R5, RZ, RZ, R14 ;  /* 0x000000ffff057224 */ /* 0x000fce00078e000e */
[----:B------:R-:W-:Y:S05]  /*28b70*/  WARPSYNC.COLLECTIVE R15, `(.L_x_1825) ;  /* 0x000000000f087348 */ /* 0x000fea0003c00000 */
[----:B------:R0:W1:Y:S02]  /*28b80*/  SHFL.IDX P6, R14, R13, R12, R11 ;  /* 0x0000000c0d0e7389 */ /* 0x00006400000c000b */
[----:B01----:R-:W-:Y:S01]  /*28b90*/  ENDCOLLECTIVE ;  /* 0x000000000000791b */ /* 0x003fe20003800000 */
.L_x_1825:
[----:B------:R-:W-:-:S13]  /*28ba0*/  ISETP.GE.AND P3, PT, R2, R0, PT ;  /* 0x000000000200720c */ /* 0x000fda0003f66270 */
[----:B------:R-:W-:Y:S01]  /*28bb0*/  @!P3 LEA R2, P4, R10, R5, 0x1 ;  /* 0x000000050a02b211 */ /* 0x000fe200078808ff */
[----:B------:R-:W-:-:S04]  /*28bc0*/  IMAD.MOV.U32 R13, RZ, RZ, R7 ;  /* 0x000000ffff0d7224 */ /* 0x000fc800078e0007 */
[----:B------:R-:W-:-:S05]  /*28bd0*/  @!P3 IMAD.X R3, RZ, RZ, R4, P4 ;  /* 0x000000ffff03b224 */ /* 0x000fca00020e0604 */
        /* <DEDUP_REMOVED lines=12> */
.L_x_1826:
[----:B------:R-:W-:Y:S01]  /*28ca0*/  IMAD.MOV.U32 R13, RZ, RZ, R6 ;  /* 0x000000ffff0d7224 */ /* 0x000fe200078e0006 */
[----:B------:R-:W-:Y:S01]  /*28cb0*/  MOV R12, 0x1 ;  /* 0x00000001000c7802 */ /* 0x000fe20000000f00 */
[----:B------:R-:W-:-:S07]  /*28cc0*/  IMAD.MOV.U32 R3, RZ, RZ, R14 ;  /* 0x000000ffff037224 */ /* 0x000fce00078e000e */
[----:B------:R-:W-:Y:S05]  /*28cd0*/  WARPSYNC.COLLECTIVE R15, `(.L_x_1827) ;  /* 0x000000000f087348 */ /* 0x000fea0003c00000 */
[----:B------:R0:W1:Y:S02]  /*28ce0*/  SHFL.IDX P6, R14, R13, R12, R11 ;  /* 0x0000000c0d0e7389 */ /* 0x00006400000c000b */
[----:B01----:R-:W-:Y:S01]  /*28cf0*/  ENDCOLLECTIVE ;  /* 0x000000000000791b */ /* 0x003fe20003800000 */
.L_x_1827:
        /* <DEDUP_REMOVED lines=10> */
.L_x_1828:
[----:B------:R-:W-:Y:S01]  /*28da0*/  @!PT LDS RZ, [RZ] ;  /* 0x00000000fffff984 */ /* 0x000fe20000000800 */
[----:B------:R-:W-:Y:S01]  /*28db0*/  @!PT LDS RZ, [RZ] ;  /* 0x00000000fffff984 */ /* 0x000fe20000000800 */
[----:B------:R-:W-:Y:S01]  /*28dc0*/  @!PT LDS RZ, [RZ] ;  /* 0x00000000fffff984 */ /* 0x000fe20000000800 */
[----:B------:R-:W-:Y:S04]  /*28dd0*/  @!P3 LDGSTS.E.BYPASS.LTC128B.128 [R8+0xe400], desc[UR54][R2.64], !P0 ;  /* 0x0e4000000208bfae */ /* 0x000fe8000c101d76 */
[----:B------:R-:W-:Y:S04]  /*28de0*/  @!P3 LDGSTS.E.BYPASS.LTC128B.128 [R8+0x11400], desc[UR54][R2.64+0x40], !P1 ;  /* 0x114000400208bfae */ /* 0x000fe8000c901d76 */
[----:B------:R0:W-:Y:S02]  /*28df0*/  @!P3 LDGSTS.E.BYPASS.LTC128B.128 [R8+0x14400], desc[UR54][R2.64+0x80], !P2 ;  /* 0x144000800208bfae */ /* 0x0001e4000d101d76 */
[----:B0-----:R-:W-:Y:S01]  /*28e00*/  IMAD.MOV.U32 R2, RZ, RZ, R14 ;  /* 0x000000ffff027224 */ /* 0x001fe200078e000e */
[----:B------:R-:W-:Y:S06]  /*28e10*/  BRA `(.L_x_1829) ;  /* 0xffffffac00fc7947 */ /* 0x000fec000383ffff */
.L_x_1690:
[----:B-1----:R1:W2:Y:S02]  /*28e20*/  SYNCS.PHASECHK.TRANS64.TRYWAIT P0, [R18+URZ+0x2d820], R0 ;  /* 0x02d82000120075a7 */ /* 0x0022a4000800017f */
[----:B--2---:R-:W-:Y:S05]  /*28e30*/  @!P0 NANOSLEEP.SYNCS 0x989680 ;  /* 0x009896800000895d */ /* 0x004fea0003900000 */
[----:B------:R-:W2:Y:S02]  /*28e40*/  @!P0 SYNCS.PHASECHK.TRANS64 P0, [R18+URZ+0x2d820], R0 ;  /* 0x02d82000120085a7 */ /* 0x000ea4000800007f */
[----:B--2---:R-:W-:Y:S05]  /*28e50*/  @!P0 BRA `(.L_x_1690) ;  /* 0xfffffffc00f08947 */ /* 0x004fea000383ffff */
[----:B------:R-:W-:Y:S05]  /*28e60*/  BRA `(.L_x_1830) ;  /* 0xffffffb000607947 */ /* 0x000fea000383ffff */
.L_x_1695:
[----:B0-----:R0:W1:Y:S02]  /*28e70*/  SYNCS.PHASECHK.TRANS64.TRYWAIT P0, [R5+URZ+0x2d840], R0 ;  /* 0x02d84000050075a7 */ /* 0x001064000800017f */
[----:B-1----:R-:W-:Y:S05]  /*28e80*/  @!P0 NANOSLEEP.SYNCS 0x989680 ;  /* 0x009896800000895d */ /* 0x002fea0003900000 */
[----:B------:R-:W1:Y:S02]  /*28e90*/  @!P0 SYNCS.PHASECHK.TRANS64 P0, [R5+URZ+0x2d840], R0 ;  /* 0x02d84000050085a7 */ /* 0x000e64000800007f */
[----:B-1----:R-:W-:Y:S05]  /*28ea0*/  @!P0 BRA `(.L_x_1695) ;  /* 0xfffffffc00f08947 */ /* 0x002fea000383ffff */
[----:B------:R-:W-:Y:S05]  /*28eb0*/  BRA `(.L_x_1831) ;  /* 0xffffffb400547947 */ /* 0x000fea000383ffff */
.L_x_1696:
        /* <DEDUP_REMOVED lines=8> */
.L_x_1833:
[----:B------:R-:W-:Y:S05]  /*28f40*/  BSYNC B1 ;  /* 0x0000000000017941 */ /* 0x000fea0003800000 */
.L_x_1832:
        /* <DEDUP_REMOVED lines=13> */
.L_x_1834:
[----:B------:R-:W-:Y:S01]  /*29020*/  MOV R13, R7 ;  /* 0x00000007000d7202 */ /* 0x000fe20000000f00 */
[----:B------:R-:W-:Y:S02]  /*29030*/  IMAD.MOV.U32 R12, RZ, RZ, 0x1 ;  /* 0x00000001ff0c7424 */ /* 0x000fe400078e00ff */
[----:B------:R-:W-:Y:S02]  /*29040*/  IMAD.SHL.U32 R21, R21, 0x8, RZ ;  /* 0x0000000815157824 */ /* 0x000fe400078e00ff */
[----:B------:R-:W-:-:S03]  /*29050*/  IMAD.MOV.U32 R2, RZ, RZ, R14 ;  /* 0x000000ffff027224 */ /* 0x000fc600078e000e */
[----:B------:R-:W-:-:S07]  /*29060*/  LOP3.LUT R21, R21, 0x18, RZ, 0xc0, !PT ;  /* 0x0000001815157812 */ /* 0x000fce00078ec0ff */
[----:B------:R-:W-:Y:S05]  /*29070*/  WARPSYNC.COLLECTIVE R15, `(.L_x_1835) ;  /* 0x000000000f087348 */ /* 0x000fea0003c00000 */
[----:B------:R0:W1:Y:S02]  /*29080*/  SHFL.IDX P6, R14, R13, R12, R11 ;  /* 0x0000000c0d0e7389 */ /* 0x00006400000c000b */
[----:B01----:R-:W-:Y:S01]  /*29090*/  ENDCOLLECTIVE ;  /* 0x000000000000791b */ /* 0x003fe20003800000 */
.L_x_1835:
        /* <DEDUP_REMOVED lines=14> */
.L_x_1836:
[----:B------:R-:W-:Y:S02]  /*29180*/  IMAD.MOV.U32 R13, RZ, RZ, R7 ;  /* 0x000000ffff0d7224 */ /* 0x000fe400078e0007 */
[----:B------:R-:W-:Y:S02]  /*29190*/  IMAD.MOV.U32 R12, RZ, RZ, 0x2 ;  /* 0x00000002ff0c7424 */ /* 0x000fe400078e00ff */
[----:B------:R-:W-:-:S07]  /*291a0*/  IMAD.MOV.U32 R2, RZ, RZ, R14 ;  /* 0x000000ffff027224 */ /* 0x000fce00078e000e */
[----:B------:R-:W-:Y:S05]  /*291b0*/  WARPSYNC.COLLECTIVE R15, `(.L_x_1837) ;  /* 0x000000000f087348 */ /* 0x000fea0003c00000 */
[----:B------:R0:W1:Y:S02]  /*291c0*/  SHFL.IDX P6, R14, R13, R12, R11 ;  /* 0x0000000c0d0e7389 */ /* 0x00006400000c000b */
[----:B01----:R-:W-:Y:S01]  /*291d0*/  ENDCOLLECTIVE ;  /* 0x000000000000791b */ /* 0x003fe20003800000 */
.L_x_1837:
        /* <DEDUP_REMOVED lines=13> */
.L_x_1838:
[----:B------:R-:W-:Y:S02]  /*292b0*/  IMAD.MOV.U32 R13, RZ, RZ, R7 ;  /* 0x000000ffff0d7224 */ /* 0x000fe400078e0007 */
[----:B------:R-:W-:Y:S02]  /*292c0*/  IMAD.MOV.U32 R12, RZ, RZ, 0x3 ;  /* 0x00000003ff0c7424 */ /* 0x000fe400078e00ff */
[----:B------:R-:W-:-:S07]  /*292d0*/  IMAD.MOV.U32 R2, RZ, RZ, R14 ;  /* 0x000000ffff027224 */ /* 0x000fce00078e000e */
[----:B------:R-:W-:Y:S05]  /*292e0*/  WARPSYNC.COLLECTIVE R15, `(.L_x_1839) ;  /* 0x000000000f087348 */ /* 0x000fea0003c00000 */
[----:B------:R0:W1:Y:S02]  /*292f0*/  SHFL.IDX P6, R14, R13, R12, R11 ;  /* 0x0000000c0d0e7389 */ /* 0x00006400000c000b */
[----:B01----:R-:W-:Y:S01]  /*29300*/  ENDCOLLECTIVE ;  /* 0x000000000000791b */ /* 0x003fe20003800000 */
.L_x_1839:
        /* <DEDUP_REMOVED lines=14> */
.L_x_1840:
[----:B------:R-:W-:Y:S01]  /*293f0*/  IMAD.MOV.U32 R2, RZ, RZ, R14 ;  /* 0x000000ffff027224 */ /* 0x000fe200078e000e */
[----:B------:R-:W-:Y:S06]  /*29400*/  BRA `(.L_x_1841) ;  /* 0xffffffb000d47947 */ /* 0x000fec000383ffff */
.L_x_1701:
[----:B-1----:R1:W2:Y:S02]  /*29410*/  SYNCS.PHASECHK.TRANS64.TRYWAIT P0, [R5+URZ+0x2d860], R2 ;  /* 0x02d86002050075a7 */ /* 0x0022a4000800017f */
[----:B--2---:R-:W-:Y:S05]  /*29420*/  @!P0 NANOSLEEP.SYNCS 0x989680 ;  /* 0x009896800000895d */ /* 0x004fea0003900000 */
[----:B------:R-:W2:Y:S02]  /*29430*/  @!P0 SYNCS.PHASECHK.TRANS64 P0, [R5+URZ+0x2d860], R2 ;  /* 0x02d86002050085a7 */ /* 0x000ea4000800007f */
[----:B--2---:R-:W-:Y:S05]  /*29440*/  @!P0 BRA `(.L_x_1701) ;  /* 0xfffffffc00f08947 */ /* 0x004fea000383ffff */
[----:B------:R-:W-:Y:S05]  /*29450*/  BRA `(.L_x_1842) ;  /* 0xffffffb400387947 */ /* 0x000fea000383ffff */
.L_x_1702:
        /* <DEDUP_REMOVED lines=8> */
.L_x_1844:
[----:B------:R-:W-:Y:S05]  /*294e0*/  BSYNC B1 ;  /* 0x0000000000017941 */ /* 0x000fea0003800000 */
.L_x_1843:
        /* <DEDUP_REMOVED lines=9> */
.L_x_1845:
[----:B------:R-:W-:Y:S02]  /*29580*/  IMAD.MOV.U32 R13, RZ, RZ, R22 ;  /* 0x000000ffff0d7224 */ /* 0x000fe400078e0016 */
[----:B------:R-:W-:Y:S02]  /*29590*/  IMAD.MOV.U32 R12, RZ, RZ, 0x1 ;  /* 0x00000001ff0c7424 */ /* 0x000fe400078e00ff */
[----:B------:R-:W-:-:S07]  /*295a0*/  IMAD.MOV.U32 R2, RZ, RZ, R14 ;  /* 0x000000ffff027224 */ /* 0x000fce00078e000e */
[----:B------:R-:W-:Y:S05]  /*295b0*/  WARPSYNC.COLLECTIVE R15, `(.L_x_1846) ;  /* 0x000000000f087348 */ /* 0x000fea0003c00000 */
[----:B------:R0:W1:Y:S02]  /*295c0*/  SHFL.IDX P6, R14, R13, R12, R11 ;  /* 0x0000000c0d0e7389 */ /* 0x00006400000c000b */
[----:B01----:R-:W-:Y:S01]  /*295d0*/  ENDCOLLECTIVE ;  /* 0x000000000000791b */ /* 0x003fe20003800000 */
.L_x_1846:
        /* <DEDUP_REMOVED lines=16> */
.L_x_1847:
[----:B------:R-:W-:Y:S01]  /*296e0*/  IMAD.MOV.U32 R13, RZ, RZ, R22 ;  /* 0x000000ffff0d7224 */ /* 0x000fe200078e0016 */
[----:B------:R-:W-:Y:S01]  /*296f0*/  MOV R12, 0x2 ;  /* 0x00000002000c7802 */ /* 0x000fe20000000f00 */
[----:B------:R-:W-:-:S07]  /*29700*/  IMAD.MOV.U32 R2, RZ, RZ, R14 ;  /* 0x000000ffff027224 */ /* 0x000fce00078e000e */
[----:B------:R-:W-:Y:S05]  /*29710*/  WARPSYNC.COLLECTIVE R15, `(.L_x_1848) ;  /* 0x000000000f087348 */ /* 0x000fea0003c00000 */
[----:B------:R0:W1:Y:S02]  /*29720*/  SHFL.IDX P6, R14, R13, R12, R11 ;  /* 0x0000000c0d0e7389 */ /* 0x00006400000c000b */
[----:B01----:R-:W-:Y:S01]  /*29730*/  ENDCOLLECTIVE ;  /* 0x000000000000791b */ /* 0x003fe20003800000 */
.L_x_1848:
        /* <DEDUP_REMOVED lines=16> */
.L_x_1849:
[----:B------:R-:W-:Y:S02]  /*29840*/  IMAD.MOV.U32 R13, RZ, RZ, R22 ;  /* 0x000000ffff0d7224 */ /* 0x000fe400078e0016 */
[----:B------:R-:W-:Y:S02]  /*29850*/  IMAD.MOV.U32 R12, RZ, RZ, 0x3 ;  /* 0x00000003ff0c7424 */ /* 0x000fe400078e00ff */
[----:B------:R-:W-:-:S07]  /*29860*/  IMAD.MOV.U32 R2, RZ, RZ, R14 ;  /* 0x000000ffff027224 */ /* 0x000fce00078e000e */
[----:B------:R-:W-:Y:S05]  /*29870*/  WARPSYNC.COLLECTIVE R15, `(.L_x_1850) ;  /* 0x000000000f087348 */ /* 0x000fea0003c00000 */
[----:B------:R0:W1:Y:S02]  /*29880*/  SHFL.IDX P6, R14, R13, R12, R11 ;  /* 0x0000000c0d0e7389 */ /* 0x00006400000c000b */
[----:B01----:R-:W-:Y:S01]  /*29890*/  ENDCOLLECTIVE ;  /* 0x000000000000791b */ /* 0x003fe20003800000 */
.L_x_1850:
        /* <DEDUP_REMOVED lines=13> */
.L_x_1851:
        /* <DEDUP_REMOVED lines=8> */
.L_x_1710:
[----:B-1----:R1:W2:Y:S02]  /*299f0*/  SYNCS.PHASECHK.TRANS64.TRYWAIT P0, [R0+URZ+0x2d860], R3 ;  /* 0x02d86003000075a7 */ /* 0x0022a4000800017f */
[----:B--2---:R-:W-:Y:S05]  /*29a00*/  @!P0 NANOSLEEP.SYNCS 0x989680 ;  /* 0x009896800000895d */ /* 0x004fea0003900000 */
[----:B------:R-:W2:Y:S02]  /*29a10*/  @!P0 SYNCS.PHASECHK.TRANS64 P0, [R0+URZ+0x2d860], R3 ;  /* 0x02d86003000085a7 */ /* 0x000ea4000800007f */
[----:B--2---:R-:W-:Y:S05]  /*29a20*/  @!P0 BRA `(.L_x_1710) ;  /* 0xfffffffc00f08947 */ /* 0x004fea000383ffff */
[----:B------:R-:W-:Y:S05]  /*29a30*/  BRA `(.L_x_1853) ;  /* 0xffffffb400b87947 */ /* 0x000fea000383ffff */
.L_x_1711:
[----:B------:R-:W-:Y:S01]  /*29a40*/  BSSY B0, `(.L_x_1854) ;  /* 0x0000008000007945 */ /* 0x000fe20003800000 */
[----:B------:R-:W-:Y:S02]  /*29a50*/  IMAD.MOV.U32 R13, RZ, RZ, R22 ;  /* 0x000000ffff0d7224 */ /* 0x000fe400078e0016 */
[----:B------:R-:W-:Y:S02]  /*29a60*/  IMAD.MOV.U32 R12, RZ, RZ, RZ ;  /* 0x000000ffff0c7224 */ /* 0x000fe400078e00ff */
[----:B------:R-:W-:Y:S02]  /*29a70*/  IMAD.MOV.U32 R11, RZ, RZ, 0x1c1f ;  /* 0x00001c1fff0b7424 */ /* 0x000fe400078e00ff */
[----:B------:R-:W-:-:S07]  /*29a80*/  IMAD.MOV.U32 R15, RZ, RZ, -0x1 ;  /* 0xffffffffff0f7424 */ /* 0x000fce00078e00ff */
[----:B01---5:R-:W-:Y:S05]  /*29a90*/  WARPSYNC.COLLECTIVE R15, `(.L_x_1855) ;  /* 0x000000000f087348 */ /* 0x023fea0003c00000 */
[----:B------:R2:W3:Y:S02]  /*29aa0*/  SHFL.IDX P6, R14, R13, R12, R11 ;  /* 0x0000000c0d0e7389 */ /* 0x0004e400000c000b */
[----:B0123-5:R-:W-:Y:S01]  /*29ab0*/  ENDCOLLECTIVE ;  /* 0x000000000000791b */ /* 0x02ffe20003800000 */
.L_x_1855:
[----:B------:R-:W-:Y:S05]  /*29ac0*/  BSYNC B0 ;  /* 0x0000000000007941 */ /* 0x000fea0003800000 */
.L_x_1854:
        /* <DEDUP_REMOVED lines=10> */
.L_x_1856:
        /* <DEDUP_REMOVED lines=17> */
.L_x_1857:
        /* <DEDUP_REMOVED lines=14> */
.L_x_1858:
[----:B------:R-:W-:Y:S02]  /*29d60*/  IMAD.MOV.U32 R13, RZ, RZ, R22 ;  /* 0x000000ffff0d7224 */ /* 0x000fe400078e0016 */
[----:B------:R-:W-:Y:S01]  /*29d70*/  IMAD.MOV.U32 R12, RZ, RZ, 0x2 ;  /* 0x00000002ff0c7424 */ /* 0x000fe200078e00ff */
[----:B------:R-:W-:-:S13]  /*29d80*/  IADD3 R2, P4, R14, R5, RZ ;  /* 0x000000050e027210 */ /* 0x000fda0007f9e0ff */
[----:B------:R-:W-:Y:S05]  /*29d90*/  WARPSYNC.COLLECTIVE R15, `(.L_x_1859) ;  /* 0x000000000f087348 */ /* 0x000fea0003c00000 */
[----:B------:R0:W1:Y:S02]  /*29da0*/  SHFL.IDX P6, R14, R13, R12, R11 ;  /* 0x0000000c0d0e7389 */ /* 0x00006400000c000b */
[----:B01----:R-:W-:Y:S01]  /*29db0*/  ENDCOLLECTIVE ;  /* 0x000000000000791b */ /* 0x003fe20003800000 */
.L_x_1859:
        /* <DEDUP_REMOVED lines=15> */
.L_x_1860:
[----:B------:R-:W-:Y:S02]  /*29eb0*/  IMAD.MOV.U32 R13, RZ, RZ, R22 ;  /* 0x000000ffff0d7224 */ /* 0x000fe400078e0016 */
[----:B------:R-:W-:Y:S01]  /*29ec0*/  IMAD.MOV.U32 R12, RZ, RZ, 0x3 ;  /* 0x00000003ff0c7424 */ /* 0x000fe200078e00ff */
[----:B------:R-:W-:-:S13]  /*29ed0*/  IADD3 R2, P4, R14, R5, RZ ;  /* 0x000000050e027210 */ /* 0x000fda0007f9e0ff */
[----:B------:R-:W-:Y:S05]  /*29ee0*/  WARPSYNC.COLLECTIVE R15, `(.L_x_1861) ;  /* 0x000000000f087348 */ /* 0x000fea0003c00000 */
[----:B------:R0:W1:Y:S02]  /*29ef0*/  SHFL.IDX P6, R14, R13, R12, R11 ;  /* 0x0000000c0d0e7389 */ /* 0x00006400000c000b */
[----:B01----:R-:W-:Y:S01]  /*29f00*/  ENDCOLLECTIVE ;  /* 0x000000000000791b */ /* 0x003fe20003800000 */
.L_x_1861:
[----:B------:R-:W-:Y:S01]  /*29f10*/  IMAD.X R3, RZ, RZ, R3, P4 ;  /* 0x000000ffff037224 */ /* 0x000fe200020e0603 */
[----:B------:R-:W-:-:S04]  /*29f20*/  ISETP.LT.OR P4, PT, R6, 0x41, P1 ;  /* 0x000000410600780c */ /* 0x000fc80000f81670 */
[----:B------:R-:W-:Y:S01]  /*29f30*/  @!PT LDS RZ, [RZ] ;  /* 0x00000000fffff984 */ /* 0x000fe20000000800 */
[----:B------:R-:W-:Y:S01]  /*29f40*/  @!PT LDS RZ, [RZ] ;  /* 0x00000000fffff984 */ /* 0x000fe20000000800 */
[----:B------:R-:W-:Y:S01]  /*29f50*/  @!PT LDS RZ, [RZ] ;  /* 0x00000000fffff984 */ /* 0x000fe20000000800 */
[----:B------:R0:W-:Y:S01]  /*29f60*/  LDGSTS.E.BYPASS.LTC128B.128 [R4+0x1400], desc[UR54][R2.64], !P3 ;  /* 0x0140000002047fae */ /* 0x0001e2000d901d76 */
[----:B------:R-:W-:Y:S02]  /*29f70*/  ISETP.LT.OR P3, PT, R6, 0x41, P0 ;  /* 0x000000410600780c */ /* 0x000fe40000761670 */
[----:B------:R-:W-:-:S06]  /*29f80*/  MOV R13, R19 ;  /* 0x00000013000d7202 */ /* 0x000fcc0000000f00 */
[----:B------:R0:W-:Y:S05]  /*29f90*/  LDGSTS.E.BYPASS.LTC128B.128 [R4+0x3400], desc[UR54][R2.64+0x40], !P4 ;  /* 0x0340004002047fae */ /* 0x0001ea000e101d76 */
[----:B------:R0:W-:Y:S01]  /*29fa0*/  LDGSTS.E.BYPASS.LTC128B.128 [R4+0x5400], desc[UR54][R2.64+0x80], !P3 ;  /* 0x0540008002047fae */ /* 0x0001e2000d901d76 */
[----:B------:R-:W-:-:S07]  /*29fb0*/  IMAD.MOV.U32 R22, RZ, RZ, R14 ;  /* 0x000000ffff167224 */ /* 0x000fce00078e000e */
[----:B0-----:R-:W-:Y:S05]  /*29fc0*/  WARPSYNC.COLLECTIVE R15, `(.L_x_1862) ;  /* 0x000000000f087348 */ /* 0x001fea0003c00000 */
[----:B------:R1:W2:Y:S02]  /*29fd0*/  SHFL.IDX P6, R14, R13, R12, R11 ;  /* 0x0000000c0d0e7389 */ /* 0x0002a400000c000b */
[----:B012---:R-:W-:Y:S01]  /*29fe0*/  ENDCOLLECTIVE ;  /* 0x000000000000791b */ /* 0x007fe20003800000 */
.L_x_1862:
[----:B------:R-:W-:Y:S05]  /*29ff0*/  BRA `(.L_x_1863) ;  /* 0xffffffb400187947 */ /* 0x000fea000383ffff */
.L_x_1716:
[----:B------:R-:W-:Y:S01]  /*2a000*/  BSSY B0, `(.L_x_1864) ;  /* 0x0000008000007945 */ /* 0x000fe20003800000 */
[----:B------:R-:W-:Y:S02]  /*2a010*/  IMAD.MOV.U32 R13, RZ, RZ, R24 ;  /* 0x000000ffff0d7224 */ /* 0x000fe400078e0018 */
[----:B-1----:R-:W-:Y:S02]  /*2a020*/  IMAD.MOV.U32 R12, RZ, RZ, RZ ;  /* 0x000000ffff0c7224 */ /* 0x002fe400078e00ff */
[----:B------:R-:W-:Y:S02]  /*2a030*/  IMAD.MOV.U32 R11, RZ, RZ, 0x1f ;  /* 0x0000001fff0b7424 */ /* 0x000fe400078e00ff */
[----:B------:R-:W-:-:S07]  /*2a040*/  IMAD.MOV.U32 R15, RZ, RZ, -0x1 ;  /* 0xffffffffff0f7424 */ /* 0x000fce00078e00ff */
[----:B0----5:R-:W-:Y:S05]  /*2a050*/  WARPSYNC.COLLECTIVE R15, `(.L_x_1865) ;  /* 0x000000000f087348 */ /* 0x021fea0003c00000 */
[----:B------:R1:W2:Y:S02]  /*2a060*/  SHFL.IDX P6, R14, R13, R12, R11 ;  /* 0x0000000c0d0e7389 */ /* 0x0002a400000c000b */
[----:B012--5:R-:W-:Y:S01]  /*2a070*/  ENDCOLLECTIVE ;  /* 0x000000000000791b */ /* 0x027fe20003800000 */
.L_x_1865:
[----:B------:R-:W-:Y:S05]  /*2a080*/  BSYNC B0 ;  /* 0x0000000000007941 */ /* 0x000fea0003800000 */
.L_x_1864:
        /* <DEDUP_REMOVED lines=9> */
.L_x_1866:
        /* <DEDUP_REMOVED lines=23> */
.L_x_1867:
[----:B------:R-:W-:Y:S02]  /*2a290*/  MOV R12, 0x2 ;  /* 0x00000002000c7802 */ /* 0x000fe40000000f00 */
[----:B------:R-:W-:-:S05]  /*2a2a0*/  SEL R4, R14, RZ, P1 ;  /* 0x000000ff0e047207 */ /* 0x000fca0000800000 */
[----:B------:R-:W-:-:S04]  /*2a2b0*/  IMAD.IADD R4, R13, 0x1, R4 ;  /* 0x000000010d047824 */ /* 0x000fc800078e0204 */
[----:B------:R-:W-:-:S07]  /*2a2c0*/  IMAD.MOV.U32 R13, RZ, RZ, R4 ;  /* 0x000000ffff0d7224 */ /* 0x000fce00078e0004 */
[----:B------:R-:W-:Y:S05]  /*2a2d0*/  WARPSYNC.COLLECTIVE R15, `(.L_x_1868) ;  /* 0x000000000f087348 */ /* 0x000fea0003c00000 */
[----:B------:R0:W1:Y:S02]  /*2a2e0*/  SHFL.UP P6, R14, R13, R12, R11 ;  /* 0x0400000c0d0e7389 */ /* 0x00006400000c000b */
[----:B01----:R-:W-:Y:S01]  /*2a2f0*/  ENDCOLLECTIVE ;  /* 0x000000000000791b */ /* 0x003fe20003800000 */
.L_x_1868:
[----:B------:R-:W-:Y:S01]  /*2a300*/  IMAD.MOV.U32 R12, RZ, RZ, 0x4 ;  /* 0x00000004ff0c7424 */ /* 0x000fe200078e00ff */
[----:B------:R-:W-:-:S05]  /*2a310*/  SEL R3, R14, RZ, P2 ;  /* 0x000000ff0e037207 */ /* 0x000fca0001000000 */
[----:B------:R-:W-:-:S04]  /*2a320*/  IMAD.IADD R2, R4, 0x1, R3 ;  /* 0x0000000104027824 */ /* 0x000fc800078e0203 */
[----:B------:R-:W-:-:S07]  /*2a330*/  IMAD.MOV.U32 R13, RZ, RZ, R2 ;  /* 0x000000ffff0d7224 */ /* 0x000fce00078e0002 */
[----:B------:R-:W-:Y:S05]  /*2a340*/  WARPSYNC.COLLECTIVE R15, `(.L_x_1869) ;  /* 0x000000000f087348 */ /* 0x000fea0003c00000 */
[----:B------:R0:W1:Y:S02]  /*2a350*/  SHFL.UP P6, R14, R13, R12, R11 ;  /* 0x0400000c0d0e7389 */ /* 0x00006400000c000b */
[----:B01----:R-:W-:Y:S01]  /*2a360*/  ENDCOLLECTIVE ;  /* 0x000000000000791b */ /* 0x003fe20003800000 */
.L_x_1869:
[----:B------:R-:W-:Y:S01]  /*2a370*/  IMAD.MOV.U32 R12, RZ, RZ, 0x8 ;  /* 0x00000008ff0c7424 */ /* 0x000fe200078e00ff */
[----:B------:R-:W-:-:S05]  /*2a380*/  SEL R3, R14, RZ, P3 ;  /* 0x000000ff0e037207 */ /* 0x000fca0001800000 */
[----:B------:R-:W-:-:S04]  /*2a390*/  IMAD.IADD R3, R2, 0x1, R3 ;  /* 0x0000000102037824 */ /* 0x000fc800078e0203 */
[----:B------:R-:W-:-:S07]  /*2a3a0*/  IMAD.MOV.U32 R13, RZ, RZ, R3 ;  /* 0x000000ffff0d7224 */ /* 0x000fce00078e0003 */
[----:B------:R-:W-:Y:S05]  /*2a3b0*/  WARPSYNC.COLLECTIVE R15, `(.L_x_1870) ;  /* 0x000000000f087348 */ /* 0x000fea0003c00000 */
[----:B------:R0:W1:Y:S02]  /*2a3c0*/  SHFL.UP P6, R14, R13, R12, R11 ;  /* 0x0400000c0d0e7389 */ /* 0x00006400000c000b */
[----:B01----:R-:W-:Y:S01]  /*2a3d0*/  ENDCOLLECTIVE ;  /* 0x000000000000791b */ /* 0x003fe20003800000 */
.L_x_1870:
[----:B------:R-:W-:Y:S01]  /*2a3e0*/  IMAD.MOV.U32 R12, RZ, RZ, 0x10 ;  /* 0x00000010ff0c7424 */ /* 0x000fe200078e00ff */
[----:B------:R-:W-:-:S05]  /*2a3f0*/  SEL R4, R14, RZ, P4 ;  /* 0x000000ff0e047207 */ /* 0x000fca0002000000 */
[----:B------:R-:W-:-:S04]  /*2a400*/  IMAD.IADD R4, R3, 0x1, R4 ;  /* 0x0000000103047824 */ /* 0x000fc800078e0204 */
[----:B------:R-:W-:-:S07]  /*2a410*/  IMAD.MOV.U32 R13, RZ, RZ, R4 ;  /* 0x000000ffff0d7224 */ /* 0x000fce00078e0004 */
[----:B------:R-:W-:Y:S05]  /*2a420*/  WARPSYNC.COLLECTIVE R15, `(.L_x_1871) ;  /* 0x000000000f087348 */ /* 0x000fea0003c00000 */
[----:B------:R0:W1:Y:S02]  /*2a430*/  SHFL.UP P6, R14, R13, R12, R11 ;  /* 0x0400000c0d0e7389 */ /* 0x00006400000c000b */
[----:B01----:R-:W-:Y:S01]  /*2a440*/  ENDCOLLECTIVE ;  /* 0x000000000000791b */ /* 0x003fe20003800000 */
.L_x_1871:
        /* <DEDUP_REMOVED lines=8> */
.L_x_1872:
[----:B------:R-:W-:Y:S05]  /*2a4d0*/  BRA `(.L_x_1873) ;  /* 0xffffffb4003c7947 */ /* 0x000fea000383ffff */
.L_x_1719:
[----:B------:R-:W-:Y:S01]  /*2a4e0*/  BSSY B0, `(.L_x_1874) ;  /* 0x0000007000007945 */ /* 0x000fe20003800000 */
[----:B-1----:R-:W-:Y:S02]  /*2a4f0*/  IMAD.MOV.U32 R12, RZ, RZ, 0x1 ;  /* 0x00000001ff0c7424 */ /* 0x002fe400078e00ff */
[----:B------:R-:W-:Y:S02]  /*2a500*/  IMAD.MOV.U32 R11, RZ, RZ, RZ ;  /* 0x000000ffff0b7224 */ /* 0x000fe400078e00ff */
[----:B------:R-:W-:-:S07]  /*2a510*/  IMAD.MOV.U32 R15, RZ, RZ, -0x1 ;  /* 0xffffffffff0f7424 */ /* 0x000fce00078e00ff */
[----:B-----5:R-:W-:Y:S05]  /*2a520*/  WARPSYNC.COLLECTIVE R15, `(.L_x_1875) ;  /* 0x000000000f087348 */ /* 0x020fea0003c00000 */
[----:B------:R0:W1:Y:S02]  /*2a530*/  SHFL.UP P6, R14, R13, R12, R11 ;  /* 0x0400000c0d0e7389 */ /* 0x00006400000c000b */
[----:B01---5:R-:W-:Y:S01]  /*2a540*/  ENDCOLLECTIVE ;  /* 0x000000000000791b */ /* 0x023fe20003800000 */
.L_x_1875:
[----:B------:R-:W-:Y:S05]  /*2a550*/  BSYNC B0 ;  /* 0x0000000000007941 */ /* 0x000fea0003800000 */
.L_x_1874:
        /* <DEDUP_REMOVED lines=8> */
.L_x_1876:
[----:B------:R-:W-:Y:S01]  /*2a5e0*/  IMAD.MOV.U32 R12, RZ, RZ, 0x4 ;  /* 0x00000004ff0c7424 */ /* 0x000fe200078e00ff */
[----:B------:R-:W-:-:S05]  /*2a5f0*/  SEL R14, R14, RZ, P2 ;  /* 0x000000ff0e0e7207 */ /* 0x000fca0001000000 */
[----:B------:R-:W-:-:S04]  /*2a600*/  IMAD.IADD R3, R13, 0x1, R14 ;  /* 0x000000010d037824 */ /* 0x000fc800078e020e */
[----:B------:R-:W-:-:S07]  /*2a610*/  IMAD.MOV.U32 R13, RZ, RZ, R3 ;  /* 0x000000ffff0d7224 */ /* 0x000fce00078e0003 */
[----:B------:R-:W-:Y:S05]  /*2a620*/  WARPSYNC.COLLECTIVE R15, `(.L_x_1877) ;  /* 0x000000000f087348 */ /* 0x000fea0003c00000 */
[----:B------:R0:W1:Y:S02]  /*2a630*/  SHFL.UP P6, R14, R13, R12, R11 ;  /* 0x0400000c0d0e7389 */ /* 0x00006400000c000b */
[----:B01----:R-:W-:Y:S01]  /*2a640*/  ENDCOLLECTIVE ;  /* 0x000000000000791b */ /* 0x003fe20003800000 */
.L_x_1877:
[----:B------:R-:W-:Y:S01]  /*2a650*/  IMAD.MOV.U32 R12, RZ, RZ, 0x8 ;  /* 0x00000008ff0c7424 */ /* 0x000fe200078e00ff */
[----:B------:R-:W-:-:S05]  /*2a660*/  SEL R4, R14, RZ, P3 ;  /* 0x000000ff0e047207 */ /* 0x000fca0001800000 */
[----:B------:R-:W-:-:S04]  /*2a670*/  IMAD.IADD R4, R3, 0x1, R4 ;  /* 0x0000000103047824 */ /* 0x000fc800078e0204 */
[----:B------:R-:W-:-:S07]  /*2a680*/  IMAD.MOV.U32 R13, RZ, RZ, R4 ;  /* 0x000000ffff0d7224 */ /* 0x000fce00078e0004 */
[----:B------:R-:W-:Y:S05]  /*2a690*/  WARPSYNC.COLLECTIVE R15, `(.L_x_1878) ;  /* 0x000000000f087348 */ /* 0x000fea0003c00000 */
[----:B------:R0:W1:Y:S02]  /*2a6a0*/  SHFL.UP P6, R14, R13, R12, R11 ;  /* 0x0400000c0d0e7389 */ /* 0x00006400000c000b */
[----:B01----:R-:W-:Y:S01]  /*2a6b0*/  ENDCOLLECTIVE ;  /* 0x000000000000791b */ /* 0x003fe20003800000 */
.L_x_1878:
[----:B------:R-:W-:Y:S01]  /*2a6c0*/  IMAD.MOV.U32 R12, RZ, RZ, 0x10 ;  /* 0x00000010ff0c7424 */ /* 0x000fe200078e00ff */
[----:B------:R-:W-:-:S05]  /*2a6d0*/  SEL R7, R14, RZ, P4 ;  /* 0x000000ff0e077207 */ /* 0x000fca0002000000 */
[----:B------:R-:W-:-:S04]  /*2a6e0*/  IMAD.IADD R7, R4, 0x1, R7 ;  /* 0x0000000104077824 */ /* 0x000fc800078e0207 */
[----:B------:R-:W-:-:S07]  /*2a6f0*/  IMAD.MOV.U32 R13, RZ, RZ, R7 ;  /* 0x000000ffff0d7224 */ /* 0x000fce00078e0007 */
[----:B------:R-:W-:Y:S05]  /*2a700*/  WARPSYNC.COLLECTIVE R15, `(.L_x_1879) ;  /* 0x000000000f087348 */ /* 0x000fea0003c00000 */
[----:B------:R0:W1:Y:S02]  /*2a710*/  SHFL.UP P6, R14, R13, R12, R11 ;  /* 0x0400000c0d0e7389 */ /* 0x00006400000c000b */
[----:B01----:R-:W-:Y:S01]  /*2a720*/  ENDCOLLECTIVE ;  /* 0x000000000000791b */ /* 0x003fe20003800000 */
.L_x_1879:
        /* <DEDUP_REMOVED lines=8> */
.L_x_1880:
[----:B------:R-:W-:Y:S05]  /*2a7b0*/  BRA `(.L_x_1881) ;  /* 0xffffffb400287947 */ /* 0x000fea000383ffff */
.L_x_1721:
[----:B------:R-:W-:Y:S01]  /*2a7c0*/  BSSY B0, `(.L_x_1882) ;  /* 0x0000006000007945 */ /* 0x000fe20003800000 */
[----:B------:R-:W-:Y:S01]  /*2a7d0*/  PLOP3.LUT P6, PT, P6, PT, PT, 0x8, 0x0 ;  /* 0x000000000000781c */ /* 0x000fe200037ce170 */
[----:B------:R-:W-:-:S12]  /*2a7e0*/  IMAD.MOV.U32 R15, RZ, RZ, -0x1 ;  /* 0xffffffffff0f7424 */ /* 0x000fd800078e00ff */
[----:B01---5:R-:W-:Y:S05]  /*2a7f0*/  WARPSYNC.COLLECTIVE R15, `(.L_x_1883) ;  /* 0x000000000f087348 */ /* 0x023fea0003c00000 */
[----:B------:R-:W-:Y:S01]  /*2a800*/  VOTE.ANY R14, PT, P6 ;  /* 0x00000000000e7806 */ /* 0x000fe200030e0100 */
[----:B01---5:R-:W-:Y:S06]  /*2a810*/  ENDCOLLECTIVE ;  /* 0x000000000000791b */ /* 0x023fec0003800000 */
.L_x_1883:
[----:B------:R-:W-:Y:S05]  /*2a820*/  BSYNC B0 ;  /* 0x0000000000007941 */ /* 0x000fea0003800000 */
.L_x_1882:
[----:B------:R-:W-:Y:S01]  /*2a830*/  IMAD.MOV.U32 R3, RZ, RZ, R14 ;  /* 0x000000ffff037224 */ /* 0x000fe200078e000e */
[----:B------:R-:W-:Y:S01]  /*2a840*/  MOV R13, R25 ;  /* 0x00000019000d7202 */ /* 0x000fe20000000f00 */
[----:B------:R-:W-:Y:S02]  /*2a850*/  IMAD.MOV.U32 R11, RZ, RZ, 0x1f ;  /* 0x0000001fff0b7424 */ /* 0x000fe400078e00ff */
[----:B------:R-:W0:Y:S01]  /*2a860*/  POPC R7, R3 ;  /* 0x0000000300077309 */ /* 0x000e220000000000 */
[----:B------:R-:W-:Y:S02]  /*2a870*/  IMAD.MOV.U32 R15, RZ, RZ, -0x1 ;  /* 0xffffffffff0f7424 */ /* 0x000fe400078e00ff */
[----:B0-----:R-:W-:Y:S02]  /*2a880*/  IMAD.MOV.U32 R12, RZ, RZ, R7 ;  /* 0x000000ffff0c7224 */ /* 0x001fe400078e0007 */
[----:B------:R-:W-:-:S07]  /*2a890*/  IMAD.IADD R27, R7, 0x1, R27 ;  /* 0x00000001071b7824 */ /* 0x000fce00078e021b */
[----:B------:R-:W-:Y:S05]  /*2a8a0*/  WARPSYNC.COLLECTIVE R15, `(.L_x_1884) ;  /* 0x000000000f087348 */ /* 0x000fea0003c00000 */
[----:B------:R0:W1:Y:S02]  /*2a8b0*/  SHFL.IDX P6, R14, R13, R12, R11 ;  /* 0x0000000c0d0e7389 */ /* 0x00006400000c000b */
[----:B01----:R-:W-:Y:S01]  /*2a8c0*/  ENDCOLLECTIVE ;  /* 0x000000000000791b */ /* 0x003fe20003800000 */
.L_x_1884:
[----:B------:R-:W-:Y:S02]  /*2a8d0*/  IMAD.MOV.U32 R13, RZ, RZ, R5 ;  /* 0x000000ffff0d7224 */ /* 0x000fe400078e0005 */
[----:B------:R-:W-:-:S07]  /*2a8e0*/  IMAD.MOV.U32 R25, RZ, RZ, R14 ;  /* 0x000000ffff197224 */ /* 0x000fce00078e000e */
[----:B------:R-:W-:Y:S05]  /*2a8f0*/  WARPSYNC.COLLECTIVE R15, `(.L_x_1885) ;  /* 0x000000000f087348 */ /* 0x000fea0003c00000 */
[----:B------:R0:W1:Y:S02]  /*2a900*/  SHFL.IDX P6, R14, R13, R12, R11 ;  /* 0x0000000c0d0e7389 */ /* 0x00006400000c000b */
[----:B01----:R-:W-:Y:S01]  /*2a910*/  ENDCOLLECTIVE ;  /* 0x000000000000791b */ /* 0x003fe20003800000 */
.L_x_1885:
[----:B------:R-:W-:Y:S01]  /*2a920*/  IMAD.MOV.U32 R5, RZ, RZ, R14 ;  /* 0x000000ffff057224 */ /* 0x000fe200078e000e */
[----:B------:R-:W-:Y:S06]  /*2a930*/  BRA `(.L_x_1886) ;  /* 0xffffffb400087947 */ /* 0x000fec000383ffff */
.L_x_1723:
[----:B------:R-:W-:Y:S01]  /*2a940*/  BSSY B0, `(.L_x_1887) ;  /* 0x0000007000007945 */ /* 0x000fe20003800000 */
[----:B------:R-:W-:Y:S02]  /*2a950*/  IMAD.MOV.U32 R13, RZ, RZ, R2 ;  /* 0x000000ffff0d7224 */ /* 0x000fe400078e0002 */
[----:B------:R-:W-:Y:S02]  /*2a960*/  IMAD.MOV.U32 R11, RZ, RZ, 0x1f ;  /* 0x0000001fff0b7424 */ /* 0x000fe400078e00ff */
[----:B------:R-:W-:-:S07]  /*2a970*/  IMAD.MOV.U32 R15, RZ, RZ, -0x1 ;  /* 0xffffffffff0f7424 */ /* 0x000fce00078e00ff */
[----:B0-2345:R-:W-:Y:S05]  /*2a980*/  WARPSYNC.COLLECTIVE R15, `(.L_x_1888) ;  /* 0x000000000f087348 */ /* 0x03dfea0003c00000 */
[----:B------:R1:W0:Y:S02]  /*2a990*/  SHFL.IDX P6, R14, R13, R12, R11 ;  /* 0x0000000c0d0e7389 */ /* 0x00022400000c000b */
[----:B012345:R-:W-:Y:S01]  /*2a9a0*/  ENDCOLLECTIVE ;  /* 0x000000000000791b */ /* 0x03ffe20003800000 */
.L_x_1888:
[----:B------:R-:W-:Y:S05]  /*2a9b0*/  BSYNC B0 ;  /* 0x0000000000007941 */ /* 0x000fea0003800000 */
.L_x_1887:
[----:B------:R-:W-:Y:S01]  /*2a9c0*/  IMAD.MOV.U32 R24, RZ, RZ, R14 ;  /* 0x000000ffff187224 */ /* 0x000fe200078e000e */
[----:B------:R-:W-:Y:S06]  /*2a9d0*/  BRA `(.L_x_1722) ;  /* 0xffffffb000f87947 */ /* 0x000fec000383ffff */
.L_x_1729:
[----:B0-----:R0:W4:Y:S02]  /*2a9e0*/  SYNCS.PHASECHK.TRANS64.TRYWAIT P0, [R5+URZ+0x2d820], R0 ;  /* 0x02d82000050075a7 */ /* 0x001124000800017f */
[----:B----4-:R-:W-:Y:S05]  /*2a9f0*/  @!P0 NANOSLEEP.SYNCS 0x989680 ;  /* 0x009896800000895d */ /* 0x010fea0003900000 */
[----:B------:R-:W4:Y:S02]  /*2aa00*/  @!P0 SYNCS.PHASECHK.TRANS64 P0, [R5+URZ+0x2d820], R0 ;  /* 0x02d82000050085a7 */ /* 0x000f24000800007f */
[----:B----4-:R-:W-:Y:S05]  /*2aa10*/  @!P0 BRA `(.L_x_1729) ;  /* 0xfffffffc00f08947 */ /* 0x010fea000383ffff */
[----:B------:R-:W-:Y:S05]  /*2aa20*/  BRA `(.L_x_1889) ;  /* 0xffffffbc00547947 */ /* 0x000fea000383ffff */
.L_x_1730:
[----:B------:R-:W4:Y:S01]  /*2aa30*/  S2R R2, SR_TID.X ;  /* 0x0000000000027919 */ /* 0x000f220000002100 */
[----:B------:R-:W-:Y:S01]  /*2aa40*/  BSSY B0, `(.L_x_1890) ;  /* 0x000000a000007945 */ /* 0x000fe20003800000 */
[----:B-1----:R-:W-:Y:S02]  /*2aa50*/  IMAD.MOV.U32 R12, RZ, RZ, RZ ;  /* 0x000000ffff0c7224 */ /* 0x002fe400078e00ff */
[----:B------:R-:W-:Y:S02]  /*2aa60*/  IMAD.MOV.U32 R11, RZ, RZ, 0x1f ;  /* 0x0000001fff0b7424 */ /* 0x000fe400078e00ff */
[----:B------:R-:W-:Y:S01]  /*2aa70*/  IMAD.MOV.U32 R15, RZ, RZ, -0x1 ;  /* 0xffffffffff0f7424 */ /* 0x000fe200078e00ff */
[----:B----4-:R-:W-:-:S04]  /*2aa80*/  SHF.R.U32.HI R2, RZ, 0x5, R2 ;  /* 0x00000005ff027819 */ /* 0x010fc80000011602 */
[----:B------:R-:W-:-:S05]  /*2aa90*/  LOP3.LUT R2, R2, 0x3, RZ, 0xc0, !PT ;  /* 0x0000000302027812 */ /* 0x000fca00078ec0ff */
[----:B------:R-:W-:-:S07]  /*2aaa0*/  IMAD.MOV.U32 R13, RZ, RZ, R2 ;  /* 0x000000ffff0d7224 */ /* 0x000fce00078e0002 */
[----:B0-23-5:R-:W-:Y:S05]  /*2aab0*/  WARPSYNC.COLLECTIVE R15, `(.L_x_1891) ;  /* 0x000000000f087348 */ /* 0x02dfea0003c00000 */
[----:B------:R1:W4:Y:S02]  /*2aac0*/  SHFL.IDX P6, R14, R13, R12, R11 ;  /* 0x0000000c0d0e7389 */ /* 0x00032400000c000b */
[----:B012345:R-:W-:Y:S01]  /*2aad0*/  ENDCOLLECTIVE ;  /* 0x000000000000791b */ /* 0x03ffe20003800000 */
.L_x_1891:
[----:B------:R-:W-:Y:S05]  /*2aae0*/  BSYNC B0 ;  /* 0x0000000000007941 */ /* 0x000fea0003800000 */
.L_x_1890:
[----:B------:R-:W-:Y:S05]  /*2aaf0*/  BRA `(.L_x_1892) ;  /* 0xffffffbc003c7947 */ /* 0x000fea000383ffff */
.L_x_1731:
[----:B------:R-:W-:Y:S01]  /*2ab00*/  BSSY B0, `(.L_x_1893) ;  /* 0x0000006000007945 */ /* 0x000fe20003800000 */
[----:B------:R-:W-:-:S07]  /*2ab10*/  IMAD.MOV.U32 R15, RZ, RZ, -0x1 ;  /* 0xffffffffff0f7424 */ /* 0x000fce00078e00ff */
[----:B0123-5:R-:W-:Y:S05]  /*2ab20*/  WARPSYNC.COLLECTIVE R15, `(.L_x_1894) ;  /* 0x000000000f0c7348 */ /* 0x02ffea0003c00000 */
[----:B------:R-:W-:Y:S02]  /*2ab30*/  ELECT P6, UR62, PT ;  /* 0x00000000003e782f */ /* 0x000fe400038c0000 */
[----:B------:R-:W-:Y:S01]  /*2ab40*/  MOV R14, UR62 ;  /* 0x0000003e000e7c02 */ /* 0x000fe20008000f00 */
[----:B0123-5:R-:W-:Y:S10]  /*2ab50*/  ENDCOLLECTIVE ;  /* 0x000000000000791b */ /* 0x02fff40003800000 */
.L_x_1894:
[----:B------:R-:W-:Y:S05]  /*2ab60*/  BSYNC B0 ;  /* 0x0000000000007941 */ /* 0x000fea0003800000 */
.L_x_1893:
[----:B------:R-:W-:Y:S05]  /*2ab70*/  BRA `(.L_x_1895) ;  /* 0xffffffbc00307947 */ /* 0x000fea000383ffff */
.L_x_1733:
[----:B0-----:R0:W4:Y:S02]  /*2ab80*/  SYNCS.PHASECHK.TRANS64.TRYWAIT P1, [R3+URZ+0x2d840], R2 ;  /* 0x02d84002030075a7 */ /* 0x001124000802017f */
[----:B----4-:R-:W-:Y:S05]  /*2ab90*/  @!P1 NANOSLEEP.SYNCS 0x989680 ;  /* 0x009896800000995d */ /* 0x010fea0003900000 */
[----:B------:R-:W4:Y:S02]  /*2aba0*/  @!P1 SYNCS.PHASECHK.TRANS64 P1, [R3+URZ+0x2d840], R2 ;  /* 0x02d84002030095a7 */ /* 0x000f24000802007f */
[----:B----4-:R-:W-:Y:S05]  /*2abb0*/  @!P1 BRA `(.L_x_1733) ;  /* 0xfffffffc00f09947 */ /* 0x010fea000383ffff */
[----:B------:R-:W-:Y:S05]  /*2abc0*/  BRA `(.L_x_1896) ;  /* 0xffffffbc00547947 */ /* 0x000fea000383ffff */
.L_x_1735:
[----:B----4-:R4:W0:Y:S02]  /*2abd0*/  SYNCS.PHASECHK.TRANS64.TRYWAIT P1, [R5+URZ+0x2d840], R0 ;  /* 0x02d84000050075a7 */ /* 0x010824000802017f */
[----:B0-----:R-:W-:Y:S05]  /*2abe0*/  @!P1 NANOSLEEP.SYNCS 0x989680 ;  /* 0x009896800000995d */ /* 0x001fea0003900000 */
[----:B------:R-:W0:Y:S02]  /*2abf0*/  @!P1 SYNCS.PHASECHK.TRANS64 P1, [R5+URZ+0x2d840], R0 ;  /* 0x02d84000050095a7 */ /* 0x000e24000802007f */
[----:B0-----:R-:W-:Y:S05]  /*2ac00*/  @!P1 BRA `(.L_x_1735) ;  /* 0xfffffffc00f09947 */ /* 0x001fea000383ffff */
[----:B------:R-:W-:Y:S05]  /*2ac10*/  BRA `(.L_x_1897) ;  /* 0xffffffbc00647947 */ /* 0x000fea000383ffff */
.L_x_1737:
[----:B------:R0:W0:Y:S02]  /*2ac20*/  SYNCS.PHASECHK.TRANS64.TRYWAIT P1, [R3+URZ+0x2d860], R2 ;  /* 0x02d86002030075a7 */ /* 0x000024000802017f */
[----:B0-----:R-:W-:Y:S05]  /*2ac30*/  @!P1 NANOSLEEP.SYNCS 0x989680 ;  /* 0x009896800000995d */ /* 0x001fea0003900000 */
[----:B------:R-:W0:Y:S02]  /*2ac40*/  @!P1 SYNCS.PHASECHK.TRANS64 P1, [R3+URZ+0x2d860], R2 ;  /* 0x02d86002030095a7 */ /* 0x000e24000802007f */
[----:B0-----:R-:W-:Y:S05]  /*2ac50*/  @!P1 BRA `(.L_x_1737) ;  /* 0xfffffffc00f09947 */ /* 0x001fea000383ffff */
[----:B------:R-:W-:Y:S05]  /*2ac60*/  BRA `(.L_x_1898) ;  /* 0xffffffbc00607947 */ /* 0x000fea000383ffff */
.L_x_1899:
        /* <DEDUP_REMOVED lines=9> */
.L_x_2785:


//--------------------- .text._ZN7cutlass13device_kernelIN5flash11enable_sm90INS1_16FlashAttnFwdSm90INS1_25CollectiveMainloopFwdSm90ILi2EN4cute5tupleIJNS5_1CILi1EEES8_S8_EEENS6_IJNS7_ILi192EEENS7_ILi128EEENS7_ILi96EEEEEELi96ENS_6half_tEfNS_4arch4Sm90ELb1ELb0ELb1ELb0ELb1ELb0ELb0ELb0ELb1ELb1ELb1ELb0EEENS1_21CollectiveEpilogueFwdINS6_IJSA_SC_SB_EEES9_SE_SG_Li384ELb0ELb1ELb1ELb0EEENS1_19SingleTileSchedulerILb0ELb1ELb1ELi192EEEEEEEEEvNT_6ParamsE --------------------------
	.section	.text._ZN7cutlass13device_kernelIN5flash11enable_sm90INS1_16FlashAttnFwdSm90INS1_25CollectiveMainloopFwdSm90ILi2EN4cute5tupleIJNS5_1CILi1EEES8_S8_EEENS6_IJNS7_ILi192EEENS7_ILi128EEENS7_ILi96EEEEEELi96ENS_6half_tEfNS_4arch4Sm90ELb1ELb0ELb1ELb0ELb1ELb0ELb0ELb0ELb1ELb1ELb1ELb0EEENS1_21CollectiveEpilogueFwdINS6_IJSA_SC_SB_EEES9_SE_SG_Li384ELb0ELb1ELb1ELb0EEENS1_19SingleTileSchedulerILb0ELb1ELb1ELi192EEEEEEEEEvNT_6ParamsE,"ax",@progbits
	.align	128
.text._ZN7cutlass13device_kernelIN5flash11enable_sm90INS1_16FlashAttnFwdSm90INS1_25CollectiveMainloopFwdSm90ILi2EN4cute5tupleIJNS5_1CILi1EEES8_S8_EEENS6_IJNS7_ILi192EEENS7_ILi128EEENS7_ILi96EEEEEELi96ENS_6half_tEfNS_4arch4Sm90ELb1ELb0ELb1ELb0ELb1ELb0ELb0ELb0ELb1ELb1ELb1ELb0EEENS1_21CollectiveEpilogueFwdINS6_IJSA_SC_SB_EEES9_SE_SG_Li384ELb0ELb1ELb1ELb0EEENS1_19SingleTileSchedulerILb0ELb1ELb1ELi192EEEEEEEEEvNT_6ParamsE:
        .type           _ZN7cutlass13device_kernelIN5flash11enable_sm90INS1_16FlashAttnFwdSm90INS1_25CollectiveMainloopFwdSm90ILi2EN4cute5tupleIJNS5_1CILi1EEES8_S8_EEENS6_IJNS7_ILi192EEENS7_ILi128EEENS7_ILi96EEEEEELi96ENS_6half_tEfNS_4arch4Sm90ELb1ELb0ELb1ELb0ELb1ELb0ELb0ELb0ELb1ELb1ELb1ELb0EEENS1_21CollectiveEpilogueFwdINS6_IJSA_SC_SB_EEES9_SE_SG_Li384ELb0ELb1ELb1ELb0EEENS1_19SingleTileSchedulerILb0ELb1ELb1ELi192EEEEEEEEEvNT_6ParamsE,@function
        .size           _ZN7cutlass13device_kernelIN5flash11enable_sm90INS1_16FlashAttnFwdSm90INS1_25CollectiveMainloopFwdSm90ILi2EN4cute5tupleIJNS5_1CILi1EEES8_S8_EEENS6_IJNS7_ILi192EEENS7_ILi128EEENS7_ILi96EEEEEELi96ENS_6half_tEfNS_4arch4Sm90ELb1ELb0ELb1ELb0ELb1ELb0ELb0ELb0ELb1ELb1ELb1ELb0EEENS1_21CollectiveEpilogueFwdINS6_IJSA_SC_SB_EEES9_SE_SG_Li384ELb0ELb1ELb1ELb0EEENS1_19SingleTileSchedulerILb0ELb1ELb1ELi192EEEEEEEEEvNT_6ParamsE,(.L_x_2786 - _ZN7cutlass13device_kernelIN5flash11enable_sm90INS1_16FlashAttnFwdSm90INS1_25CollectiveMainloopFwdSm90ILi2EN4cute5tupleIJNS5_1CILi1EEES8_S8_EEENS6_IJNS7_ILi192EEENS7_ILi128EEENS7_ILi96EEEEEELi96ENS_6half_tEfNS_4arch4Sm90ELb1ELb0ELb1ELb0ELb1ELb0ELb0ELb0ELb1ELb1ELb1ELb0EEENS1_21CollectiveEpilogueFwdINS6_IJSA_SC_SB_EEES9_SE_SG_Li384ELb0ELb1ELb1ELb0EEENS1_19SingleTileSchedulerILb0ELb1ELb1ELi192EEEEEEEEEvNT_6ParamsE)
        .other          _ZN7cutlass13device_kernelIN5flash11enable_sm90INS1_16FlashAttnFwdSm90INS1_25CollectiveMainloopFwdSm90ILi2EN4cute5tupleIJNS5_1CILi1EEES8_S8_EEENS6_IJNS7_ILi192EEENS7_ILi128EEENS7_ILi96EEEEEELi96ENS_6half_tEfNS_4arch4Sm90ELb1ELb0ELb1ELb0ELb1ELb0ELb0ELb0ELb1ELb1ELb1ELb0EEENS1_21CollectiveEpilogueFwdINS6_IJSA_SC_SB_EEES9_SE_SG_Li384ELb0ELb1ELb1ELb0EEENS1_19SingleTileSchedulerILb0ELb1ELb1ELi192EEEEEEEEEvNT_6ParamsE,@"STO_CUDA_ENTRY STV_DEFAULT"
_ZN7cutlass13device_kernelIN5flash11enable_sm90INS1_16FlashAttnFwdSm90INS1_25CollectiveMainloopFwdSm90ILi2EN4cute5tupleIJNS5_1CILi1EEES8_S8_EEENS6_IJNS7_ILi192EEENS7_ILi128EEENS7_ILi96EEEEEELi96ENS_6half_tEfNS_4arch4Sm90ELb1ELb0ELb1ELb0ELb1ELb0ELb0ELb0ELb1ELb1ELb1ELb0EEENS1_21CollectiveEpilogueFwdINS6_IJSA_SC_SB_EEES9_SE_SG_Li384ELb0ELb1ELb1ELb0EEENS1_19SingleTileSchedulerILb0ELb1ELb1ELi192EEEEEEEEEvNT_6ParamsE:
        /* <DEDUP_REMOVED lines=45> */
.L_x_1900:
        /* <DEDUP_REMOVED lines=22> */
.L_x_1901:
        /* <DEDUP_REMOVED lines=18> */
.L_x_1902:
        /* <DEDUP_REMOVED lines=22> */
.L_x_1903:
        /* <DEDUP_REMOVED lines=23> */
.L_x_1904:
        /* <DEDUP_REMOVED lines=11> */
.L_x_1907:
        /* <DEDUP_REMOVED lines=24> */
[----:B------:R-:W1:Y:S01]  /*0a50*/  S2UR UR42, SR_CTAID.X ;  /* 0x00000000002a79c3 */ /* 0x000e620000002500 */
[----:B------:R-:W-:Y:S01]  /*0a60*/  ULDC UR4, c[0x0][0x448] ;  /* 0x0001120000047ab9 */ /* 0x000fe20000000800 */
[----:B------:R-:W-:Y:S01]  /*0a70*/  ULDC UR40, c[0x0][0x424] ;  /* 0x0001090000287ab9 */ /* 0x000fe20000000800 */
[----:B------:R-:W-:Y:S01]  /*0a80*/  UISETP.NE.AND UP1, UPT, UR4, 0x1, UPT ;  /* 0x000000010400788c */ /* 0x000fe2000bf25270 */
[----:B------:R-:W-:Y:S02]  /*0a90*/  ULDC UR7, c[0x0][0x288] ;  /* 0x0000a20000077ab9 */ /* 0x000fe40000000800 */
[----:B------:R-:W-:Y:S01]  /*0aa0*/  ULDC.64 UR4, c[0x0][0x418] ;  /* 0x0001060000047ab9 */ /* 0x000fe20000000a00 */
[----:B------:R-:W-:Y:S02]  /*0ab0*/  UIADD3 UR7, -UR7, 0x80, URZ ;  /* 0x0000008007077890 */ /* 0x000fe4000fffe13f */
[----:B------:R-:W-:Y:S01]  /*0ac0*/  UISETP.NE.U32.AND UP0, UPT, UR4, URZ, UPT ;  /* 0x0000003f0400728c */ /* 0x000fe2000bf05070 */
[----:B------:R-:W-:Y:S01]  /*0ad0*/  ULDC UR8, c[0x0][0x2f0] ;  /* 0x0000bc0000087ab9 */ /* 0x000fe20000000800 */
[----:B------:R-:W-:-:S02]  /*0ae0*/  UP2UR UR41, UPR, URZ, 0x2 ;  /* 0x000000023f297883 */ /* 0x000fc40008000000 */
[----:B------:R-:W-:Y:S01]  /*0af0*/  UISETP.NE.AND.EX UP0, UPT, UR5, URZ, UPT, UP0 ;  /* 0x0000003f0500728c */ /* 0x000fe2000bf05300 */
[----:B------:R-:W-:Y:S02]  /*0b00*/  @UP1 ULDC UR10, c[0x0][0x450] ;  /* 0x00011400000a1ab9 */ /* 0x000fe40000000800 */
[----:B------:R-:W-:Y:S01]  /*0b10*/  @UP1 ULDC UR5, c[0x0][0x44c] ;  /* 0x0001130000051ab9 */ /* 0x000fe20000000800 */
[----:B------:R-:W-:Y:S02]  /*0b20*/  USEL UR40, UR40, 0x1, UP0 ;  /* 0x0000000128287887 */ /* 0x000fe40008000000 */
[----:B------:R-:W-:Y:S02]  /*0b30*/  USHF.R.U32.HI UR11, URZ, 0x10, UR9 ;  /* 0x000000103f0b7899 */ /* 0x000fe40008011609 */
[----:B------:R-:W-:Y:S02]  /*0b40*/  UIMAD UR7, UR40, UR8, UR7 ;  /* 0x00000008280772a4 */ /* 0x000fe4000f8e0207 */
[----:B-1----:R-:W-:-:S04]  /*0b50*/  UIMAD UR42, UR42, 0xc0, URZ ;  /* 0x000000c02a2a78a4 */ /* 0x002fc8000f8e023f */
[----:B------:R-:W-:Y:S02]  /*0b60*/  @UP1 UIADD3 UR4, UR42, 0xbf, URZ ;  /* 0x000000bf2a041890 */ /* 0x000fe4000fffe03f */
[----:B------:R-:W-:Y:S02]  /*0b70*/  UIADD3 UR6, UR42, 0xbf, URZ ;  /* 0x000000bf2a067890 */ /* 0x000fe4000fffe03f */
[----:B------:R-:W-:Y:S02]  /*0b80*/  UIMAD.WIDE.U32 UR4, UR4, UR5, URZ ;  /* 0x00000005040472a5 */ /* 0x000fe4000f8e003f */
[----:B------:R-:W-:Y:S02]  /*0b90*/  UIMAD UR4, UR40, UR8, 0x7f ;  /* 0x0000007f280474a4 */ /* 0x000fe4000f8e0208 */
[----:B------:R-:W-:Y:S02]  /*0ba0*/  @UP1 USHF.R.U32.HI UR6, URZ, UR10, UR5 ;  /* 0x0000000a3f061299 */ /* 0x000fe40008011605 */
[----:B------:R-:W-:-:S02]  /*0bb0*/  USHF.R.S32.HI UR5, URZ, 0x1f, UR4 ;  /* 0x0000001f3f057899 */ /* 0x000fc40008011404 */
[----:B------:R-:W-:Y:S02]  /*0bc0*/  UIADD3 UR6, UR7, UR6, URZ ;  /* 0x0000000607067290 */ /* 0x000fe4000fffe03f */
[----:B------:R-:W-:Y:S02]  /*0bd0*/  ULEA.HI UR5, UR5, UR4, URZ, 0x7 ;  /* 0x0000000405057291 */ /* 0x000fe4000f8f383f */
[----:B------:R-:W-:Y:S02]  /*0be0*/  USHF.R.S32.HI UR7, URZ, 0x1f, UR6 ;  /* 0x0000001f3f077899 */ /* 0x000fe40008011406 */
[----:B------:R-:W-:Y:S02]  /*0bf0*/  USHF.R.S32.HI UR5, URZ, 0x7, UR5 ;  /* 0x000000073f057899 */ /* 0x000fe40008011405 */
[----:B------:R-:W-:Y:S01]  /*0c00*/  ULEA.HI UR7, UR7, UR6, URZ, 0x7 ;  /* 0x0000000607077291 */ /* 0x000fe2000f8f383f */
[----:B------:R-:W-:-:S03]  /*0c10*/  UMOV UR4, URZ ;  /* 0x0000003f00047c82 */ /* 0x000fc60008000000 */
[----:B------:R-:W-:-:S04]  /*0c20*/  USHF.R.S32.HI UR7, URZ, 0x7, UR7 ;  /* 0x000000073f077899 */ /* 0x000fc80008011407 */
[----:B------:R-:W-:-:S04]  /*0c30*/  UISETP.LT.AND UP0, UPT, UR5, UR7, UPT ;  /* 0x000000070500728c */ /* 0x000fc8000bf01270 */
[----:B------:R-:W-:Y:S02]  /*0c40*/  USEL UR10, UR5, UR7, UP0 ;  /* 0x00000007050a7287 */ /* 0x000fe40008000000 */
[----:B------:R-:W-:Y:S02]  /*0c50*/  UISETP.NE.AND UP0, UPT, UR11, URZ, UPT ;  /* 0x0000003f0b00728c */ /* 0x000fe4000bf05270 */
[----:B------:R-:W-:Y:S02]  /*0c60*/  UISETP.GE.AND UP1, UPT, UR10, 0x1, UPT ;  /* 0x000000010a00788c */ /* 0x000fe4000bf26270 */
[----:B------:R-:W-:-:S04]  /*0c70*/  ULOP3.LUT UR7, UR9, 0xffff, URZ, 0xc0, !UPT ;  /* 0x0000ffff09077892 */ /* 0x000fc8000f8ec03f */
[----:B------:R-:W-:-:S03]  /*0c80*/  PLOP3.LUT P0, PT, PT, PT, UP1, 0x80, 0x0 ;  /* 0x000000000000781c */ /* 0x000fc60003f0f018 */
[----:B------:R-:W-:-:S10]  /*0c90*/  @!UP0 ULDC UR11, c[0x0][0x9f0] ;  /* 0x00027c00000b8ab9 */ /* 0x000fd40000000800 */
[----:B------:R-:W-:Y:S05]  /*0ca0*/  @!P0 BRA `(.L_x_1909) ;  /* 0x0000000000848947 */ /* 0x000fea0003800000 */
[----:B------:R-:W-:Y:S01]  /*0cb0*/  IMAD.U32 R3, RZ, RZ, UR11 ;  /* 0x0000000bff037e24 */ /* 0x000fe2000f8e00ff */
[----:B------:R-:W-:Y:S01]  /*0cc0*/  UIADD3 UR6, UR11, -0x1, UR10 ;  /* 0xffffffff0b067890 */ /* 0x000fe2000fffe00a */
[----:B------:R-:W-:-:S03]  /*0cd0*/  UMOV UR4, URZ ;  /* 0x0000003f00047c82 */ /* 0x000fc60008000000 */
[-C--:B------:R-:W-:Y:S02]  /*0ce0*/  IABS R0, R3.reuse ;  /* 0x0000000300007213 */ /* 0x080fe40000000000 */
[----:B------:R-:W-:Y:S01]  /*0cf0*/  IMAD.U32 R4, RZ, RZ, UR6 ;  /* 0x00000006ff047e24 */ /* 0x000fe2000f8e00ff */
[----:B------:R-:W-:Y:S01]  /*0d00*/  IABS R5, R3 ;  /* 0x0000000300057213 */ /* 0x000fe20000000000 */
[----:B------:R-:W-:Y:S01]  /*0d10*/  ULOP3.LUT UR6, UR6, UR11, URZ, 0x3c, !UPT ;  /* 0x0000000b06067292 */ /* 0x000fe2000f8e3c3f */
[----:B------:R-:W-:Y:S02]  /*0d20*/  R2UR UR12, R0 ;  /* 0x00000000000c72ca */ /* 0x000fe400000e0000 */
[----:B------:R-:W-:-:S05]  /*0d30*/  IABS R4, R4 ;  /* 0x0000000400047213 */ /* 0x000fca0000000000 */
[----:B------:R-:W-:-:S05]  /*0d40*/  IMAD.MOV.U32 R3, RZ, RZ, R4 ;  /* 0x000000ffff037224 */ /* 0x000fca00078e0004 */
[----:B------:R-:W-:Y:S01]  /*0d50*/  R2UR UR9, R3 ;  /* 0x00000000030972ca */ /* 0x000fe200000e0000 */
[----:B------:R-:W1:Y:S08]  /*0d60*/  I2F.RP R0, UR12 ;  /* 0x0000000c00007d06 */ /* 0x000e700008209400 */
[----:B-1----:R-:W0:Y:S02]  /*0d70*/  MUFU.RCP R0, R0 ;  /* 0x0000000000007308 */ /* 0x002e240000001000 */
[----:B0-----:R-:W-:Y:S01]  /*0d80*/  IADD3 R2, R0, 0xffffffe, RZ ;  /* 0x0ffffffe00027810 */ /* 0x001fe20007ffe0ff */
[----:B------:R-:W-:-:S05]  /*0d90*/  IMAD.MOV R0, RZ, RZ, -R5 ;  /* 0x000000ffff007224 */ /* 0x000fca00078e0a05 */
        /* <DEDUP_REMOVED lines=18> */
.L_x_1909:
[----:B------:R-:W-:Y:S01]  /*0ec0*/  UIMAD UR5, UR7, UR4, URZ ;  /* 0x00000004070572a4 */ /* 0x000fe2000f8e023f */
[----:B------:R-:W-:Y:S01]  /*0ed0*/  IMAD.U32 R0, RZ, RZ, UR10 ;  /* 0x0000000aff007e24 */ /* 0x000fe2000f8e00ff */
[----:B------:R-:W-:Y:S01]  /*0ee0*/  MOV R3, UR4 ;  /* 0x0000000400037c02 */ /* 0x000fe20008000f00 */
[----:B------:R-:W-:Y:S01]  /*0ef0*/  VIADD R17, R6, 0xffffff80 ;  /* 0xffffff8006117836 */ /* 0x000fe20000000000 */
[----:B------:R-:W-:Y:S01]  /*0f00*/  PLOP3.LUT P0, PT, PT, PT, PT, 0x80, 0x0 ;  /* 0x000000000000781c */ /* 0x000fe20003f0f070 */
[----:B0-----:R-:W-:Y:S01]  /*0f10*/  IMAD.MOV.U32 R2, RZ, RZ, RZ ;  /* 0x000000ffff027224 */ /* 0x001fe200078e00ff */
[----:B------:R-:W-:Y:S01]  /*0f20*/  VIADDMNMX R0, R3, UR5, R0, PT ;  /* 0x0000000503007c46 */ /* 0x000fe2000b800100 */
[----:B------:R-:W-:Y:S01]  /*0f30*/  IMAD.U32 R142, RZ, RZ, UR5 ;  /* 0x00000005ff8e7e24 */ /* 0x000fe2000f8e00ff */
[----:B------:R-:W-:Y:S02]  /*0f40*/  CS2R R134, SRZ ;  /* 0x0000000000867805 */ /* 0x000fe4000001ff00 */
[----:B------:R-:W-:-:S02]  /*0f50*/  CS2R R132, SRZ ;  /* 0x0000000000847805 */ /* 0x000fc4000001ff00 */
[----:B------:R-:W-:Y:S01]  /*0f60*/  R2UR UR39, R0 ;  /* 0x00000000002772ca */ /* 0x000fe200000e0000 */
        /* <DEDUP_REMOVED lines=12> */
[----:B------:R-:W-:Y:S01]  /*1030*/  UISETP.GT.AND UP0, UPT, UR39, UR5, UPT ;  /* 0x000000052700728c */ /* 0x000fe2000bf04270 */
[----:B------:R-:W-:-:S02]  /*1040*/  CS2R R108, SRZ ;  /* 0x00000000006c7805 */ /* 0x000fc4000001ff00 */
[----:B------:R-:W-:Y:S02]  /*1050*/  CS2R R106, SRZ ;  /* 0x00000000006a7805 */ /* 0x000fe4000001ff00 */
[----:B------:R-:W-:Y:S02]  /*1060*/  CS2R R104, SRZ ;  /* 0x0000000000687805 */ /* 0x000fe4000001ff00 */
[----:B------:R-:W-:Y:S02]  /*1070*/  CS2R R102, SRZ ;  /* 0x0000000000667805 */ /* 0x000fe4000001ff00 */
[----:B------:R-:W-:Y:S02]  /*1080*/  CS2R R100, SRZ ;  /* 0x0000000000647805 */ /* 0x000fe4000001ff00 */
[----:B------:R-:W-:Y:S02]  /*1090*/  PLOP3.LUT P1, PT, PT, PT, UP0, 0x80, 0x0 ;  /* 0x000000000000781c */ /* 0x000fe40003f2f008 */
        /* <DEDUP_REMOVED lines=19> */
[----:B------:R-:W-:Y:S02]  /*11d0*/  MOV R16, UR7 ;  /* 0x0000000700107c02 */ /* 0x000fe40008000f00 */
        /* <DEDUP_REMOVED lines=21> */
[----:B------:R-:W-:Y:S01]  /*1330*/  MOV R13, RZ ;  /* 0x000000ff000d7202 */ /* 0x000fe20000000f00 */
[----:B------:R-:W-:-:S02]  /*1340*/  IMAD.U32 R11, RZ, RZ, UR7 ;  /* 0x00000007ff0b7e24 */ /* 0x000fc4000f8e00ff */
[----:B------:R-:W-:Y:S02]  /*1350*/  IMAD.MOV.U32 R8, RZ, RZ, 0x70 ;  /* 0x00000070ff087424 */ /* 0x000fe400078e00ff */
[----:B0-----:R-:W-:-:S07]  /*1360*/  IMAD.MOV.U32 R12, RZ, RZ, 0x1 ;  /* 0x00000001ff0c7424 */ /* 0x001fce00078e00ff */
[----:B------:R-:W-:-:S07]  /*1370*/  LEPC R20, `(.L_x_1911) ;  /* 0x000000001014794e */ /* 0x000fce0000000000 */
[----:B-1----:R-:W-:Y:S05]  /*1380*/  CALL.ABS.NOINC R2 ;  /* 0x0000000002007343 */ /* 0x002fea0003c00000 */
.L_x_1911:
        /* <DEDUP_REMOVED lines=8> */
.L_x_1997:
[----:B------:R-:W2:Y:S02]  /*1410*/  LDL R2, [R1+0xc] ;  /* 0x00000c0001027983 */ /* 0x000ea40000100800 */
[----:B--2---:R-:W-:Y:S02]  /*1420*/  R2UR UR4, R2 ;  /* 0x00000000020472ca */ /* 0x004fe400000e0000 */
[----:B------:R-:W-:-:S05]  /*1430*/  LOP3.LUT R2, R0, 0xfffffff8, RZ, 0xc0, !PT ;  /* 0xfffffff800027812 */ /* 0x000fca00078ec0ff */
[----:B------:R-:W-:Y:S02]  /*1440*/  IMAD.IADD R3, R3, 0x1, -R2 ;  /* 0x0000000103037824 */ /* 0x000fe400078e0a02 */
[----:B------:R-:W-:-:S03]  /*1450*/  IMAD.MOV.U32 R2, RZ, RZ, 0x20 ;  /* 0x00000020ff027424 */ /* 0x000fc600078e00ff */
[----:B------:R-:W-:Y:S01]  /*1460*/  LOP3.LUT P1, RZ, R3, 0x4, RZ, 0xc0, !PT ;  /* 0x0000000403ff7812 */ /* 0x000fe2000782c0ff */
[----:B------:R-:W-:-:S06]  /*1470*/  ULOP3.LUT UR4, UR4, 0x1, URZ, 0xfc, !UPT ;  /* 0x0000000104047892 */ /* 0x000fcc000f8efc3f */
[----:B0-----:R-:W-:-:S05]  /*1480*/  IMAD.U32 R5, RZ, RZ, UR4 ;  /* 0x00000004ff057e24 */ /* 0x001fca000f8e00ff */
[----:B------:R-:W-:Y:S02]  /*1490*/  ISETP.NE.AND P0, PT, R5, 0x3, PT ;  /* 0x000000030500780c */ /* 0x000fe40003f05270 */
[----:B------:R-:W-:-:S11]  /*14a0*/  SEL R5, R2, 0xffffffe0, !P1 ;  /* 0xffffffe002057807 */ /* 0x000fd60004800000 */
[----:B------:R-:W-:Y:S05]  /*14b0*/  @!P0 BRA `(.L_x_1913) ;  /* 0x0000000000048947 */ /* 0x000fea0003800000 */
[----:B------:R-:W-:Y:S01]  /*14c0*/  BPT.TRAP 0x1 ;  /* 0x000000040000795c */ /* 0x000fe20000300000 */
.L_x_1913:
[----:B------:R0:W1:Y:S01]  /*14d0*/  SYNCS.PHASECHK.TRANS64.TRYWAIT P1, [UR38+0x2d830], R6 ;  /* 0x02d83006ff0075a7 */ /* 0x0000620008020166 */
[----:B------:R-:W-:Y:S05]  /*14e0*/  @!P0 BRA `(.L_x_1914) ;  /* 0x0000000000048947 */ /* 0x000fea0003800000 */
[----:B------:R-:W-:Y:S01]  /*14f0*/  BPT.TRAP 0x1 ;  /* 0x000000040000795c */ /* 0x000fe20000300000 */
.L_x_1914:
[----:B------:R-:W-:-:S04]  /*1500*/  MOV R8, UR43 ;  /* 0x0000002b00087c02 */ /* 0x000fc80008000f00 */
[----:B------:R-:W-:Y:S01]  /*1510*/  LOP3.LUT R8, R8, 0x10000, RZ, 0xfc, !PT ;  /* 0x0001000008087812 */ /* 0x000fe200078efcff */
[----:B-1----:R-:W-:Y:S06]  /*1520*/  @P1 BRA `(.L_x_1915) ;  /* 0x0000000000081947 */ /* 0x002fec0003800000 */
[----:B------:R-:W1:Y:S02]  /*1530*/  SYNCS.PHASECHK.TRANS64.TRYWAIT P1, [UR38+0x2d830], R6 ;  /* 0x02d83006ff0075a7 */ /* 0x000e640008020166 */
[----:B-1----:R-:W-:Y:S05]  /*1540*/  @!P1 BRA `(.L_x_1916) ;  /* 0x000000e400d09947 */ /* 0x002fea0003800000 */
.L_x_1915:
        /* <DEDUP_REMOVED lines=14> */
[----:B------:R-:W-:Y:S01]  /*1630*/  UMOV UR5, UR17 ;  /* 0x0000001100057c82 */ /* 0x000fe20008000000 */
        /* <DEDUP_REMOVED lines=10> */
[----:B------:R-:W-:Y:S01]  /*16e0*/  UIADD3 UR6, UR60, 0x202, URZ ;  /* 0x000002023c067890 */ /* 0x000fe2000fffe03f */
[----:B------:R-:W-:Y:S01]  /*16f0*/  UMOV UR4, UR16 ;  /* 0x0000001000047c82 */ /* 0x000fe20008000000 */
[----:B------:R-:W-:Y:S01]  /*1700*/  UIADD3 UR20, UR24, 0x600, URZ ;  /* 0x0000060018147890 */ /* 0x000fe2000fffe03f */
[----:B------:R-:W-:Y:S01]  /*1710*/  UMOV UR21, 0x80000020 ;  /* 0x8000002000157882 */ /* 0x000fe20000000000 */
[----:B------:R-:W-:Y:S01]  /*1720*/  UIADD3 UR24, UR24, 0x602, URZ ;  /* 0x0000060218187890 */ /* 0x000fe2000fffe03f */
        /* <DEDUP_REMOVED lines=27> */
.L_x_1917:
[----:B------:R-:W-:Y:S01]  /*18e0*/  LOP3.LUT R10, R89, 0xffffff80, RZ, 0xc0, !PT ;  /* 0xffffff80590a7812 */ /* 0x000fe200078ec0ff */
[----:B------:R-:W-:Y:S01]  /*18f0*/  ULDC UR10, c[0x0][0x9d8] ;  /* 0x00027600000a7ab9 */ /* 0x000fe20000000800 */
[----:B------:R-:W-:Y:S01]  /*1900*/  UISETP.NE.AND UP0, UPT, UR41, URZ, UPT ;  /* 0x0000003f2900728c */ /* 0x000fe2000bf05270 */
[----:B01----:R-:W-:Y:S01]  /*1910*/  FMUL.FTZ R6, R27, UR10 ;  /* 0x0000000a1b067c20 */ /* 0x003fe20008410000 */
[----:B------:R-:W-:Y:S01]  /*1920*/  FMUL.FTZ R12, R31, UR10 ;  /* 0x0000000a1f0c7c20 */ /* 0x000fe20008410000 */
[----:B------:R-:W-:Y:S02]  /*1930*/  IMAD.IADD R10, R17, 0x1, -R10 ;  /* 0x00000001110a7824 */ /* 0x000fe400078e0a0a */
[----:B------:R-:W-:Y:S01]  /*1940*/  FMUL.FTZ R13, R30, UR10 ;  /* 0x0000000a1e0d7c20 */ /* 0x000fe20008410000 */
[----:B------:R-:W-:-:S04]  /*1950*/  IMAD.HI R27, R88, 0x55555556, RZ ;  /* 0x55555556581b7827 */ /* 0x000fc800078e02ff */
[----:B------:R-:W-:Y:S01]  /*1960*/  FMUL.FTZ R31, R32, UR10 ;  /* 0x0000000a201f7c20 */ /* 0x000fe20008410000 */
[----:B------:R-:W-:Y:S01]  /*1970*/  FMUL.FTZ R93, R29, UR10 ;  /* 0x0000000a1d5d7c20 */ /* 0x000fe20008410000 */
[----:B------:R-:W-:Y:S01]  /*1980*/  SHF.R.S32.HI R7, RZ, 0x1f, R10 ;  /* 0x0000001fff077819 */ /* 0x000fe2000001140a */
[----:B------:R-:W-:Y:S01]  /*1990*/  FMUL.FTZ R32, R33, UR10 ;  /* 0x0000000a21207c20 */ /* 0x000fe20008410000 */
[----:B------:R-:W-:Y:S01]  /*19a0*/  LEA.HI R30, R18, R17, RZ, 0x2 ;  /* 0x00000011121e7211 */ /* 0x000fe200078f10ff */
[----:B------:R-:W-:Y:S01]  /*19b0*/  FMUL.FTZ R33, R36, UR10 ;  /* 0x0000000a24217c20 */ /* 0x000fe20008410000 */
[-C--:B------:R-:W-:Y:S01]  /*19c0*/  LEA.HI R29, R7, R10.reuse, RZ, 0x2 ;  /* 0x0000000a071d7211 */ /* 0x080fe200078f10ff */
[----:B------:R-:W-:Y:S01]  /*19d0*/  FMUL.FTZ R36, R41, UR10 ;  /* 0x0000000a29247c20 */ /* 0x000fe20008410000 */
[----:B------:R-:W-:Y:S01]  /*19e0*/  LEA.HI R41, R27, R27, RZ, 0x1 ;  /* 0x0000001b1b297211 */ /* 0x000fe200078f08ff */
[----:B------:R-:W-:Y:S01]  /*19f0*/  FMUL.FTZ R92, R28, UR10 ;  /* 0x0000000a1c5c7c20 */ /* 0x000fe20008410000 */
[----:B------:R-:W-:Y:S01]  /*1a00*/  LEA.HI R27, R7, R10, RZ, 0x5 ;  /* 0x0000000a071b7211 */ /* 0x000fe200078f28ff */
[----:B------:R-:W-:Y:S01]  /*1a10*/  FMUL.FTZ R21, R42, UR10 ;  /* 0x0000000a2a157c20 */ /* 0x000fe20008410000 */
[----:B------:R-:W-:Y:S01]  /*1a20*/  LOP3.LUT R30, R30, 0xfffffffc, RZ, 0xc0, !PT ;  /* 0xfffffffc1e1e7812 */ /* 0x000fe200078ec0ff */
[----:B------:R-:W-:Y:S01]  /*1a30*/  IMAD R41, R41, -0x3, R88 ;  /* 0xfffffffd29297824 */ /* 0x000fe200078e0258 */
[--C-:B------:R-:W-:Y:S01]  /*1a40*/  SHF.R.S32.HI R7, RZ, 0x2, R29.reuse ;  /* 0x00000002ff077819 */ /* 0x100fe2000001141d */
[----:B------:R-:W-:Y:S01]  /*1a50*/  @UP0 ULDC UR4, c[0x0][0x44c] ;  /* 0x0001130000040ab9 */ /* 0x000fe20000000800 */
[----:B------:R-:W-:Y:S01]  /*1a60*/  SHF.R.S32.HI R28, RZ, 0x1f, R29 ;  /* 0x0000001fff1c7819 */ /* 0x000fe2000001141d */
[----:B------:R-:W-:Y:S01]  /*1a70*/  IMAD.IADD R30, R17, 0x1, -R30 ;  /* 0x00000001111e7824 */ /* 0x000fe200078e0a1e */
[----:B------:R-:W-:Y:S01]  /*1a80*/  SHF.R.S32.HI R27, RZ, 0x5, R27 ;  /* 0x00000005ff1b7819 */ /* 0x000fe2000001141b */
[----:B------:R-:W-:Y:S01]  /*1a90*/  FMUL.FTZ R14, R34, UR10 ;  /* 0x0000000a220e7c20 */ /* 0x000fe20008410000 */
[-C--:B------:R-:W-:Y:S01]  /*1aa0*/  LEA.HI R28, R28, R7.reuse, RZ, 0x3 ;  /* 0x000000071c1c7211 */ /* 0x080fe200078f18ff */
[----:B------:R-:W-:Y:S01]  /*1ab0*/  FMUL.FTZ R34, R37, UR10 ;  /* 0x0000000a25227c20 */ /* 0x000fe20008410000 */
[----:B------:R-:W-:Y:S01]  /*1ac0*/  LEA R42, R27, UR42, 0x4 ;  /* 0x0000002a1b2a7c11 */ /* 0x000fe2000f8e20ff */
[----:B------:R-:W-:Y:S01]  /*1ad0*/  FMUL.FTZ R37, R44, UR10 ;  /* 0x0000000a2c257c20 */ /* 0x000fe20008410000 */
[----:B------:R-:W-:Y:S01]  /*1ae0*/  LOP3.LUT R28, R28, 0xfffffff8, RZ, 0xc0, !PT ;  /* 0xfffffff81c1c7812 */ /* 0x000fe200078ec0ff */
[----:B------:R-:W-:Y:S01]  /*1af0*/  @UP0 ULDC UR5, c[0x0][0x450] ;  /* 0x0001140000050ab9 */ /* 0x000fe20000000800 */
[----:B------:R-:W-:Y:S01]  /*1b00*/  LEA.HI R27, R30, R30, RZ, 0x1 ;  /* 0x0000001e1e1b7211 */ /* 0x000fe200078f08ff */
[----:B------:R-:W-:Y:S01]  /*1b10*/  FMUL.FTZ R19, R38, UR10 ;  /* 0x0000000a26137c20 */ /* 0x000fe20008410000 */
[----:B------:R-:W-:Y:S01]  /*1b20*/  IADD3 R28, R42, R7, -R28 ;  /* 0x000000072a1c7210 */ /* 0x000fe20007ffe81c */
[----:B------:R-:W-:Y:S01]  /*1b30*/  FMUL.FTZ R38, R45, UR10 ;  /* 0x0000000a2d267c20 */ /* 0x000fe20008410000 */
[----:B------:R-:W-:Y:S01]  /*1b40*/  LOP3.LUT R7, R27, 0x1ffffffe, RZ, 0xc0, !PT ;  /* 0x1ffffffe1b077812 */ /* 0x000fe200078ec0ff */
[----:B------:R-:W-:Y:S01]  /*1b50*/  FMUL.FTZ R90, R24, UR10 ;  /* 0x0000000a185a7c20 */ /* 0x000fe20008410000 */
[----:B------:R-:W-:Y:S01]  /*1b60*/  PLOP3.LUT P1, PT, PT, PT, UP0, 0x80, 0x0 ;  /* 0x000000000000781c */ /* 0x000fe20003f2f008 */
[----:B------:R-:W-:Y:S01]  /*1b70*/  FMUL.FTZ R91, R25, UR10 ;  /* 0x0000000a195b7c20 */ /* 0x000fe20008410000 */
[----:B------:R-:W-:Y:S01]  /*1b80*/  LEA R28, R41, R28, 0x6 ;  /* 0x0000001c291c7211 */ /* 0x000fe200078e30ff */
[----:B------:R-:W-:Y:S01]  /*1b90*/  IMAD.IADD R7, R30, 0x1, -R7 ;  /* 0x000000011e077824 */ /* 0x000fe200078e0a07 */
[----:B------:R-:W-:Y:S01]  /*1ba0*/  PLOP3.LUT P2, PT, PT, PT, UP0, 0x80, 0x0 ;  /* 0x000000000000781c */ /* 0x000fe20003f4f008 */
[----:B------:R-:W0:Y:S01]  /*1bb0*/  MUFU.TANH R90, R90 ;  /* 0x0000005a005a7308 */ /* 0x000e220000002400 */
[----:B------:R-:W-:Y:S01]  /*1bc0*/  LOP3.LUT R29, R29, 0x7ffffffc, RZ, 0xc0, !PT ;  /* 0x7ffffffc1d1d7812 */ /* 0x000fe200078ec0ff */
[----:B------:R-:W-:-:S02]  /*1bd0*/  IMAD R7, R7, 0x8, R28 ;  /* 0x0000000807077824 */ /* 0x000fc400078e021c */
[----:B------:R-:W-:Y:S01]  /*1be0*/  FMUL.FTZ R23, R46, UR10 ;  /* 0x0000000a2e177c20 */ /* 0x000fe20008410000 */
[----:B------:R-:W-:Y:S01]  /*1bf0*/  ULDC UR7, c[0x0][0x288] ;  /* 0x0000a20000077ab9 */ /* 0x000fe20000000800 */
[----:B------:R-:W-:Y:S01]  /*1c00*/  FMUL.FTZ R22, R43, UR10 ;  /* 0x0000000a2b167c20 */ /* 0x000fe20008410000 */
[----:B------:R-:W-:Y:S02]  /*1c10*/  IMAD.MOV.U32 R44, RZ, RZ, R7 ;  /* 0x000000ffff2c7224 */ /* 0x000fe400078e0007 */
[----:B------:R-:W-:Y:S01]  /*1c20*/  FMUL.FTZ R15, R35, UR10 ;  /* 0x0000000a230f7c20 */ /* 0x000fe20008410000 */
[----:B------:R-:W-:Y:S01]  /*1c30*/  @P1 IMAD.HI.U32 R30, R7, UR4, RZ ;  /* 0x00000004071e1c27 */ /* 0x000fe2000f8e00ff */
[----:B------:R-:W-:Y:S01]  /*1c40*/  UMOV UR4, 0xffffff80 ;  /* 0xffffff8000047882 */ /* 0x000fe20000000000 */
[----:B------:R-:W1:Y:S01]  /*1c50*/  MUFU.TANH R91, R91 ;  /* 0x0000005b005b7308 */ /* 0x000e620000002400 */
[----:B------:R-:W-:Y:S01]  /*1c60*/  UIMAD UR4, UR39, UR4, 0x80 ;  /* 0x00000080270474a4 */ /* 0x000fe2000f8e0204 */
[----:B------:R-:W-:Y:S01]  /*1c70*/  IMAD.IADD R10, R10, 0x1, -R29 ;  /* 0x000000010a0a7824 */ /* 0x000fe200078e0a1d */
[----:B------:R-:W-:Y:S01]  /*1c80*/  @P2 SHF.R.U32.HI R44, RZ, UR5, R30 ;  /* 0x00000005ff2c2c19 */ /* 0x000fe2000801161e */
[----:B------:R-:W-:Y:S01]  /*1c90*/  ULDC UR5, c[0x0][0x2f0] ;  /* 0x0000bc0000057ab9 */ /* 0x000fe20000000800 */
[----:B------:R-:W-:Y:S01]  /*1ca0*/  UIADD3 UR6, UR4, 0x1, URZ ;  /* 0x0000000104067890 */ /* 0x000fe2000fffe03f */
[----:B------:R-:W-:Y:S01]  /*1cb0*/  MOV R30, UR5 ;  /* 0x00000005001e7c02 */ /* 0x000fe20008000f00 */
[----:B------:R-:W-:Y:S01]  /*1cc0*/  UIMAD UR4, UR40, UR5, UR4 ;  /* 0x00000005280472a4 */ /* 0x000fe2000f8e0204 */
[----:B------:R-:W2:Y:S01]  /*1cd0*/  SHFL.IDX PT, R42, R44, RZ, 0x1c1f ;  /* 0x001c1fff2c2a7589 */ /* 0x000ea200000e0000 */
[----:B------:R-:W3:Y:S01]  /*1ce0*/  MUFU.TANH R92, R92 ;  /* 0x0000005c005c7308 */ /* 0x000ee20000002400 */
[----:B------:R-:W-:Y:S01]  /*1cf0*/  FMUL.FTZ R35, R40, UR10 ;  /* 0x0000000a28237c20 */ /* 0x000fe20008410000 */
[----:B------:R-:W-:-:S02]  /*1d00*/  IMAD.U32 R45, RZ, RZ, UR6 ;  /* 0x00000006ff2d7e24 */ /* 0x000fc4000f8e00ff */
[----:B------:R-:W-:Y:S01]  /*1d10*/  FMUL.FTZ R20, R39, UR10 ;  /* 0x0000000a27147c20 */ /* 0x000fe20008410000 */
[----:B------:R-:W-:Y:S02]  /*1d20*/  IMAD.U32 R41, RZ, RZ, UR4 ;  /* 0x00000004ff297e24 */ /* 0x000fe4000f8e00ff */
[----:B------:R-:W-:Y:S01]  /*1d30*/  FMUL.FTZ R39, R48, UR10 ;  /* 0x0000000a30277c20 */ /* 0x000fe20008410000 */
[----:B------:R-:W-:Y:S02]  /*1d40*/  IMAD R45, R10, -0x2, R45 ;  /* 0xfffffffe0a2d7824 */ /* 0x000fe400078e022d */
[----:B------:R-:W-:Y:S01]  /*1d50*/  FMUL.FTZ R60, R60, UR10 ;  /* 0x0000000a3c3c7c20 */ /* 0x000fe20008410000 */
[----:B------:R-:W-:Y:S01]  /*1d60*/  IMAD R46, R10, -0x2, R41 ;  /* 0xfffffffe0a2e7824 */ /* 0x000fe200078e0229 */
[----:B------:R-:W4:Y:S01]  /*1d70*/  MUFU.TANH R93, R93 ;  /* 0x0000005d005d7308 */ /* 0x000f220000002400 */
[----:B------:R-:W-:Y:S02]  /*1d80*/  IMAD R45, R30, UR40, R45 ;  /* 0x000000281e2d7c24 */ /* 0x000fe4000f8e022d */
[----:B------:R-:W-:Y:S01]  /*1d90*/  FMUL.FTZ R30, R59, UR10 ;  /* 0x0000000a3b1e7c20 */ /* 0x000fe20008410000 */
[----:B------:R-:W-:Y:S01]  /*1da0*/  FMUL.FTZ R57, R57, UR10 ;  /* 0x0000000a39397c20 */ /* 0x000fe20008410000 */
[----:B------:R-:W-:Y:S01]  /*1db0*/  FMUL.FTZ R29, R58, UR10 ;  /* 0x0000000a3a1d7c20 */ /* 0x000fe20008410000 */
[----:B------:R-:W-:-:S02]  /*1dc0*/  VIADD R41, R45, -UR7 ;  /* 0x800000072d297c36 */ /* 0x000fc40008000000 */
[----:B------:R-:W-:Y:S01]  /*1dd0*/  FMUL.FTZ R40, R49, UR10 ;  /* 0x0000000a31287c20 */ /* 0x000fe20008410000 */
[----:B------:R-:W-:Y:S01]  /*1de0*/  FMUL.FTZ R24, R47, UR10 ;  /* 0x0000000a2f187c20 */ /* 0x000fe20008410000 */
[----:B------:R-:W5:Y:S01]  /*1df0*/  MUFU.TANH R31, R31 ;  /* 0x0000001f001f7308 */ /* 0x000f620000002400 */
[----:B------:R-:W-:Y:S01]  /*1e00*/  FMUL.FTZ R11, R26, UR10 ;  /* 0x0000000a1a0b7c20 */ /* 0x000fe20008410000 */
[----:B------:R-:W-:Y:S01]  /*1e10*/  FMUL.FTZ R56, R56, UR10 ;  /* 0x0000000a38387c20 */ /* 0x000fe20008410000 */
[----:B------:R-:W-:Y:S01]  /*1e20*/  FMUL.FTZ R26, R51, UR10 ;  /* 0x0000000a331a7c20 */ /* 0x000fe20008410000 */
[----:B------:R-:W-:Y:S01]  /*1e30*/  FMUL.FTZ R51, R52, UR10 ;  /* 0x0000000a34337c20 */ /* 0x000fe20008410000 */
[----:B------:R-:W-:Y:S01]  /*1e40*/  FMUL.FTZ R25, R50, UR10 ;  /* 0x0000000a32197c20 */ /* 0x000fe20008410000 */
[----:B--2---:R-:W-:Y:S01]  /*1e50*/  VIADDMNMX R41, R42, R41, R46, PT ;  /* 0x000000292a297246 */ /* 0x004fe2000380012e */
[----:B------:R-:W-:Y:S01]  /*1e60*/  FMUL.FTZ R42, R61, UR10 ;  /* 0x0000000a3d2a7c20 */ /* 0x000fe20008410000 */
[----:B------:R-:W-:Y:S01]  /*1e70*/  MUFU.TANH R32, R32 ;  /* 0x0000002000207308 */ /* 0x000fe20000002400 */
[----:B------:R-:W-:Y:S01]  /*1e80*/  FMUL.FTZ R50, R53, UR10 ;  /* 0x0000000a35327c20 */ /* 0x000fe20008410000 */
[----:B------:R-:W-:Y:S01]  /*1e90*/  ISETP.GT.AND P1, PT, R41, RZ, PT ;  /* 0x000000ff2900720c */ /* 0x000fe20003f24270 */
[----:B------:R-:W-:Y:S01]  /*1ea0*/  FMUL.FTZ R28, R55, UR10 ;  /* 0x0000000a371c7c20 */ /* 0x000fe20008410000 */
[C---:B------:R-:W-:Y:S01]  /*1eb0*/  ISETP.GT.AND P2, PT, R41.reuse, 0x1, PT ;  /* 0x000000012900780c */ /* 0x040fe20003f44270 */
[----:B------:R-:W-:Y:S01]  /*1ec0*/  FMUL.FTZ R27, R54, UR10 ;  /* 0x0000000a361b7c20 */ /* 0x000fe20008410000 */
[----:B------:R-:W-:Y:S01]  /*1ed0*/  ISETP.GT.AND P3, PT, R41, 0x8, PT ;  /* 0x000000082900780c */ /* 0x000fe20003f64270 */
[----:B------:R-:W-:Y:S01]  /*1ee0*/  FMUL.FTZ R64, R64, UR10 ;  /* 0x0000000a40407c20 */ /* 0x000fe20008410000 */
[----:B0-----:R-:W-:Y:S01]  /*1ef0*/  FSEL R90, R90, -INF , P1 ;  /* 0xff8000005a5a7808 */ /* 0x001fe20000800000 */
[----:B------:R-:W0:Y:S01]  /*1f00*/  MUFU.TANH R33, R33 ;  /* 0x0000002100217308 */ /* 0x000e220000002400 */
[----:B-1----:R-:W-:Y:S01]  /*1f10*/  FSEL R91, R91, -INF , P2 ;  /* 0xff8000005b5b7808 */ /* 0x002fe20001000000 */
[----:B------:R-:W-:Y:S01]  /*1f20*/  FMUL.FTZ R65, R65, UR10 ;  /* 0x0000000a41417c20 */ /* 0x000fe20008410000 */
[----:B------:R-:W-:Y:S01]  /*1f30*/  ISETP.GT.AND P1, PT, R41, 0x9, PT ;  /* 0x000000092900780c */ /* 0x000fe20003f24270 */
[----:B------:R-:W-:Y:S01]  /*1f40*/  FMUL.FTZ R68, R68, UR10 ;  /* 0x0000000a44447c20 */ /* 0x000fe20008410000 */
[----:B---3--:R-:W-:Y:S01]  /*1f50*/  FSEL R92, R92, -INF , P3 ;  /* 0xff8000005c5c7808 */ /* 0x008fe20001800000 */
[----:B------:R-:W-:Y:S01]  /*1f60*/  FMUL.FTZ R69, R69, UR10 ;  /* 0x0000000a45457c20 */ /* 0x000fe20008410000 */
[----:B------:R-:W-:Y:S01]  /*1f70*/  FMNMX.FTZ R43, R90, R91, !PT ;  /* 0x0000005b5a2b7209 */ /* 0x000fe20007810000 */
[----:B------:R-:W1:Y:S01]  /*1f80*/  MUFU.TANH R34, R34 ;  /* 0x0000002200227308 */ /* 0x000e620000002400 */
[----:B------:R-:W-:Y:S01]  /*1f90*/  ISETP.GT.AND P2, PT, R41, 0x10, PT ;  /* 0x000000102900780c */ /* 0x000fe20003f44270 */
[----:B------:R-:W-:Y:S01]  /*1fa0*/  FMUL.FTZ R72, R72, UR10 ;  /* 0x0000000a48487c20 */ /* 0x000fe20008410000 */
[----:B----4-:R-:W-:Y:S01]  /*1fb0*/  FSEL R88, R93, -INF , P1 ;  /* 0xff8000005d587808 */ /* 0x010fe20000800000 */
[----:B------:R-:W-:Y:S01]  /*1fc0*/  FMUL.FTZ R73, R73, UR10 ;  /* 0x0000000a49497c20 */ /* 0x000fe20008410000 */
[----:B------:R-:W-:Y:S01]  /*1fd0*/  FMNMX.FTZ R43, R92, R43, !PT ;  /* 0x0000002b5c2b7209 */ /* 0x000fe20007810000 */
[----:B------:R-:W-:Y:S01]  /*1fe0*/  FMUL.FTZ R76, R76, UR10 ;  /* 0x0000000a4c4c7c20 */ /* 0x000fe20008410000 */
[----:B------:R-:W-:Y:S01]  /*1ff0*/  ISETP.GT.AND P1, PT, R41, 0x11, PT ;  /* 0x000000112900780c */ /* 0x000fe20003f24270 */
[----:B------:R-:W2:Y:S01]  /*2000*/  MUFU.TANH R35, R35 ;  /* 0x0000002300237308 */ /* 0x000ea20000002400 */
[----:B-----5:R-:W-:Y:S01]  /*2010*/  FSEL R61, R31, -INF , P2 ;  /* 0xff8000001f3d7808 */ /* 0x020fe20001000000 */
[----:B------:R-:W-:Y:S01]  /*2020*/  FMUL.FTZ R77, R77, UR10 ;  /* 0x0000000a4d4d7c20 */ /* 0x000fe20008410000 */
[----:B------:R-:W-:Y:S01]  /*2030*/  FMNMX.FTZ R48, R88, R43, !PT ;  /* 0x0000002b58307209 */ /* 0x000fe20007810000 */
[----:B------:R-:W-:Y:S01]  /*2040*/  FMUL.FTZ R80, R80, UR10 ;  /* 0x0000000a50507c20 */ /* 0x000fe20008410000 */
[----:B------:R-:W-:Y:S01]  /*2050*/  ISETP.GT.AND P2, PT, R41, 0x18, PT ;  /* 0x000000182900780c */ /* 0x000fe20003f44270 */
[----:B------:R-:W-:Y:S01]  /*2060*/  FMUL.FTZ R81, R81, UR10 ;  /* 0x0000000a51517c20 */ /* 0x000fe20008410000 */
[----:B------:R-:W-:Y:S01]  /*2070*/  FMNMX.FTZ R31, R61, R48, !PT ;  /* 0x000000303d1f7209 */ /* 0x000fe20007810000 */
[----:B------:R-:W-:Y:S01]  /*2080*/  MUFU.TANH R36, R36 ;  /* 0x0000002400247308 */ /* 0x000fe20000002400 */
[----:B0-----:R-:W-:Y:S01]  /*2090*/  FSEL R59, R33, -INF , P2 ;  /* 0xff800000213b7808 */ /* 0x001fe20001000000 */
[----:B------:R-:W-:Y:S01]  /*20a0*/  FMUL.FTZ R84, R84, UR10 ;  /* 0x0000000a54547c20 */ /* 0x000fe20008410000 */
[----:B------:R-:W-:Y:S01]  /*20b0*/  ISETP.GT.AND P2, PT, R41, 0x20, PT ;  /* 0x000000202900780c */ /* 0x000fe20003f44270 */
[----:B------:R-:W-:Y:S01]  /*20c0*/  FMUL.FTZ R85, R85, UR10 ;  /* 0x0000000a55557c20 */ /* 0x000fe20008410000 */
[----:B------:R-:W-:Y:S01]  /*20d0*/  ULDC UR35, c[0x0][0x988] ;  /* 0x0002620000237ab9 */ /* 0x000fe20000000800 */
[----:B------:R-:W-:Y:S01]  /*20e0*/  FMUL.FTZ R71, R71, UR10 ;  /* 0x0000000a47477c20 */ /* 0x000fe20008410000 */
[----:B------:R-:W-:Y:S01]  /*20f0*/  SHF.L.U32 R0, R0, 0x6, RZ ;  /* 0x0000000600007819 */ /* 0x000fe200000006ff */
[----:B------:R0:W-:Y:S01]  /*2100*/  MUFU.TANH R89, R60 ;  /* 0x0000003c00597308 */ /* 0x0001e20000002400 */
[----:B------:R-:W3:Y:S01]  /*2110*/  S2UR UR11, SR_CgaCtaId ;  /* 0x00000000000b79c3 */ /* 0x000ee20000008800 */
[----:B------:R-:W-:Y:S01]  /*2120*/  UIADD3 UR4, UR38, 0x2d840, URZ ;  /* 0x0002d84026047890 */ /* 0x000fe2000fffe03f */
[----:B------:R-:W-:Y:S01]  /*2130*/  R2UR UR15, R142 ;  /* 0x000000008e0f72ca */ /* 0x000fe200000e0000 */
[----:B------:R-:W-:Y:S01]  /*2140*/  @UP0 ULDC UR14, c[0x0][0x450] ;  /* 0x00011400000e0ab9 */ /* 0x000fe20000000800 */
[----:B------:R-:W-:Y:S01]  /*2150*/  UIMAD UR5, UR40, UR5, -UR7 ;  /* 0x00000005280572a4 */ /* 0x000fe2000f8e0a07 */
[----:B------:R-:W-:Y:S01]  /*2160*/  CS2R R134, SRZ ;  /* 0x0000000000867805 */ /* 0x000fe2000001ff00 */
[----:B------:R-:W-:Y:S01]  /*2170*/  UIADD3 UR39, UR39, -0x2, URZ ;  /* 0xfffffffe27277890 */ /* 0x000fe2000fffe03f */
[----:B------:R-:W4:Y:S01]  /*2180*/  MUFU.TANH R37, R37 ;  /* 0x0000002500257308 */ /* 0x000f220000002400 */
[----:B0-----:R-:W-:Y:S01]  /*2190*/  FSEL R60, R32, -INF , P1 ;  /* 0xff800000203c7808 */ /* 0x001fe20000800000 */
[----:B------:R-:W-:Y:S01]  /*21a0*/  UMOV UR6, URZ ;  /* 0x0000003f00067c82 */ /* 0x000fe20008000000 */
[----:B------:R-:W-:-:S02]  /*21b0*/  ISETP.GT.AND P1, PT, R41, 0x19, PT ;  /* 0x000000192900780c */ /* 0x000fc40003f24270 */
[----:B------:R-:W-:Y:S02]  /*21c0*/  CS2R R132, SRZ ;  /* 0x0000000000847805 */ /* 0x000fe4000001ff00 */
[----:B------:R-:W-:Y:S02]  /*21d0*/  FMNMX.FTZ R32, R60, R31, !PT ;  /* 0x0000001f3c207209 */ /* 0x000fe40007810000 */
[----:B------:R-:W-:Y:S02]  /*21e0*/  CS2R R130, SRZ ;  /* 0x0000000000827805 */ /* 0x000fe4000001ff00 */
[----:B-1----:R-:W-:Y:S01]  /*21f0*/  FSEL R58, R34, -INF , P1 ;  /* 0xff800000223a7808 */ /* 0x002fe20000800000 */
[----:B------:R-:W-:Y:S01]  /*2200*/  MUFU.TANH R38, R38 ;  /* 0x0000002600267308 */ /* 0x000fe20000002400 */
[----:B------:R-:W-:Y:S02]  /*2210*/  FMNMX.FTZ R31, R59, R32, !PT ;  /* 0x000000203b1f7209 */ /* 0x000fe40007810000 */
[----:B------:R-:W-:-:S02]  /*2220*/  CS2R R128, SRZ ;  /* 0x0000000000807805 */ /* 0x000fc4000001ff00 */
[----:B------:R-:W-:Y:S02]  /*2230*/  ISETP.GT.AND P1, PT, R41, 0x21, PT ;  /* 0x000000212900780c */ /* 0x000fe40003f24270 */
[----:B------:R-:W-:Y:S02]  /*2240*/  CS2R R126, SRZ ;  /* 0x00000000007e7805 */ /* 0x000fe4000001ff00 */
[----:B------:R-:W-:Y:S02]  /*2250*/  FMNMX.FTZ R32, R58, R31, !PT ;  /* 0x0000001f3a207209 */ /* 0x000fe40007810000 */
[----:B------:R-:W-:Y:S02]  /*2260*/  CS2R R124, SRZ ;  /* 0x00000000007c7805 */ /* 0x000fe4000001ff00 */
[----:B------:R-:W-:Y:S01]  /*2270*/  CS2R R122, SRZ ;  /* 0x00000000007a7805 */ /* 0x000fe2000001ff00 */
[----:B------:R-:W0:Y:S01]  /*2280*/  MUFU.TANH R39, R39 ;  /* 0x0000002700277308 */ /* 0x000e220000002400 */
[----:B---3--:R-:W-:Y:S01]  /*2290*/  UPRMT UR4, UR11, 0x654, UR4 ;  /* 0x000006540b047896 */ /* 0x008fe20008000004 */
[----:B------:R-:W-:-:S02]  /*22a0*/  CS2R R120, SRZ ;  /* 0x0000000000787805 */ /* 0x000fc4000001ff00 */
[----:B------:R-:W-:Y:S02]  /*22b0*/  CS2R R118, SRZ ;  /* 0x0000000000767805 */ /* 0x000fe4000001ff00 */
[----:B------:R-:W-:Y:S02]  /*22c0*/  CS2R R116, SRZ ;  /* 0x0000000000747805 */ /* 0x000fe4000001ff00 */
[----:B------:R-:W-:Y:S02]  /*22d0*/  CS2R R114, SRZ ;  /* 0x0000000000727805 */ /* 0x000fe4000001ff00 */
[----:B------:R-:W-:Y:S02]  /*22e0*/  CS2R R112, SRZ ;  /* 0x0000000000707805 */ /* 0x000fe4000001ff00 */
[----:B------:R-:W-:Y:S01]  /*22f0*/  CS2R R110, SRZ ;  /* 0x00000000006e7805 */ /* 0x000fe2000001ff00 */
[----:B------:R2:W-:Y:S01]  /*2300*/  MUFU.TANH R47, R57 ;  /* 0x00000039002f7308 */ /* 0x0005e20000002400 */
[----:B------:R-:W-:Y:S01]  /*2310*/  CS2R R108, SRZ ;  /* 0x00000000006c7805 */ /* 0x000fe2000001ff00 */
[----:B------:R-:W-:Y:S01]  /*2320*/  SYNCS.ARRIVE.TRANS64.RED.A1T0 RZ, [UR4], RZ ;  /* 0x000000ffffff79a7 */ /* 0x000fe20008100404 */
[----:B------:R-:W-:Y:S01]  /*2330*/  UMOV UR4, URZ ;  /* 0x0000003f00047c82 */ /* 0x000fe20008000000 */
[----:B------:R-:W-:-:S02]  /*2340*/  CS2R R106, SRZ ;  /* 0x00000000006a7805 */ /* 0x000fc4000001ff00 */
[----:B------:R-:W-:Y:S02]  /*2350*/  CS2R R104, SRZ ;  /* 0x0000000000687805 */ /* 0x000fe4000001ff00 */
[----:B------:R-:W-:Y:S02]  /*2360*/  CS2R R102, SRZ ;  /* 0x0000000000667805 */ /* 0x000fe4000001ff00 */
[----:B------:R-:W-:Y:S01]  /*2370*/  CS2R R100, SRZ ;  /* 0x0000000000647805 */ /* 0x000fe2000001ff00 */
[----:B------:R-:W1:Y:S01]  /*2380*/  MUFU.TANH R40, R40 ;  /* 0x0000002800287308 */ /* 0x000e620000002400 */
[----:B--2---:R-:W-:Y:S02]  /*2390*/  FSEL R57, R35, -INF , P2 ;  /* 0xff80000023397808 */ /* 0x004fe40001000000 */
[----:B------:R-:W-:Y:S02]  /*23a0*/  CS2R R98, SRZ ;  /* 0x0000000000627805 */ /* 0x000fe4000001ff00 */
[----:B------:R-:W-:-:S02]  /*23b0*/  ISETP.GT.AND P2, PT, R41, 0x28, PT ;  /* 0x000000282900780c */ /* 0x000fc40003f44270 */
[----:B------:R-:W-:Y:S02]  /*23c0*/  CS2R R96, SRZ ;  /* 0x0000000000607805 */ /* 0x000fe4000001ff00 */
[----:B------:R-:W-:Y:S02]  /*23d0*/  FMNMX.FTZ R31, R57, R32, !PT ;  /* 0x00000020391f7209 */ /* 0x000fe40007810000 */
[----:B------:R-:W-:Y:S02]  /*23e0*/  CS2R R94, SRZ ;  /* 0x00000000005e7805 */ /* 0x000fe4000001ff00 */
[----:B----4-:R-:W-:Y:S01]  /*23f0*/  FSEL R55, R37, -INF , P2 ;  /* 0xff80000025377808 */ /* 0x010fe20001000000 */
[----:B------:R2:W-:Y:S01]  /*2400*/  MUFU.TANH R49, R56 ;  /* 0x0000003800317308 */ /* 0x0005e20000002400 */
[----:B------:R-:W-:-:S04]  /*2410*/  ISETP.GT.AND P2, PT, R41, 0x30, PT ;  /* 0x000000302900780c */ /* 0x000fc80003f44270 */
[----:B0-----:R-:W-:Y:S02]  /*2420*/  FSEL R53, R39, -INF , P2 ;  /* 0xff80000027357808 */ /* 0x001fe40001000000 */
[C---:B------:R-:W-:Y:S01]  /*2430*/  ISETP.GT.AND P2, PT, R41.reuse, 0x38, PT ;  /* 0x000000382900780c */ /* 0x040fe20003f44270 */
[----:B------:R-:W0:Y:S01]  /*2440*/  MUFU.TANH R51, R51 ;  /* 0x0000003300337308 */ /* 0x000e220000002400 */
[----:B--2---:R-:W-:Y:S02]  /*2450*/  FSEL R56, R36, -INF , P1 ;  /* 0xff80000024387808 */ /* 0x004fe40000800000 */
[----:B------:R-:W-:Y:S02]  /*2460*/  ISETP.GT.AND P1, PT, R41, 0x29, PT ;  /* 0x000000292900780c */ /* 0x000fe40003f24270 */
[----:B------:R-:W-:Y:S02]  /*2470*/  FMNMX.FTZ R32, R56, R31, !PT ;  /* 0x0000001f38207209 */ /* 0x000fe40007810000 */
[----:B------:R-:W-:Y:S01]  /*2480*/  FSEL R54, R38, -INF , P1 ;  /* 0xff80000026367808 */ /* 0x000fe20000800000 */
[----:B------:R-:W2:Y:S01]  /*2490*/  MUFU.TANH R50, R50 ;  /* 0x0000003200327308 */ /* 0x000ea20000002400 */
[----:B------:R-:W-:-:S02]  /*24a0*/  FMNMX.FTZ R31, R55, R32, !PT ;  /* 0x00000020371f7209 */ /* 0x000fc40007810000 */
[----:B------:R-:W-:Y:S02]  /*24b0*/  ISETP.GT.AND P1, PT, R41, 0x31, PT ;  /* 0x000000312900780c */ /* 0x000fe40003f24270 */
[----:B------:R-:W-:Y:S02]  /*24c0*/  FMNMX.FTZ R32, R54, R31, !PT ;  /* 0x0000001f36207209 */ /* 0x000fe40007810000 */
[----:B-1----:R-:W-:Y:S01]  /*24d0*/  FSEL R52, R40, -INF , P1 ;  /* 0xff80000028347808 */ /* 0x002fe20000800000 */
[----:B------:R-:W1:Y:S01]  /*24e0*/  MUFU.TANH R42, R42 ;  /* 0x0000002a002a7308 */ /* 0x000e620000002400 */
[----:B------:R-:W-:Y:S02]  /*24f0*/  FMNMX.FTZ R31, R53, R32, !PT ;  /* 0x00000020351f7209 */ /* 0x000fe40007810000 */
[----:B------:R-:W-:Y:S02]  /*2500*/  ISETP.GT.AND P1, PT, R41, 0x39, PT ;  /* 0x000000392900780c */ /* 0x000fe40003f24270 */
[----:B0-----:R-:W-:-:S02]  /*2510*/  FSEL R51, R51, -INF , P2 ;  /* 0xff80000033337808 */ /* 0x001fc40001000000 */
[----:B------:R-:W-:Y:S01]  /*2520*/  FMNMX.FTZ R32, R52, R31, !PT ;  /* 0x0000001f34207209 */ /* 0x000fe20007810000 */
[----:B------:R-:W0:Y:S01]  /*2530*/  MUFU.TANH R64, R64 ;  /* 0x0000004000407308 */ /* 0x000e220000002400 */
[----:B------:R-:W-:Y:S02]  /*2540*/  ISETP.GT.AND P2, PT, R41, 0x40, PT ;  /* 0x000000402900780c */ /* 0x000fe40003f44270 */
[----:B--2---:R-:W-:Y:S02]  /*2550*/  FSEL R50, R50, -INF , P1 ;  /* 0xff80000032327808 */ /* 0x004fe40000800000 */
[----:B------:R-:W-:Y:S02]  /*2560*/  FMNMX.FTZ R31, R51, R32, !PT ;  /* 0x00000020331f7209 */ /* 0x000fe40007810000 */
[----:B------:R-:W-:Y:S01]  /*2570*/  ISETP.GT.AND P1, PT, R41, 0x41, PT ;  /* 0x000000412900780c */ /* 0x000fe20003f24270 */
[----:B------:R-:W2:Y:S01]  /*2580*/  MUFU.TANH R65, R65 ;  /* 0x0000004100417308 */ /* 0x000ea20000002400 */
[----:B------:R-:W-:-:S02]  /*2590*/  FSEL R49, R49, -INF , P2 ;  /* 0xff80000031317808 */ /* 0x000fc40001000000 */
[----:B------:R-:W-:Y:S02]  /*25a0*/  FMNMX.FTZ R32, R50, R31, !PT ;  /* 0x0000001f32207209 */ /* 0x000fe40007810000 */
[----:B------:R-:W-:Y:S02]  /*25b0*/  ISETP.GT.AND P2, PT, R41, 0x48, PT ;  /* 0x000000482900780c */ /* 0x000fe40003f44270 */
[----:B------:R-:W-:Y:S01]  /*25c0*/  FSEL R48, R47, -INF , P1 ;  /* 0xff8000002f307808 */ /* 0x000fe20000800000 */
[----:B------:R-:W3:Y:S01]  /*25d0*/  MUFU.TANH R68, R68 ;  /* 0x0000004400447308 */ /* 0x000ee20000002400 */
[----:B------:R-:W-:Y:S02]  /*25e0*/  FMNMX.FTZ R31, R49, R32, !PT ;  /* 0x00000020311f7209 */ /* 0x000fe40007810000 */
[----:B------:R-:W-:Y:S02]  /*25f0*/  ISETP.GT.AND P1, PT, R41, 0x49, PT ;  /* 0x000000492900780c */ /* 0x000fe40003f24270 */
[----:B------:R-:W-:-:S02]  /*2600*/  FSEL R47, R89, -INF , P2 ;  /* 0xff800000592f7808 */ /* 0x000fc40001000000 */
[----:B------:R-:W-:Y:S01]  /*2610*/  FMNMX.FTZ R32, R48, R31, !PT ;  /* 0x0000001f30207209 */ /* 0x000fe20007810000 */
[----:B------:R4:W5:Y:S01]  /*2620*/  MUFU.TANH R33, R69 ;  /* 0x0000004500217308 */ /* 0x0009620000002400 */
[----:B------:R-:W-:Y:S02]  /*2630*/  ISETP.GT.AND P2, PT, R41, 0x50, PT ;  /* 0x000000502900780c */ /* 0x000fe40003f44270 */
[----:B-1----:R-:W-:Y:S02]  /*2640*/  FSEL R43, R42, -INF , P1 ;  /* 0xff8000002a2b7808 */ /* 0x002fe40000800000 */
[----:B------:R-:W-:Y:S02]  /*2650*/  FMNMX.FTZ R32, R47, R32, !PT ;  /* 0x000000202f207209 */ /* 0x000fe40007810000 */
[----:B------:R-:W-:Y:S01]  /*2660*/  ISETP.GT.AND P1, PT, R41, 0x51, PT ;  /* 0x000000512900780c */ /* 0x000fe20003f24270 */
[----:B------:R-:W1:Y:S01]  /*2670*/  MUFU.TANH R72, R72 ;  /* 0x0000004800487308 */ /* 0x000e620000002400 */
[----:B0-----:R-:W-:Y:S01]  /*2680*/  FSEL R42, R64, -INF , P2 ;  /* 0xff800000402a7808 */ /* 0x001fe20001000000 */
[----:B------:R-:W-:Y:S01]  /*2690*/  FMUL.FTZ R64, R62, UR10 ;  /* 0x0000000a3e407c20 */ /* 0x000fe20008410000 */
[----:B------:R-:W-:Y:S01]  /*26a0*/  FMNMX.FTZ R31, R43, R32, !PT ;  /* 0x000000202b1f7209 */ /* 0x000fe20007810000 */
[----:B----4-:R-:W-:Y:S01]  /*26b0*/  FMUL.FTZ R69, R67, UR10 ;  /* 0x0000000a43457c20 */ /* 0x010fe20008410000 */
[----:B------:R-:W-:Y:S01]  /*26c0*/  ISETP.GT.AND P2, PT, R41, 0x58, PT ;  /* 0x000000582900780c */ /* 0x000fe20003f44270 */
[----:B------:R-:W-:Y:S01]  /*26d0*/  FMUL.FTZ R67, R70, UR10 ;  /* 0x0000000a46437c20 */ /* 0x000fe20008410000 */
[----:B--2---:R-:W-:Y:S01]  /*26e0*/  FSEL R36, R65, -INF , P1 ;  /* 0xff80000041247808 */ /* 0x004fe20000800000 */
[----:B------:R-:W0:Y:S01]  /*26f0*/  MUFU.TANH R73, R73 ;  /* 0x0000004900497308 */ /* 0x000e220000002400 */
[----:B------:R-:W-:Y:S01]  /*2700*/  FMNMX.FTZ R31, R42, R31, !PT ;  /* 0x0000001f2a1f7209 */ /* 0x000fe20007810000 */
[----:B------:R-:W-:Y:S01]  /*2710*/  FMUL.FTZ R70, R74, UR10 ;  /* 0x0000000a4a467c20 */ /* 0x000fe20008410000 */
[----:B------:R-:W-:Y:S01]  /*2720*/  ISETP.GT.AND P1, PT, R41, 0x59, PT ;  /* 0x000000592900780c */ /* 0x000fe20003f24270 */
[----:B------:R-:W-:Y:S01]  /*2730*/  FMUL.FTZ R74, R75, UR10 ;  /* 0x0000000a4b4a7c20 */ /* 0x000fe20008410000 */
[----:B---3--:R-:W-:Y:S01]  /*2740*/  FSEL R37, R68, -INF , P2 ;  /* 0xff80000044257808 */ /* 0x008fe20001000000 */
[----:B------:R-:W-:Y:S01]  /*2750*/  FMUL.FTZ R68, R66, UR10 ;  /* 0x0000000a42447c20 */ /* 0x000fe20008410000 */
[----:B------:R-:W-:Y:S01]  /*2760*/  FMNMX.FTZ R32, R36, R31, !PT ;  /* 0x0000001f24207209 */ /* 0x000fe20007810000 */
[----:B------:R-:W2:Y:S01]  /*2770*/  MUFU.TANH R76, R76 ;  /* 0x0000004c004c7308 */ /* 0x000ea20000002400 */
[----:B------:R-:W-:Y:S01]  /*2780*/  ISETP.GT.AND P2, PT, R41, 0x60, PT ;  /* 0x000000602900780c */ /* 0x000fe20003f44270 */
[----:B------:R-:W3:Y:S01]  /*2790*/  SHFL.IDX PT, R66, R44, 0x1, 0x1c1f ;  /* 0x003c1f002c427f89 */ /* 0x000ee200000e0000 */
[----:B-----5:R-:W-:Y:S01]  /*27a0*/  FSEL R33, R33, -INF , P1 ;  /* 0xff80000021217808 */ /* 0x020fe20000800000 */
[----:B------:R-:W-:Y:S01]  /*27b0*/  FMUL.FTZ R75, R79, UR10 ;  /* 0x0000000a4f4b7c20 */ /* 0x000fe20008410000 */
[----:B------:R-:W-:Y:S01]  /*27c0*/  FMNMX.FTZ R34, R37, R32, !PT ;  /* 0x0000002025227209 */ /* 0x000fe20007810000 */
[----:B------:R-:W-:Y:S01]  /*27d0*/  FMUL.FTZ R79, R87, UR10 ;  /* 0x0000000a574f7c20 */ /* 0x000fe20008410000 */
[----:B------:R-:W-:Y:S01]  /*27e0*/  ISETP.GT.AND P1, PT, R41, 0x61, PT ;  /* 0x000000612900780c */ /* 0x000fe20003f24270 */
[----:B------:R-:W4:Y:S01]  /*27f0*/  MUFU.TANH R77, R77 ;  /* 0x0000004d004d7308 */ /* 0x000f220000002400 */
[----:B-1----:R-:W-:-:S02]  /*2800*/  FSEL R32, R72, -INF , P2 ;  /* 0xff80000048207808 */ /* 0x002fc40001000000 */
[----:B------:R-:W-:Y:S02]  /*2810*/  FMNMX.FTZ R35, R33, R34, !PT ;  /* 0x0000002221237209 */ /* 0x000fe40007810000 */
[----:B------:R-:W-:Y:S02]  /*2820*/  ISETP.GT.AND P2, PT, R41, 0x68, PT ;  /* 0x000000682900780c */ /* 0x000fe40003f44270 */
[----:B0-----:R-:W-:Y:S01]  /*2830*/  FSEL R31, R73, -INF , P1 ;  /* 0xff800000491f7808 */ /* 0x001fe20000800000 */
[----:B------:R-:W0:Y:S01]  /*2840*/  MUFU.TANH R80, R80 ;  /* 0x0000005000507308 */ /* 0x000e220000002400 */
[----:B------:R-:W-:Y:S01]  /*2850*/  FMNMX.FTZ R38, R32, R35, !PT ;  /* 0x0000002320267209 */ /* 0x000fe20007810000 */
[----:B------:R-:W-:Y:S01]  /*2860*/  FMUL.FTZ R73, R78, UR10 ;  /* 0x0000000a4e497c20 */ /* 0x000fe20008410000 */
[----:B------:R-:W-:Y:S01]  /*2870*/  ISETP.GT.AND P1, PT, R41, 0x69, PT ;  /* 0x000000692900780c */ /* 0x000fe20003f24270 */
[----:B------:R-:W-:Y:S01]  /*2880*/  FMUL.FTZ R78, R86, UR10 ;  /* 0x0000000a564e7c20 */ /* 0x000fe20008410000 */
[----:B--2---:R-:W-:Y:S01]  /*2890*/  FSEL R34, R76, -INF , P2 ;  /* 0xff8000004c227808 */ /* 0x004fe20001000000 */
[----:B------:R-:W-:Y:S01]  /*28a0*/  FMUL.FTZ R76, R82, UR10 ;  /* 0x0000000a524c7c20 */ /* 0x000fe20008410000 */
[----:B------:R-:W-:Y:S01]  /*28b0*/  FMNMX.FTZ R39, R31, R38, !PT ;  /* 0x000000261f277209 */ /* 0x000fe20007810000 */
[----:B------:R-:W1:Y:S01]  /*28c0*/  MUFU.TANH R81, R81 ;  /* 0x0000005100517308 */ /* 0x000e620000002400 */
[----:B------:R-:W-:-:S02]  /*28d0*/  ISETP.GT.AND P2, PT, R41, 0x70, PT ;  /* 0x000000702900780c */ /* 0x000fc40003f44270 */
[----:B----4-:R-:W-:Y:S01]  /*28e0*/  FSEL R35, R77, -INF , P1 ;  /* 0xff8000004d237808 */ /* 0x010fe20000800000 */
[----:B------:R-:W-:Y:S01]  /*28f0*/  FMUL.FTZ R77, R83, UR10 ;  /* 0x0000000a534d7c20 */ /* 0x000fe20008410000 */
[----:B------:R-:W-:Y:S02]  /*2900*/  FMNMX.FTZ R40, R34, R39, !PT ;  /* 0x0000002722287209 */ /* 0x000fe40007810000 */
[----:B------:R-:W-:Y:S01]  /*2910*/  ISETP.GT.AND P1, PT, R41, 0x71, PT ;  /* 0x000000712900780c */ /* 0x000fe20003f24270 */
[----:B------:R-:W2:Y:S01]  /*2920*/  MUFU.TANH R84, R84 ;  /* 0x0000005400547308 */ /* 0x000ea20000002400 */
[----:B0-----:R-:W-:Y:S02]  /*2930*/  FSEL R38, R80, -INF , P2 ;  /* 0xff80000050267808 */ /* 0x001fe40001000000 */
[----:B------:R-:W-:Y:S02]  /*2940*/  FMNMX.FTZ R65, R35, R40, !PT ;  /* 0x0000002823417209 */ /* 0x000fe40007810000 */
[----:B------:R-:W-:-:S02]  /*2950*/  ISETP.GT.AND P2, PT, R41, 0x78, PT ;  /* 0x000000782900780c */ /* 0x000fc40003f44270 */
[----:B------:R-:W-:Y:S01]  /*2960*/  FMNMX.FTZ R40, R38, R65, !PT ;  /* 0x0000004126287209 */ /* 0x000fe20007810000 */
[----:B------:R-:W0:Y:S01]  /*2970*/  MUFU.TANH R85, R85 ;  /* 0x0000005500557308 */ /* 0x000e220000002400 */
[----:B-1----:R-:W-:Y:S01]  /*2980*/  FSEL R39, R81, -INF , P1 ;  /* 0xff80000051277808 */ /* 0x002fe20000800000 */
[----:B------:R-:W-:Y:S01]  /*2990*/  FMUL.FTZ R65, R63, UR10 ;  /* 0x0000000a3f417c20 */ /* 0x000fe20008410000 */
[----:B------:R-:W-:Y:S01]  /*29a0*/  ISETP.GT.AND P1, PT, R41, 0x79, PT ;  /* 0x000000792900780c */ /* 0x000fe20003f24270 */
[----:B------:R-:W-:Y:S01]  /*29b0*/  @UP0 ULDC UR10, c[0x0][0x44c] ;  /* 0x00011300000a0ab9 */ /* 0x000fe20000000800 */
[----:B------:R-:W-:Y:S01]  /*29c0*/  FMNMX.FTZ R62, R39, R40, !PT ;  /* 0x00000028273e7209 */ /* 0x000fe20007810000 */
[----:B------:R-:W-:Y:S01]  /*29d0*/  UIMAD.WIDE.U32 UR10, UR42, UR10, URZ ;  /* 0x0000000a2a0a72a5 */ /* 0x000fe2000f8e003f */
[----:B---3--:R-:W-:Y:S01]  /*29e0*/  IADD3 R81, R66, -UR7, R45 ;  /* 0x8000000742517c10 */ /* 0x008fe2000fffe02d */
[----:B------:R-:W-:Y:S01]  /*29f0*/  MUFU.TANH R11, R11 ;  /* 0x0000000b000b7308 */ /* 0x000fe20000002400 */
[----:B--2---:R-:W-:Y:S01]  /*2a00*/  FSEL R41, R84, -INF , P2 ;  /* 0xff80000054297808 */ /* 0x004fe20001000000 */
[----:B------:R-:W-:Y:S01]  /*2a10*/  @UP0 USHF.R.U32.HI UR42, URZ, UR14, UR11 ;  /* 0x0000000e3f2a0299 */ /* 0x000fe2000801160b */
[----:B------:R-:W-:-:S02]  /*2a20*/  VIMNMX R81, R46, R81, PT ;  /* 0x000000512e517248 */ /* 0x000fc40003fe0100 */
[----:B------:R-:W-:Y:S01]  /*2a30*/  FMNMX.FTZ R63, R41, R62, !PT ;  /* 0x0000003e293f7209 */ /* 0x000fe20007810000 */
[----:B------:R-:W-:Y:S01]  /*2a40*/  UIADD3 UR5, UR5, UR42, URZ ;  /* 0x0000002a05057290 */ /* 0x000fe2000fffe03f */
[----:B------:R-:W-:Y:S01]  /*2a50*/  ISETP.GT.AND P2, PT, R81, 0x1, PT ;  /* 0x000000015100780c */ /* 0x000fe20003f44270 */
[----:B------:R-:W1:Y:S01]  /*2a60*/  MUFU.TANH R6, R6 ;  /* 0x0000000600067308 */ /* 0x000e620000002400 */
[----:B0-----:R-:W-:Y:S01]  /*2a70*/  FSEL R40, R85, -INF , P1 ;  /* 0xff80000055287808 */ /* 0x001fe20000800000 */
[----:B------:R-:W-:Y:S01]  /*2a80*/  USHF.R.S32.HI UR7, URZ, 0x1f, UR5 ;  /* 0x0000001f3f077899 */ /* 0x000fe20008011405 */
[----:B------:R-:W-:Y:S02]  /*2a90*/  ISETP.GT.AND P3, PT, R81, 0x8, PT ;  /* 0x000000085100780c */ /* 0x000fe40003f64270 */
[----:B------:R-:W-:Y:S01]  /*2aa0*/  FMNMX.FTZ R63, R40, R63, !PT ;  /* 0x0000003f283f7209 */ /* 0x000fe20007810000 */
[----:B------:R-:W-:Y:S02]  /*2ab0*/  ULEA.HI UR7, UR7, UR5, URZ, 0x7 ;  /* 0x0000000507077291 */ /* 0x000fe4000f8f383f */
[----:B------:R-:W0:Y:S02]  /*2ac0*/  MUFU.TANH R13, R13 ;  /* 0x0000000d000d7308 */ /* 0x000e240000002400 */
[----:B------:R-:W2:Y:S01]  /*2ad0*/  SHFL.BFLY PT, R62, R63, 0x2, 0x1f ;  /* 0x0c401f003f3e7f89 */ /* 0x000ea200000e0000 */
[----:B------:R-:W-:-:S04]  /*2ae0*/  USHF.R.S32.HI UR7, URZ, 0x7, UR7 ;  /* 0x000000073f077899 */ /* 0x000fc80008011407 */
[----:B------:R-:W-:Y:S01]  /*2af0*/  UISETP.LT.AND UP0, UPT, UR15, UR7, UPT ;  /* 0x000000070f00728c */ /* 0x000fe2000bf01270 */
[----:B------:R-:W-:Y:S01]  /*2b00*/  MUFU.TANH R12, R12 ;  /* 0x0000000c000c7308 */ /* 0x000fe20000002400 */
[----:B-1----:R-:W-:Y:S02]  /*2b10*/  FSEL R66, R6, -INF , P2 ;  /* 0xff80000006427808 */ /* 0x002fe40001000000 */
[----:B------:R-:W-:Y:S01]  /*2b20*/  ISETP.GT.AND P2, PT, R81, 0x10, PT ;  /* 0x000000105100780c */ /* 0x000fe20003f44270 */
[----:B------:R-:W-:-:S04]  /*2b30*/  USEL UR32, UR15, UR7, !UP0 ;  /* 0x000000070f207287 */ /* 0x000fc8000c000000 */
[----:B------:R-:W1:Y:S01]  /*2b40*/  MUFU.TANH R14, R14 ;  /* 0x0000000e000e7308 */ /* 0x000e620000002400 */
[----:B0-----:R-:W-:Y:S01]  /*2b50*/  FSEL R13, R13, -INF , P3 ;  /* 0xff8000000d0d7808 */ /* 0x001fe20001800000 */
[----:B------:R-:W-:-:S06]  /*2b60*/  UISETP.GE.AND UP0, UPT, UR39, UR32, UPT ;  /* 0x000000202700728c */ /* 0x000fcc000bf06270 */
[----:B------:R-:W0:Y:S01]  /*2b70*/  MUFU.TANH R15, R15 ;  /* 0x0000000f000f7308 */ /* 0x000e220000002400 */
[----:B--2---:R-:W-:-:S05]  /*2b80*/  FMNMX.FTZ R62, R63, R62, !PT ;  /* 0x0000003e3f3e7209 */ /* 0x004fca0007810000 */
[----:B------:R-:W2:Y:S02]  /*2b90*/  SHFL.BFLY PT, R63, R62, 0x1, 0x1f ;  /* 0x0c201f003e3f7f89 */ /* 0x000ea400000e0000 */
[----:B------:R-:W3:Y:S01]  /*2ba0*/  MUFU.TANH R19, R19 ;  /* 0x0000001300137308 */ /* 0x000ee20000002400 */
[----:B-1----:R-:W-:Y:S02]  /*2bb0*/  FSEL R14, R14, -INF , P2 ;  /* 0xff8000000e0e7808 */ /* 0x002fe40001000000 */
[----:B------:R-:W-:-:S05]  /*2bc0*/  ISETP.GT.AND P2, PT, R81, 0x18, PT ;  /* 0x000000185100780c */ /* 0x000fca0003f44270 */
[----:B------:R-:W1:Y:S08]  /*2bd0*/  MUFU.TANH R20, R20 ;  /* 0x0000001400147308 */ /* 0x000e700000002400 */
[----:B------:R-:W4:Y:S01]  /*2be0*/  MUFU.TANH R21, R21 ;  /* 0x0000001500157308 */ /* 0x000f220000002400 */
[----:B--2---:R-:W-:-:S07]  /*2bf0*/  FMNMX.FTZ R72, R62, R63, !PT ;  /* 0x0000003f3e487209 */ /* 0x004fce0007810000 */
[----:B------:R-:W2:Y:S01]  /*2c00*/  MUFU.TANH R22, R22 ;  /* 0x0000001600167308 */ /* 0x000ea20000002400 */
[C---:B------:R-:W-:Y:S01]  /*2c10*/  FSETP.NEU.FTZ.AND P1, PT, R72.reuse, -INF , PT ;  /* 0xff8000004800780b */ /* 0x040fe20003f3d000 */
[----:B------:R-:W-:-:S06]  /*2c20*/  FMUL.FTZ R62, R72, UR35 ;  /* 0x00000023483e7c20 */ /* 0x000fcc0008410000 */
[----:B------:R-:W5:Y:S01]  /*2c30*/  MUFU.TANH R23, R23 ;  /* 0x0000001700177308 */ /* 0x000f620000002400 */
[----:B------:R-:W-:Y:S02]  /*2c40*/  FSEL R62, R62, RZ, P1 ;  /* 0x000000ff3e3e7208 */ /* 0x000fe40000800000 */
[----:B------:R-:W-:-:S03]  /*2c50*/  ISETP.GT.AND P1, PT, R81, RZ, PT ;  /* 0x000000ff5100720c */ /* 0x000fc60003f24270 */
[--C-:B------:R-:W-:Y:S01]  /*2c60*/  FFMA.FTZ R84, R59, UR35, -R62.reuse ;  /* 0x000000233b547c23 */ /* 0x100fe2000801083e */
[----:B------:R-:W-:Y:S01]  /*2c70*/  FSEL R63, R11, -INF , P1 ;  /* 0xff8000000b3f7808 */ /* 0x000fe20000800000 */
[----:B------:R-:W5:Y:S01]  /*2c80*/  MUFU.TANH R24, R24 ;  /* 0x0000001800187308 */ /* 0x000f620000002400 */
[----:B------:R-:W-:Y:S01]  /*2c90*/  ISETP.GT.AND P1, PT, R81, 0x9, PT ;  /* 0x000000095100780c */ /* 0x000fe20003f24270 */
[--C-:B------:R-:W-:Y:S01]  /*2ca0*/  FFMA.FTZ R53, R53, UR35, -R62.reuse ;  /* 0x0000002335357c23 */ /* 0x100fe2000801083e */
[----:B------:R-:W-:Y:S01]  /*2cb0*/  FMNMX.FTZ R6, R63, R66, !PT ;  /* 0x000000423f067209 */ /* 0x000fe20007810000 */
[--C-:B------:R-:W-:Y:S01]  /*2cc0*/  FFMA.FTZ R45, R91, UR35, -R62.reuse ;  /* 0x000000235b2d7c23 */ /* 0x100fe2000801083e */
[----:B------:R-:W-:Y:S01]  /*2cd0*/  FSEL R12, R12, -INF , P1 ;  /* 0xff8000000c0c7808 */ /* 0x000fe20000800000 */
[--C-:B------:R-:W-:Y:S01]  /*2ce0*/  FFMA.FTZ R90, R90, UR35, -R62.reuse ;  /* 0x000000235a5a7c23 */ /* 0x100fe2000801083e */
[----:B------:R-:W-:Y:S01]  /*2cf0*/  FMNMX.FTZ R83, R13, R6, !PT ;  /* 0x000000060d537209 */ /* 0x000fe20007810000 */
[--C-:B------:R-:W-:Y:S01]  /*2d00*/  FFMA.FTZ R6, R61, UR35, -R62.reuse ;  /* 0x000000233d067c23 */ /* 0x100fe2000801083e */
[----:B------:R-:W-:Y:S01]  /*2d10*/  ISETP.GT.AND P1, PT, R81, 0x11, PT ;  /* 0x000000115100780c */ /* 0x000fe20003f24270 */
[----:B------:R-:W5:Y:S01]  /*2d20*/  MUFU.TANH R25, R25 ;  /* 0x0000001900197308 */ /* 0x000f620000002400 */
[----:B------:R-:W-:Y:S01]  /*2d30*/  FMNMX.FTZ R83, R12, R83, !PT ;  /* 0x000000530c537209 */ /* 0x000fe20007810000 */
[--C-:B------:R-:W-:Y:S01]  /*2d40*/  FFMA.FTZ R92, R92, UR35, -R62.reuse ;  /* 0x000000235c5c7c23 */ /* 0x100fe2000801083e */
[----:B0-----:R-:W-:Y:S01]  /*2d50*/  FSEL R15, R15, -INF , P1 ;  /* 0xff8000000f0f7808 */ /* 0x001fe20000800000 */
[--C-:B------:R-:W-:Y:S01]  /*2d60*/  FFMA.FTZ R46, R88, UR35, -R62.reuse ;  /* 0x00000023582e7c23 */ /* 0x100fe2000801083e */
[----:B------:R-:W-:Y:S01]  /*2d70*/  FMNMX.FTZ R80, R14, R83, !PT ;  /* 0x000000530e507209 */ /* 0x000fe20007810000 */
[--C-:B------:R-:W-:Y:S01]  /*2d80*/  FFMA.FTZ R51, R51, UR35, -R62.reuse ;  /* 0x0000002333337c23 */ /* 0x100fe2000801083e */
[----:B------:R-:W-:Y:S01]  /*2d90*/  ISETP.GT.AND P1, PT, R81, 0x19, PT ;  /* 0x000000195100780c */ /* 0x000fe20003f24270 */
[----:B------:R-:W0:Y:S01]  /*2da0*/  MUFU.TANH R26, R26 ;  /* 0x0000001a001a7308 */ /* 0x000e220000002400 */
[----:B---3--:R-:W-:Y:S01]  /*2db0*/  FSEL R61, R19, -INF , P2 ;  /* 0xff800000133d7808 */ /* 0x008fe20001000000 */
[--C-:B------:R-:W-:Y:S01]  /*2dc0*/  FFMA.FTZ R19, R60, UR35, -R62.reuse ;  /* 0x000000233c137c23 */ /* 0x100fe2000801083e */
[----:B------:R-:W-:Y:S01]  /*2dd0*/  FMNMX.FTZ R80, R15, R80, !PT ;  /* 0x000000500f507209 */ /* 0x000fe20007810000 */
[--C-:B------:R-:W-:Y:S01]  /*2de0*/  FFMA.FTZ R50, R50, UR35, -R62.reuse ;  /* 0x0000002332327c23 */ /* 0x100fe2000801083e */
[----:B------:R-:W-:Y:S01]  /*2df0*/  ISETP.GT.AND P2, PT, R81, 0x20, PT ;  /* 0x000000205100780c */ /* 0x000fe20003f44270 */
[--C-:B------:R-:W-:Y:S01]  /*2e00*/  FFMA.FTZ R49, R49, UR35, -R62.reuse ;  /* 0x0000002331317c23 */ /* 0x100fe2000801083e */
[----:B-1----:R-:W-:Y:S01]  /*2e10*/  FSEL R20, R20, -INF , P1 ;  /* 0xff80000014147808 */ /* 0x002fe20000800000 */
[----:B------:R-:W1:Y:S01]  /*2e20*/  MUFU.TANH R27, R27 ;  /* 0x0000001b001b7308 */ /* 0x000e620000002400 */
[----:B------:R-:W-:Y:S01]  /*2e30*/  FMNMX.FTZ R83, R61, R80, !PT ;  /* 0x000000503d537209 */ /* 0x000fe20007810000 */
[--C-:B------:R-:W-:Y:S01]  /*2e40*/  FFMA.FTZ R48, R48, UR35, -R62.reuse ;  /* 0x0000002330307c23 */ /* 0x100fe2000801083e */
[----:B------:R-:W-:Y:S01]  /*2e50*/  ISETP.GT.AND P1, PT, R81, 0x21, PT ;  /* 0x000000215100780c */ /* 0x000fe20003f24270 */
[--C-:B------:R-:W-:Y:S01]  /*2e60*/  FFMA.FTZ R47, R47, UR35, -R62.reuse ;  /* 0x000000232f2f7c23 */ /* 0x100fe2000801083e */
[----:B----4-:R-:W-:Y:S01]  /*2e70*/  FSEL R60, R21, -INF , P2 ;  /* 0xff800000153c7808 */ /* 0x010fe20001000000 */
[--C-:B------:R-:W-:Y:S01]  /*2e80*/  FFMA.FTZ R21, R58, UR35, -R62.reuse ;  /* 0x000000233a157c23 */ /* 0x100fe2000801083e */
[----:B------:R-:W-:Y:S01]  /*2e90*/  FMNMX.FTZ R83, R20, R83, !PT ;  /* 0x0000005314537209 */ /* 0x000fe20007810000 */
[----:B------:R-:W3:Y:S01]  /*2ea0*/  MUFU.TANH R28, R28 ;  /* 0x0000001c001c7308 */ /* 0x000ee20000002400 */
[----:B------:R-:W-:Y:S01]  /*2eb0*/  ISETP.GT.AND P2, PT, R81, 0x28, PT ;  /* 0x000000285100780c */ /* 0x000fe20003f44270 */
[--C-:B------:R-:W-:Y:S01]  /*2ec0*/  FFMA.FTZ R42, R42, UR35, -R62.reuse ;  /* 0x000000232a2a7c23 */ /* 0x100fe2000801083e */
[----:B--2---:R-:W-:Y:S01]  /*2ed0*/  FSEL R59, R22, -INF , P1 ;  /* 0xff800000163b7808 */ /* 0x004fe20000800000 */
[--C-:B------:R-:W-:Y:S01]  /*2ee0*/  FFMA.FTZ R33, R33, UR35, -R62.reuse ;  /* 0x0000002321217c23 */ /* 0x100fe2000801083e */
[----:B------:R-:W-:Y:S01]  /*2ef0*/  FMNMX.FTZ R82, R60, R83, !PT ;  /* 0x000000533c527209 */ /* 0x000fe20007810000 */
[--C-:B------:R-:W-:Y:S01]  /*2f00*/  FFMA.FTZ R32, R32, UR35, -R62.reuse ;  /* 0x0000002320207c23 */ /* 0x100fe2000801083e */
[----:B-----5:R-:W-:Y:S01]  /*2f10*/  FSEL R80, R23, -INF , P2 ;  /* 0xff80000017507808 */ /* 0x020fe20001000000 */
[----:B------:R-:W2:Y:S01]  /*2f20*/  MUFU.TANH R29, R29 ;  /* 0x0000001d001d7308 */ /* 0x000ea20000002400 */
[----:B------:R-:W-:Y:S01]  /*2f30*/  ISETP.GT.AND P1, PT, R81, 0x29, PT ;  /* 0x000000295100780c */ /* 0x000fe20003f24270 */
[--C-:B------:R-:W-:Y:S01]  /*2f40*/  FFMA.FTZ R31, R31, UR35, -R62.reuse ;  /* 0x000000231f1f7c23 */ /* 0x100fe2000801083e */
[----:B------:R-:W-:Y:S01]  /*2f50*/  FMNMX.FTZ R23, R59, R82, !PT ;  /* 0x000000523b177209 */ /* 0x000fe20007810000 */
[--C-:B------:R-:W-:Y:S01]  /*2f60*/  FFMA.FTZ R34, R34, UR35, -R62.reuse ;  /* 0x0000002322227c23 */ /* 0x100fe2000801083e */
[----:B------:R-:W-:Y:S01]  /*2f70*/  ISETP.GT.AND P2, PT, R81, 0x30, PT ;  /* 0x000000305100780c */ /* 0x000fe20003f44270 */
[--C-:B------:R-:W-:Y:S01]  /*2f80*/  FFMA.FTZ R38, R38, UR35, -R62.reuse ;  /* 0x0000002326267c23 */ /* 0x100fe2000801083e */
[----:B------:R-:W-:Y:S01]  /*2f90*/  FSEL R58, R24, -INF , P1 ;  /* 0xff800000183a7808 */ /* 0x000fe20000800000 */
[--C-:B------:R-:W-:Y:S01]  /*2fa0*/  FFMA.FTZ R24, R57, UR35, -R62.reuse ;  /* 0x0000002339187c23 */ /* 0x100fe2000801083e */
[----:B------:R-:W-:Y:S01]  /*2fb0*/  FMNMX.FTZ R23, R80, R23, !PT ;  /* 0x0000001750177209 */ /* 0x000fe20007810000 */
[----:B------:R-:W4:Y:S01]  /*2fc0*/  MUFU.TANH R30, R30 ;  /* 0x0000001e001e7308 */ /* 0x000f220000002400 */
[----:B------:R-:W-:Y:S01]  /*2fd0*/  ISETP.GT.AND P1, PT, R81, 0x31, PT ;  /* 0x000000315100780c */ /* 0x000fe20003f24270 */
[--C-:B------:R-:W-:Y:S01]  /*2fe0*/  FFMA.FTZ R39, R39, UR35, -R62.reuse ;  /* 0x0000002327277c23 */ /* 0x100fe2000801083e */
[----:B------:R-:W-:Y:S01]  /*2ff0*/  FSEL R82, R25, -INF , P2 ;  /* 0xff80000019527808 */ /* 0x000fe20001000000 */
[----:B------:R-:W-:Y:S01]  /*3000*/  FFMA.FTZ R40, R40, UR35, -R62 ;  /* 0x0000002328287c23 */ /* 0x000fe2000801083e */
[----:B------:R-:W-:-:S02]  /*3010*/  FMNMX.FTZ R23, R58, R23, !PT ;  /* 0x000000173a177209 */ /* 0x000fc40007810000 */
[----:B------:R-:W-:Y:S02]  /*3020*/  CS2R R88, SRZ ;  /* 0x0000000000587805 */ /* 0x000fe4000001ff00 */
[----:B0-----:R-:W-:Y:S01]  /*3030*/  FSEL R57, R26, -INF , P1 ;  /* 0xff8000001a397808 */ /* 0x001fe20000800000 */
[----:B------:R-:W0:Y:S01]  /*3040*/  MUFU.TANH R64, R64 ;  /* 0x0000004000407308 */ /* 0x000e220000002400 */
[C---:B------:R-:W-:Y:S02]  /*3050*/  ISETP.GT.AND P2, PT, R81.reuse, 0x38, PT ;  /* 0x000000385100780c */ /* 0x040fe40003f44270 */
[----:B------:R-:W-:Y:S01]  /*3060*/  FMNMX.FTZ R26, R82, R23, !PT ;  /* 0x00000017521a7209 */ /* 0x000fe20007810000 */
[----:B------:R-:W-:Y:S01]  /*3070*/  FFMA.FTZ R23, R56, UR35, -R62 ;  /* 0x0000002338177c23 */ /* 0x000fe2000801083e */
[----:B------:R-:W-:Y:S02]  /*3080*/  ISETP.GT.AND P1, PT, R81, 0x39, PT ;  /* 0x000000395100780c */ /* 0x000fe40003f24270 */
[----:B-1----:R-:W-:Y:S01]  /*3090*/  FSEL R27, R27, -INF , P2 ;  /* 0xff8000001b1b7808 */ /* 0x002fe20001000000 */
[----:B------:R-:W1:Y:S01]  /*30a0*/  MUFU.TANH R65, R65 ;  /* 0x0000004100417308 */ /* 0x000e620000002400 */
[----:B------:R-:W-:-:S02]  /*30b0*/  FMNMX.FTZ R26, R57, R26, !PT ;  /* 0x0000001a391a7209 */ /* 0x000fc40007810000 */
[----:B------:R-:W-:Y:S02]  /*30c0*/  ISETP.GT.AND P2, PT, R81, 0x40, PT ;  /* 0x000000405100780c */ /* 0x000fe40003f44270 */
[----:B---3--:R-:W-:Y:S02]  /*30d0*/  FSEL R56, R28, -INF , P1 ;  /* 0xff8000001c387808 */ /* 0x008fe40000800000 */
[----:B------:R-:W-:Y:S01]  /*30e0*/  FMNMX.FTZ R25, R27, R26, !PT ;  /* 0x0000001a1b197209 */ /* 0x000fe20007810000 */
[----:B------:R-:W3:Y:S01]  /*30f0*/  MUFU.TANH R68, R68 ;  /* 0x0000004400447308 */ /* 0x000ee20000002400 */
[----:B------:R-:W-:Y:S01]  /*3100*/  ISETP.GT.AND P1, PT, R81, 0x41, PT ;  /* 0x000000415100780c */ /* 0x000fe20003f24270 */
[--C-:B------:R-:W-:Y:S01]  /*3110*/  FFMA.FTZ R26, R55, UR35, -R62.reuse ;  /* 0x00000023371a7c23 */ /* 0x100fe2000801083e */
[----:B--2---:R-:W-:Y:S01]  /*3120*/  FSEL R83, R29, -INF , P2 ;  /* 0xff8000001d537808 */ /* 0x004fe20001000000 */
[----:B------:R-:W-:Y:S01]  /*3130*/  FFMA.FTZ R55, R54, UR35, -R62 ;  /* 0x0000002336377c23 */ /* 0x000fe2000801083e */
[----:B------:R-:W-:-:S02]  /*3140*/  FMNMX.FTZ R28, R56, R25, !PT ;  /* 0x00000019381c7209 */ /* 0x000fc40007810000 */
[----:B------:R-:W-:Y:S01]  /*3150*/  ISETP.GT.AND P2, PT, R81, 0x48, PT ;  /* 0x000000485100780c */ /* 0x000fe20003f44270 */
[----:B------:R-:W2:Y:S01]  /*3160*/  MUFU.TANH R69, R69 ;  /* 0x0000004500457308 */ /* 0x000ea20000002400 */
[----:B----4-:R-:W-:Y:S02]  /*3170*/  FSEL R30, R30, -INF , P1 ;  /* 0xff8000001e1e7808 */ /* 0x010fe40000800000 */
[----:B------:R-:W-:Y:S02]  /*3180*/  FMNMX.FTZ R25, R83, R28, !PT ;  /* 0x0000001c53197209 */ /* 0x000fe40007810000 */
[----:B------:R-:W-:Y:S02]  /*3190*/  ISETP.GT.AND P1, PT, R81, 0x49, PT ;  /* 0x000000495100780c */ /* 0x000fe40003f24270 */
[----:B0-----:R-:W-:Y:S01]  /*31a0*/  FSEL R64, R64, -INF , P2 ;  /* 0xff80000040407808 */ /* 0x001fe20001000000 */
[----:B------:R-:W0:Y:S01]  /*31b0*/  MUFU.TANH R67, R67 ;  /* 0x0000004300437308 */ /* 0x000e220000002400 */
[----:B------:R-:W-:-:S02]  /*31c0*/  FMNMX.FTZ R29, R30, R25, !PT ;  /* 0x000000191e1d7209 */ /* 0x000fc40007810000 */
[----:B------:R-:W-:Y:S02]  /*31d0*/  ISETP.GT.AND P2, PT, R81, 0x50, PT ;  /* 0x000000505100780c */ /* 0x000fe40003f44270 */
[----:B-1----:R-:W-:Y:S02]  /*31e0*/  FSEL R65, R65, -INF , P1 ;  /* 0xff80000041417808 */ /* 0x002fe40000800000 */
[----:B------:R-:W-:Y:S01]  /*31f0*/  FMNMX.FTZ R28, R64, R29, !PT ;  /* 0x0000001d401c7209 */ /* 0x000fe20007810000 */
[----:B------:R-:W1:Y:S01]  /*3200*/  MUFU.TANH R71, R71 ;  /* 0x0000004700477308 */ /* 0x000e620000002400 */
[----:B------:R-:W-:Y:S02]  /*3210*/  ISETP.GT.AND P1, PT, R81, 0x51, PT ;  /* 0x000000515100780c */ /* 0x000fe40003f24270 */
[----:B---3--:R-:W-:Y:S02]  /*3220*/  FSEL R68, R68, -INF , P2 ;  /* 0xff80000044447808 */ /* 0x008fe40001000000 */
[----:B------:R-:W-:-:S02]  /*3230*/  FMNMX.FTZ R29, R65, R28, !PT ;  /* 0x0000001c411d7209 */ /* 0x000fc40007810000 */
[----:B------:R-:W-:Y:S01]  /*3240*/  ISETP.GT.AND P2, PT, R81, 0x58, PT ;  /* 0x000000585100780c */ /* 0x000fe20003f44270 */
[----:B------:R-:W3:Y:S01]  /*3250*/  MUFU.TANH R70, R70 ;  /* 0x0000004600467308 */ /* 0x000ee20000002400 */
[----:B--2---:R-:W-:Y:S02]  /*3260*/  FSEL R69, R69, -INF , P1 ;  /* 0xff80000045457808 */ /* 0x004fe40000800000 */
[----:B------:R-:W-:Y:S01]  /*3270*/  FMNMX.FTZ R54, R68, R29, !PT ;  /* 0x0000001d44367209 */ /* 0x000fe20007810000 */
[----:B------:R-:W-:Y:S01]  /*3280*/  FFMA.FTZ R29, R52, UR35, -R62 ;  /* 0x00000023341d7c23 */ /* 0x000fe2000801083e */
        /* <DEDUP_REMOVED lines=8> */
[C---:B------:R-:W-:Y:S02]  /*3310*/  ISETP.GT.AND P1, PT, R81.reuse, 0x61, PT ;  /* 0x000000615100780c */ /* 0x040fe40003f24270 */
[----:B---3--:R-:W-:Y:S02]  /*3320*/  FSEL R70, R70, -INF , P2 ;  /* 0xff80000046467808 */ /* 0x008fe40001000000 */
[----:B------:R-:W-:-:S03]  /*3330*/  ISETP.GT.AND P2, PT, R81, 0x68, PT ;  /* 0x000000685100780c */ /* 0x000fc60003f44270 */
[----:B------:R-:W2:Y:S01]  /*3340*/  MUFU.TANH R75, R75 ;  /* 0x0000004b004b7308 */ /* 0x000ea20000002400 */
[----:B0-----:R-:W-:Y:S02]  /*3350*/  FSEL R74, R74, -INF , P1 ;  /* 0xff8000004a4a7808 */ /* 0x001fe40000800000 */
[----:B------:R-:W-:-:S05]  /*3360*/  ISETP.GT.AND P1, PT, R81, 0x69, PT ;  /* 0x000000695100780c */ /* 0x000fca0003f24270 */
[----:B------:R-:W0:Y:S01]  /*3370*/  MUFU.TANH R76, R76 ;  /* 0x0000004c004c7308 */ /* 0x000e220000002400 */
[----:B-1----:R-:W-:Y:S02]  /*3380*/  FSEL R73, R73, -INF , P2 ;  /* 0xff80000049497808 */ /* 0x002fe40001000000 */
[----:B------:R-:W-:-:S05]  /*3390*/  ISETP.GT.AND P2, PT, R81, 0x70, PT ;  /* 0x000000705100780c */ /* 0x000fca0003f44270 */
[----:B------:R1:W-:Y:S01]  /*33a0*/  MUFU.EX2 R28, R53 ;  /* 0x00000035001c7308 */ /* 0x0003e20000000800 */
[----:B--2---:R-:W-:Y:S02]  /*33b0*/  FSEL R75, R75, -INF , P1 ;  /* 0xff8000004b4b7808 */ /* 0x004fe40000800000 */
[----:B------:R-:W-:-:S05]  /*33c0*/  ISETP.GT.AND P1, PT, R81, 0x71, PT ;  /* 0x000000715100780c */ /* 0x000fca0003f24270 */
[----:B------:R-:W2:Y:S01]  /*33d0*/  MUFU.TANH R77, R77 ;  /* 0x0000004d004d7308 */ /* 0x000ea20000002400 */
[----:B-1----:R-:W-:Y:S02]  /*33e0*/  FMNMX.FTZ R53, R71, R54, !PT ;  /* 0x0000003647357209 */ /* 0x002fe40007810000 */
[----:B0-----:R-:W-:Y:S02]  /*33f0*/  FSEL R76, R76, -INF , P2 ;  /* 0xff8000004c4c7808 */ /* 0x001fe40001000000 */
[----:B------:R-:W-:Y:S02]  /*3400*/  FMNMX.FTZ R53, R70, R53, !PT ;  /* 0x0000003546357209 */ /* 0x000fe40007810000 */
[----:B------:R-:W-:Y:S01]  /*3410*/  ISETP.GT.AND P2, PT, R81, 0x78, PT ;  /* 0x000000785100780c */ /* 0x000fe20003f44270 */
[----:B------:R-:W0:Y:S01]  /*3420*/  MUFU.TANH R78, R78 ;  /* 0x0000004e004e7308 */ /* 0x000e220000002400 */
[----:B------:R-:W-:-:S04]  /*3430*/  FMNMX.FTZ R52, R74, R53, !PT ;  /* 0x000000354a347209 */ /* 0x000fc80007810000 */
[----:B------:R-:W-:-:S03]  /*3440*/  FMNMX.FTZ R52, R73, R52, !PT ;  /* 0x0000003449347209 */ /* 0x000fc60007810000 */
[----:B------:R-:W1:Y:S01]  /*3450*/  MUFU.TANH R79, R79 ;  /* 0x0000004f004f7308 */ /* 0x000e620000002400 */
[----:B------:R-:W-:Y:S02]  /*3460*/  FMNMX.FTZ R53, R75, R52, !PT ;  /* 0x000000344b357209 */ /* 0x000fe40007810000 */
[----:B--2---:R-:W-:Y:S02]  /*3470*/  FSEL R52, R77, -INF , P1 ;  /* 0xff8000004d347808 */ /* 0x004fe40000800000 */
[----:B------:R-:W-:Y:S02]  /*3480*/  FMNMX.FTZ R53, R76, R53, !PT ;  /* 0x000000354c357209 */ /* 0x000fe40007810000 */
[----:B------:R-:W-:Y:S01]  /*3490*/  ISETP.GT.AND P1, PT, R81, 0x79, PT ;  /* 0x000000795100780c */ /* 0x000fe20003f24270 */
[----:B------:R2:W-:Y:S01]  /*34a0*/  MUFU.EX2 R22, R84 ;  /* 0x0000005400167308 */ /* 0x0005e20000000800 */
[----:B0-----:R-:W-:Y:S02]  /*34b0*/  FSEL R78, R78, -INF , P2 ;  /* 0xff8000004e4e7808 */ /* 0x001fe40001000000 */
[----:B------:R-:W-:-:S04]  /*34c0*/  FMNMX.FTZ R53, R52, R53, !PT ;  /* 0x0000003534357209 */ /* 0x000fc80007810000 */
[----:B------:R-:W-:Y:S01]  /*34d0*/  FMNMX.FTZ R54, R78, R53, !PT ;  /* 0x000000354e367209 */ /* 0x000fe20007810000 */
[----:B------:R0:W-:Y:S01]  /*34e0*/  MUFU.EX2 R44, R90 ;  /* 0x0000005a002c7308 */ /* 0x0001e20000000800 */
[----:B-1----:R-:W-:-:S04]  /*34f0*/  FSEL R79, R79, -INF , P1 ;  /* 0xff8000004f4f7808 */ /* 0x002fc80000800000 */
[----:B------:R-:W-:Y:S01]  /*3500*/  FMNMX.FTZ R53, R79, R54, !PT ;  /* 0x000000364f357209 */ /* 0x000fe20007810000 */
[--C-:B------:R-:W-:Y:S01]  /*3510*/  FFMA.FTZ R54, R43, UR35, -R62.reuse ;  /* 0x000000232b367c23 */ /* 0x100fe2000801083e */
[--C-:B------:R-:W-:Y:S01]  /*3520*/  FFMA.FTZ R43, R36, UR35, -R62.reuse ;  /* 0x00000023242b7c23 */ /* 0x100fe2000801083e */
[--C-:B------:R-:W-:Y:S01]  /*3530*/  FFMA.FTZ R36, R37, UR35, -R62.reuse ;  /* 0x0000002325247c23 */ /* 0x100fe2000801083e */
[--C-:B------:R-:W-:Y:S01]  /*3540*/  FFMA.FTZ R37, R35, UR35, -R62.reuse ;  /* 0x0000002323257c23 */ /* 0x100fe2000801083e */
[----:B--2---:R-:W1:Y:S01]  /*3550*/  SHFL.BFLY PT, R84, R53, 0x2, 0x1f ;  /* 0x0c401f0035547f89 */ /* 0x004e6200000e0000 */
[----:B------:R-:W-:Y:S01]  /*3560*/  FFMA.FTZ R35, R41, UR35, -R62 ;  /* 0x0000002329237c23 */ /* 0x000fe2000801083e */
[----:B------:R-:W2:Y:S01]  /*3570*/  MUFU.EX2 R45, R45 ;  /* 0x0000002d002d7308 */ /* 0x000ea20000000800 */
[----:B0-----:R-:W-:-:S07]  /*3580*/  CS2R R90, SRZ ;  /* 0x00000000005a7805 */ /* 0x001fce000001ff00 */
[----:B------:R0:W-:Y:S08]  /*3590*/  MUFU.EX2 R11, R92 ;  /* 0x0000005c000b7308 */ /* 0x0001f00000000800 */
[----:B------:R-:W3:Y:S01]  /*35a0*/  MUFU.EX2 R46, R46 ;  /* 0x0000002e002e7308 */ /* 0x000ee20000000800 */
[----:B0-----:R-:W-:Y:S02]  /*35b0*/  CS2R R92, SRZ ;  /* 0x00000000005c7805 */ /* 0x001fe4000001ff00 */
[----:B-1----:R-:W-:-:S05]  /*35c0*/  FMNMX.FTZ R84, R53, R84, !PT ;  /* 0x0000005435547209 */ /* 0x002fca0007810000 */
        /* <DEDUP_REMOVED lines=10> */
[----:B------:R-:W-:-:S03]  /*3670*/  LOP3.LUT P1, RZ, R3, 0x2, RZ, 0xc0, !PT ;  /* 0x0000000203ff7812 */ /* 0x000fc6000782c0ff */
[----:B------:R-:W-:Y:S01]  /*3680*/  MUFU.EX2 R26, R26 ;  /* 0x0000001a001a7308 */ /* 0x000fe20000000800 */
[--C-:B------:R-:W-:Y:S01]  /*3690*/  FFMA.FTZ R13, R13, UR35, -R41.reuse ;  /* 0x000000230d0d7c23 */ /* 0x100fe20008010829 */
[--C-:B------:R-:W-:Y:S01]  /*36a0*/  FFMA.FTZ R12, R12, UR35, -R41.reuse ;  /* 0x000000230c0c7c23 */ /* 0x100fe20008010829 */
[--C-:B------:R-:W-:Y:S01]  /*36b0*/  FFMA.FTZ R63, R63, UR35, -R41.reuse ;  /* 0x000000233f3f7c23 */ /* 0x100fe20008010829 */
[--C-:B------:R-:W-:Y:S01]  /*36c0*/  FFMA.FTZ R66, R66, UR35, -R41.reuse ;  /* 0x0000002342427c23 */ /* 0x100fe20008010829 */
[--C-:B------:R-:W-:Y:S01]  /*36d0*/  FFMA.FTZ R53, R14, UR35, -R41.reuse ;  /* 0x000000230e357c23 */ /* 0x100fe20008010829 */
[----:B------:R-:W-:Y:S01]  /*36e0*/  LEA.HI R14, R18, R17, RZ, 0x5 ;  /* 0x00000011120e7211 */ /* 0x000fe200078f28ff */
[----:B------:R-:W-:Y:S01]  /*36f0*/  FFMA.FTZ R62, R15, UR35, -R41 ;  /* 0x000000230f3e7c23 */ /* 0x000fe20008010829 */
[----:B------:R0:W-:Y:S01]  /*3700*/  MUFU.EX2 R85, R13 ;  /* 0x0000000d00557308 */ /* 0x0001e20000000800 */
[----:B------:R-:W-:Y:S01]  /*3710*/  LOP3.LUT R15, R0, 0x7ffffe00, RZ, 0xc0, !PT ;  /* 0x7ffffe00000f7812 */ /* 0x000fe200078ec0ff */
[----:B--2---:R-:W-:Y:S01]  /*3720*/  FADD.FTZ R0, R44, R45 ;  /* 0x0000002d2c007221 */ /* 0x004fe20000010000 */
[----:B------:R-:W-:-:S02]  /*3730*/  IMAD.SHL.U32 R14, R14, 0x20, RZ ;  /* 0x000000200e0e7824 */ /* 0x000fc400078e00ff */
[--C-:B------:R-:W-:Y:S01]  /*3740*/  FFMA.FTZ R27, R27, UR35, -R41.reuse ;  /* 0x000000231b1b7c23 */ /* 0x100fe20008010829 */
[--C-:B------:R-:W-:Y:S01]  /*3750*/  FFMA.FTZ R61, R61, UR35, -R41.reuse ;  /* 0x000000233d3d7c23 */ /* 0x100fe20008010829 */
[--C-:B------:R-:W-:Y:S01]  /*3760*/  FFMA.FTZ R60, R60, UR35, -R41.reuse ;  /* 0x000000233c3c7c23 */ /* 0x100fe20008010829 */
[--C-:B------:R-:W-:Y:S01]  /*3770*/  FFMA.FTZ R59, R59, UR35, -R41.reuse ;  /* 0x000000233b3b7c23 */ /* 0x100fe20008010829 */
[----:B------:R1:W-:Y:S01]  /*3780*/  MUFU.EX2 R86, R12 ;  /* 0x0000000c00567308 */ /* 0x0003e20000000800 */
[----:B0-----:R-:W-:Y:S01]  /*3790*/  SHF.R.S32.HI R13, RZ, 0x4, R4 ;  /* 0x00000004ff0d7819 */ /* 0x001fe20000011404 */
[--C-:B------:R-:W-:Y:S01]  /*37a0*/  FFMA.FTZ R56, R56, UR35, -R41.reuse ;  /* 0x0000002338387c23 */ /* 0x100fe20008010829 */
[--C-:B------:R-:W-:Y:S01]  /*37b0*/  FFMA.FTZ R18, R83, UR35, -R41.reuse ;  /* 0x0000002353127c23 */ /* 0x100fe20008010829 */
[--C-:B------:R-:W-:Y:S01]  /*37c0*/  FFMA.FTZ R67, R67, UR35, -R41.reuse ;  /* 0x0000002343437c23 */ /* 0x100fe20008010829 */
[----:B------:R-:W-:Y:S01]  /*37d0*/  FFMA.FTZ R71, R71, UR35, -R41 ;  /* 0x0000002347477c23 */ /* 0x000fe20008010829 */
[----:B------:R-:W-:-:S02]  /*37e0*/  IMAD.SHL.U32 R13, R13, 0x8, RZ ;  /* 0x000000080d0d7824 */ /* 0x000fc400078e00ff */
[--C-:B------:R-:W-:Y:S01]  /*37f0*/  FFMA.FTZ R70, R70, UR35, -R41.reuse ;  /* 0x0000002346467c23 */ /* 0x100fe20008010829 */
[----:B------:R0:W-:Y:S01]  /*3800*/  MUFU.EX2 R81, R63 ;  /* 0x0000003f00517308 */ /* 0x0001e20000000800 */
[----:B-1----:R-:W-:Y:S02]  /*3810*/  IMAD.SHL.U32 R12, R3, 0x40, RZ ;  /* 0x00000040030c7824 */ /* 0x002fe400078e00ff */
[--C-:B------:R-:W-:Y:S01]  /*3820*/  FFMA.FTZ R3, R30, UR35, -R41.reuse ;  /* 0x000000231e037c23 */ /* 0x100fe20008010829 */
[--C-:B------:R-:W-:Y:S01]  /*3830*/  FFMA.FTZ R74, R74, UR35, -R41.reuse ;  /* 0x000000234a4a7c23 */ /* 0x100fe20008010829 */
[--C-:B------:R-:W-:Y:S01]  /*3840*/  FFMA.FTZ R73, R73, UR35, -R41.reuse ;  /* 0x0000002349497c23 */ /* 0x100fe20008010829 */
[--C-:B------:R-:W-:Y:S01]  /*3850*/  FFMA.FTZ R75, R75, UR35, -R41.reuse ;  /* 0x000000234b4b7c23 */ /* 0x100fe20008010829 */
[----:B------:R-:W-:Y:S01]  /*3860*/  LOP3.LUT R12, R12, 0x1c0, RZ, 0xc0, !PT ;  /* 0x000001c00c0c7812 */ /* 0x000fe200078ec0ff */
[--C-:B------:R-:W-:Y:S01]  /*3870*/  FFMA.FTZ R76, R76, UR35, -R41.reuse ;  /* 0x000000234c4c7c23 */ /* 0x100fe20008010829 */
[----:B------:R1:W2:Y:S01]  /*3880*/  MUFU.EX2 R84, R66 ;  /* 0x0000004200547308 */ /* 0x0002a20000000800 */
[----:B0-----:R-:W-:Y:S01]  /*3890*/  FFMA.FTZ R63, R80, UR35, -R41 ;  /* 0x00000023503f7c23 */ /* 0x001fe20008010829 */
[----:B------:R-:W-:Y:S01]  /*38a0*/  LOP3.LUT R13, R12, 0x8, R13, 0xf8, !PT ;  /* 0x000000080c0d7812 */ /* 0x000fe200078ef80d */
[--C-:B------:R-:W-:Y:S01]  /*38b0*/  FFMA.FTZ R80, R58, UR35, -R41.reuse ;  /* 0x000000233a507c23 */ /* 0x100fe20008010829 */
[----:B------:R-:W-:Y:S01]  /*38c0*/  SHF.R.U32.HI R12, RZ, 0x3, R12 ;  /* 0x00000003ff0c7819 */ /* 0x000fe2000001160c */
[--C-:B------:R-:W-:Y:S01]  /*38d0*/  FFMA.FTZ R58, R57, UR35, -R41.reuse ;  /* 0x00000023393a7c23 */ /* 0x100fe20008010829 */
[--C-:B------:R-:W-:Y:S01]  /*38e0*/  FFMA.FTZ R52, R52, UR35, -R41.reuse ;  /* 0x0000002334347c23 */ /* 0x100fe20008010829 */
[--C-:B------:R-:W-:Y:S01]  /*38f0*/  FFMA.FTZ R78, R78, UR35, -R41.reuse ;  /* 0x000000234e4e7c23 */ /* 0x100fe20008010829 */
[----:B------:R-:W-:Y:S01]  /*3900*/  LOP3.LUT R12, R13, R12, RZ, 0x3c, !PT ;  /* 0x0000000c0d0c7212 */ /* 0x000fe200078e3cff */
[----:B------:R-:W0:Y:S01]  /*3910*/  MUFU.EX2 R53, R53 ;  /* 0x0000003500357308 */ /* 0x000e220000000800 */
[----:B------:R-:W-:Y:S01]  /*3920*/  LOP3.LUT R13, R14, 0x7ffffc00, RZ, 0xc0, !PT ;  /* 0x7ffffc000e0d7812 */ /* 0x000fe200078ec0ff */
[----:B-1----:R-:W-:Y:S01]  /*3930*/  FFMA.FTZ R66, R20, UR35, -R41 ;  /* 0x0000002314427c23 */ /* 0x002fe20008010829 */
[----:B---3--:R-:W-:-:S02]  /*3940*/  F2FP.F16.F32.PACK_AB R14, R46, R11 ;  /* 0x0000000b2e0e723e */ /* 0x008fc400000000ff */
[----:B------:R-:W-:Y:S01]  /*3950*/  IADD3 R30, R12, R15, R13 ;  /* 0x0000000f0c1e7210 */ /* 0x000fe20007ffe00d */
[----:B------:R-:W-:Y:S01]  /*3960*/  FADD.FTZ R13, R11, R0 ;  /* 0x000000000b0d7221 */ /* 0x000fe20000010000 */
[----:B------:R-:W-:Y:S01]  /*3970*/  F2FP.F16.F32.PACK_AB R12, R45, R44 ;  /* 0x0000002c2d0c723e */ /* 0x000fe200000000ff */
[----:B------:R-:W1:Y:S01]  /*3980*/  MUFU.EX2 R62, R62 ;  /* 0x0000003e003e7308 */ /* 0x000e620000000800 */
[----:B--2---:R-:W-:Y:S01]  /*3990*/  FADD.FTZ R0, R81, R84 ;  /* 0x0000005451007221 */ /* 0x004fe20000010000 */
[--C-:B------:R-:W-:Y:S01]  /*39a0*/  FFMA.FTZ R11, R64, UR35, -R41.reuse ;  /* 0x00000023400b7c23 */ /* 0x100fe20008010829 */
[--C-:B------:R-:W-:Y:S01]  /*39b0*/  FFMA.FTZ R44, R65, UR35, -R41.reuse ;  /* 0x00000023412c7c23 */ /* 0x100fe20008010829 */
[--C-:B------:R-:W-:Y:S01]  /*39c0*/  FFMA.FTZ R45, R69, UR35, -R41.reuse ;  /* 0x00000023452d7c23 */ /* 0x100fe20008010829 */
[----:B------:R-:W-:Y:S01]  /*39d0*/  FADD.FTZ R15, R85, R0 ;  /* 0x00000000550f7221 */ /* 0x000fe20000010000 */
[----:B------:R-:W-:Y:S01]  /*39e0*/  LEA R0, R30, UR38, 0x1 ;  /* 0x000000261e007c11 */ /* 0x000fe2000f8e08ff */
[----:B------:R-:W-:Y:S01]  /*39f0*/  FFMA.FTZ R30, R68, UR35, -R41 ;  /* 0x00000023441e7c23 */ /* 0x000fe20008010829 */
[----:B------:R2:W-:Y:S01]  /*3a00*/  MUFU.EX2 R4, R27 ;  /* 0x0000001b00047308 */ /* 0x0005e20000000800 */
[C---:B------:R-:W-:Y:S01]  /*3a10*/  FADD.FTZ R20, R86.reuse, R15 ;  /* 0x0000000f56147221 */ /* 0x040fe20000010000 */
[----:B------:R-:W-:-:S06]  /*3a20*/  F2FP.F16.F32.PACK_AB R15, R86, R85 ;  /* 0x00000055560f723e */ /* 0x000fcc00000000ff */
[----:B------:R-:W3:Y:S01]  /*3a30*/  MUFU.EX2 R61, R61 ;  /* 0x0000003d003d7308 */ /* 0x000ee20000000800 */
[----:B--2---:R-:W-:Y:S01]  /*3a40*/  FADD.FTZ R27, R46, R13 ;  /* 0x0000000d2e1b7221 */ /* 0x004fe20000010000 */
[----:B------:R-:W-:-:S03]  /*3a50*/  F2FP.F16.F32.PACK_AB R13, R84, R81 ;  /* 0x00000051540d723e */ /* 0x000fc600000000ff */
[----:B------:R-:W-:Y:S01]  /*3a60*/  FADD.FTZ R46, R6, R27 ;  /* 0x0000001b062e7221 */ /* 0x000fe20000010000 */
[----:B0-----:R-:W-:Y:S01]  /*3a70*/  FADD.FTZ R27, R53, R20 ;  /* 0x00000014351b7221 */ /* 0x001fe20000010000 */
[----:B------:R0:W-:Y:S01]  /*3a80*/  STSM.16.M88.4 [R0+0x21800], R12 ;  /* 0x0218000c00007844 */ /* 0x0001e20000000200 */
[----:B------:R-:W2:Y:S01]  /*3a90*/  MUFU.EX2 R66, R66 ;  /* 0x0000004200427308 */ /* 0x000ea20000000800 */
[----:B------:R-:W-:Y:S01]  /*3aa0*/  FADD.FTZ R57, R19, R46 ;  /* 0x0000002e13397221 */ /* 0x000fe20000010000 */
[----:B-1----:R-:W-:-:S03]  /*3ab0*/  FADD.FTZ R20, R62, R27 ;  /* 0x0000001b3e147221 */ /* 0x002fc60000010000 */
[----:B------:R-:W-:Y:S01]  /*3ac0*/  FADD.FTZ R46, R22, R57 ;  /* 0x00000039162e7221 */ /* 0x000fe20000010000 */
[C---:B------:R-:W-:Y:S02]  /*3ad0*/  F2FP.F16.F32.PACK_AB R22, R21.reuse, R22 ;  /* 0x000000161516723e */ /* 0x040fe400000000ff */
[----:B------:R-:W1:Y:S01]  /*3ae0*/  MUFU.EX2 R60, R60 ;  /* 0x0000003c003c7308 */ /* 0x000e620000000800 */
[----:B------:R-:W-:Y:S01]  /*3af0*/  FADD.FTZ R57, R21, R46 ;  /* 0x0000002e15397221 */ /* 0x000fe20000010000 */
[----:B---3--:R-:W-:Y:S01]  /*3b00*/  FADD.FTZ R27, R61, R20 ;  /* 0x000000143d1b7221 */ /* 0x008fe20000010000 */
[----:B------:R-:W-:Y:S02]  /*3b10*/  F2FP.F16.F32.PACK_AB R21, R62, R53 ;  /* 0x000000353e15723e */ /* 0x000fe400000000ff */
[----:B------:R-:W-:Y:S01]  /*3b20*/  FADD.FTZ R20, R24, R57 ;  /* 0x0000003918147221 */ /* 0x000fe20000010000 */
[----:B------:R-:W-:Y:S02]  /*3b30*/  SEL R53, R2, 0xffffffe0, !P1 ;  /* 0xffffffe002357807 */ /* 0x000fe40004800000 */
[----:B------:R-:W3:Y:S01]  /*3b40*/  MUFU.EX2 R59, R59 ;  /* 0x0000003b003b7308 */ /* 0x000ee20000000800 */
[----:B--2---:R-:W-:Y:S01]  /*3b50*/  FADD.FTZ R27, R66, R27 ;  /* 0x0000001b421b7221 */ /* 0x004fe20000010000 */
[----:B------:R-:W-:Y:S01]  /*3b60*/  FADD.FTZ R57, R23, R20 ;  /* 0x0000001417397221 */ /* 0x000fe20000010000 */
[----:B------:R-:W-:-:S02]  /*3b70*/  F2FP.F16.F32.PACK_AB R20, R19, R6 ;  /* 0x000000061314723e */ /* 0x000fc400000000ff */
[----:B------:R-:W-:Y:S01]  /*3b80*/  F2FP.F16.F32.PACK_AB R24, R23, R24 ;  /* 0x000000181718723e */ /* 0x000fe200000000ff */
[----:B------:R-:W-:Y:S01]  /*3b90*/  FADD.FTZ R46, R26, R57 ;  /* 0x000000391a2e7221 */ /* 0x000fe20000010000 */
[----:B------:R-:W-:Y:S01]  /*3ba0*/  F2FP.F16.F32.PACK_AB R23, R66, R61 ;  /* 0x0000003d4217723e */ /* 0x000fe200000000ff */
[----:B------:R2:W4:Y:S01]  /*3bb0*/  MUFU.EX2 R25, R55 ;  /* 0x0000003700197308 */ /* 0x0005220000000800 */
[----:B-1----:R-:W-:Y:S01]  /*3bc0*/  FADD.FTZ R6, R60, R27 ;  /* 0x0000001b3c067221 */ /* 0x002fe20000010000 */
[----:B------:R-:W-:-:S06]  /*3bd0*/  PLOP3.LUT P1, PT, PT, PT, UP0, 0x80, 0x0 ;  /* 0x000000000000781c */ /* 0x000fcc0003f2f008 */
[----:B------:R-:W1:Y:S01]  /*3be0*/  MUFU.EX2 R63, R63 ;  /* 0x0000003f003f7308 */ /* 0x000e620000000800 */
[--C-:B--2---:R-:W-:Y:S01]  /*3bf0*/  FFMA.FTZ R55, R82, UR35, -R41.reuse ;  /* 0x0000002352377c23 */ /* 0x104fe20008010829 */
[----:B---3--:R-:W-:Y:S01]  /*3c00*/  FADD.FTZ R6, R59, R6 ;  /* 0x000000063b067221 */ /* 0x008fe20000010000 */
[----:B------:R-:W-:-:S05]  /*3c10*/  FFMA.FTZ R41, R79, UR35, -R41 ;  /* 0x000000234f297c23 */ /* 0x000fca0008010829 */
[----:B------:R-:W2:Y:S01]  /*3c20*/  MUFU.EX2 R80, R80 ;  /* 0x0000005000507308 */ /* 0x000ea20000000800 */
[C---:B----4-:R-:W-:Y:S01]  /*3c30*/  FADD.FTZ R19, R25.reuse, R46 ;  /* 0x0000002e19137221 */ /* 0x050fe20000010000 */
[----:B------:R-:W-:Y:S02]  /*3c40*/  F2FP.F16.F32.PACK_AB R26, R25, R26 ;  /* 0x0000001a191a723e */ /* 0x000fe400000000ff */
[----:B------:R-:W-:Y:S01]  /*3c50*/  F2FP.F16.F32.PACK_AB R25, R59, R60 ;  /* 0x0000003c3b19723e */ /* 0x000fe200000000ff */
[----:B0-----:R-:W-:-:S03]  /*3c60*/  FADD.FTZ R12, R28, R19 ;  /* 0x000000131c0c7221 */ /* 0x001fc60000010000 */
[----:B------:R-:W0:Y:S01]  /*3c70*/  MUFU.EX2 R29, R29 ;  /* 0x0000001d001d7308 */ /* 0x000e220000000800 */
[----:B-1----:R-:W-:-:S07]  /*3c80*/  FADD.FTZ R13, R63, R6 ;  /* 0x000000063f0d7221 */ /* 0x002fce0000010000 */
[----:B------:R-:W1:Y:S01]  /*3c90*/  MUFU.EX2 R55, R55 ;  /* 0x0000003700377308 */ /* 0x000e620000000800 */
[C---:B--2---:R-:W-:Y:S01]  /*3ca0*/  FADD.FTZ R6, R80.reuse, R13 ;  /* 0x0000000d50067221 */ /* 0x044fe20000010000 */
[----:B------:R-:W-:-:S06]  /*3cb0*/  F2FP.F16.F32.PACK_AB R27, R80, R63 ;  /* 0x0000003f501b723e */ /* 0x000fcc00000000ff */
        /* <DEDUP_REMOVED lines=9> */
[----:B------:R0:W3:Y:S01]  /*3d50*/  MUFU.EX2 R17, R56 ;  /* 0x0000003800117308 */ /* 0x0000e20000000800 */
[C---:B-1----:R-:W-:Y:S01]  /*3d60*/  FADD.FTZ R2, R50.reuse, R15 ;  /* 0x0000000f32027221 */ /* 0x042fe20000010000 */
[----:B------:R-:W-:-:S06]  /*3d70*/  F2FP.F16.F32.PACK_AB R14, R50, R51 ;  /* 0x00000033320e723e */ /* 0x000fcc00000000ff */
[----:B------:R-:W1:Y:S01]  /*3d80*/  MUFU.EX2 R48, R48 ;  /* 0x0000003000307308 */ /* 0x000e620000000800 */
[----:B--2---:R-:W-:Y:S01]  /*3d90*/  FADD.FTZ R15, R49, R2 ;  /* 0x00000002310f7221 */ /* 0x004fe20000010000 */
[----:B0-----:R-:W-:-:S04]  /*3da0*/  VIADD R56, R0, 0x21800 ;  /* 0x0002180000387836 */ /* 0x001fc80000000000 */
[----:B------:R-:W-:Y:S02]  /*3db0*/  IMAD.IADD R2, R56, 0x1, R53 ;  /* 0x0000000138027824 */ /* 0x000fe400078e0235 */
[----:B------:R-:W0:Y:S01]  /*3dc0*/  MUFU.EX2 R18, R18 ;  /* 0x0000001200127308 */ /* 0x000e220000000800 */
[----:B---3--:R-:W-:Y:S01]  /*3dd0*/  FADD.FTZ R13, R17, R6 ;  /* 0x00000006110d7221 */ /* 0x008fe20000010000 */
[----:B------:R-:W-:Y:S01]  /*3de0*/  IMAD R53, R5, 0x2, R0 ;  /* 0x0000000205357824 */ /* 0x000fe200078e0200 */
[----:B------:R2:W-:Y:S04]  /*3df0*/  STSM.16.M88.4 [R2], R20 ;  /* 0x0000001402007844 */ /* 0x0005e80000000200 */
[----:B------:R3:W-:Y:S01]  /*3e00*/  STSM.16.M88.4 [R53+0x21800], R24 ;  /* 0x0218001835007844 */ /* 0x0007e20000000200 */
[----:B------:R-:W4:Y:S01]  /*3e10*/  MUFU.EX2 R47, R47 ;  /* 0x0000002f002f7308 */ /* 0x000f220000000800 */
[----:B-1----:R-:W-:-:S07]  /*3e20*/  FADD.FTZ R12, R48, R15 ;  /* 0x0000000f300c7221 */ /* 0x002fce0000010000 */
[----:B------:R-:W1:Y:S01]  /*3e30*/  MUFU.EX2 R3, R3 ;  /* 0x0000000300037308 */ /* 0x000e620000000800 */
[----:B0-----:R-:W-:Y:S01]  /*3e40*/  FADD.FTZ R6, R18, R13 ;  /* 0x0000000d12067221 */ /* 0x001fe20000010000 */
[----:B--2---:R-:W-:-:S06]  /*3e50*/  F2FP.F16.F32.PACK_AB R20, R48, R49 ;  /* 0x000000313014723e */ /* 0x004fcc00000000ff */
[----:B------:R-:W0:Y:S01]  /*3e60*/  MUFU.EX2 R54, R54 ;  /* 0x0000003600367308 */ /* 0x000e220000000800 */
[----:B----4-:R-:W-:Y:S01]  /*3e70*/  FADD.FTZ R13, R47, R12 ;  /* 0x0000000c2f0d7221 */ /* 0x010fe20000010000 */
[----:B------:R-:W-:-:S06]  /*3e80*/  F2FP.F16.F32.PACK_AB R12, R29, R28 ;  /* 0x0000001c1d0c723e */ /* 0x000fcc00000000ff */
[----:B------:R-:W2:Y:S01]  /*3e90*/  MUFU.EX2 R11, R11 ;  /* 0x0000000b000b7308 */ /* 0x000ea20000000800 */
[----:B-1----:R-:W-:-:S07]  /*3ea0*/  FADD.FTZ R6, R3, R6 ;  /* 0x0000000603067221 */ /* 0x002fce0000010000 */
[----:B------:R-:W1:Y:S01]  /*3eb0*/  MUFU.EX2 R42, R42 ;  /* 0x0000002a002a7308 */ /* 0x000e620000000800 */
[C---:B0-----:R-:W-:Y:S01]  /*3ec0*/  FADD.FTZ R15, R54.reuse, R13 ;  /* 0x0000000d360f7221 */ /* 0x041fe20000010000 */
[----:B------:R-:W-:-:S06]  /*3ed0*/  F2FP.F16.F32.PACK_AB R22, R54, R47 ;  /* 0x0000002f3616723e */ /* 0x000fcc00000000ff */
[----:B------:R-:W0:Y:S01]  /*3ee0*/  MUFU.EX2 R43, R43 ;  /* 0x0000002b002b7308 */ /* 0x000e220000000800 */
[----:B--2---:R-:W-:-:S07]  /*3ef0*/  FADD.FTZ R13, R11, R6 ;  /* 0x000000060b0d7221 */ /* 0x004fce0000010000 */
[----:B------:R-:W2:Y:S01]  /*3f00*/  MUFU.EX2 R44, R44 ;  /* 0x0000002c002c7308 */ /* 0x000ea20000000800 */
[----:B-1----:R-:W-:-:S07]  /*3f10*/  FADD.FTZ R6, R42, R15 ;  /* 0x0000000f2a067221 */ /* 0x002fce0000010000 */
[----:B------:R-:W3:Y:S01]  /*3f20*/  MUFU.EX2 R36, R36 ;  /* 0x0000002400247308 */ /* 0x000ee20000000800 */
[----:B0-----:R-:W-:-:S07]  /*3f30*/  FADD.FTZ R21, R43, R6 ;  /* 0x000000062b157221 */ /* 0x001fce0000010000 */
[----:B------:R-:W0:Y:S01]  /*3f40*/  MUFU.EX2 R30, R30 ;  /* 0x0000001e001e7308 */ /* 0x000e220000000800 */
[----:B--2---:R-:W-:Y:S01]  /*3f50*/  FADD.FTZ R15, R44, R13 ;  /* 0x0000000d2c0f7221 */ /* 0x004fe20000010000 */
[----:B------:R-:W-:-:S06]  /*3f60*/  F2FP.F16.F32.PACK_AB R13, R58, R55 ;  /* 0x000000373a0d723e */ /* 0x000fcc00000000ff */
[----:B------:R-:W1:Y:S01]  /*3f70*/  MUFU.EX2 R45, R45 ;  /* 0x0000002d002d7308 */ /* 0x000e620000000800 */
[----:B---3--:R-:W-:Y:S01]  /*3f80*/  FADD.FTZ R24, R36, R21 ;  /* 0x0000001524187221 */ /* 0x008fe20000010000 */
[----:B------:R-:W-:-:S06]  /*3f90*/  F2FP.F16.F32.PACK_AB R21, R3, R18 ;  /* 0x000000120315723e */ /* 0x000fcc00000000ff */
[----:B------:R-:W2:Y:S01]  /*3fa0*/  MUFU.EX2 R33, R33 ;  /* 0x0000002100217308 */ /* 0x000ea20000000800 */
[----:B0-----:R-:W-:Y:S01]  /*3fb0*/  FADD.FTZ R6, R30, R15 ;  /* 0x0000000f1e067221 */ /* 0x001fe20000010000 */
[----:B------:R-:W-:-:S06]  /*3fc0*/  F2FP.F16.F32.PACK_AB R15, R17, R4 ;  /* 0x00000004110f723e */ /* 0x000fcc00000000ff */
[----:B------:R-:W0:Y:S01]  /*3fd0*/  MUFU.EX2 R67, R67 ;  /* 0x0000004300437308 */ /* 0x000e220000000800 */
[----:B-1----:R-:W-:Y:S01]  /*3fe0*/  FADD.FTZ R4, R45, R6 ;  /* 0x000000062d047221 */ /* 0x002fe20000010000 */
[C---:B------:R-:W-:Y:S01]  /*3ff0*/  LEA R6, R5.reuse, R56, 0x1 ;  /* 0x0000003805067211 */ /* 0x040fe200078e08ff */
[----:B------:R-:W-:Y:S01]  /*4000*/  IMAD R5, R5, 0x2, R2 ;  /* 0x0000000205057824 */ /* 0x000fe200078e0202 */
[----:B------:R-:W-:-:S04]  /*4010*/  F2FP.F16.F32.PACK_AB R25, R45, R30 ;  /* 0x0000001e2d19723e */ /* 0x000fc800000000ff */
[----:B------:R-:W1:Y:S01]  /*4020*/  MUFU.EX2 R32, R32 ;  /* 0x0000002000207308 */ /* 0x000e620000000800 */
[----:B--2---:R-:W-:Y:S01]  /*4030*/  FADD.FTZ R23, R33, R24 ;  /* 0x0000001821177221 */ /* 0x004fe20000010000 */
[----:B------:R2:W-:Y:S01]  /*4040*/  STSM.16.M88.4 [R5], R12 ;  /* 0x0000000c05007844 */ /* 0x0005e20000000200 */
[----:B------:R-:W-:Y:S02]  /*4050*/  F2FP.F16.F32.PACK_AB R24, R43, R42 ;  /* 0x0000002a2b18723e */ /* 0x000fe400000000ff */
[----:B------:R-:W-:-:S03]  /*4060*/  F2FP.F16.F32.PACK_AB R26, R33, R36 ;  /* 0x00000024211a723e */ /* 0x000fc600000000ff */
[----:B------:R-:W3:Y:S01]  /*4070*/  MUFU.EX2 R46, R71 ;  /* 0x00000047002e7308 */ /* 0x000ee20000000800 */
[----:B0-----:R-:W-:-:S07]  /*4080*/  FADD.FTZ R17, R67, R4 ;  /* 0x0000000443117221 */ /* 0x001fce0000010000 */
[----:B------:R-:W2:Y:S01]  /*4090*/  MUFU.EX2 R31, R31 ;  /* 0x0000001f001f7308 */ /* 0x000ea20000000800 */
[----:B-1----:R-:W-:Y:S01]  /*40a0*/  FADD.FTZ R4, R32, R23 ;  /* 0x0000001720047221 */ /* 0x002fe20000010000 */
[----:B------:R-:W-:-:S05]  /*40b0*/  F2FP.F16.F32.PACK_AB R23, R44, R11 ;  /* 0x0000000b2c17723e */ /* 0x000fca00000000ff */
[----:B------:R0:W-:Y:S01]  /*40c0*/  STSM.16.M88.4 [R0+0x27800], R20 ;  /* 0x0278001400007844 */ /* 0x0001e20000000200 */
[----:B------:R-:W1:Y:S01]  /*40d0*/  MUFU.EX2 R34, R34 ;  /* 0x0000002200227308 */ /* 0x000e620000000800 */
[C---:B---3--:R-:W-:Y:S01]  /*40e0*/  F2FP.F16.F32.PACK_AB R27, R46.reuse, R67 ;  /* 0x000000432e1b723e */ /* 0x048fe200000000ff */
[----:B------:R-:W-:-:S04]  /*40f0*/  FADD.FTZ R17, R46, R17 ;  /* 0x000000112e117221 */ /* 0x000fc80000010000 */
[----:B------:R3:W-:Y:S02]  /*4100*/  STSM.16.M88.4 [R2+0x6000], R24 ;  /* 0x0060001802007844 */ /* 0x0007e40000000200 */
[----:B------:R-:W4:Y:S01]  /*4110*/  MUFU.EX2 R37, R37 ;  /* 0x0000002500257308 */ /* 0x000f220000000800 */
[C---:B--2---:R-:W-:Y:S01]  /*4120*/  F2FP.F16.F32.PACK_AB R12, R31.reuse, R32 ;  /* 0x000000201f0c723e */ /* 0x044fe200000000ff */
[----:B------:R-:W-:-:S06]  /*4130*/  FADD.FTZ R11, R31, R4 ;  /* 0x000000041f0b7221 */ /* 0x000fcc0000010000 */
[----:B------:R-:W2:Y:S01]  /*4140*/  MUFU.EX2 R70, R70 ;  /* 0x0000004600467308 */ /* 0x000ea20000000800 */
[----:B-1----:R-:W-:-:S07]  /*4150*/  FADD.FTZ R18, R34, R11 ;  /* 0x0000000b22127221 */ /* 0x002fce0000010000 */
[----:B------:R-:W1:Y:S01]  /*4160*/  MUFU.EX2 R19, R74 ;  /* 0x0000004a00137308 */ /* 0x000e620000000800 */
[----:B----4-:R-:W-:-:S07]  /*4170*/  F2FP.F16.F32.PACK_AB R14, R37, R34 ;  /* 0x00000022250e723e */ /* 0x010fce00000000ff */
[----:B------:R-:W4:Y:S01]  /*4180*/  MUFU.EX2 R73, R73 ;  /* 0x0000004900497308 */ /* 0x000f220000000800 */
[----:B--2---:R-:W-:Y:S01]  /*4190*/  FADD.FTZ R4, R70, R17 ;  /* 0x0000001146047221 */ /* 0x004fe20000010000 */
[----:B------:R-:W-:-:S06]  /*41a0*/  FADD.FTZ R17, R37, R18 ;  /* 0x0000001225117221 */ /* 0x000fcc0000010000 */
[----:B------:R-:W2:Y:S01]  /*41b0*/  MUFU.EX2 R28, R75 ;  /* 0x0000004b001c7308 */ /* 0x000ea20000000800 */
[C---:B-1----:R-:W-:Y:S01]  /*41c0*/  F2FP.F16.F32.PACK_AB R13, R19.reuse, R70 ;  /* 0x00000046130d723e */ /* 0x042fe200000000ff */
[----:B------:R-:W-:-:S06]  /*41d0*/  FADD.FTZ R4, R19, R4 ;  /* 0x0000000413047221 */ /* 0x000fcc0000010000 */
[----:B------:R-:W1:Y:S01]  /*41e0*/  MUFU.EX2 R38, R38 ;  /* 0x0000002600267308 */ /* 0x000e620000000800 */
[----:B----4-:R-:W-:-:S07]  /*41f0*/  FADD.FTZ R11, R73, R4 ;  /* 0x00000004490b7221 */ /* 0x010fce0000010000 */
[----:B------:R-:W0:Y:S01]  /*4200*/  MUFU.EX2 R39, R39 ;  /* 0x0000002700277308 */ /* 0x000e220000000800 */
[C---:B--2---:R-:W-:Y:S01]  /*4210*/  F2FP.F16.F32.PACK_AB R15, R28.reuse, R73 ;  /* 0x000000491c0f723e */ /* 0x044fe200000000ff */
[----:B------:R-:W-:-:S04]  /*4220*/  FADD.FTZ R11, R28, R11 ;  /* 0x0000000b1c0b7221 */ /* 0x000fc80000010000 */
[----:B------:R3:W-:Y:S02]  /*4230*/  STSM.16.M88.4 [R53+0x27800], R12 ;  /* 0x0278000c35007844 */ /* 0x0007e40000000200 */
[----:B------:R-:W-:Y:S01]  /*4240*/  MUFU.EX2 R35, R35 ;  /* 0x0000002300237308 */ /* 0x000fe20000000800 */
[----:B-1----:R-:W-:-:S07]  /*4250*/  FADD.FTZ R4, R38, R17 ;  /* 0x0000001126047221 */ /* 0x002fce0000010000 */
[----:B------:R-:W1:Y:S01]  /*4260*/  MUFU.EX2 R40, R40 ;  /* 0x0000002800287308 */ /* 0x000e620000000800 */
[C---:B0-----:R-:W-:Y:S01]  /*4270*/  F2FP.F16.F32.PACK_AB R20, R39.reuse, R38 ;  /* 0x000000262714723e */ /* 0x041fe200000000ff */
[----:B------:R-:W-:-:S06]  /*4280*/  FADD.FTZ R18, R39, R4 ;  /* 0x0000000427127221 */ /* 0x000fcc0000010000 */
[----:B------:R-:W0:Y:S08]  /*4290*/  MUFU.EX2 R76, R76 ;  /* 0x0000004c004c7308 */ /* 0x000e300000000800 */
[----:B------:R-:W2:Y:S01]  /*42a0*/  MUFU.EX2 R3, R52 ;  /* 0x0000003400037308 */ /* 0x000ea20000000800 */
[----:B-1----:R-:W-:Y:S01]  /*42b0*/  F2FP.F16.F32.PACK_AB R22, R40, R35 ;  /* 0x000000232816723e */ /* 0x002fe200000000ff */
[----:B------:R-:W-:-:S06]  /*42c0*/  FADD.FTZ R35, R35, R18 ;  /* 0x0000001223237221 */ /* 0x000fcc0000010000 */
[----:B------:R-:W-:Y:S01]  /*42d0*/  MUFU.EX2 R78, R78 ;  /* 0x0000004e004e7308 */ /* 0x000fe20000000800 */
[----:B0-----:R-:W-:-:S07]  /*42e0*/  FADD.FTZ R4, R76, R11 ;  /* 0x0000000b4c047221 */ /* 0x001fce0000010000 */
[----:B------:R-:W0:Y:S01]  /*42f0*/  MUFU.EX2 R41, R41 ;  /* 0x0000002900297308 */ /* 0x000e220000000800 */
[C---:B--2---:R-:W-:Y:S01]  /*4300*/  F2FP.F16.F32.PACK_AB R21, R3.reuse, R76 ;  /* 0x0000004c0315723e */ /* 0x044fe200000000ff */
[----:B------:R-:W-:Y:S01]  /*4310*/  FADD.FTZ R11, R3, R4 ;  /* 0x00000004030b7221 */ /* 0x000fe20000010000 */
[----:B------:R-:W-:Y:S01]  /*4320*/  FADD.FTZ R4, R40, R35 ;  /* 0x0000002328047221 */ /* 0x000fe20000010000 */
[----:B0-----:R-:W-:Y:S02]  /*4330*/  F2FP.F16.F32.PACK_AB R23, R41, R78 ;  /* 0x0000004e2917723e */ /* 0x001fe400000000ff */
[----:B------:R-:W-:-:S03]  /*4340*/  FADD.FTZ R78, R78, R11 ;  /* 0x0000000b4e4e7221 */ /* 0x000fc60000010000 */
[----:B------:R3:W-:Y:S01]  /*4350*/  STSM.16.M88.4 [R5+0x6000], R20 ;  /* 0x0060001405007844 */ /* 0x0007e20000000200 */
[----:B------:R-:W-:Y:S01]  /*4360*/  FADD.FTZ R3, R41, R78 ;  /* 0x0000004e29037221 */ /* 0x000fe20000010000 */
[----:B------:R0:W-:Y:S06]  /*4370*/  MEMBAR.ALL.CTA ;  /* 0x0000000000007992 */ /* 0x0001ec0000008000 */
[----:B0-----:R-:W0:Y:S02]  /*4380*/  FENCE.VIEW.ASYNC.S ;  /* 0x00000000000073c6 */ /* 0x001e240000000000 */
[----:B0-----:R-:W-:Y:S01]  /*4390*/  NOP ;  /* 0x0000000000007918 */ /* 0x001fe20000000000 */
[----:B------:R-:W-:Y:S05]  /*43a0*/  @!P1 BRA `(.L_x_1918) ;  /* 0x0000003000d09947 */ /* 0x000fea0003800000 */
[----:B---3--:R-:W-:Y:S01]  /*43b0*/  IMAD.MOV.U32 R12, RZ, RZ, R77 ;  /* 0x000000ffff0c7224 */ /* 0x008fe200078e004d */
[----:B------:R-:W-:Y:S01]  /*43c0*/  UMOV UR42, URZ ;  /* 0x0000003f002a7c82 */ /* 0x000fe20008000000 */
[----:B------:R-:W-:Y:S01]  /*43d0*/  IMAD.MOV.U32 R11, RZ, RZ, R72 ;  /* 0x000000ffff0b7224 */ /* 0x000fe200078e0048 */
[----:B------:R-:W-:Y:S01]  /*43e0*/  UMOV UR5, URZ ;  /* 0x0000003f00057c82 */ /* 0x000fe20008000000 */
[----:B------:R-:W-:Y:S01]  /*43f0*/  IMAD.MOV.U32 R135, RZ, RZ, RZ ;  /* 0x000000ffff877224 */ /* 0x000fe200078e00ff */
[----:B------:R-:W-:Y:S01]  /*4400*/  ULDC UR34, c[0x0][0x288] ;  /* 0x0000a20000227ab9 */ /* 0x000fe20000000800 */
[----:B------:R-:W-:Y:S01]  /*4410*/  ULDC UR33, c[0x0][0x2f0] ;  /* 0x0000bc0000217ab9 */ /* 0x000fe20000000800 */
[----:B------:R-:W-:Y:S01]  /*4420*/  ULDC UR7, c[0x0][0x9d8] ;  /* 0x0002760000077ab9 */ /* 0x000fe20000000800 */
[----:B------:R-:W-:-:S05]  /*4430*/  ULDC UR35, c[0x0][0x988] ;  /* 0x0002620000237ab9 */ /* 0x000fca0000000800 */
.L_x_1929:
        /* <DEDUP_REMOVED lines=8> */
.L_x_1920:
[----:B------:R-:W-:Y:S01]  /*44c0*/  UIADD3 UR4, UR5, 0x1, URZ ;  /* 0x0000000105047890 */ /* 0x000fe2000fffe03f */
[----:B------:R-:W-:-:S03]  /*44d0*/  MOV R13, UR6 ;  /* 0x00000006000d7c02 */ /* 0x000fc60008000f00 */
[----:B------:R-:W-:Y:S01]  /*44e0*/  UISETP.NE.AND UP0, UPT, UR4, 0x2, UPT ;  /* 0x000000020400788c */ /* 0x000fe2000bf05270 */
[----:B------:R-:W-:-:S03]  /*44f0*/  SHF.L.U32 R13, R13, 0x1f, RZ ;  /* 0x0000001f0d0d7819 */ /* 0x000fc600000006ff */
[----:B------:R-:W-:-:S04]  /*4500*/  USEL UR4, UR4, URZ, UP0 ;  /* 0x0000003f04047287 */ /* 0x000fc80008000000 */
[----:B------:R-:W-:-:S09]  /*4510*/  ULEA UR4, UR4, UR38, 0x3 ;  /* 0x0000002604047291 */ /* 0x000fd2000f8e183f */
[----:B------:R0:W1:Y:S01]  /*4520*/  SYNCS.PHASECHK.TRANS64.TRYWAIT P1, [UR4+0x2d830], R13 ;  /* 0x02d8300dff0075a7 */ /* 0x0000620008020144 */
[----:B------:R-:W-:Y:S05]  /*4530*/  @!P0 BRA `(.L_x_1921) ;  /* 0x0000000000048947 */ /* 0x000fea0003800000 */
[----:B------:R-:W-:Y:S01]  /*4540*/  BPT.TRAP 0x1 ;  /* 0x000000040000795c */ /* 0x000fe20000300000 */
.L_x_1921:
[----:B-1----:R-:W-:Y:S05]  /*4550*/  @P1 BRA `(.L_x_1919) ;  /* 0x0000000000081947 */ /* 0x002fea0003800000 */
[----:B------:R-:W1:Y:S02]  /*4560*/  SYNCS.PHASECHK.TRANS64.TRYWAIT P1, [UR4+0x2d830], R13 ;  /* 0x02d8300dff0075a7 */ /* 0x000e640008020144 */
[----:B-1----:R-:W-:Y:S05]  /*4570*/  @!P1 BRA `(.L_x_1922) ;  /* 0x000000b400dc9947 */ /* 0x002fea0003800000 */
.L_x_1919:
        /* <DEDUP_REMOVED lines=42> */
.L_x_1924:
[----:B------:R-:W-:Y:S01]  /*4820*/  ULEA UR10, UR5, UR38, 0x3 ;  /* 0x00000026050a7291 */ /* 0x000fe2000f8e183f */
[----:B------:R-:W-:-:S05]  /*4830*/  IMAD.U32 R13, RZ, RZ, UR42 ;  /* 0x0000002aff0d7e24 */ /* 0x000fca000f8e00ff */
[----:B------:R-:W-:-:S04]  /*4840*/  SHF.L.U32 R13, R13, 0x1f, RZ ;  /* 0x0000001f0d0d7819 */ /* 0x000fc800000006ff */
[----:B------:R0:W1:Y:S01]  /*4850*/  SYNCS.PHASECHK.TRANS64.TRYWAIT P1, [UR10+0x2d850], R13 ;  /* 0x02d8500dff0075a7 */ /* 0x000062000802014a */
[----:B------:R-:W-:Y:S05]  /*4860*/  @!P0 BRA `(.L_x_1925) ;  /* 0x0000000000048947 */ /* 0x000fea0003800000 */
[----:B------:R-:W-:Y:S01]  /*4870*/  BPT.TRAP 0x1 ;  /* 0x000000040000795c */ /* 0x000fe20000300000 */
.L_x_1925:
[----:B-1----:R-:W-:Y:S05]  /*4880*/  @P1 BRA `(.L_x_1923) ;  /* 0x0000000000081947 */ /* 0x002fea0003800000 */
[----:B------:R-:W1:Y:S02]  /*4890*/  SYNCS.PHASECHK.TRANS64.TRYWAIT P1, [UR10+0x2d850], R13 ;  /* 0x02d8500dff0075a7 */ /* 0x000e64000802014a */
[----:B-1----:R-:W-:Y:S05]  /*48a0*/  @!P1 BRA `(.L_x_1926) ;  /* 0x000000b400289947 */ /* 0x002fea0003800000 */
.L_x_1923:
        /* <DEDUP_REMOVED lines=71> */
.L_x_1927:
[----:B------:R-:W-:Y:S01]  /*4d20*/  UISETP.NE.AND UP0, UPT, UR41, URZ, UPT ;  /* 0x0000003f2900728c */ /* 0x000fe2000bf05270 */
[----:B------:R-:W-:Y:S01]  /*4d30*/  FMUL.FTZ R143, R29, UR7 ;  /* 0x000000071d8f7c20 */ /* 0x000fe20008410000 */
[----:B------:R-:W-:Y:S02]  /*4d40*/  IMAD.MOV.U32 R137, RZ, RZ, R7 ;  /* 0x000000ffff897224 */ /* 0x000fe400078e0007 */
[----:B------:R-:W-:Y:S01]  /*4d50*/  FMUL.FTZ R144, R33, UR7 ;  /* 0x0000000721907c20 */ /* 0x000fe20008410000 */
[----:B------:R-:W-:Y:S01]  /*4d60*/  FMUL.FTZ R140, R25, UR7 ;  /* 0x00000007198c7c20 */ /* 0x000fe20008410000 */
[----:B------:R-:W-:Y:S01]  /*4d70*/  FMUL.FTZ R141, R24, UR7 ;  /* 0x00000007188d7c20 */ /* 0x000fe20008410000 */
[----:B------:R-:W-:Y:S01]  /*4d80*/  PLOP3.LUT P1, PT, PT, PT, UP0, 0x80, 0x0 ;  /* 0x000000000000781c */ /* 0x000fe20003f2f008 */
[----:B------:R-:W-:Y:S01]  /*4d90*/  FMUL.FTZ R25, R47, UR7 ;  /* 0x000000072f197c20 */ /* 0x000fe20008410000 */
[----:B------:R-:W-:Y:S01]  /*4da0*/  PLOP3.LUT P2, PT, PT, PT, UP0, 0x80, 0x0 ;  /* 0x000000000000781c */ /* 0x000fe20003f4f008 */
[----:B------:R-:W-:Y:S01]  /*4db0*/  FMUL.FTZ R17, R31, UR7 ;  /* 0x000000071f117c20 */ /* 0x000fe20008410000 */
[----:B------:R-:W-:Y:S01]  /*4dc0*/  MOV R47, 0xfffffffe ;  /* 0xfffffffe002f7802 */ /* 0x000fe20000000f00 */
[----:B------:R-:W-:Y:S01]  /*4dd0*/  @UP0 ULDC UR10, c[0x0][0x44c] ;  /* 0x00011300000a0ab9 */ /* 0x000fe20000000800 */
[----:B------:R-:W1:Y:S01]  /*4de0*/  MUFU.TANH R141, R141 ;  /* 0x0000008d008d7308 */ /* 0x000e620000002400 */
[----:B------:R-:W-:-:S02]  /*4df0*/  IMAD.U32 R31, RZ, RZ, UR33 ;  /* 0x00000021ff1f7e24 */ /* 0x000fc4000f8e00ff */
[----:B------:R-:W-:Y:S01]  /*4e00*/  FMUL.FTZ R139, R28, UR7 ;  /* 0x000000071c8b7c20 */ /* 0x000fe20008410000 */
[----:B------:R-:W-:Y:S01]  /*4e10*/  FMUL.FTZ R145, R32, UR7 ;  /* 0x0000000720917c20 */ /* 0x000fe20008410000 */
[----:B------:R-:W-:Y:S01]  /*4e20*/  FMUL.FTZ R19, R35, UR7 ;  /* 0x0000000723137c20 */ /* 0x000fe20008410000 */
[----:B------:R-:W-:Y:S01]  /*4e30*/  FMUL.FTZ R35, R36, UR7 ;  /* 0x0000000724237c20 */ /* 0x000fe20008410000 */
[----:B------:R-:W-:Y:S01]  /*4e40*/  FMUL.FTZ R36, R37, UR7 ;  /* 0x0000000725247c20 */ /* 0x000fe20008410000 */
[----:B------:R-:W-:Y:S01]  /*4e50*/  @P1 IMAD.HI.U32 R29, R7, UR10, RZ ;  /* 0x0000000a071d1c27 */ /* 0x000fe2000f8e00ff */
[----:B------:R-:W-:Y:S01]  /*4e60*/  @UP0 ULDC UR10, c[0x0][0x450] ;  /* 0x00011400000a0ab9 */ /* 0x000fe20000000800 */
[----:B------:R-:W2:Y:S02]  /*4e70*/  MUFU.TANH R140, R140 ;  /* 0x0000008c008c7308 */ /* 0x000ea40000002400 */
[----:B------:R-:W-:Y:S01]  /*4e80*/  FMUL.FTZ R18, R34, UR7 ;  /* 0x0000000722127c20 */ /* 0x000fe20008410000 */
[----:B------:R-:W-:Y:S01]  /*4e90*/  FMUL.FTZ R37, R40, UR7 ;  /* 0x0000000728257c20 */ /* 0x000fe20008410000 */
[----:B------:R-:W-:Y:S01]  /*4ea0*/  @P2 SHF.R.U32.HI R137, RZ, UR10, R29 ;  /* 0x0000000aff892c19 */ /* 0x000fe2000801161d */
[----:B------:R-:W-:Y:S01]  /*4eb0*/  UMOV UR10, 0xffffff80 ;  /* 0xffffff80000a7882 */ /* 0x000fe20000000000 */
[----:B------:R-:W-:Y:S01]  /*4ec0*/  FMUL.FTZ R14, R27, UR7 ;  /* 0x000000071b0e7c20 */ /* 0x000fe20008410000 */
[----:B------:R-:W-:Y:S01]  /*4ed0*/  UIMAD UR10, UR39, UR10, 0x1 ;  /* 0x00000001270a74a4 */ /* 0x000fe2000f8e020a */
[----:B------:R-:W-:Y:S01]  /*4ee0*/  FMUL.FTZ R27, R51, UR7 ;  /* 0x00000007331b7c20 */ /* 0x000fe20008410000 */
[----:B------:R-:W3:Y:S01]  /*4ef0*/  SHFL.IDX PT, R33, R137, RZ, 0x1c1f ;  /* 0x001c1fff89217589 */ /* 0x000ee200000e0000 */
[----:B------:R-:W4:Y:S01]  /*4f00*/  MUFU.TANH R139, R139 ;  /* 0x0000008b008b7308 */ /* 0x000f220000002400 */
[----:B------:R-:W-:Y:S01]  /*4f10*/  FMUL.FTZ R20, R38, UR7 ;  /* 0x0000000726147c20 */ /* 0x000fe20008410000 */
[----:B------:R-:W-:Y:S01]  /*4f20*/  FMUL.FTZ R38, R41, UR7 ;  /* 0x0000000729267c20 */ /* 0x000fe20008410000 */
[----:B------:R-:W-:-:S02]  /*4f30*/  IMAD R136, R10, R47, UR10 ;  /* 0x0000000a0a887e24 */ /* 0x000fc4000f8e022f */
[----:B0-----:R-:W-:Y:S01]  /*4f40*/  FMUL.FTZ R13, R26, UR7 ;  /* 0x000000071a0d7c20 */ /* 0x001fe20008410000 */
[----:B------:R-:W-:Y:S01]  /*4f50*/  FMUL.FTZ R26, R50, UR7 ;  /* 0x00000007321a7c20 */ /* 0x000fe20008410000 */
[----:B------:R-:W-:Y:S01]  /*4f60*/  FMUL.FTZ R21, R39, UR7 ;  /* 0x0000000727157c20 */ /* 0x000fe20008410000 */
[----:B------:R-:W-:Y:S01]  /*4f70*/  IMAD R136, R31, UR40, R136 ;  /* 0x000000281f887c24 */ /* 0x000fe2000f8e0288 */
        /* <DEDUP_REMOVED lines=14> */
[----:B------:R-:W-:Y:S01]  /*5060*/  FMUL.FTZ R48, R60, UR7 ;  /* 0x000000073c307c20 */ /* 0x000fe20008410000 */
[----:B---3--:R-:W-:Y:S01]  /*5070*/  IADD3 R146, R33, -UR34, R136 ;  /* 0x8000002221927c10 */ /* 0x008fe2000fffe088 */
[----:B------:R-:W3:Y:S01]  /*5080*/  MUFU.TANH R144, R144 ;  /* 0x0000009000907308 */ /* 0x000ee20000002400 */
[----:B------:R-:W-:Y:S01]  /*5090*/  FMUL.FTZ R29, R55, UR7 ;  /* 0x00000007371d7c20 */ /* 0x000fe20008410000 */
[----:B------:R-:W-:Y:S01]  /*50a0*/  FMUL.FTZ R47, R61, UR7 ;  /* 0x000000073d2f7c20 */ /* 0x000fe20008410000 */
[----:B------:R-:W-:Y:S01]  /*50b0*/  ISETP.GT.AND P1, PT, R146, RZ, PT ;  /* 0x000000ff9200720c */ /* 0x000fe20003f24270 */
[----:B------:R-:W-:Y:S01]  /*50c0*/  FMUL.FTZ R49, R64, UR7 ;  /* 0x0000000740317c20 */ /* 0x000fe20008410000 */
[----:B------:R-:W-:Y:S01]  /*50d0*/  ISETP.GT.AND P2, PT, R146, 0x1, PT ;  /* 0x000000019200780c */ /* 0x000fe20003f44270 */
[----:B------:R-:W-:Y:S01]  /*50e0*/  FMUL.FTZ R15, R30, UR7 ;  /* 0x000000071e0f7c20 */ /* 0x000fe20008410000 */
[----:B-1----:R-:W-:Y:S01]  /*50f0*/  FSEL R141, R141, -INF , P1 ;  /* 0xff8000008d8d7808 */ /* 0x002fe20000800000 */
[----:B------:R-:W1:Y:S01]  /*5100*/  MUFU.TANH R35, R35 ;  /* 0x0000002300237308 */ /* 0x000e620000002400 */
[----:B------:R-:W-:Y:S01]  /*5110*/  ISETP.GT.AND P1, PT, R146, 0x8, PT ;  /* 0x000000089200780c */ /* 0x000fe20003f24270 */
[----:B------:R-:W-:Y:S01]  /*5120*/  FMUL.FTZ R30, R58, UR7 ;  /* 0x000000073a1e7c20 */ /* 0x000fe20008410000 */
[----:B--2---:R-:W-:Y:S01]  /*5130*/  FSEL R140, R140, -INF , P2 ;  /* 0xff8000008c8c7808 */ /* 0x004fe20001000000 */
[----:B------:R-:W-:Y:S01]  /*5140*/  FMUL.FTZ R80, R80, UR7 ;  /* 0x0000000750507c20 */ /* 0x000fe20008410000 */
[----:B------:R-:W-:Y:S01]  /*5150*/  FMNMX.FTZ R33, R141, R11, !PT ;  /* 0x0000000b8d217209 */ /* 0x000fe20007810000 */
[----:B------:R-:W-:Y:S01]  /*5160*/  FMUL.FTZ R81, R81, UR7 ;  /* 0x0000000751517c20 */ /* 0x000fe20008410000 */
[----:B------:R-:W-:Y:S01]  /*5170*/  ISETP.GT.AND P2, PT, R146, 0x9, PT ;  /* 0x000000099200780c */ /* 0x000fe20003f44270 */
[----:B------:R-:W2:Y:S01]  /*5180*/  MUFU.TANH R36, R36 ;  /* 0x0000002400247308 */ /* 0x000ea20000002400 */
[----:B----4-:R-:W-:Y:S01]  /*5190*/  FSEL R139, R139, -INF , P1 ;  /* 0xff8000008b8b7808 */ /* 0x010fe20000800000 */
[----:B------:R-:W-:Y:S01]  /*51a0*/  FMUL.FTZ R84, R84, UR7 ;  /* 0x0000000754547c20 */ /* 0x000fe20008410000 */
[----:B------:R-:W-:Y:S01]  /*51b0*/  FMNMX.FTZ R34, R140, R33, !PT ;  /* 0x000000218c227209 */ /* 0x000fe20007810000 */
[----:B------:R-:W-:Y:S01]  /*51c0*/  FMUL.FTZ R85, R85, UR7 ;  /* 0x0000000755557c20 */ /* 0x000fe20008410000 */
[C---:B------:R-:W-:Y:S01]  /*51d0*/  ISETP.GT.AND P1, PT, R146.reuse, 0x10, PT ;  /* 0x000000109200780c */ /* 0x040fe20003f24270 */
[----:B------:R-:W-:Y:S01]  /*51e0*/  FMUL.FTZ R31, R59, UR7 ;  /* 0x000000073b1f7c20 */ /* 0x000fe20008410000 */
[----:B0-----:R-:W-:Y:S01]  /*51f0*/  FSEL R32, R143, -INF , P2 ;  /* 0xff8000008f207808 */ /* 0x001fe20001000000 */
[----:B------:R-:W0:Y:S01]  /*5200*/  MUFU.TANH R37, R37 ;  /* 0x0000002500257308 */ /* 0x000e220000002400 */
[----:B------:R-:W-:Y:S01]  /*5210*/  FMNMX.FTZ R51, R139, R34, !PT ;  /* 0x000000228b337209 */ /* 0x000fe20007810000 */
[----:B------:R-:W4:Y:S01]  /*5220*/  S2UR UR11, SR_CgaCtaId ;  /* 0x00000000000b79c3 */ /* 0x000f220000008800 */
[----:B------:R-:W-:Y:S01]  /*5230*/  ISETP.GT.AND P2, PT, R146, 0x11, PT ;  /* 0x000000119200780c */ /* 0x000fe20003f44270 */
[----:B------:R-:W-:Y:S01]  /*5240*/  ULEA UR10, UR4, UR38, 0x3 ;  /* 0x00000026040a7291 */ /* 0x000fe2000f8e183f */
[----:B-----5:R-:W-:-:S02]  /*5250*/  FSEL R33, R145, -INF , P1 ;  /* 0xff80000091217808 */ /* 0x020fc40000800000 */
[----:B------:R-:W-:Y:S01]  /*5260*/  FMNMX.FTZ R50, R32, R51, !PT ;  /* 0x0000003320327209 */ /* 0x000fe20007810000 */
[----:B------:R-:W5:Y:S01]  /*5270*/  MUFU.TANH R38, R38 ;  /* 0x0000002600267308 */ /* 0x000f620000002400 */
[----:B------:R-:W-:Y:S01]  /*5280*/  ISETP.GT.AND P1, PT, R146, 0x18, PT ;  /* 0x000000189200780c */ /* 0x000fe20003f24270 */
[----:B------:R-:W-:Y:S01]  /*5290*/  UIADD3 UR10, UR10, 0x2d840, URZ ;  /* 0x0002d8400a0a7890 */ /* 0x000fe2000fffe03f */
[----:B---3--:R-:W-:Y:S02]  /*52a0*/  FSEL R34, R144, -INF , P2 ;  /* 0xff80000090227808 */ /* 0x008fe40001000000 */
[----:B------:R-:W-:Y:S01]  /*52b0*/  FMNMX.FTZ R51, R33, R50, !PT ;  /* 0x0000003221337209 */ /* 0x000fe20007810000 */
[----:B------:R-:W-:Y:S01]  /*52c0*/  FMUL.FTZ R50, R65, UR7 ;  /* 0x0000000741327c20 */ /* 0x000fe20008410000 */
[----:B------:R-:W-:Y:S01]  /*52d0*/  ISETP.GT.AND P2, PT, R146, 0x19, PT ;  /* 0x000000199200780c */ /* 0x000fe20003f44270 */
[----:B------:R-:W3:Y:S01]  /*52e0*/  MUFU.TANH R39, R39 ;  /* 0x0000002700277308 */ /* 0x000ee20000002400 */
[----:B-1----:R-:W-:Y:S01]  /*52f0*/  FSEL R35, R35, -INF , P1 ;  /* 0xff80000023237808 */ /* 0x002fe20000800000 */
[----:B------:R-:W-:Y:S01]  /*5300*/  FMUL.FTZ R65, R70, UR7 ;  /* 0x0000000746417c20 */ /* 0x000fe20008410000 */
[----:B------:R-:W-:Y:S01]  /*5310*/  FMNMX.FTZ R52, R34, R51, !PT ;  /* 0x0000003322347209 */ /* 0x000fe20007810000 */
[----:B------:R-:W-:Y:S01]  /*5320*/  FMUL.FTZ R51, R68, UR7 ;  /* 0x0000000744337c20 */ /* 0x000fe20008410000 */
[----:B------:R-:W-:Y:S01]  /*5330*/  ISETP.GT.AND P1, PT, R146, 0x20, PT ;  /* 0x000000209200780c */ /* 0x000fe20003f24270 */
[----:B------:R-:W-:Y:S01]  /*5340*/  FMUL.FTZ R70, R79, UR7 ;  /* 0x000000074f467c20 */ /* 0x000fe20008410000 */
[----:B--2---:R-:W-:Y:S01]  /*5350*/  FSEL R36, R36, -INF , P2 ;  /* 0xff80000024247808 */ /* 0x004fe20001000000 */
[----:B------:R-:W1:Y:S01]  /*5360*/  MUFU.TANH R40, R40 ;  /* 0x0000002800287308 */ /* 0x000e620000002400 */
[----:B------:R-:W-:Y:S01]  /*5370*/  FMNMX.FTZ R53, R35, R52, !PT ;  /* 0x0000003423357209 */ /* 0x000fe20007810000 */
[----:B------:R-:W2:Y:S01]  /*5380*/  SHFL.IDX PT, R79, R137, 0x1, 0x1c1f ;  /* 0x003c1f00894f7f89 */ /* 0x000ea200000e0000 */
[----:B------:R-:W-:Y:S01]  /*5390*/  ISETP.GT.AND P2, PT, R146, 0x21, PT ;  /* 0x000000219200780c */ /* 0x000fe20003f44270 */
[----:B----4-:R-:W-:Y:S01]  /*53a0*/  UPRMT UR10, UR11, 0x654, UR10 ;  /* 0x000006540b0a7896 */ /* 0x010fe2000800000a */
[----:B0-----:R-:W-:-:S02]  /*53b0*/  FSEL R37, R37, -INF , P1 ;  /* 0xff80000025257808 */ /* 0x001fc40000800000 */
[----:B------:R-:W-:Y:S01]  /*53c0*/  FMNMX.FTZ R52, R36, R53, !PT ;  /* 0x0000003524347209 */ /* 0x000fe20007810000 */
[----:B------:R-:W0:Y:S01]  /*53d0*/  MUFU.TANH R41, R41 ;  /* 0x0000002900297308 */ /* 0x000e220000002400 */
[----:B------:R-:W-:Y:S02]  /*53e0*/  ISETP.GT.AND P1, PT, R146, 0x28, PT ;  /* 0x000000289200780c */ /* 0x000fe40003f24270 */
[----:B-----5:R-:W-:Y:S02]  /*53f0*/  FSEL R38, R38, -INF , P2 ;  /* 0xff80000026267808 */ /* 0x020fe40001000000 */
[----:B------:R-:W-:Y:S01]  /*5400*/  FMNMX.FTZ R53, R37, R52, !PT ;  /* 0x0000003425357209 */ /* 0x000fe20007810000 */
[----:B------:R-:W-:Y:S01]  /*5410*/  FMUL.FTZ R52, R69, UR7 ;  /* 0x0000000745347c20 */ /* 0x000fe20008410000 */
[----:B------:R-:W-:Y:S01]  /*5420*/  ISETP.GT.AND P2, PT, R146, 0x29, PT ;  /* 0x000000299200780c */ /* 0x000fe20003f44270 */
[----:B------:R-:W4:Y:S01]  /*5430*/  MUFU.TANH R42, R42 ;  /* 0x0000002a002a7308 */ /* 0x000f220000002400 */
[----:B---3--:R-:W-:Y:S01]  /*5440*/  FSEL R39, R39, -INF , P1 ;  /* 0xff80000027277808 */ /* 0x008fe20000800000 */
[----:B------:R-:W-:Y:S01]  /*5450*/  SYNCS.ARRIVE.TRANS64.RED.A1T0 RZ, [UR10], RZ ;  /* 0x000000ffffff79a7 */ /* 0x000fe2000810040a */
[----:B------:R-:W-:-:S02]  /*5460*/  FMNMX.FTZ R54, R38, R53, !PT ;  /* 0x0000003526367209 */ /* 0x000fc40007810000 */
[----:B------:R-:W-:Y:S02]  /*5470*/  ISETP.GT.AND P1, PT, R146, 0x30, PT ;  /* 0x000000309200780c */ /* 0x000fe40003f24270 */
[----:B-1----:R-:W-:Y:S01]  /*5480*/  FSEL R40, R40, -INF , P2 ;  /* 0xff80000028287808 */ /* 0x002fe20001000000 */
[----:B------:R-:W1:Y:S01]  /*5490*/  MUFU.TANH R43, R43 ;  /* 0x0000002b002b7308 */ /* 0x000e620000002400 */
[----:B------:R-:W-:Y:S01]  /*54a0*/  FMNMX.FTZ R53, R39, R54, !PT ;  /* 0x0000003627357209 */ /* 0x000fe20007810000 */
[----:B------:R-:W-:Y:S01]  /*54b0*/  FMUL.FTZ R54, R72, UR7 ;  /* 0x0000000748367c20 */ /* 0x000fe20008410000 */
[----:B------:R-:W-:Y:S02]  /*54c0*/  ISETP.GT.AND P2, PT, R146, 0x31, PT ;  /* 0x000000319200780c */ /* 0x000fe40003f44270 */
[----:B0-----:R-:W-:Y:S02]  /*54d0*/  FSEL R41, R41, -INF , P1 ;  /* 0xff80000029297808 */ /* 0x001fe40000800000 */
[----:B------:R-:W-:Y:S01]  /*54e0*/  FMNMX.FTZ R56, R40, R53, !PT ;  /* 0x0000003528387209 */ /* 0x000fe20007810000 */
[----:B------:R-:W0:Y:S01]  /*54f0*/  MUFU.TANH R44, R44 ;  /* 0x0000002c002c7308 */ /* 0x000e220000002400 */
[----:B------:R-:W-:Y:S01]  /*5500*/  ISETP.GT.AND P1, PT, R146, 0x38, PT ;  /* 0x000000389200780c */ /* 0x000fe20003f24270 */
[----:B------:R-:W-:Y:S01]  /*5510*/  FMUL.FTZ R53, R73, UR7 ;  /* 0x0000000749357c20 */ /* 0x000fe20008410000 */
[----:B----4-:R-:W-:Y:S01]  /*5520*/  FSEL R42, R42, -INF , P2 ;  /* 0xff8000002a2a7808 */ /* 0x010fe20001000000 */
[----:B------:R-:W-:Y:S01]  /*5530*/  FMUL.FTZ R73, R83, UR7 ;  /* 0x0000000753497c20 */ /* 0x000fe20008410000 */
[----:B------:R-:W-:-:S02]  /*5540*/  FMNMX.FTZ R55, R41, R56, !PT ;  /* 0x0000003829377209 */ /* 0x000fc40007810000 */
[----:B------:R-:W-:Y:S01]  /*5550*/  ISETP.GT.AND P2, PT, R146, 0x39, PT ;  /* 0x000000399200780c */ /* 0x000fe20003f44270 */
[----:B------:R-:W3:Y:S01]  /*5560*/  MUFU.TANH R45, R45 ;  /* 0x0000002d002d7308 */ /* 0x000ee20000002400 */
[----:B-1----:R-:W-:Y:S02]  /*5570*/  FSEL R43, R43, -INF , P1 ;  /* 0xff8000002b2b7808 */ /* 0x002fe40000800000 */
[----:B------:R-:W-:Y:S01]  /*5580*/  FMNMX.FTZ R56, R42, R55, !PT ;  /* 0x000000372a387209 */ /* 0x000fe20007810000 */
[----:B------:R-:W-:Y:S01]  /*5590*/  FMUL.FTZ R55, R76, UR7 ;  /* 0x000000074c377c20 */ /* 0x000fe20008410000 */
[----:B------:R-:W-:Y:S01]  /*55a0*/  ISETP.GT.AND P1, PT, R146, 0x40, PT ;  /* 0x000000409200780c */ /* 0x000fe20003f24270 */
[----:B------:R-:W-:Y:S01]  /*55b0*/  FMUL.FTZ R76, R86, UR7 ;  /* 0x00000007564c7c20 */ /* 0x000fe20008410000 */
[----:B------:R-:W-:Y:S01]  /*55c0*/  FMNMX.FTZ R57, R43, R56, !PT ;  /* 0x000000382b397209 */ /* 0x000fe20007810000 */
[----:B------:R-:W1:Y:S01]  /*55d0*/  MUFU.TANH R46, R46 ;  /* 0x0000002e002e7308 */ /* 0x000e620000002400 */
[----:B0-----:R-:W-:-:S02]  /*55e0*/  FSEL R44, R44, -INF , P2 ;  /* 0xff8000002c2c7808 */ /* 0x001fc40001000000 */
[----:B------:R-:W-:Y:S02]  /*55f0*/  ISETP.GT.AND P2, PT, R146, 0x41, PT ;  /* 0x000000419200780c */ /* 0x000fe40003f44270 */
[----:B------:R-:W-:Y:S02]  /*5600*/  FMNMX.FTZ R56, R44, R57, !PT ;  /* 0x000000392c387209 */ /* 0x000fe40007810000 */
[----:B--2---:R-:W-:Y:S01]  /*5610*/  IADD3 R79, R79, -UR34, R136 ;  /* 0x800000224f4f7c10 */ /* 0x004fe2000fffe088 */
[----:B------:R-:W0:Y:S01]  /*5620*/  MUFU.TANH R48, R48 ;  /* 0x0000003000307308 */ /* 0x000e220000002400 */
[----:B---3--:R-:W-:Y:S02]  /*5630*/  FSEL R45, R45, -INF , P1 ;  /* 0xff8000002d2d7808 */ /* 0x008fe40000800000 */
[----:B------:R-:W-:Y:S02]  /*5640*/  ISETP.GT.AND P1, PT, R146, 0x48, PT ;  /* 0x000000489200780c */ /* 0x000fe40003f24270 */
[----:B------:R-:W-:Y:S01]  /*5650*/  FMNMX.FTZ R57, R45, R56, !PT ;  /* 0x000000382d397209 */ /* 0x000fe20007810000 */
[----:B------:R-:W-:Y:S01]  /*5660*/  FMUL.FTZ R56, R77, UR7 ;  /* 0x000000074d387c20 */ /* 0x000fe20008410000 */
[----:B------:R-:W-:Y:S01]  /*5670*/  ISETP.GT.AND P3, PT, R79, 0x1, PT ;  /* 0x000000014f00780c */ /* 0x000fe20003f64270 */
[----:B------:R-:W2:Y:S01]  /*5680*/  MUFU.TANH R47, R47 ;  /* 0x0000002f002f7308 */ /* 0x000ea20000002400 */
[----:B-1----:R-:W-:Y:S01]  /*5690*/  FSEL R46, R46, -INF , P2 ;  /* 0xff8000002e2e7808 */ /* 0x002fe20001000000 */
[----:B------:R-:W-:Y:S01]  /*56a0*/  FMUL.FTZ R77, R87, UR7 ;  /* 0x00000007574d7c20 */ /* 0x000fe20008410000 */
[----:B------:R-:W-:-:S02]  /*56b0*/  ISETP.GT.AND P2, PT, R146, 0x49, PT ;  /* 0x000000499200780c */ /* 0x000fc40003f44270 */
[----:B------:R-:W-:-:S03]  /*56c0*/  FMNMX.FTZ R57, R46, R57, !PT ;  /* 0x000000392e397209 */ /* 0x000fc60007810000 */
[----:B------:R-:W1:Y:S01]  /*56d0*/  MUFU.TANH R49, R49 ;  /* 0x0000003100317308 */ /* 0x000e620000002400 */
[----:B0-----:R-:W-:Y:S02]  /*56e0*/  FSEL R48, R48, -INF , P1 ;  /* 0xff80000030307808 */ /* 0x001fe40000800000 */
[----:B------:R-:W-:Y:S02]  /*56f0*/  ISETP.GT.AND P1, PT, R146, 0x50, PT ;  /* 0x000000509200780c */ /* 0x000fe40003f24270 */
[----:B------:R-:W-:-:S03]  /*5700*/  FMNMX.FTZ R58, R48, R57, !PT ;  /* 0x00000039303a7209 */ /* 0x000fc60007810000 */
[----:B------:R-:W0:Y:S01]  /*5710*/  MUFU.TANH R50, R50 ;  /* 0x0000003200327308 */ /* 0x000e220000002400 */
[----:B--2---:R-:W-:Y:S02]  /*5720*/  FSEL R47, R47, -INF , P2 ;  /* 0xff8000002f2f7808 */ /* 0x004fe40001000000 */
[----:B------:R-:W-:Y:S02]  /*5730*/  ISETP.GT.AND P2, PT, R146, 0x51, PT ;  /* 0x000000519200780c */ /* 0x000fe40003f44270 */
[----:B------:R-:W-:-:S03]  /*5740*/  FMNMX.FTZ R58, R47, R58, !PT ;  /* 0x0000003a2f3a7209 */ /* 0x000fc60007810000 */
[----:B------:R-:W2:Y:S01]  /*5750*/  MUFU.TANH R51, R51 ;  /* 0x0000003300337308 */ /* 0x000ea20000002400 */
[----:B-1----:R-:W-:Y:S02]  /*5760*/  FSEL R49, R49, -INF , P1 ;  /* 0xff80000031317808 */ /* 0x002fe40000800000 */
[----:B------:R-:W-:Y:S02]  /*5770*/  ISETP.GT.AND P1, PT, R146, 0x58, PT ;  /* 0x000000589200780c */ /* 0x000fe40003f24270 */
        /* <DEDUP_REMOVED lines=24> */
[----:B------:R-:W-:Y:S01]  /*5900*/  FMNMX.FTZ R59, R55, R58, !PT ;  /* 0x0000003a373b7209 */ /* 0x000fe20007810000 */
[----:B------:R-:W-:Y:S01]  /*5910*/  FMUL.FTZ R58, R62, UR7 ;  /* 0x000000073e3a7c20 */ /* 0x000fe20008410000 */
[----:B------:R-:W-:Y:S01]  /*5920*/  FMUL.FTZ R62, R63, UR7 ;  /* 0x000000073f3e7c20 */ /* 0x000fe20008410000 */
[----:B------:R-:W1:Y:S01]  /*5930*/  MUFU.TANH R81, R81 ;  /* 0x0000005100517308 */ /* 0x000e620000002400 */
[----:B0-----:R-:W-:Y:S02]  /*5940*/  FSEL R56, R56, -INF , P2 ;  /* 0xff80000038387808 */ /* 0x001fe40001000000 */
[----:B------:R-:W-:-:S02]  /*5950*/  ISETP.GT.AND P2, PT, R146, 0x71, PT ;  /* 0x000000719200780c */ /* 0x000fc40003f44270 */
        /* <DEDUP_REMOVED lines=10> */
[----:B0-----:R-:W-:-:S04]  /*5a00*/  FSEL R60, R84, -INF , P1 ;  /* 0xff800000543c7808 */ /* 0x001fc80000800000 */
[----:B------:R-:W-:Y:S01]  /*5a10*/  FMNMX.FTZ R64, R60, R63, !PT ;  /* 0x0000003f3c407209 */ /* 0x000fe20007810000 */
[----:B------:R-:W-:Y:S01]  /*5a20*/  FMUL.FTZ R63, R66, UR7 ;  /* 0x00000007423f7c20 */ /* 0x000fe20008410000 */
[----:B------:R-:W-:Y:S01]  /*5a30*/  FMUL.FTZ R66, R71, UR7 ;  /* 0x0000000747427c20 */ /* 0x000fe20008410000 */
[----:B------:R-:W0:Y:S01]  /*5a40*/  MUFU.TANH R14, R14 ;  /* 0x0000000e000e7308 */ /* 0x000e220000002400 */
[----:B--2---:R-:W-:Y:S01]  /*5a50*/  FSEL R61, R61, -INF , P2 ;  /* 0xff8000003d3d7808 */ /* 0x004fe20001000000 */
[----:B------:R-:W-:Y:S01]  /*5a60*/  FMUL.FTZ R71, R82, UR7 ;  /* 0x0000000752477c20 */ /* 0x000fe20008410000 */
[----:B------:R-:W-:Y:S02]  /*5a70*/  ISETP.GT.AND P2, PT, R79, RZ, PT ;  /* 0x000000ff4f00720c */ /* 0x000fe40003f44270 */
[----:B------:R-:W-:Y:S01]  /*5a80*/  FMNMX.FTZ R69, R61, R64, !PT ;  /* 0x000000403d457209 */ /* 0x000fe20007810000 */
[----:B------:R-:W-:Y:S01]  /*5a90*/  FMUL.FTZ R64, R67, UR7 ;  /* 0x0000000743407c20 */ /* 0x000fe20008410000 */
[----:B------:R-:W-:Y:S01]  /*5aa0*/  FMUL.FTZ R67, R74, UR7 ;  /* 0x000000074a437c20 */ /* 0x000fe20008410000 */
[----:B------:R-:W2:Y:S01]  /*5ab0*/  MUFU.TANH R15, R15 ;  /* 0x0000000f000f7308 */ /* 0x000ea20000002400 */
[----:B-1----:R-:W-:Y:S01]  /*5ac0*/  FSEL R13, R13, -INF , P2 ;  /* 0xff8000000d0d7808 */ /* 0x002fe20001000000 */
[----:B------:R-:W1:Y:S01]  /*5ad0*/  SHFL.BFLY PT, R68, R69, 0x2, 0x1f ;  /* 0x0c401f0045447f89 */ /* 0x000e6200000e0000 */
[----:B------:R-:W-:-:S02]  /*5ae0*/  ISETP.GT.AND P2, PT, R79, 0x8, PT ;  /* 0x000000084f00780c */ /* 0x000fc40003f44270 */
[----:B------:R-:W-:-:S03]  /*5af0*/  FMNMX.FTZ R81, R13, R12, !PT ;  /* 0x0000000c0d517209 */ /* 0x000fc60007810000 */
[----:B------:R-:W-:Y:S01]  /*5b00*/  MUFU.TANH R17, R17 ;  /* 0x0000001100117308 */ /* 0x000fe20000002400 */
[----:B0-----:R-:W-:Y:S02]  /*5b10*/  FSEL R80, R14, -INF , P3 ;  /* 0xff8000000e507808 */ /* 0x001fe40001800000 */
[----:B------:R-:W-:Y:S02]  /*5b20*/  ISETP.GT.AND P3, PT, R79, 0x9, PT ;  /* 0x000000094f00780c */ /* 0x000fe40003f64270 */
[----:B------:R-:W-:-:S03]  /*5b30*/  FMNMX.FTZ R82, R80, R81, !PT ;  /* 0x0000005150527209 */ /* 0x000fc60007810000 */
[----:B------:R-:W0:Y:S01]  /*5b40*/  MUFU.TANH R18, R18 ;  /* 0x0000001200127308 */ /* 0x000e220000002400 */
[----:B--2---:R-:W-:Y:S02]  /*5b50*/  FSEL R15, R15, -INF , P2 ;  /* 0xff8000000f0f7808 */ /* 0x004fe40001000000 */
[----:B------:R-:W-:Y:S02]  /*5b60*/  ISETP.GT.AND P2, PT, R79, 0x10, PT ;  /* 0x000000104f00780c */ /* 0x000fe40003f44270 */
[----:B------:R-:W-:-:S03]  /*5b70*/  FMNMX.FTZ R81, R15, R82, !PT ;  /* 0x000000520f517209 */ /* 0x000fc60007810000 */
[----:B------:R-:W-:Y:S01]  /*5b80*/  MUFU.TANH R19, R19 ;  /* 0x0000001300137308 */ /* 0x000fe20000002400 */
[----:B-1----:R-:W-:Y:S01]  /*5b90*/  FMNMX.FTZ R74, R69, R68, !PT ;  /* 0x00000044454a7209 */ /* 0x002fe20007810000 */
[----:B------:R-:W-:Y:S01]  /*5ba0*/  FMUL.FTZ R68, R75, UR7 ;  /* 0x000000074b447c20 */ /* 0x000fe20008410000 */
[----:B------:R-:W-:-:S03]  /*5bb0*/  FMUL.FTZ R69, R78, UR7 ;  /* 0x000000074e457c20 */ /* 0x000fc60008410000 */
[----:B------:R-:W1:Y:S02]  /*5bc0*/  SHFL.BFLY PT, R75, R74, 0x1, 0x1f ;  /* 0x0c201f004a4b7f89 */ /* 0x000e6400000e0000 */
[----:B------:R-:W2:Y:S01]  /*5bd0*/  MUFU.TANH R20, R20 ;  /* 0x0000001400147308 */ /* 0x000ea20000002400 */
[----:B0-----:R-:W-:Y:S02]  /*5be0*/  FSEL R18, R18, -INF , P2 ;  /* 0xff80000012127808 */ /* 0x001fe40001000000 */
[----:B------:R-:W-:-:S05]  /*5bf0*/  ISETP.GT.AND P2, PT, R79, 0x18, PT ;  /* 0x000000184f00780c */ /* 0x000fca0003f44270 */
[----:B------:R-:W-:Y:S08]  /*5c00*/  MUFU.TANH R21, R21 ;  /* 0x0000001500157308 */ /* 0x000ff00000002400 */
[----:B------:R-:W0:Y:S01]  /*5c10*/  MUFU.TANH R22, R22 ;  /* 0x0000001600167308 */ /* 0x000e220000002400 */
[----:B--2---:R-:W-:Y:S02]  /*5c20*/  FSEL R20, R20, -INF , P2 ;  /* 0xff80000014147808 */ /* 0x004fe40001000000 */
[----:B------:R-:W-:-:S02]  /*5c30*/  ISETP.GT.AND P2, PT, R79, 0x20, PT ;  /* 0x000000204f00780c */ /* 0x000fc40003f44270 */
[----:B-1----:R-:W-:-:S03]  /*5c40*/  FMNMX.FTZ R72, R74, R75, !PT ;  /* 0x0000004b4a487209 */ /* 0x002fc60007810000 */
[----:B------:R-:W-:Y:S01]  /*5c50*/  MUFU.TANH R23, R23 ;  /* 0x0000001700177308 */ /* 0x000fe20000002400 */
[C---:B------:R-:W-:Y:S01]  /*5c60*/  FSETP.NEU.FTZ.AND P1, PT, R72.reuse, -INF , PT ;  /* 0xff8000004800780b */ /* 0x040fe20003f3d000 */
[----:B------:R-:W-:-:S06]  /*5c70*/  FMUL.FTZ R78, R72, UR35 ;  /* 0x00000023484e7c20 */ /* 0x000fcc0008410000 */
[----:B------:R-:W1:Y:S01]  /*5c80*/  MUFU.TANH R24, R24 ;  /* 0x0000001800187308 */ /* 0x000e620000002400 */
[----:B------:R-:W-:Y:S02]  /*5c90*/  FSEL R78, R78, RZ, P1 ;  /* 0x000000ff4e4e7208 */ /* 0x000fe40000800000 */
[----:B0-----:R-:W-:Y:S02]  /*5ca0*/  FSEL R22, R22, -INF , P2 ;  /* 0xff80000016167808 */ /* 0x001fe40001000000 */
[----:B------:R-:W-:Y:S01]  /*5cb0*/  ISETP.GT.AND P2, PT, R79, 0x28, PT ;  /* 0x000000284f00780c */ /* 0x000fe20003f44270 */
[--C-:B------:R-:W-:Y:S01]  /*5cc0*/  FFMA.FTZ R83, R32, UR35, -R78.reuse ;  /* 0x0000002320537c23 */ /* 0x100fe2000801084e */
[----:B------:R-:W-:Y:S01]  /*5cd0*/  FSEL R32, R17, -INF , P3 ;  /* 0xff80000011207808 */ /* 0x000fe20001800000 */
[--C-:B------:R-:W-:Y:S01]  /*5ce0*/  FFMA.FTZ R84, R33, UR35, -R78.reuse ;  /* 0x0000002321547c23 */ /* 0x100fe2000801084e */
[----:B------:R-:W-:Y:S01]  /*5cf0*/  ISETP.GT.AND P3, PT, R79, 0x11, PT ;  /* 0x000000114f00780c */ /* 0x000fe20003f64270 */
[----:B------:R0:W-:Y:S01]  /*5d00*/  MUFU.EX2 R17, R83 ;  /* 0x0000005300117308 */ /* 0x0001e20000000800 */
[----:B------:R-:W-:Y:S01]  /*5d10*/  FMNMX.FTZ R81, R32, R81, !PT ;  /* 0x0000005120517209 */ /* 0x000fe20007810000 */
[--C-:B------:R-:W-:Y:S01]  /*5d20*/  FFMA.FTZ R75, R141, UR35, -R78.reuse ;  /* 0x000000238d4b7c23 */ /* 0x100fe2000801084e */
[----:B------:R-:W-:Y:S01]  /*5d30*/  FSEL R33, R19, -INF , P3 ;  /* 0xff80000013217808 */ /* 0x000fe20001800000 */
[--C-:B------:R-:W-:Y:S01]  /*5d40*/  FFMA.FTZ R74, R140, UR35, -R78.reuse ;  /* 0x000000238c4a7c23 */ /* 0x100fe2000801084e */
[----:B------:R-:W-:Y:S01]  /*5d50*/  FMNMX.FTZ R82, R18, R81, !PT ;  /* 0x0000005112527209 */ /* 0x000fe20007810000 */
[--C-:B------:R-:W-:Y:S01]  /*5d60*/  FFMA.FTZ R139, R139, UR35, -R78.reuse ;  /* 0x000000238b8b7c23 */ /* 0x100fe2000801084e */
[----:B------:R-:W-:Y:S01]  /*5d70*/  ISETP.GT.AND P3, PT, R79, 0x19, PT ;  /* 0x000000194f00780c */ /* 0x000fe20003f64270 */
[----:B------:R-:W-:Y:S01]  /*5d80*/  MUFU.TANH R25, R25 ;  /* 0x0000001900197308 */ /* 0x000fe20000002400 */
[----:B------:R-:W-:Y:S01]  /*5d90*/  FMNMX.FTZ R81, R33, R82, !PT ;  /* 0x0000005221517209 */ /* 0x000fe20007810000 */
[--C-:B0-----:R-:W-:Y:S01]  /*5da0*/  FFMA.FTZ R83, R34, UR35, -R78.reuse ;  /* 0x0000002322537c23 */ /* 0x101fe2000801084e */
[----:B------:R-:W-:Y:S01]  /*5db0*/  FSEL R34, R21, -INF , P3 ;  /* 0xff80000015227808 */ /* 0x000fe20001800000 */
[--C-:B------:R-:W-:Y:S01]  /*5dc0*/  FFMA.FTZ R40, R40, UR35, -R78.reuse ;  /* 0x0000002328287c23 */ /* 0x100fe2000801084e */
[----:B------:R-:W-:Y:S01]  /*5dd0*/  FMNMX.FTZ R81, R20, R81, !PT ;  /* 0x0000005114517209 */ /* 0x000fe20007810000 */
[--C-:B------:R-:W-:Y:S01]  /*5de0*/  FFMA.FTZ R41, R41, UR35, -R78.reuse ;  /* 0x0000002329297c23 */ /* 0x100fe2000801084e */
[----:B------:R-:W-:Y:S01]  /*5df0*/  ISETP.GT.AND P3, PT, R79, 0x21, PT ;  /* 0x000000214f00780c */ /* 0x000fe20003f64270 */
[----:B------:R-:W0:Y:S01]  /*5e00*/  MUFU.TANH R26, R26 ;  /* 0x0000001a001a7308 */ /* 0x000e220000002400 */
[----:B------:R-:W-:Y:S01]  /*5e10*/  FMNMX.FTZ R81, R34, R81, !PT ;  /* 0x0000005122517209 */ /* 0x000fe20007810000 */
[--C-:B------:R-:W-:Y:S01]  /*5e20*/  FFMA.FTZ R42, R42, UR35, -R78.reuse ;  /* 0x000000232a2a7c23 */ /* 0x100fe2000801084e */
[----:B-1----:R-:W-:Y:S01]  /*5e30*/  FSEL R24, R24, -INF , P2 ;  /* 0xff80000018187808 */ /* 0x002fe20001000000 */
[--C-:B------:R-:W-:Y:S01]  /*5e40*/  FFMA.FTZ R43, R43, UR35, -R78.reuse ;  /* 0x000000232b2b7c23 */ /* 0x100fe2000801084e */
[----:B------:R-:W-:Y:S01]  /*5e50*/  FMNMX.FTZ R82, R22, R81, !PT ;  /* 0x0000005116527209 */ /* 0x000fe20007810000 */
[--C-:B------:R-:W-:Y:S01]  /*5e60*/  FFMA.FTZ R44, R44, UR35, -R78.reuse ;  /* 0x000000232c2c7c23 */ /* 0x100fe2000801084e */
[----:B------:R-:W-:Y:S01]  /*5e70*/  ISETP.GT.AND P2, PT, R79, 0x30, PT ;  /* 0x000000304f00780c */ /* 0x000fe20003f44270 */
        /* <DEDUP_REMOVED lines=8> */
[----:B------:R-:W-:Y:S01]  /*5f00*/  MUFU.TANH R27, R27 ;  /* 0x0000001b001b7308 */ /* 0x000fe20000002400 */
[--C-:B-1----:R-:W-:Y:S01]  /*5f10*/  FFMA.FTZ R84, R35, UR35, -R78.reuse ;  /* 0x0000002323547c23 */ /* 0x102fe2000801084e */
[----:B------:R-:W-:Y:S01]  /*5f20*/  FSEL R35, R23, -INF , P3 ;  /* 0xff80000017237808 */ /* 0x000fe20001800000 */
[--C-:B------:R-:W-:Y:S01]  /*5f30*/  FFMA.FTZ R52, R52, UR35, -R78.reuse ;  /* 0x0000002334347c23 */ /* 0x100fe2000801084e */
[----:B------:R-:W-:Y:S01]  /*5f40*/  ISETP.GT.AND P3, PT, R79, 0x29, PT ;  /* 0x000000294f00780c */ /* 0x000fe20003f64270 */
[--C-:B------:R-:W-:Y:S01]  /*5f50*/  FFMA.FTZ R54, R54, UR35, -R78.reuse ;  /* 0x0000002336367c23 */ /* 0x100fe2000801084e */
[----:B------:R-:W-:Y:S01]  /*5f60*/  FMNMX.FTZ R81, R35, R82, !PT ;  /* 0x0000005223517209 */ /* 0x000fe20007810000 */
[--C-:B------:R-:W-:Y:S01]  /*5f70*/  FFMA.FTZ R53, R53, UR35, -R78.reuse ;  /* 0x0000002335357c23 */ /* 0x100fe2000801084e */
[----:B------:R-:W1:Y:S01]  /*5f80*/  MUFU.TANH R28, R28 ;  /* 0x0000001c001c7308 */ /* 0x000e620000002400 */
[----:B0-----:R-:W-:Y:S01]  /*5f90*/  FSEL R26, R26, -INF , P2 ;  /* 0xff8000001a1a7808 */ /* 0x001fe20001000000 */
[--C-:B------:R-:W-:Y:S01]  /*5fa0*/  FFMA.FTZ R55, R55, UR35, -R78.reuse ;  /* 0x0000002337377c23 */ /* 0x100fe2000801084e */
[----:B------:R-:W-:Y:S01]  /*5fb0*/  FMNMX.FTZ R81, R24, R81, !PT ;  /* 0x0000005118517209 */ /* 0x000fe20007810000 */
[--C-:B------:R-:W-:Y:S01]  /*5fc0*/  FFMA.FTZ R56, R56, UR35, -R78.reuse ;  /* 0x0000002338387c23 */ /* 0x100fe2000801084e */
[----:B------:R-:W-:Y:S01]  /*5fd0*/  ISETP.GT.AND P2, PT, R79, 0x38, PT ;  /* 0x000000384f00780c */ /* 0x000fe20003f44270 */
[--C-:B------:R-:W-:Y:S01]  /*5fe0*/  FFMA.FTZ R57, R57, UR35, -R78.reuse ;  /* 0x0000002339397c23 */ /* 0x100fe2000801084e */
[--C-:B------:R-:W-:Y:S01]  /*5ff0*/  FFMA.FTZ R59, R59, UR35, -R78.reuse ;  /* 0x000000233b3b7c23 */ /* 0x100fe2000801084e */
[----:B------:R0:W-:Y:S01]  /*6000*/  MUFU.EX2 R21, R83 ;  /* 0x0000005300157308 */ /* 0x0001e20000000800 */
[--C-:B------:R-:W-:Y:S01]  /*6010*/  FFMA.FTZ R60, R60, UR35, -R78.reuse ;  /* 0x000000233c3c7c23 */ /* 0x100fe2000801084e */
[----:B------:R-:W-:-:S06]  /*6020*/  FFMA.FTZ R61, R61, UR35, -R78 ;  /* 0x000000233d3d7c23 */ /* 0x000fcc000801084e */
[----:B------:R-:W-:Y:S01]  /*6030*/  MUFU.TANH R29, R29 ;  /* 0x0000001d001d7308 */ /* 0x000fe20000002400 */
[----:B0-----:R-:W-:Y:S01]  /*6040*/  FFMA.FTZ R83, R36, UR35, -R78 ;  /* 0x0000002324537c23 */ /* 0x001fe2000801084e */
[----:B------:R-:W-:Y:S02]  /*6050*/  FSEL R36, R25, -INF , P3 ;  /* 0xff80000019247808 */ /* 0x000fe40001800000 */
[----:B------:R-:W-:Y:S02]  /*6060*/  ISETP.GT.AND P3, PT, R79, 0x31, PT ;  /* 0x000000314f00780c */ /* 0x000fe40003f64270 */
[----:B------:R-:W-:Y:S02]  /*6070*/  FMNMX.FTZ R81, R36, R81, !PT ;  /* 0x0000005124517209 */ /* 0x000fe40007810000 */
[----:B------:R-:W0:Y:S01]  /*6080*/  MUFU.TANH R30, R30 ;  /* 0x0000001e001e7308 */ /* 0x000e220000002400 */
[----:B-1----:R-:W-:Y:S02]  /*6090*/  FSEL R28, R28, -INF , P2 ;  /* 0xff8000001c1c7808 */ /* 0x002fe40001000000 */
[----:B------:R-:W-:-:S02]  /*60a0*/  FMNMX.FTZ R82, R26, R81, !PT ;  /* 0x000000511a527209 */ /* 0x000fc40007810000 */
[----:B------:R-:W-:-:S03]  /*60b0*/  ISETP.GT.AND P2, PT, R79, 0x40, PT ;  /* 0x000000404f00780c */ /* 0x000fc60003f44270 */
[----:B------:R1:W-:Y:S08]  /*60c0*/  MUFU.EX2 R23, R84 ;  /* 0x0000005400177308 */ /* 0x0003f00000000800 */
[----:B------:R-:W-:Y:S01]  /*60d0*/  MUFU.TANH R31, R31 ;  /* 0x0000001f001f7308 */ /* 0x000fe20000002400 */
[----:B-1----:R-:W-:Y:S01]  /*60e0*/  FFMA.FTZ R84, R37, UR35, -R78 ;  /* 0x0000002325547c23 */ /* 0x002fe2000801084e */
[----:B------:R-:W-:-:S02]  /*60f0*/  FSEL R37, R27, -INF , P3 ;  /* 0xff8000001b257808 */ /* 0x000fc40001800000 */
[----:B------:R-:W-:Y:S02]  /*6100*/  ISETP.GT.AND P3, PT, R79, 0x39, PT ;  /* 0x000000394f00780c */ /* 0x000fe40003f64270 */
[----:B------:R-:W-:Y:S02]  /*6110*/  FMNMX.FTZ R81, R37, R82, !PT ;  /* 0x0000005225517209 */ /* 0x000fe40007810000 */
[----:B------:R-:W1:Y:S01]  /*6120*/  MUFU.TANH R58, R58 ;  /* 0x0000003a003a7308 */ /* 0x000e620000002400 */
[----:B0-----:R-:W-:Y:S02]  /*6130*/  FSEL R30, R30, -INF , P2 ;  /* 0xff8000001e1e7808 */ /* 0x001fe40001000000 */
[----:B------:R-:W-:Y:S02]  /*6140*/  FMNMX.FTZ R81, R28, R81, !PT ;  /* 0x000000511c517209 */ /* 0x000fe40007810000 */
[----:B------:R-:W-:-:S03]  /*6150*/  ISETP.GT.AND P2, PT, R79, 0x48, PT ;  /* 0x000000484f00780c */ /* 0x000fc60003f44270 */
[----:B------:R0:W-:Y:S08]  /*6160*/  MUFU.EX2 R25, R83 ;  /* 0x0000005300197308 */ /* 0x0001f00000000800 */
[----:B------:R-:W2:Y:S01]  /*6170*/  MUFU.TANH R62, R62 ;  /* 0x0000003e003e7308 */ /* 0x000ea20000002400 */
[----:B0-----:R-:W-:Y:S01]  /*6180*/  FFMA.FTZ R83, R38, UR35, -R78 ;  /* 0x0000002326537c23 */ /* 0x001fe2000801084e */
[----:B------:R-:W-:-:S02]  /*6190*/  FSEL R38, R29, -INF , P3 ;  /* 0xff8000001d267808 */ /* 0x000fc40001800000 */
[C---:B------:R-:W-:Y:S02]  /*61a0*/  ISETP.GT.AND P3, PT, R79.reuse, 0x41, PT ;  /* 0x000000414f00780c */ /* 0x040fe40003f64270 */
[----:B------:R-:W-:Y:S02]  /*61b0*/  FMNMX.FTZ R81, R38, R81, !PT ;  /* 0x0000005126517209 */ /* 0x000fe40007810000 */
[----:B------:R-:W0:Y:S01]  /*61c0*/  MUFU.TANH R63, R63 ;  /* 0x0000003f003f7308 */ /* 0x000e220000002400 */
[----:B-1----:R-:W-:Y:S02]  /*61d0*/  FSEL R58, R58, -INF , P2 ;  /* 0xff8000003a3a7808 */ /* 0x002fe40001000000 */
[----:B------:R-:W-:Y:S02]  /*61e0*/  FMNMX.FTZ R82, R30, R81, !PT ;  /* 0x000000511e527209 */ /* 0x000fe40007810000 */
[----:B------:R-:W-:-:S03]  /*61f0*/  ISETP.GT.AND P2, PT, R79, 0x50, PT ;  /* 0x000000504f00780c */ /* 0x000fc60003f44270 */
[----:B------:R1:W-:Y:S08]  /*6200*/  MUFU.EX2 R27, R84 ;  /* 0x00000054001b7308 */ /* 0x0003f00000000800 */
[----:B------:R-:W3:Y:S01]  /*6210*/  MUFU.TANH R64, R64 ;  /* 0x0000004000407308 */ /* 0x000ee20000002400 */
[----:B-1----:R-:W-:Y:S01]  /*6220*/  FFMA.FTZ R84, R39, UR35, -R78 ;  /* 0x0000002327547c23 */ /* 0x002fe2000801084e */
[----:B------:R-:W-:-:S02]  /*6230*/  FSEL R39, R31, -INF , P3 ;  /* 0xff8000001f277808 */ /* 0x000fc40001800000 */
[----:B------:R-:W-:Y:S02]  /*6240*/  ISETP.GT.AND P3, PT, R79, 0x49, PT ;  /* 0x000000494f00780c */ /* 0x000fe40003f64270 */
[----:B------:R-:W-:Y:S02]  /*6250*/  FMNMX.FTZ R81, R39, R82, !PT ;  /* 0x0000005227517209 */ /* 0x000fe40007810000 */
[----:B------:R-:W1:Y:S01]  /*6260*/  MUFU.TANH R65, R65 ;  /* 0x0000004100417308 */ /* 0x000e620000002400 */
[----:B--2---:R-:W-:Y:S02]  /*6270*/  FSEL R62, R62, -INF , P3 ;  /* 0xff8000003e3e7808 */ /* 0x004fe40001800000 */
[----:B------:R-:W-:Y:S02]  /*6280*/  FMNMX.FTZ R81, R58, R81, !PT ;  /* 0x000000513a517209 */ /* 0x000fe40007810000 */
[----:B------:R-:W-:Y:S02]  /*6290*/  ISETP.GT.AND P3, PT, R79, 0x51, PT ;  /* 0x000000514f00780c */ /* 0x000fe40003f64270 */
[----:B0-----:R-:W-:Y:S01]  /*62a0*/  FSEL R63, R63, -INF , P2 ;  /* 0xff8000003f3f7808 */ /* 0x001fe20001000000 */
[----:B------:R-:W0:Y:S01]  /*62b0*/  MUFU.TANH R66, R66 ;  /* 0x0000004200427308 */ /* 0x000e220000002400 */
[----:B------:R-:W-:-:S02]  /*62c0*/  FMNMX.FTZ R82, R62, R81, !PT ;  /* 0x000000513e527209 */ /* 0x000fc40007810000 */
[----:B------:R-:W-:Y:S02]  /*62d0*/  ISETP.GT.AND P2, PT, R79, 0x58, PT ;  /* 0x000000584f00780c */ /* 0x000fe40003f44270 */
[----:B---3--:R-:W-:Y:S02]  /*62e0*/  FSEL R64, R64, -INF , P3 ;  /* 0xff80000040407808 */ /* 0x008fe40001800000 */
[----:B------:R-:W-:Y:S01]  /*62f0*/  FMNMX.FTZ R81, R63, R82, !PT ;  /* 0x000000523f517209 */ /* 0x000fe20007810000 */
[----:B------:R-:W2:Y:S01]  /*6300*/  MUFU.TANH R67, R67 ;  /* 0x0000004300437308 */ /* 0x000ea20000002400 */
[----:B------:R-:W-:Y:S02]  /*6310*/  ISETP.GT.AND P3, PT, R79, 0x59, PT ;  /* 0x000000594f00780c */ /* 0x000fe40003f64270 */
[----:B-1----:R-:W-:Y:S02]  /*6320*/  FSEL R65, R65, -INF , P2 ;  /* 0xff80000041417808 */ /* 0x002fe40001000000 */
[----:B------:R-:W-:-:S02]  /*6330*/  FMNMX.FTZ R82, R64, R81, !PT ;  /* 0x0000005140527209 */ /* 0x000fc40007810000 */
[----:B------:R-:W-:Y:S01]  /*6340*/  ISETP.GT.AND P2, PT, R79, 0x60, PT ;  /* 0x000000604f00780c */ /* 0x000fe20003f44270 */
[----:B------:R-:W1:Y:S01]  /*6350*/  MUFU.TANH R68, R68 ;  /* 0x0000004400447308 */ /* 0x000e620000002400 */
[----:B0-----:R-:W-:Y:S02]  /*6360*/  FSEL R66, R66, -INF , P3 ;  /* 0xff80000042427808 */ /* 0x001fe40001800000 */
[----:B------:R-:W-:Y:S02]  /*6370*/  FMNMX.FTZ R81, R65, R82, !PT ;  /* 0x0000005241517209 */ /* 0x000fe40007810000 */
[----:B------:R-:W-:Y:S02]  /*6380*/  ISETP.GT.AND P3, PT, R79, 0x61, PT ;  /* 0x000000614f00780c */ /* 0x000fe40003f64270 */
[----:B------:R-:W-:Y:S01]  /*6390*/  FMNMX.FTZ R82, R66, R81, !PT ;  /* 0x0000005142527209 */ /* 0x000fe20007810000 */
[----:B------:R-:W0:Y:S01]  /*63a0*/  MUFU.TANH R69, R69 ;  /* 0x0000004500457308 */ /* 0x000e220000002400 */
[----:B--2---:R-:W-:-:S02]  /*63b0*/  FSEL R67, R67, -INF , P2 ;  /* 0xff80000043437808 */ /* 0x004fc40001000000 */
        /* <DEDUP_REMOVED lines=22> */
[----:B------:R-:W-:Y:S01]  /*6520*/  MUFU.EX2 R75, R75 ;  /* 0x0000004b004b7308 */ /* 0x000fe20000000800 */
[----:B--2---:R-:W-:-:S04]  /*6530*/  FSEL R76, R76, -INF , P2 ;  /* 0xff8000004c4c7808 */ /* 0x004fc80001000000 */
[----:B------:R-:W-:-:S03]  /*6540*/  FMNMX.FTZ R82, R76, R81, !PT ;  /* 0x000000514c527209 */ /* 0x000fc60007810000 */
[----:B------:R-:W-:Y:S01]  /*6550*/  MUFU.EX2 R74, R74 ;  /* 0x0000004a004a7308 */ /* 0x000fe20000000800 */
[----:B-1----:R-:W-:-:S04]  /*6560*/  FSEL R79, R77, -INF , P3 ;  /* 0xff8000004d4f7808 */ /* 0x002fc80001800000 */
[----:B------:R-:W-:-:S03]  /*6570*/  FMNMX.FTZ R82, R79, R82, !PT ;  /* 0x000000524f527209 */ /* 0x000fc60007810000 */
[----:B------:R-:W-:Y:S02]  /*6580*/  MUFU.EX2 R14, R139 ;  /* 0x0000008b000e7308 */ /* 0x000fe40000000800 */
[----:B------:R-:W0:Y:S06]  /*6590*/  SHFL.BFLY PT, R77, R82, 0x2, 0x1f ;  /* 0x0c401f00524d7f89 */ /* 0x000e2c00000e0000 */
[----:B------:R1:W-:Y:S08]  /*65a0*/  MUFU.EX2 R31, R84 ;  /* 0x00000054001f7308 */ /* 0x0003f00000000800 */
[----:B------:R2:W-:Y:S08]  /*65b0*/  MUFU.EX2 R29, R83 ;  /* 0x00000053001d7308 */ /* 0x0005f00000000800 */
[----:B------:R-:W-:Y:S01]  /*65c0*/  MUFU.EX2 R40, R40 ;  /* 0x0000002800287308 */ /* 0x000fe20000000800 */
[----:B0-----:R-:W-:-:S05]  /*65d0*/  FMNMX.FTZ R81, R82, R77, !PT ;  /* 0x0000004d52517209 */ /* 0x001fca0007810000 */
[----:B------:R-:W0:Y:S02]  /*65e0*/  SHFL.BFLY PT, R82, R81, 0x1, 0x1f ;  /* 0x0c201f0051527f89 */ /* 0x000e2400000e0000 */
[----:B------:R-:W-:Y:S08]  /*65f0*/  MUFU.EX2 R41, R41 ;  /* 0x0000002900297308 */ /* 0x000ff00000000800 */
[----:B------:R-:W-:Y:S08]  /*6600*/  MUFU.EX2 R42, R42 ;  /* 0x0000002a002a7308 */ /* 0x000ff00000000800 */
[----:B------:R-:W-:Y:S01]  /*6610*/  MUFU.EX2 R43, R43 ;  /* 0x0000002b002b7308 */ /* 0x000fe20000000800 */
[----:B0-----:R-:W-:-:S07]  /*6620*/  FMNMX.FTZ R77, R81, R82, !PT ;  /* 0x00000052514d7209 */ /* 0x001fce0007810000 */
[----:B------:R-:W-:Y:S01]  /*6630*/  MUFU.EX2 R44, R44 ;  /* 0x0000002c002c7308 */ /* 0x000fe20000000800 */
[C---:B------:R-:W-:Y:S01]  /*6640*/  FSETP.NEU.FTZ.AND P2, PT, R77.reuse, -INF , PT ;  /* 0xff8000004d00780b */ /* 0x040fe20003f5d000 */
[----:B------:R-:W-:-:S06]  /*6650*/  FMUL.FTZ R81, R77, UR35 ;  /* 0x000000234d517c20 */ /* 0x000fcc0008410000 */
[----:B------:R-:W-:Y:S01]  /*6660*/  MUFU.EX2 R45, R45 ;  /* 0x0000002d002d7308 */ /* 0x000fe20000000800 */
[----:B------:R-:W-:-:S05]  /*6670*/  FSEL R81, R81, RZ, P2 ;  /* 0x000000ff51517208 */ /* 0x000fca0001000000 */
[--C-:B------:R-:W-:Y:S01]  /*6680*/  FFMA.FTZ R87, R80, UR35, -R81.reuse ;  /* 0x0000002350577c23 */ /* 0x100fe20008010851 */
[--C-:B------:R-:W-:Y:S01]  /*6690*/  FFMA.FTZ R80, R18, UR35, -R81.reuse ;  /* 0x0000002312507c23 */ /* 0x100fe20008010851 */
[----:B------:R-:W-:Y:S01]  /*66a0*/  FSEL R18, R72, RZ, P1 ;  /* 0x000000ff48127208 */ /* 0x000fe20000800000 */
[--C-:B------:R-:W-:Y:S01]  /*66b0*/  FFMA.FTZ R13, R13, UR35, -R81.reuse ;  /* 0x000000230d0d7c23 */ /* 0x100fe20008010851 */
[--C-:B------:R-:W-:Y:S01]  /*66c0*/  FFMA.FTZ R15, R15, UR35, -R81.reuse ;  /* 0x000000230f0f7c23 */ /* 0x100fe20008010851 */
[----:B------:R-:W-:Y:S01]  /*66d0*/  FFMA.FTZ R86, R32, UR35, -R81 ;  /* 0x0000002320567c23 */ /* 0x000fe20008010851 */
[----:B------:R-:W-:Y:S01]  /*66e0*/  MUFU.EX2 R87, R87 ;  /* 0x0000005700577308 */ /* 0x000fe20000000800 */
[----:B------:R-:W-:Y:S01]  /*66f0*/  FADD.FTZ R18, -R18, R11 ;  /* 0x0000000b12127221 */ /* 0x000fe20000010100 */
[----:B------:R-:W-:Y:S01]  /*6700*/  FSEL R11, R77, RZ, P2 ;  /* 0x000000ff4d0b7208 */ /* 0x000fe20001000000 */
[--C-:B------:R-:W-:Y:S01]  /*6710*/  FFMA.FTZ R85, R33, UR35, -R81.reuse ;  /* 0x0000002321557c23 */ /* 0x100fe20008010851 */
[--C-:B------:R-:W-:Y:S01]  /*6720*/  FFMA.FTZ R140, R39, UR35, -R81.reuse ;  /* 0x00000023278c7c23 */ /* 0x100fe20008010851 */
[----:B------:R-:W-:Y:S01]  /*6730*/  FMUL.FTZ R18, R18, UR35 ;  /* 0x0000002312127c20 */ /* 0x000fe20008410000 */
[--C-:B------:R-:W-:Y:S01]  /*6740*/  FFMA.FTZ R78, R20, UR35, -R81.reuse ;  /* 0x00000023144e7c23 */ /* 0x100fe20008010851 */
[----:B------:R-:W-:Y:S01]  /*6750*/  FADD.FTZ R11, -R11, R12 ;  /* 0x0000000c0b0b7221 */ /* 0x000fe20000010100 */
[----:B------:R-:W-:Y:S01]  /*6760*/  MUFU.EX2 R13, R13 ;  /* 0x0000000d000d7308 */ /* 0x000fe20000000800 */
[--C-:B-1----:R-:W-:Y:S01]  /*6770*/  FFMA.FTZ R84, R34, UR35, -R81.reuse ;  /* 0x0000002322547c23 */ /* 0x102fe20008010851 */
[--C-:B------:R-:W-:Y:S01]  /*6780*/  FFMA.FTZ R34, R22, UR35, -R81.reuse ;  /* 0x0000002316227c23 */ /* 0x100fe20008010851 */
[----:B------:R-:W-:Y:S01]  /*6790*/  FMUL.FTZ R11, R11, UR35 ;  /* 0x000000230b0b7c20 */ /* 0x000fe20008410000 */
[--C-:B--2---:R-:W-:Y:S01]  /*67a0*/  FFMA.FTZ R83, R35, UR35, -R81.reuse ;  /* 0x0000002323537c23 */ /* 0x104fe20008010851 */
        /* <DEDUP_REMOVED lines=17> */
[----:B------:R-:W-:-:S02]  /*68c0*/  FFMA.FTZ R68, R76, UR35, -R81 ;  /* 0x000000234c447c23 */ /* 0x000fc40008010851 */
[----:B------:R-:W2:Y:S01]  /*68d0*/  MUFU.EX2 R15, R15 ;  /* 0x0000000f000f7308 */ /* 0x000ea20000000800 */
[----:B0-----:R-:W-:-:S04]  /*68e0*/  FFMA.FTZ R39, R18, R4, R75 ;  /* 0x0000000412277223 */ /* 0x001fc8000001004b */
[----:B------:R-:W-:-:S03]  /*68f0*/  FADD.FTZ R39, R74, R39 ;  /* 0x000000274a277221 */ /* 0x000fc60000010000 */
[----:B------:R-:W0:Y:S01]  /*6900*/  MUFU.EX2 R86, R86 ;  /* 0x0000005600567308 */ /* 0x000e220000000800 */
[----:B-1----:R-:W-:Y:S01]  /*6910*/  FFMA.FTZ R4, R11, R3, R13 ;  /* 0x000000030b047223 */ /* 0x002fe2000001000d */
[----:B------:R-:W-:Y:S01]  /*6920*/  FADD.FTZ R12, R14, R39 ;  /* 0x000000270e0c7221 */ /* 0x000fe20000010000 */
[----:B------:R-:W-:Y:S02]  /*6930*/  FFMA.FTZ R39, R63, UR35, -R81 ;  /* 0x000000233f277c23 */ /* 0x000fe40008010851 */
        /* <DEDUP_REMOVED lines=39> */
[----:B------:R-:W-:-:S06]  /*6bb0*/  FFMA.FTZ R63, R69, UR35, -R81 ;  /* 0x00000023453f7c23 */ /* 0x000fcc0008010851 */
        /* <DEDUP_REMOVED lines=65> */
[----:B0-----:R-:W-:-:S03]  /*6fd0*/  FADD.FTZ R4, R61, R4 ;  /* 0x000000043d047221 */ /* 0x001fc60000010000 */
[----:B-1----:R-:W-:Y:S01]  /*6fe0*/  FADD.FTZ R3, R69, R12 ;  /* 0x0000000c45037221 */ /* 0x002fe20000010000 */
[----:B------:R-:W-:Y:S06]  /*6ff0*/  @!P0 BRA `(.L_x_1928) ;  /* 0x0000000000048947 */ /* 0x000fec0003800000 */
[----:B------:R-:W-:Y:S01]  /*7000*/  BPT.TRAP 0x1 ;  /* 0x000000040000795c */ /* 0x000fe20000300000 */
.L_x_1928:
[----:B------:R-:W0:Y:S01]  /*7010*/  S2UR UR10, SR_CgaCtaId ;  /* 0x00000000000a79c3 */ /* 0x000e220000008800 */
[----:B------:R-:W-:Y:S01]  /*7020*/  ULEA UR5, UR5, UR38, 0x3 ;  /* 0x0000002605057291 */ /* 0x000fe2000f8e183f */
[----:B------:R-:W-:Y:S01]  /*7030*/  F2FP.F16.F32.PACK_AB R12, R74, R75 ;  /* 0x0000004b4a0c723e */ /* 0x000fe200000000ff */
[----:B------:R-:W-:Y:S01]  /*7040*/  UISETP.GT.AND UP0, UPT, UR39, UR32, UPT ;  /* 0x000000202700728c */ /* 0x000fe2000bf04270 */
[----:B------:R-:W-:Y:S01]  /*7050*/  F2FP.F16.F32.PACK_AB R13, R87, R13 ;  /* 0x0000000d570d723e */ /* 0x000fe200000000ff */
[----:B------:R-:W-:Y:S01]  /*7060*/  UIADD3 UR5, UR5, 0x2d860, URZ ;  /* 0x0002d86005057890 */ /* 0x000fe2000fffe03f */
[----:B------:R-:W-:Y:S01]  /*7070*/  F2FP.F16.F32.PACK_AB R14, R17, R14 ;  /* 0x0000000e110e723e */ /* 0x000fe200000000ff */
[----:B------:R-:W-:Y:S01]  /*7080*/  UMOV UR42, UR6 ;  /* 0x00000006002a7c82 */ /* 0x000fe20008000000 */
[----:B------:R-:W-:Y:S01]  /*7090*/  F2FP.F16.F32.PACK_AB R15, R86, R15 ;  /* 0x0000000f560f723e */ /* 0x000fe200000000ff */
[----:B------:R-:W-:Y:S01]  /*70a0*/  FMUL.FTZ R90, R90, R11 ;  /* 0x0000000b5a5a7220 */ /* 0x000fe20000410000 */
        /* <DEDUP_REMOVED lines=16> */
[----:B------:R-:W-:Y:S01]  /*71b0*/  UIADD3 UR10, UR39, -0x1, URZ ;  /* 0xffffffff270a7890 */ /* 0x000fe2000fffe03f */
[----:B------:R-:W-:Y:S01]  /*71c0*/  F2FP.F16.F32.PACK_AB R28, R42, R41 ;  /* 0x000000292a1c723e */ /* 0x000fe200000000ff */
[-C--:B------:R-:W-:Y:S01]  /*71d0*/  FMUL.FTZ R106, R106, R11.reuse ;  /* 0x0000000b6a6a7220 */ /* 0x080fe20000410000 */
        /* <DEDUP_REMOVED lines=12> */
[----:B------:R-:W-:Y:S01]  /*72a0*/  UMOV UR5, UR4 ;  /* 0x0000000400057c82 */ /* 0x000fe20008000000 */
[----:B------:R-:W-:Y:S01]  /*72b0*/  F2FP.F16.F32.PACK_AB R35, R139, R38 ;  /* 0x000000268b23723e */ /* 0x000fe200000000ff */
[----:B------:R2:W-:Y:S01]  /*72c0*/  STSM.16.M88.4 [R6], R24 ;  /* 0x0000001806007844 */ /* 0x0005e20000000200 */
[----:B------:R-:W-:Y:S01]  /*72d0*/  PLOP3.LUT P1, PT, PT, PT, UP0, 0x80, 0x0 ;  /* 0x000000000000781c */ /* 0x000fe20003f2f008 */
[-C--:B------:R-:W-:Y:S01]  /*72e0*/  FMUL.FTZ R111, R111, R11.reuse ;  /* 0x0000000b6f6f7220 */ /* 0x080fe20000410000 */
[-C--:B------:R-:W-:Y:S01]  /*72f0*/  FMUL.FTZ R114, R114, R11.reuse ;  /* 0x0000000b72727220 */ /* 0x080fe20000410000 */
[----:B------:R-:W-:Y:S01]  /*7300*/  STSM.16.M88.4 [R5], R28 ;  /* 0x0000001c05007844 */ /* 0x000fe20000000200 */
[-C--:B------:R-:W-:Y:S01]  /*7310*/  FMUL.FTZ R115, R115, R11.reuse ;  /* 0x0000000b73737220 */ /* 0x080fe20000410000 */
[-C--:B------:R-:W-:Y:S01]  /*7320*/  FMUL.FTZ R118, R118, R11.reuse ;  /* 0x0000000b76767220 */ /* 0x080fe20000410000 */
[----:B------:R-:W-:Y:S01]  /*7330*/  FMUL.FTZ R119, R119, R11 ;  /* 0x0000000b77777220 */ /* 0x000fe20000410000 */
[----:B0-----:R-:W-:Y:S01]  /*7340*/  F2FP.F16.F32.PACK_AB R12, R50, R49 ;  /* 0x00000031320c723e */ /* 0x001fe200000000ff */
[----:B------:R-:W-:Y:S01]  /*7350*/  STSM.16.M88.4 [R0+0x27800], R32 ;  /* 0x0278002000007844 */ /* 0x000fe20000000200 */
[----:B------:R-:W-:Y:S01]  /*7360*/  F2FP.F16.F32.PACK_AB R13, R137, R39 ;  /* 0x00000027890d723e */ /* 0x000fe200000000ff */
[----:B------:R-:W-:Y:S01]  /*7370*/  FMUL.FTZ R122, R122, R11 ;  /* 0x0000000b7a7a7220 */ /* 0x000fe20000410000 */
[----:B------:R-:W-:Y:S01]  /*7380*/  F2FP.F16.F32.PACK_AB R14, R52, R51 ;  /* 0x00000033340e723e */ /* 0x000fe200000000ff */
[-C--:B------:R-:W-:Y:S01]  /*7390*/  FMUL.FTZ R123, R123, R11.reuse ;  /* 0x0000000b7b7b7220 */ /* 0x080fe20000410000 */
        /* <DEDUP_REMOVED lines=9> */
[----:B------:R-:W-:Y:S01]  /*7430*/  FMUL.FTZ R131, R131, R11 ;  /* 0x0000000b83837220 */ /* 0x000fe20000410000 */
[----:B--2---:R-:W-:Y:S01]  /*7440*/  F2FP.F16.F32.PACK_AB R24, R59, R57 ;  /* 0x000000393b18723e */ /* 0x004fe200000000ff */
[-C--:B------:R-:W-:Y:S01]  /*7450*/  FMUL.FTZ R134, R134, R11.reuse ;  /* 0x0000000b86867220 */ /* 0x080fe20000410000 */
[----:B------:R-:W-:Y:S01]  /*7460*/  F2FP.F16.F32.PACK_AB R25, R67, R64 ;  /* 0x000000404319723e */ /* 0x000fe200000000ff */
[----:B------:R1:W-:Y:S01]  /*7470*/  STSM.16.M88.4 [R6+0x6000], R20 ;  /* 0x0060001406007844 */ /* 0x0003e20000000200 */
[----:B------:R-:W-:Y:S01]  /*7480*/  F2FP.F16.F32.PACK_AB R26, R61, R60 ;  /* 0x0000003c3d1a723e */ /* 0x000fe200000000ff */
[----:B------:R-:W-:Y:S01]  /*7490*/  FMUL.FTZ R135, R135, R11 ;  /* 0x0000000b87877220 */ /* 0x000fe20000410000 */
[----:B------:R-:W-:Y:S01]  /*74a0*/  F2FP.F16.F32.PACK_AB R27, R69, R68 ;  /* 0x00000044451b723e */ /* 0x000fe200000000ff */
[-C--:B------:R-:W-:Y:S01]  /*74b0*/  FMUL.FTZ R88, R88, R18.reuse ;  /* 0x0000001258587220 */ /* 0x080fe20000410000 */
[-C--:B------:R-:W-:Y:S01]  /*74c0*/  FMUL.FTZ R89, R89, R18.reuse ;  /* 0x0000001259597220 */ /* 0x080fe20000410000 */
[-C--:B------:R-:W-:Y:S01]  /*74d0*/  FMUL.FTZ R92, R92, R18.reuse ;  /* 0x000000125c5c7220 */ /* 0x080fe20000410000 */
[-C--:B------:R-:W-:Y:S01]  /*74e0*/  FMUL.FTZ R93, R93, R18.reuse ;  /* 0x000000125d5d7220 */ /* 0x080fe20000410000 */
        /* <DEDUP_REMOVED lines=27> */
[----:B0-----:R-:W-:-:S02]  /*76a0*/  IMAD.MOV.U32 R12, RZ, RZ, R77 ;  /* 0x000000ffff0c7224 */ /* 0x001fc400078e004d */
[----:B------:R-:W-:Y:S01]  /*76b0*/  IMAD.MOV.U32 R11, RZ, RZ, R72 ;  /* 0x000000ffff0b7224 */ /* 0x000fe200078e0048 */
[----:B--2---:R-:W-:Y:S01]  /*76c0*/  NOP ;  /* 0x0000000000007918 */ /* 0x004fe20000000000 */
[----:B-1----:R-:W-:Y:S05]  /*76d0*/  @P1 BRA `(.L_x_1929) ;  /* 0xffffffcc00581947 */ /* 0x002fea000383ffff */
[----:B------:R-:W-:-:S05]  /*76e0*/  UMOV UR39, UR10 ;  /* 0x0000000a00277c82 */ /* 0x000fca0008000000 */
.L_x_1918:
[----:B------:R-:W-:-:S13]  /*76f0*/  R2UR UR5, R142 ;  /* 0x000000008e0572ca */ /* 0x000fda00000e0000 */
[----:B------:R-:W-:-:S06]  /*7700*/  UISETP.GE.AND UP0, UPT, UR39, UR5, UPT ;  /* 0x000000052700728c */ /* 0x000fcc000bf06270 */
[----:B------:R-:W-:-:S13]  /*7710*/  PLOP3.LUT P1, PT, PT, PT, UP0, 0x80, 0x0 ;  /* 0x000000000000781c */ /* 0x000fda0003f2f008 */
[----:B------:R-:W-:Y:S05]  /*7720*/  @!P1 BRA `(.L_x_1930) ;  /* 0x0000002800789947 */ /* 0x000fea0003800000 */
[----:B------:R-:W3:Y:S01]  /*7730*/  S2R R7, SR_TID.X ;  /* 0x0000000000077919 */ /* 0x000ee20000002100 */
[----:B------:R-:W-:Y:S01]  /*7740*/  R2UR UR5, R138 ;  /* 0x000000008a0572ca */ /* 0x000fe200000e0000 */
[----:B------:R-:W-:Y:S01]  /*7750*/  UMOV UR7, UR4 ;  /* 0x0000000400077c82 */ /* 0x000fe20008000000 */
[----:B------:R-:W-:Y:S01]  /*7760*/  UMOV UR11, 0x40000040 ;  /* 0x40000040000b7882 */ /* 0x000fe20000000000 */
[----:B------:R-:W-:Y:S01]  /*7770*/  IMAD.MOV.U32 R11, RZ, RZ, R77 ;  /* 0x000000ffff0b7224 */ /* 0x000fe200078e004d */
[----:B------:R-:W-:Y:S01]  /*7780*/  UMOV UR30, UR6 ;  /* 0x00000006001e7c82 */ /* 0x000fe20008000000 */
[----:B------:R-:W-:Y:S01]  /*7790*/  IMAD.U32 R137, RZ, RZ, UR11 ;  /* 0x0000000bff897e24 */ /* 0x000fe2000f8e00ff */
[----:B------:R-:W-:Y:S01]  /*77a0*/  UMOV UR29, 0x40000040 ;  /* 0x40000040001d7882 */ /* 0x000fe20000000000 */
        /* <DEDUP_REMOVED lines=10> */
[----:B------:R-:W-:Y:S01]  /*7850*/  UIADD3 UR40, UR61, 0x600, URZ ;  /* 0x000006003d287890 */ /* 0x000fe2000fffe03f */
[----:B------:R-:W-:Y:S01]  /*7860*/  UMOV UR10, UR4 ;  /* 0x00000004000a7c82 */ /* 0x000fe20008000000 */
[----:B------:R-:W-:Y:S01]  /*7870*/  UIADD3 UR44, UR61, 0x602, URZ ;  /* 0x000006023d2c7890 */ /* 0x000fe2000fffe03f */
[----:B------:R-:W-:Y:S01]  /*7880*/  IMAD.U32 R136, RZ, RZ, UR10 ;  /* 0x0000000aff887e24 */ /* 0x000fe2000f8e00ff */
[----:B------:R-:W-:-:S02]  /*7890*/  UIADD3 UR48, UR61, 0x604, URZ ;  /* 0x000006043d307890 */ /* 0x000fc4000fffe03f */
[----:B------:R-:W-:Y:S01]  /*78a0*/  UIADD3 UR52, UR61, 0x606, URZ ;  /* 0x000006063d347890 */ /* 0x000fe2000fffe03f */
[----:B---3--:R-:W-:Y:S02]  /*78b0*/  SHF.R.U32.HI R12, RZ, 0x7, R7 ;  /* 0x00000007ff0c7819 */ /* 0x008fe40000011607 */
[----:B------:R-:W-:Y:S02]  /*78c0*/  ISETP.GE.U32.AND P1, PT, R7, 0x180, PT ;  /* 0x000001800700780c */ /* 0x000fe40003f26070 */
[----:B------:R-:W-:Y:S01]  /*78d0*/  MOV R7, R72 ;  /* 0x0000004800077202 */ /* 0x000fe20000000f00 */
[C---:B------:R-:W-:Y:S02]  /*78e0*/  VIADD R10, R12.reuse, 0x9 ;  /* 0x000000090c0a7836 */ /* 0x040fe40000000000 */
[----:B------:R-:W-:-:S03]  /*78f0*/  VIADD R139, R12, 0x8 ;  /* 0x000000080c8b7836 */ /* 0x000fc60000000000 */
[----:B------:R-:W-:-:S07]  /*7900*/  SEL R10, R10, 0x9, !P1 ;  /* 0x000000090a0a7807 */ /* 0x000fce0004800000 */
.L_x_1941:
[----:B------:R-:W-:Y:S01]  /*7910*/  R2UR UR10, R16 ;  /* 0x00000000100a72ca */ /* 0x000fe200000e0000 */
[----:B------:R-:W-:-:S04]  /*7920*/  UIADD3 UR4, UR7, 0x1, URZ ;  /* 0x0000000107047890 */ /* 0x000fc8000fffe03f */
[----:B------:R-:W-:-:S04]  /*7930*/  UISETP.NE.AND UP0, UPT, UR4, 0x2, UPT ;  /* 0x000000020400788c */ /* 0x000fc8000bf05270 */
[----:B------:R-:W-:Y:S02]  /*7940*/  USEL UR6, URZ, 0x1, UP0 ;  /* 0x000000013f067887 */ /* 0x000fe40008000000 */
[----:B------:R-:W-:Y:S02]  /*7950*/  USEL UR4, UR4, URZ, UP0 ;  /* 0x0000003f04047287 */ /* 0x000fe40008000000 */
[----:B------:R-:W-:Y:S01]  /*7960*/  ISETP.NE.AND P2, PT, RZ, UR10, PT ;  /* 0x0000000aff007c0c */ /* 0x000fe2000bf45270 */
[----:B------:R-:W-:-:S12]  /*7970*/  ULOP3.LUT UR6, UR30, UR6, URZ, 0x3c, !UPT ;  /* 0x000000061e067292 */ /* 0x000fd8000f8e3c3f */
[----:B0-----:R-:W-:Y:S05]  /*7980*/  @P2 BRA `(.L_x_1931) ;  /* 0x00000000002c2947 */ /* 0x001fea0003800000 */
[----:B------:R-:W-:Y:S05]  /*7990*/  @!P0 BRA `(.L_x_1932) ;  /* 0x0000000000048947 */ /* 0x000fea0003800000 */
[----:B------:R-:W-:Y:S01]  /*79a0*/  BPT.TRAP 0x1 ;  /* 0x000000040000795c */ /* 0x000fe20000300000 */
.L_x_1932:
[----:B------:R-:W-:Y:S01]  /*79b0*/  ULEA UR10, UR4, UR38, 0x3 ;  /* 0x00000026040a7291 */ /* 0x000fe2000f8e183f */
[----:B------:R-:W-:-:S04]  /*79c0*/  MOV R12, UR6 ;  /* 0x00000006000c7c02 */ /* 0x000fc80008000f00 */
[----:B------:R-:W-:-:S04]  /*79d0*/  SHF.L.U32 R12, R12, 0x1f, RZ ;  /* 0x0000001f0c0c7819 */ /* 0x000fc800000006ff */
[----:B------:R0:W1:Y:S01]  /*79e0*/  SYNCS.PHASECHK.TRANS64.TRYWAIT P1, [UR10+0x2d830], R12 ;  /* 0x02d8300cff0075a7 */ /* 0x000062000802014a */
[----:B------:R-:W-:Y:S05]  /*79f0*/  @!P0 BRA `(.L_x_1933) ;  /* 0x0000000000048947 */ /* 0x000fea0003800000 */
[----:B------:R-:W-:Y:S01]  /*7a00*/  BPT.TRAP 0x1 ;  /* 0x000000040000795c */ /* 0x000fe20000300000 */
.L_x_1933:
[----:B-1----:R-:W-:Y:S05]  /*7a10*/  @P1 BRA `(.L_x_1931) ;  /* 0x0000000000081947 */ /* 0x002fea0003800000 */
[----:B------:R-:W1:Y:S02]  /*7a20*/  SYNCS.PHASECHK.TRANS64.TRYWAIT P1, [UR10+0x2d830], R12 ;  /* 0x02d8300cff0075a7 */ /* 0x000e64000802014a */
[----:B-1----:R-:W-:Y:S05]  /*7a30*/  @!P1 BRA `(.L_x_1934) ;  /* 0x0000008000dc9947 */ /* 0x002fea0003800000 */
.L_x_1931:
        /* <DEDUP_REMOVED lines=37> */
.L_x_1936:
[----:B------:R-:W-:Y:S01]  /*7c90*/  ULEA UR10, UR7, UR38, 0x3 ;  /* 0x00000026070a7291 */ /* 0x000fe2000f8e183f */
[----:B01----:R-:W-:-:S05]  /*7ca0*/  IMAD.U32 R12, RZ, RZ, UR30 ;  /* 0x0000001eff0c7e24 */ /* 0x003fca000f8e00ff */
[----:B------:R-:W-:-:S04]  /*7cb0*/  SHF.L.U32 R12, R12, 0x1f, RZ ;  /* 0x0000001f0c0c7819 */ /* 0x000fc800000006ff */
[----:B------:R0:W1:Y:S01]  /*7cc0*/  SYNCS.PHASECHK.TRANS64.TRYWAIT P1, [UR10+0x2d850], R12 ;  /* 0x02d8500cff0075a7 */ /* 0x000062000802014a */
[----:B------:R-:W-:Y:S05]  /*7cd0*/  @!P0 BRA `(.L_x_1937) ;  /* 0x0000000000048947 */ /* 0x000fea0003800000 */
[----:B------:R-:W-:Y:S01]  /*7ce0*/  BPT.TRAP 0x1 ;  /* 0x000000040000795c */ /* 0x000fe20000300000 */
.L_x_1937:
[----:B-1----:R-:W-:Y:S05]  /*7cf0*/  @P1 BRA `(.L_x_1935) ;  /* 0x0000000000081947 */ /* 0x002fea0003800000 */
[----:B------:R-:W1:Y:S02]  /*7d00*/  SYNCS.PHASECHK.TRANS64.TRYWAIT P1, [UR10+0x2d850], R12 ;  /* 0x02d8500cff0075a7 */ /* 0x000e64000802014a */
[----:B-1----:R-:W-:Y:S05]  /*7d10*/  @!P1 BRA `(.L_x_1938) ;  /* 0x00000080003c9947 */ /* 0x002fea0003800000 */
.L_x_1935:
[----:B------:R-:W-:Y:S01]  /*7d20*/  UIADD3 UR10, UR38, 0x400, URZ ;  /* 0x00000400260a7890 */ /* 0x000fe2000fffe03f */
[----:B------:R-:W-:Y:S01]  /*7d30*/  WARPGROUP.ARRIVE ;  /* 0x00000000000079c5 */ /* 0x000fe20000000000 */
[----:B------:R-:W-:Y:S01]  /*7d40*/  UMOV UR56, UR61 ;  /* 0x0000003d00387c82 */ /* 0x000fe20008000000 */
[----:B------:R-:W-:Y:S01]  /*7d50*/  UMOV UR57, 0x40000040 ;  /* 0x4000004000397882 */ /* 0x000fe20000000000 */
[----:B------:R-:W-:Y:S01]  /*7d60*/  USHF.R.U32.HI UR10, URZ, 0x4, UR10 ;  /* 0x000000043f0a7899 */ /* 0x000fe2000801160a */
[----:B01----:R-:W-:Y:S01]  /*7d70*/  MOV R12, UR13 ;  /* 0x0000000d000c7c02 */ /* 0x003fe20008000f00 */
[----:B------:R-:W-:Y:S01]  /*7d80*/  UMOV UR59, 0x80000020 ;  /* 0x80000020003b7882 */ /* 0x000fe20000000000 */
[----:B------:R-:W-:Y:S01]  /*7d90*/  MOV R13, UR12 ;  /* 0x0000000c000d7c02 */ /* 0x000fe20008000f00 */
[----:B------:R-:W-:Y:S01]  /*7da0*/  ULOP3.LUT UR10, UR10, 0x3fff, URZ, 0xc0, !UPT ;  /* 0x00003fff0a0a7892 */ /* 0x000fe2000f8ec03f */
[----:B------:R-:W-:Y:S01]  /*7db0*/  R2UR UR12, R136 ;  /* 0x00000000880c72ca */ /* 0x000fe200000e0000 */
[----:B------:R-:W-:Y:S01]  /*7dc0*/  UMOV UR15, 0x80000020 ;  /* 0x80000020000f7882 */ /* 0x000fe20000000000 */
[----:B------:R-:W-:Y:S01]  /*7dd0*/  R2UR UR13, R137 ;  /* 0x00000000890d72ca */ /* 0x000fe200000e0000 */
[----:B------:R-:W-:Y:S01]  /*7de0*/  ULOP3.LUT UR10, UR10, 0x2000000, URZ, 0xfc, !UPT ;  /* 0x020000000a0a7892 */ /* 0x000fe2000f8efc3f */
        /* <DEDUP_REMOVED lines=8> */
[----:B------:R-:W-:Y:S01]  /*7e70*/  HGMMA.64x96x16.F32 R88, gdesc[UR56].tnspB, R88, gsb0 ;  /* 0x41600000385879f0 */ /* 0x000fe20008000858 */
[----:B------:R-:W-:Y:S01]  /*7e80*/  UIADD3 UR42, UR58, 0x100, URZ ;  /* 0x000001003a2a7890 */ /* 0x000fe2000fffe03f */
[----:B------:R-:W-:Y:S01]  /*7e90*/  UMOV UR14, UR10 ;  /* 0x0000000a000e7c82 */ /* 0x000fe20008000000 */
[----:B------:R-:W-:-:S02]  /*7ea0*/  UIADD3 UR46, UR58, 0x140, URZ ;  /* 0x000001403a2e7890 */ /* 0x000fc4000fffe03f */
[----:B------:R-:W-:Y:S01]  /*7eb0*/  UIADD3 UR50, UR58, 0x180, URZ ;  /* 0x000001803a327890 */ /* 0x000fe2000fffe03f */
[----:B------:R-:W-:Y:S01]  /*7ec0*/  UMOV UR51, 0x80000020 ;  /* 0x8000002000337882 */ /* 0x000fe20000000000 */
[----:B------:R-:W-:Y:S01]  /*7ed0*/  UIADD3 UR54, UR58, 0x1c0, URZ ;  /* 0x000001c03a367890 */ /* 0x000fe2000fffe03f */
[----:B------:R-:W-:Y:S01]  /*7ee0*/  UMOV UR55, 0x80000020 ;  /* 0x8000002000377882 */ /* 0x000fe20000000000 */
[----:B------:R-:W-:Y:S02]  /*7ef0*/  WARPGROUP.DEPBAR.LE gsb0, 0x0 ;  /* 0x00008000000079c5 */ /* 0x000fe40000010000 */
[----:B------:R-:W-:-:S06]  /*7f00*/  WARPGROUP.ARRIVE ;  /* 0x00000000000079c5 */ /* 0x000fcc0000000000 */
[----:B------:R-:W-:Y:S01]  /*7f10*/  HGMMA.64x96x16.F32 R88, gdesc[UR12].tnspB, R88, gsb0 ;  /* 0x416000000c5879f0 */ /* 0x000fe20008000858 */
[----:B------:R-:W-:Y:S02]  /*7f20*/  R2UR UR13, R12 ;  /* 0x000000000c0d72ca */ /* 0x000fe400000e0000 */
[----:B------:R-:W-:Y:S01]  /*7f30*/  R2UR UR12, R13 ;  /* 0x000000000d0c72ca */ /* 0x000fe200000e0000 */
        /* <DEDUP_REMOVED lines=22> */
.L_x_1939:
        /* <DEDUP_REMOVED lines=15> */
[----:B------:R-:W-:Y:S01]  /*8190*/  FMUL.FTZ R53, R64, UR5 ;  /* 0x0000000540357c20 */ /* 0x000fe20008410000 */
[----:B------:R-:W-:Y:S01]  /*81a0*/  FMUL.FTZ R24, R35, UR5 ;  /* 0x0000000523187c20 */ /* 0x000fe20008410000 */
[----:B------:R-:W-:Y:S01]  /*81b0*/  FMUL.FTZ R33, R44, UR5 ;  /* 0x000000052c217c20 */ /* 0x000fe20008410000 */
[----:B------:R-:W-:Y:S01]  /*81c0*/  FMUL.FTZ R25, R36, UR5 ;  /* 0x0000000524197c20 */ /* 0x000fe20008410000 */
[----:B------:R-:W-:Y:S01]  /*81d0*/  FMUL.FTZ R44, R55, UR5 ;  /* 0x00000005372c7c20 */ /* 0x000fe20008410000 */
[----:B------:R-:W-:Y:S01]  /*81e0*/  FMUL.FTZ R55, R66, UR5 ;  /* 0x0000000542377c20 */ /* 0x000fe20008410000 */
[----:B------:R-:W-:Y:S01]  /*81f0*/  FMUL.FTZ R27, R38, UR5 ;  /* 0x00000005261b7c20 */ /* 0x000fe20008410000 */
[----:B------:R-:W3:Y:S01]  /*8200*/  MUFU.TANH R13, R13 ;  /* 0x0000000d000d7308 */ /* 0x000ee20000002400 */
        /* <DEDUP_REMOVED lines=16> */
[----:B---3--:R-:W-:Y:S01]  /*8310*/  FMNMX.FTZ R64, R13, R64, !PT ;  /* 0x000000400d407209 */ /* 0x008fe20007810000 */
        /* <DEDUP_REMOVED lines=26> */
[----:B------:R-:W-:Y:S01]  /*84c0*/  ULDC UR10, c[0x0][0x988] ;  /* 0x00026200000a7ab9 */ /* 0x000fe20000000800 */
[----:B------:R-:W3:Y:S01]  /*84d0*/  S2UR UR11, SR_CgaCtaId ;  /* 0x00000000000b79c3 */ /* 0x000ee20000008800 */
[----:B------:R-:W-:Y:S01]  /*84e0*/  UMOV UR35, UR10 ;  /* 0x0000000a00237c82 */ /* 0x000fe20008000000 */
[----:B------:R-:W-:Y:S01]  /*84f0*/  ULEA UR10, UR4, UR38, 0x3 ;  /* 0x00000026040a7291 */ /* 0x000fe2000f8e183f */
[----:B------:R-:W4:Y:S01]  /*8500*/  MUFU.TANH R21, R21 ;  /* 0x0000001500157308 */ /* 0x000f220000002400 */
[----:B-1----:R-:W-:Y:S01]  /*8510*/  FMNMX.FTZ R66, R18, R65, !PT ;  /* 0x0000004112427209 */ /* 0x002fe20007810000 */
[----:B------:R-:W-:Y:S01]  /*8520*/  FMUL.FTZ R65, R76, UR5 ;  /* 0x000000054c417c20 */ /* 0x000fe20008410000 */
[----:B------:R-:W-:-:S05]  /*8530*/  UIADD3 UR10, UR10, 0x2d840, URZ ;  /* 0x0002d8400a0a7890 */ /* 0x000fca000fffe03f */
[----:B------:R-:W1:Y:S01]  /*8540*/  MUFU.TANH R23, R23 ;  /* 0x0000001700177308 */ /* 0x000e620000002400 */
[----:B--2---:R-:W-:-:S07]  /*8550*/  FMNMX.FTZ R68, R20, R67, !PT ;  /* 0x0000004314447209 */ /* 0x004fce0007810000 */
[----:B------:R-:W2:Y:S01]  /*8560*/  MUFU.TANH R22, R22 ;  /* 0x0000001600167308 */ /* 0x000ea20000002400 */
[----:B----4-:R-:W-:Y:S01]  /*8570*/  FMNMX.FTZ R67, R21, R66, !PT ;  /* 0x0000004215437209 */ /* 0x010fe20007810000 */
[----:B---3--:R-:W-:-:S06]  /*8580*/  UPRMT UR10, UR11, 0x654, UR10 ;  /* 0x000006540b0a7896 */ /* 0x008fcc000800000a */
[----:B------:R-:W3:Y:S01]  /*8590*/  MUFU.TANH R24, R24 ;  /* 0x0000001800187308 */ /* 0x000ee20000002400 */
[----:B-1----:R-:W-:Y:S02]  /*85a0*/  FMNMX.FTZ R69, R23, R68, !PT ;  /* 0x0000004417457209 */ /* 0x002fe40007810000 */
[----:B------:R-:W-:Y:S05]  /*85b0*/  SYNCS.ARRIVE.TRANS64.RED.A1T0 RZ, [UR10], RZ ;  /* 0x000000ffffff79a7 */ /* 0x000fea000810040a */
[----:B------:R-:W1:Y:S01]  /*85c0*/  MUFU.TANH R25, R25 ;  /* 0x0000001900197308 */ /* 0x000e620000002400 */
[----:B--2---:R-:W-:-:S07]  /*85d0*/  FMNMX.FTZ R66, R22, R67, !PT ;  /* 0x0000004316427209 */ /* 0x004fce0007810000 */
[----:B------:R-:W2:Y:S01]  /*85e0*/  MUFU.TANH R27, R27 ;  /* 0x0000001b001b7308 */ /* 0x000ea20000002400 */
[----:B---3--:R-:W-:-:S07]  /*85f0*/  FMNMX.FTZ R68, R24, R69, !PT ;  /* 0x0000004518447209 */ /* 0x008fce0007810000 */
[----:B------:R-:W3:Y:S01]  /*8600*/  MUFU.TANH R26, R26 ;  /* 0x0000001a001a7308 */ /* 0x000ee20000002400 */
[----:B-1----:R-:W-:Y:S01]  /*8610*/  FMNMX.FTZ R67, R25, R66, !PT ;  /* 0x0000004219437209 */ /* 0x002fe20007810000 */
[----:B------:R-:W-:-:S06]  /*8620*/  FMUL.FTZ R66, R77, UR5 ;  /* 0x000000054d427c20 */ /* 0x000fcc0008410000 */
[----:B------:R-:W1:Y:S01]  /*8630*/  MUFU.TANH R28, R28 ;  /* 0x0000001c001c7308 */ /* 0x000e620000002400 */
[----:B--2---:R-:W-:-:S07]  /*8640*/  FMNMX.FTZ R69, R27, R68, !PT ;  /* 0x000000441b457209 */ /* 0x004fce0007810000 */
[----:B------:R-:W2:Y:S01]  /*8650*/  MUFU.TANH R29, R29 ;  /* 0x0000001d001d7308 */ /* 0x000ea20000002400 */
[----:B---3--:R-:W-:Y:S01]  /*8660*/  FMNMX.FTZ R68, R26, R67, !PT ;  /* 0x000000431a447209 */ /* 0x008fe20007810000 */
[----:B------:R-:W-:-:S06]  /*8670*/  FMUL.FTZ R67, R78, UR5 ;  /* 0x000000054e437c20 */ /* 0x000fcc0008410000 */
[----:B------:R-:W3:Y:S01]  /*8680*/  MUFU.TANH R31, R31 ;  /* 0x0000001f001f7308 */ /* 0x000ee20000002400 */
[----:B-1----:R-:W-:-:S07]  /*8690*/  FMNMX.FTZ R70, R28, R69, !PT ;  /* 0x000000451c467209 */ /* 0x002fce0007810000 */
[----:B------:R-:W1:Y:S01]  /*86a0*/  MUFU.TANH R30, R30 ;  /* 0x0000001e001e7308 */ /* 0x000e620000002400 */
[----:B--2---:R-:W-:-:S07]  /*86b0*/  FMNMX.FTZ R69, R29, R68, !PT ;  /* 0x000000441d457209 */ /* 0x004fce0007810000 */
[----:B------:R-:W2:Y:S01]  /*86c0*/  MUFU.TANH R32, R32 ;  /* 0x0000002000207308 */ /* 0x000ea20000002400 */
[----:B---3--:R-:W-:-:S07]  /*86d0*/  FMNMX.FTZ R71, R31, R70, !PT ;  /* 0x000000461f477209 */ /* 0x008fce0007810000 */
[----:B------:R-:W3:Y:S01]  /*86e0*/  MUFU.TANH R33, R33 ;  /* 0x0000002100217308 */ /* 0x000ee20000002400 */
[----:B-1----:R-:W-:-:S07]  /*86f0*/  FMNMX.FTZ R68, R30, R69, !PT ;  /* 0x000000451e447209 */ /* 0x002fce0007810000 */
        /* <DEDUP_REMOVED lines=8> */
[----:B--2---:R-:W-:Y:S01]  /*8780*/  FMNMX.FTZ R70, R34, R69, !PT ;  /* 0x0000004522467209 */ /* 0x004fe20007810000 */
[----:B------:R-:W-:-:S06]  /*8790*/  FMUL.FTZ R69, R80, UR5 ;  /* 0x0000000550457c20 */ /* 0x000fcc0008410000 */
[----:B------:R-:W2:Y:S01]  /*87a0*/  MUFU.TANH R39, R39 ;  /* 0x0000002700277308 */ /* 0x000ea20000002400 */
[----:B---3--:R-:W-:-:S07]  /*87b0*/  FMNMX.FTZ R72, R36, R71, !PT ;  /* 0x0000004724487209 */ /* 0x008fce0007810000 */
        /* <DEDUP_REMOVED lines=82> */
[----:B--2---:R-:W-:-:S05]  /*8ce0*/  FMNMX.FTZ R80, R75, R72, !PT ;  /* 0x000000484b507209 */ /* 0x004fca0007810000 */
[----:B------:R-:W2:Y:S01]  /*8cf0*/  SHFL.BFLY PT, R77, R80, 0x2, 0x1f ;  /* 0x0c401f00504d7f89 */ /* 0x000ea200000e0000 */
[----:B---3--:R-:W-:-:S04]  /*8d00*/  FMNMX.FTZ R79, R76, R79, !PT ;  /* 0x0000004f4c4f7209 */ /* 0x008fc80007810000 */
[----:B-1----:R-:W-:-:S05]  /*8d10*/  FMNMX.FTZ R79, R78, R79, !PT ;  /* 0x0000004f4e4f7209 */ /* 0x002fca0007810000 */
[----:B------:R-:W1:Y:S01]  /*8d20*/  SHFL.BFLY PT, R72, R79, 0x2, 0x1f ;  /* 0x0c401f004f487f89 */ /* 0x000e6200000e0000 */
[----:B--2---:R-:W-:Y:S02]  /*8d30*/  FMNMX.FTZ R81, R80, R77, !PT ;  /* 0x0000004d50517209 */ /* 0x004fe40007810000 */
[----:B-1----:R-:W-:-:S03]  /*8d40*/  FMNMX.FTZ R82, R79, R72, !PT ;  /* 0x000000484f527209 */ /* 0x002fc60007810000 */
[----:B------:R-:W1:Y:S04]  /*8d50*/  SHFL.BFLY PT, R72, R81, 0x1, 0x1f ;  /* 0x0c201f0051487f89 */ /* 0x000e6800000e0000 */
[----:B------:R-:W2:Y:S01]  /*8d60*/  SHFL.BFLY PT, R77, R82, 0x1, 0x1f ;  /* 0x0c201f00524d7f89 */ /* 0x000ea200000e0000 */
[----:B-1----:R-:W-:Y:S02]  /*8d70*/  FMNMX.FTZ R72, R81, R72, !PT ;  /* 0x0000004851487209 */ /* 0x002fe40007810000 */
[----:B--2---:R-:W-:-:S03]  /*8d80*/  FMNMX.FTZ R77, R82, R77, !PT ;  /* 0x0000004d524d7209 */ /* 0x004fc60007810000 */
[C---:B------:R-:W-:Y:S01]  /*8d90*/  FADD.FTZ R7, -R72.reuse, R7 ;  /* 0x0000000748077221 */ /* 0x040fe20000010100 */
[----:B------:R-:W-:-:S03]  /*8da0*/  FMUL.FTZ R79, R72, UR35 ;  /* 0x00000023484f7c20 */ /* 0x000fc60008410000 */
        /* <DEDUP_REMOVED lines=33> */
[C---:B------:R-:W-:Y:S01]  /*8fc0*/  FADD.FTZ R7, -R77.reuse, R11 ;  /* 0x0000000b4d077221 */ /* 0x040fe20000010100 */
[----:B------:R-:W-:Y:S01]  /*8fd0*/  FMUL.FTZ R79, R77, UR35 ;  /* 0x000000234d4f7c20 */ /* 0x000fe20008410000 */
[----:B------:R1:W-:Y:S02]  /*8fe0*/  MUFU.EX2 R11, R83 ;  /* 0x00000053000b7308 */ /* 0x0003e40000000800 */
[----:B------:R-:W-:Y:S01]  /*8ff0*/  FMUL.FTZ R7, R7, UR35 ;  /* 0x0000002307077c20 */ /* 0x000fe20008410000 */
[--C-:B------:R-:W-:Y:S01]  /*9000*/  FFMA.FTZ R14, R14, UR35, -R79.reuse ;  /* 0x000000230e0e7c23 */ /* 0x100fe2000801084f */
[--C-:B------:R-:W-:Y:S01]  /*9010*/  FFMA.FTZ R87, R15, UR35, -R79.reuse ;  /* 0x000000230f577c23 */ /* 0x100fe2000801084f */
[--C-:B------:R-:W-:Y:S01]  /*9020*/  FFMA.FTZ R15, R19, UR35, -R79.reuse ;  /* 0x00000023130f7c23 */ /* 0x100fe2000801084f */
[--C-:B------:R-:W-:Y:S01]  /*9030*/  FFMA.FTZ R20, R20, UR35, -R79.reuse ;  /* 0x0000002314147c23 */ /* 0x100fe2000801084f */
[--C-:B------:R-:W-:Y:S01]  /*9040*/  FFMA.FTZ R19, R23, UR35, -R79.reuse ;  /* 0x0000002317137c23 */ /* 0x100fe2000801084f */
[----:B------:R-:W2:Y:S01]  /*9050*/  MUFU.EX2 R12, R12 ;  /* 0x0000000c000c7308 */ /* 0x000ea20000000800 */
[--C-:B------:R-:W-:Y:S01]  /*9060*/  FFMA.FTZ R86, R24, UR35, -R79.reuse ;  /* 0x0000002318567c23 */ /* 0x100fe2000801084f */
[--C-:B-1----:R-:W-:Y:S01]  /*9070*/  FFMA.FTZ R83, R40, UR35, -R79.reuse ;  /* 0x0000002328537c23 */ /* 0x102fe2000801084f */
        /* <DEDUP_REMOVED lines=14> */
[----:B--2---:R-:W-:Y:S01]  /*9160*/  FFMA.FTZ R4, R11, R4, R12 ;  /* 0x000000040b047223 */ /* 0x004fe2000001000c */
[--C-:B------:R-:W-:Y:S01]  /*9170*/  FFMA.FTZ R80, R52, UR35, -R79.reuse ;  /* 0x0000002334507c23 */ /* 0x100fe2000801084f */
[--C-:B------:R-:W-:Y:S01]  /*9180*/  FFMA.FTZ R52, R60, UR35, -R79.reuse ;  /* 0x000000233c347c23 */ /* 0x100fe2000801084f */
[----:B------:R-:W-:-:S04]  /*9190*/  FFMA.FTZ R51, R64, UR35, -R79 ;  /* 0x0000002340337c23 */ /* 0x000fc8000801084f */
[----:B------:R-:W2:Y:S08]  /*91a0*/  MUFU.EX2 R13, R13 ;  /* 0x0000000d000d7308 */ /* 0x000eb00000000800 */
[----:B------:R-:W3:Y:S01]  /*91b0*/  MUFU.EX2 R87, R87 ;  /* 0x0000005700577308 */ /* 0x000ee20000000800 */
[----:B-1----:R-:W-:-:S07]  /*91c0*/  FFMA.FTZ R40, R7, R3, R14 ;  /* 0x0000000307287223 */ /* 0x002fce000001000e */
[----:B------:R-:W1:Y:S01]  /*91d0*/  MUFU.EX2 R17, R17 ;  /* 0x0000001100117308 */ /* 0x000e620000000800 */
[----:B--2---:R-:W-:-:S07]  /*91e0*/  FADD.FTZ R4, R13, R4 ;  /* 0x000000040d047221 */ /* 0x004fce0000010000 */
[----:B------:R-:W2:Y:S01]  /*91f0*/  MUFU.EX2 R15, R15 ;  /* 0x0000000f000f7308 */ /* 0x000ea20000000800 */
[----:B---3--:R-:W-:-:S07]  /*9200*/  FADD.FTZ R40, R87, R40 ;  /* 0x0000002857287221 */ /* 0x008fce0000010000 */
[----:B------:R-:W3:Y:S01]  /*9210*/  MUFU.EX2 R18, R18 ;  /* 0x0000001200127308 */ /* 0x000ee20000000800 */
[----:B-1----:R-:W-:-:S07]  /*9220*/  FADD.FTZ R3, R17, R4 ;  /* 0x0000000411037221 */ /* 0x002fce0000010000 */
[----:B------:R-:W1:Y:S01]  /*9230*/  MUFU.EX2 R20, R20 ;  /* 0x0000001400147308 */ /* 0x000e620000000800 */
[----:B--2---:R-:W-:-:S07]  /*9240*/  FADD.FTZ R39, R15, R40 ;  /* 0x000000280f277221 */ /* 0x004fce0000010000 */
[----:B------:R-:W2:Y:S01]  /*9250*/  MUFU.EX2 R21, R21 ;  /* 0x0000001500157308 */ /* 0x000ea20000000800 */
[----:B---3--:R-:W-:-:S07]  /*9260*/  FADD.FTZ R4, R18, R3 ;  /* 0x0000000312047221 */ /* 0x008fce0000010000 */
[----:B------:R-:W3:Y:S01]  /*9270*/  MUFU.EX2 R19, R19 ;  /* 0x0000001300137308 */ /* 0x000ee20000000800 */
[----:B-1----:R-:W-:Y:S01]  /*9280*/  FADD.FTZ R40, R20, R39 ;  /* 0x0000002714287221 */ /* 0x002fe20000010000 */
[--C-:B------:R-:W-:Y:S01]  /*9290*/  FFMA.FTZ R39, R55, UR35, -R79.reuse ;  /* 0x0000002337277c23 */ /* 0x100fe2000801084f */
[----:B------:R-:W-:-:S05]  /*92a0*/  FFMA.FTZ R55, R56, UR35, -R79 ;  /* 0x0000002338377c23 */ /* 0x000fca000801084f */
        /* <DEDUP_REMOVED lines=12> */
[----:B------:R-:W-:-:S06]  /*9370*/  FFMA.FTZ R40, R59, UR35, -R79 ;  /* 0x000000233b287c23 */ /* 0x000fcc000801084f */
        /* <DEDUP_REMOVED lines=28> */
[----:B---3--:R-:W-:Y:S01]  /*9540*/  FADD.FTZ R3, R83, R44 ;  /* 0x0000002c53037221 */ /* 0x008fe20000010000 */
[----:B------:R-:W-:-:S06]  /*9550*/  FFMA.FTZ R44, R67, UR35, -R79 ;  /* 0x00000023432c7c23 */ /* 0x000fcc000801084f */
        /* <DEDUP_REMOVED lines=16> */
[----:B--2---:R-:W-:Y:S01]  /*9660*/  FADD.FTZ R3, R81, R48 ;  /* 0x0000003051037221 */ /* 0x004fe20000010000 */
[----:B------:R-:W-:-:S06]  /*9670*/  FFMA.FTZ R48, R71, UR35, -R79 ;  /* 0x0000002347307c23 */ /* 0x000fcc000801084f */
        /* <DEDUP_REMOVED lines=55> */
[----:B--2---:R-:W-:-:S03]  /*99f0*/  FADD.FTZ R4, R75, R64 ;  /* 0x000000404b047221 */ /* 0x004fc60000010000 */
[----:B---3--:R-:W-:Y:S01]  /*9a00*/  FADD.FTZ R3, R60, R3 ;  /* 0x000000033c037221 */ /* 0x008fe20000010000 */
[----:B------:R-:W-:Y:S06]  /*9a10*/  @!P0 BRA `(.L_x_1940) ;  /* 0x0000000000048947 */ /* 0x000fec0003800000 */
[----:B------:R-:W-:Y:S01]  /*9a20*/  BPT.TRAP 0x1 ;  /* 0x000000040000795c */ /* 0x000fe20000300000 */
.L_x_1940:
[----:B------:R-:W1:Y:S01]  /*9a30*/  S2UR UR10, SR_CgaCtaId ;  /* 0x00000000000a79c3 */ /* 0x000e620000008800 */
        /* <DEDUP_REMOVED lines=23> */
[----:B-1----:R-:W-:Y:S01]  /*9bb0*/  UPRMT UR7, UR10, 0x654, UR7 ;  /* 0x000006540a077896 */ /* 0x002fe20008000007 */
        /* <DEDUP_REMOVED lines=12> */
[----:B------:R-:W-:Y:S01]  /*9c80*/  UIADD3 UR7, UR39, -0x1, URZ ;  /* 0xffffffff27077890 */ /* 0x000fe2000fffe03f */
[----:B------:R-:W-:Y:S01]  /*9c90*/  F2FP.F16.F32.PACK_AB R32, R46, R45 ;  /* 0x0000002d2e20723e */ /* 0x000fe200000000ff */
[----:B------:R2:W-:Y:S01]  /*9ca0*/  STSM.16.M88.4 [R2], R20 ;  /* 0x0000001402007844 */ /* 0x0005e20000000200 */
[----:B------:R-:W-:Y:S01]  /*9cb0*/  F2FP.F16.F32.PACK_AB R34, R50, R49 ;  /* 0x000000313222723e */ /* 0x000fe200000000ff */
[-C--:B------:R-:W-:Y:S01]  /*9cc0*/  FMUL.FTZ R113, R113, R11.reuse ;  /* 0x0000000b71717220 */ /* 0x080fe20000410000 */
[----:B------:R-:W-:Y:S01]  /*9cd0*/  F2FP.F16.F32.PACK_AB R35, R80, R36 ;  /* 0x000000245023723e */ /* 0x000fe200000000ff */
[----:B------:R3:W-:Y:S01]  /*9ce0*/  STSM.16.M88.4 [R6], R24 ;  /* 0x0000001806007844 */ /* 0x0007e20000000200 */
[----:B------:R-:W-:Y:S01]  /*9cf0*/  R2UR UR10, R142 ;  /* 0x000000008e0a72ca */ /* 0x000fe200000e0000 */
[-C--:B------:R-:W-:Y:S01]  /*9d00*/  FMUL.FTZ R116, R116, R11.reuse ;  /* 0x0000000b74747220 */ /* 0x080fe20000410000 */
[-C--:B------:R-:W-:Y:S01]  /*9d10*/  FMUL.FTZ R117, R117, R11.reuse ;  /* 0x0000000b75757220 */ /* 0x080fe20000410000 */
[----:B------:R4:W-:Y:S01]  /*9d20*/  STSM.16.M88.4 [R5], R28 ;  /* 0x0000001c05007844 */ /* 0x0009e20000000200 */
[-C--:B------:R-:W-:Y:S01]  /*9d30*/  FMUL.FTZ R120, R120, R11.reuse ;  /* 0x0000000b78787220 */ /* 0x080fe20000410000 */
[-C--:B------:R-:W-:Y:S01]  /*9d40*/  FMUL.FTZ R121, R121, R11.reuse ;  /* 0x0000000b79797220 */ /* 0x080fe20000410000 */
[----:B------:R-:W-:Y:S01]  /*9d50*/  FMUL.FTZ R124, R124, R11 ;  /* 0x0000000b7c7c7220 */ /* 0x000fe20000410000 */
[----:B-1----:R-:W-:Y:S01]  /*9d60*/  F2FP.F16.F32.PACK_AB R12, R54, R53 ;  /* 0x00000035360c723e */ /* 0x002fe200000000ff */
[----:B------:R4:W-:Y:S01]  /*9d70*/  STSM.16.M88.4 [R0+0x27800], R32 ;  /* 0x0278002000007844 */ /* 0x0009e20000000200 */
[----:B------:R-:W-:Y:S01]  /*9d80*/  F2FP.F16.F32.PACK_AB R13, R55, R39 ;  /* 0x00000027370d723e */ /* 0x000fe200000000ff */
[----:B------:R-:W-:Y:S01]  /*9d90*/  FMUL.FTZ R125, R125, R11 ;  /* 0x0000000b7d7d7220 */ /* 0x000fe20000410000 */
[----:B------:R-:W-:Y:S01]  /*9da0*/  F2FP.F16.F32.PACK_AB R14, R58, R57 ;  /* 0x000000393a0e723e */ /* 0x000fe200000000ff */
[----:B------:R-:W-:Y:S01]  /*9db0*/  FMUL.FTZ R128, R128, R11 ;  /* 0x0000000b80807220 */ /* 0x000fe20000410000 */
[----:B------:R-:W-:Y:S01]  /*9dc0*/  F2FP.F16.F32.PACK_AB R15, R52, R40 ;  /* 0x00000028340f723e */ /* 0x000fe200000000ff */
[----:B------:R-:W-:Y:S01]  /*9dd0*/  UISETP.GT.AND UP0, UPT, UR39, UR10, UPT ;  /* 0x0000000a2700728c */ /* 0x000fe2000bf04270 */
[----:B--2---:R-:W-:Y:S01]  /*9de0*/  F2FP.F16.F32.PACK_AB R20, R62, R61 ;  /* 0x0000003d3e14723e */ /* 0x004fe200000000ff */
[----:B------:R-:W-:Y:S01]  /*9df0*/  FMUL.FTZ R129, R129, R11 ;  /* 0x0000000b81817220 */ /* 0x000fe20000410000 */
[----:B------:R-:W-:Y:S01]  /*9e00*/  F2FP.F16.F32.PACK_AB R21, R51, R43 ;  /* 0x0000002b3315723e */ /* 0x000fe200000000ff */
[----:B------:R4:W-:Y:S01]  /*9e10*/  STSM.16.M88.4 [R2+0x6000], R12 ;  /* 0x0060000c02007844 */ /* 0x0009e20000000200 */
[----:B------:R-:W-:Y:S01]  /*9e20*/  F2FP.F16.F32.PACK_AB R22, R66, R65 ;  /* 0x000000414216723e */ /* 0x000fe200000000ff */
[----:B------:R-:W-:Y:S01]  /*9e30*/  UMOV UR39, UR7 ;  /* 0x0000000700277c82 */ /* 0x000fe20008000000 */
[----:B------:R-:W-:Y:S01]  /*9e40*/  F2FP.F16.F32.PACK_AB R23, R47, R44 ;  /* 0x0000002c2f17723e */ /* 0x000fe200000000ff */
[----:B------:R-:W-:Y:S01]  /*9e50*/  UMOV UR7, UR4 ;  /* 0x0000000400077c82 */ /* 0x000fe20008000000 */
[----:B---3--:R-:W-:Y:S01]  /*9e60*/  F2FP.F16.F32.PACK_AB R24, R70, R69 ;  /* 0x000000454618723e */ /* 0x008fe200000000ff */
[-C--:B------:R-:W-:Y:S01]  /*9e70*/  FMUL.FTZ R132, R132, R11.reuse ;  /* 0x0000000b84847220 */ /* 0x080fe20000410000 */
[----:B------:R-:W-:Y:S01]  /*9e80*/  F2FP.F16.F32.PACK_AB R25, R56, R48 ;  /* 0x000000303819723e */ /* 0x000fe200000000ff */
[----:B------:R4:W-:Y:S01]  /*9e90*/  STSM.16.M88.4 [R6+0x6000], R20 ;  /* 0x0060001406007844 */ /* 0x0009e20000000200 */
[----:B------:R-:W-:Y:S01]  /*9ea0*/  F2FP.F16.F32.PACK_AB R26, R75, R74 ;  /* 0x0000004a4b1a723e */ /* 0x000fe200000000ff */
[----:B------:R-:W-:Y:S01]  /*9eb0*/  FMUL.FTZ R133, R133, R11 ;  /* 0x0000000b85857220 */ /* 0x000fe20000410000 */
[----:B------:R-:W-:Y:S01]  /*9ec0*/  F2FP.F16.F32.PACK_AB R27, R60, R59 ;  /* 0x0000003b3c1b723e */ /* 0x000fe200000000ff */
[-C--:B------:R-:W-:Y:S01]  /*9ed0*/  FMUL.FTZ R90, R90, R7.reuse ;  /* 0x000000075a5a7220 */ /* 0x080fe20000410000 */
[----:B------:R-:W-:Y:S01]  /*9ee0*/  PLOP3.LUT P1, PT, PT, PT, UP0, 0x80, 0x0 ;  /* 0x000000000000781c */ /* 0x000fe20003f2f008 */
        /* <DEDUP_REMOVED lines=33> */
[----:B----4-:R-:W-:Y:S05]  /*a100*/  @P1 BRA `(.L_x_1941) ;  /* 0xffffffd800001947 */ /* 0x010fea000383ffff */
.L_x_1930:
[----:B------:R-:W-:Y:S06]  /*a110*/  BAR.ARV 0x8, 0x200 ;  /* 0x0208000000007b1d */ /* 0x000fec0000002000 */
[----:B------:R-:W-:Y:S05]  /*a120*/  @!P0 BRA `(.L_x_1942) ;  /* 0x0000000000048947 */ /* 0x000fea0003800000 */
[----:B------:R-:W-:Y:S01]  /*a130*/  BPT.TRAP 0x1 ;  /* 0x000000040000795c */ /* 0x000fe20000300000 */
.L_x_1942:
[----:B------:R-:W-:Y:S01]  /*a140*/  ULEA UR5, UR4, UR38, 0x3 ;  /* 0x0000002604057291 */ /* 0x000fe2000f8e183f */
[----:B------:R-:W-:-:S05]  /*a150*/  IMAD.U32 R0, RZ, RZ, UR6 ;  /* 0x00000006ff007e24 */ /* 0x000fca000f8e00ff */
[----:B------:R-:W-:-:S04]  /*a160*/  SHF.L.U32 R0, R0, 0x1f, RZ ;  /* 0x0000001f00007819 */ /* 0x000fc800000006ff */
[----:B------:R1:W2:Y:S01]  /*a170*/  SYNCS.PHASECHK.TRANS64.TRYWAIT P1, [UR5+0x2d850], R0 ;  /* 0x02d85000ff0075a7 */ /* 0x0002a20008020145 */
[----:B------:R-:W-:Y:S05]  /*a180*/  @!P0 BRA `(.L_x_1943) ;  /* 0x0000000000048947 */ /* 0x000fea0003800000 */
[----:B------:R-:W-:Y:S01]  /*a190*/  BPT.TRAP 0x1 ;  /* 0x000000040000795c */ /* 0x000fe20000300000 */
.L_x_1943:
[----:B--2---:R-:W-:Y:S05]  /*a1a0*/  @P1 BRA `(.L_x_1944) ;  /* 0x0000000000081947 */ /* 0x004fea0003800000 */
[----:B------:R-:W2:Y:S02]  /*a1b0*/  SYNCS.PHASECHK.TRANS64.TRYWAIT P1, [UR5+0x2d850], R0 ;  /* 0x02d85000ff0075a7 */ /* 0x000ea40008020145 */
[----:B--2---:R-:W-:Y:S05]  /*a1c0*/  @!P1 BRA `(.L_x_1945) ;  /* 0x0000005c00289947 */ /* 0x004fea0003800000 */
.L_x_1944:
[----:B------:R-:W-:Y:S01]  /*a1d0*/  UIADD3 UR38, UR38, 0x400, URZ ;  /* 0x0000040026267890 */ /* 0x000fe2000fffe03f */
[----:B------:R-:W-:Y:S01]  /*a1e0*/  R2UR UR6, R138 ;  /* 0x000000008a0672ca */ /* 0x000fe200000e0000 */
[----:B------:R-:W-:Y:S01]  /*a1f0*/  WARPGROUP.ARRIVE ;  /* 0x00000000000079c5 */ /* 0x000fe20000000000 */
[----:B------:R-:W-:Y:S01]  /*a200*/  UMOV UR9, 0x40000040 ;  /* 0x4000004000097882 */ /* 0x000fe20000000000 */
[----:B------:R-:W-:Y:S01]  /*a210*/  USHF.R.U32.HI UR38, URZ, 0x4, UR38 ;  /* 0x000000043f267899 */ /* 0x000fe20008011626 */
[----:B--23--:R-:W2:Y:S01]  /*a220*/  SHFL.BFLY PT, R5, R4, 0x2, 0x1f ;  /* 0x0c401f0004057f89 */ /* 0x00cea200000e0000 */
[----:B------:R-:W-:Y:S01]  /*a230*/  UMOV UR11, 0x80000020 ;  /* 0x80000020000b7882 */ /* 0x000fe20000000000 */
[----:B------:R-:W-:Y:S01]  /*a240*/  IMAD.MOV.U32 R6, RZ, RZ, RZ ;  /* 0x000000ffff067224 */ /* 0x000fe200078e00ff */
[----:B------:R-:W-:Y:S01]  /*a250*/  ULOP3.LUT UR38, UR38, 0x3fff, URZ, 0xc0, !UPT ;  /* 0x00003fff26267892 */ /* 0x000fe2000f8ec03f */
[----:B-1----:R-:W1:Y:S01]  /*a260*/  SHFL.BFLY PT, R0, R3, 0x2, 0x1f ;  /* 0x0c401f0003007f89 */ /* 0x002e6200000e0000 */
        /* <DEDUP_REMOVED lines=9> */
[----:B--2---:R-:W-:Y:S01]  /*a300*/  FADD.FTZ R5, R5, R4 ;  /* 0x0000000405057221 */ /* 0x004fe20000010000 */
[----:B------:R-:W-:Y:S01]  /*a310*/  UMOV UR9, 0x40000040 ;  /* 0x4000004000097882 */ /* 0x000fe20000000000 */
[----:B------:R-:W-:Y:S01]  /*a320*/  UMOV UR11, 0x80000020 ;  /* 0x80000020000b7882 */ /* 0x000fe20000000000 */
[----:B-1----:R-:W-:Y:S01]  /*a330*/  FADD.FTZ R2, R0, R3 ;  /* 0x0000000300027221 */ /* 0x002fe20000010000 */
[----:B------:R-:W-:Y:S01]  /*a340*/  MOV R3, RZ ;  /* 0x000000ff00037202 */ /* 0x000fe20000000f00 */
[----:B------:R-:W1:Y:S04]  /*a350*/  SHFL.BFLY PT, R0, R5, 0x1, 0x1f ;  /* 0x0c201f0005007f89 */ /* 0x000e6800000e0000 */
[----:B------:R-:W0:Y:S01]  /*a360*/  SHFL.BFLY PT, R7, R2, 0x1, 0x1f ;  /* 0x0c201f0002077f89 */ /* 0x000e2200000e0000 */
[----:B-1----:R-:W-:Y:S01]  /*a370*/  FADD.FTZ R9, R5, R0 ;  /* 0x0000000005097221 */ /* 0x002fe20000010000 */
[----:B------:R-:W-:Y:S01]  /*a380*/  IMAD.U32 R5, RZ, RZ, UR35 ;  /* 0x00000023ff057e24 */ /* 0x000fe2000f8e00ff */
[----:B------:R-:W-:Y:S01]  /*a390*/  MOV R0, 0xff800000 ;  /* 0xff80000000007802 */ /* 0x000fe20000000f00 */
[----:B0-----:R-:W-:-:S02]  /*a3a0*/  FADD.FTZ R10, R2, R7 ;  /* 0x00000007020a7221 */ /* 0x001fc40000010000 */
[----:B------:R-:W-:Y:S01]  /*a3b0*/  FSETP.NE.FTZ.AND P1, PT, R9, RZ, PT ;  /* 0x000000ff0900720b */ /* 0x000fe20003f35000 */
[----:B------:R-:W-:Y:S02]  /*a3c0*/  IMAD.MOV.U32 R2, RZ, RZ, -0x800000 ;  /* 0xff800000ff027424 */ /* 0x000fe400078e00ff */
        /* <DEDUP_REMOVED lines=59> */
.L_x_1946:
        /* <DEDUP_REMOVED lines=53> */
.L_x_1910:
[----:B------:R-:W-:Y:S05]  /*aad0*/  @P0 BRA `(.L_x_1947) ;  /* 0x0000001000940947 */ /* 0x000fea0003800000 */
[----:B------:R-:W2:Y:S01]  /*aae0*/  LDL R4, [R1+0x4] ;  /* 0x0000040001047983 */ /* 0x000ea20000100800 */
[----:B------:R-:W0:Y:S01]  /*aaf0*/  LDC R7, c[0x0][0xbe8] ;  /* 0x0002fa00ff077b82 */ /* 0x000e220000000800 */
[----:B------:R-:W-:Y:S01]  /*ab00*/  ULDC.64 UR8, c[0x0][0xbd0] ;  /* 0x0002f40000087ab9 */ /* 0x000fe20000000a00 */
[----:B------:R-:W-:Y:S01]  /*ab10*/  BSSY B0, `(.L_x_1948) ;  /* 0x00000d5000007945 */ /* 0x000fe20003800000 */
[----:B------:R-:W1:Y:S01]  /*ab20*/  S2R R3, SR_TID.X ;  /* 0x0000000000037919 */ /* 0x000e620000002100 */
[----:B------:R-:W3:Y:S04]  /*ab30*/  S2R R21, SR_CTAID.X ;  /* 0x0000000000157919 */ /* 0x000ee80000002500 */
[----:B------:R-:W4:Y:S08]  /*ab40*/  S2UR UR12, SR_CTAID.Z ;  /* 0x00000000000c79c3 */ /* 0x000f300000002700 */
[----:B------:R-:W5:Y:S08]  /*ab50*/  LDC.64 R14, c[0x0][0xbd8] ;  /* 0x0002f600ff0e7b82 */ /* 0x000f700000000a00 */
[----:B------:R-:W-:Y:S01]  /*ab60*/  BAR.SYNC.DEFER_BLOCKING 0x1, 0x180 ;  /* 0x0046000000007b1d */ /* 0x000fe20000010000 */
[----:B0-----:R-:W-:-:S07]  /*ab70*/  ISETP.NE.AND P0, PT, R7, 0x1, PT ;  /* 0x000000010700780c */ /* 0x001fce0003f05270 */
[----:B------:R-:W0:Y:S01]  /*ab80*/  S2UR UR11, SR_CTAID.Y ;  /* 0x00000000000b79c3 */ /* 0x000e220000002600 */
[----:B----4-:R-:W-:-:S07]  /*ab90*/  USHF.R.S32.HI UR10, URZ, 0x1f, UR12 ;  /* 0x0000001f3f0a7899 */ /* 0x010fce000801140c */
[----:B------:R-:W0:Y:S08]  /*aba0*/  LDC R20, c[0x0][0xc50] ;  /* 0x00031400ff147b82 */ /* 0x000e300000000800 */
[----:B------:R-:W4:Y:S08]  /*abb0*/  LDC.64 R18, c[0x0][0xb40] ;  /* 0x0002d000ff127b82 */ /* 0x000f300000000a00 */
[----:B------:R-:W4:Y:S08]  /*abc0*/  @P0 LDC R16, c[0x0][0xbf0] ;  /* 0x0002fc00ff100b82 */ /* 0x000f300000000800 */
[----:B------:R-:W4:Y:S08]  /*abd0*/  @P0 LDC R25, c[0x0][0xbec] ;  /* 0x0002fb00ff190b82 */ /* 0x000f300000000800 */
[----:B------:R-:W4:Y:S01]  /*abe0*/  @P0 LDC R22, c[0x0][0xbf0] ;  /* 0x0002fc00ff160b82 */ /* 0x000f220000000800 */
[----:B--2---:R-:W-:Y:S01]  /*abf0*/  R2UR UR13, R4 ;  /* 0x00000000040d72ca */ /* 0x004fe200000e0000 */
        /* <DEDUP_REMOVED lines=10> */
[----:B------:R-:W-:Y:S01]  /*aca0*/  IMAD.IADD R3, R4, 0x1, -R3 ;  /* 0x0000000104037824 */ /* 0x000fe200078e0a03 */
[----:B------:R-:W-:Y:S01]  /*acb0*/  IADD3 R17, RZ, -UR13, RZ ;  /* 0x8000000dff117c10 */ /* 0x000fe2000fffe0ff */
        /* <DEDUP_REMOVED lines=13> */
[----:B0-----:R-:W-:Y:S01]  /*ad90*/  IMAD R23, R20, R17, UR11 ;  /* 0x0000000b14177e24 */ /* 0x001fe2000f8e0211 */
[----:B------:R-:W-:-:S02]  /*ada0*/  LEA.HI R5, R13, R13, RZ, 0x1 ;  /* 0x0000000d0d057211 */ /* 0x000fc400078f08ff */
[----:B------:R-:W-:Y:S02]  /*adb0*/  LEA.HI R12, R12, R11, RZ, 0x3 ;  /* 0x0000000b0c0c7211 */ /* 0x000fe400078f18ff */
[----:B------:R-:W-:Y:S02]  /*adc0*/  LOP3.LUT R8, R5, 0x1ffffffe, RZ, 0xc0, !PT ;  /* 0x1ffffffe05087812 */ /* 0x000fe400078ec0ff */
[----:B------:R-:W-:Y:S02]  /*add0*/  LOP3.LUT R12, R12, 0xfffffff8, RZ, 0xc0, !PT ;  /* 0xfffffff80c0c7812 */ /* 0x000fe400078ec0ff */
[----:B------:R-:W-:Y:S02]  /*ade0*/  SHF.R.S32.HI R5, RZ, 0x5, R10 ;  /* 0x00000005ff057819 */ /* 0x000fe4000001140a */
[----:B------:R-:W-:Y:S01]  /*adf0*/  LOP3.LUT R6, R6, 0x7ffffffc, RZ, 0xc0, !PT ;  /* 0x7ffffffc06067812 */ /* 0x000fe200078ec0ff */
[----:B------:R-:W-:Y:S01]  /*ae00*/  IMAD.IADD R4, R11, 0x1, -R12 ;  /* 0x000000010b047824 */ /* 0x000fe200078e0a0c */
[----:B------:R-:W-:Y:S01]  /*ae10*/  IADD3 R11, R13, -R8, RZ ;  /* 0x800000080d0b7210 */ /* 0x000fe20007ffe0ff */
[----:B-----5:R-:W-:Y:S01]  /*ae20*/  IMAD R12, R14, UR10, RZ ;  /* 0x0000000a0e0c7c24 */ /* 0x020fe2000f8e02ff */
[----:B------:R-:W0:Y:S01]  /*ae30*/  @P0 LDC R13, c[0x0][0xbec] ;  /* 0x0002fb00ff0d0b82 */ /* 0x000e220000000800 */
[----:B------:R-:W-:-:S02]  /*ae40*/  IMAD R8, R5, 0x10, R4 ;  /* 0x0000001005087824 */ /* 0x000fc400078e0204 */
[----:B------:R-:W-:Y:S02]  /*ae50*/  IMAD.U32 R5, RZ, RZ, UR5 ;  /* 0x00000005ff057e24 */ /* 0x000fe4000f8e00ff */
[----:B------:R-:W-:Y:S01]  /*ae60*/  IMAD.U32 R4, RZ, RZ, UR4 ;  /* 0x00000004ff047e24 */ /* 0x000fe2000f8e00ff */
[----:B------:R-:W-:Y:S01]  /*ae70*/  LEA R10, R9, R8, 0x6 ;  /* 0x00000008090a7211 */ /* 0x000fe200078e30ff */
[----:B------:R-:W-:Y:S01]  /*ae80*/  IMAD.U32 R5, RZ, RZ, UR6 ;  /* 0x00000006ff057e24 */ /* 0x000fe2000f8e00ff */
[----:B------:R-:W-:Y:S01]  /*ae90*/  UIMAD.WIDE.U32 UR4, UR13, UR8, URZ ;  /* 0x000000080d0472a5 */ /* 0x000fe2000f8e003f */
[----:B------:R-:W-:Y:S01]  /*aea0*/  IMAD R15, R15, UR12, R12 ;  /* 0x0000000c0f0f7c24 */ /* 0x000fe2000f8e020c */
[----:B------:R-:W-:Y:S01]  /*aeb0*/  UIMAD UR6, UR13, UR9, UR7 ;  /* 0x000000090d0672a4 */ /* 0x000fe2000f8e0207 */
[----:B------:R-:W-:Y:S02]  /*aec0*/  IMAD R8, R11, 0x8, R10 ;  /* 0x000000080b087824 */ /* 0x000fe400078e020a */
[----:B------:R-:W-:Y:S01]  /*aed0*/  IMAD.WIDE.U32 R4, R14, UR12, R4 ;  /* 0x0000000c0e047c25 */ /* 0x000fe2000f8e0004 */
[----:B------:R-:W-:Y:S01]  /*aee0*/  UIADD3 UR6, UR5, UR6, URZ ;  /* 0x0000000605067290 */ /* 0x000fe2000fffe03f */
[----:B------:R-:W-:-:S02]  /*aef0*/  ULDC.64 UR8, c[0x0][0xb28] ;  /* 0x0002ca0000087ab9 */ /* 0x000fc40000000a00 */
[----:B---3--:R-:W-:Y:S02]  /*af00*/  IMAD R12, R21, 0xc0, R8 ;  /* 0x000000c0150c7824 */ /* 0x008fe400078e0208 */
[----:B------:R-:W-:Y:S02]  /*af10*/  IMAD.U32 R9, RZ, RZ, UR5 ;  /* 0x00000005ff097e24 */ /* 0x000fe4000f8e00ff */
[----:B------:R-:W-:Y:S01]  /*af20*/  IMAD.U32 R8, RZ, RZ, UR4 ;  /* 0x00000004ff087e24 */ /* 0x000fe2000f8e00ff */
[----:B------:R-:W-:Y:S01]  /*af30*/  ULDC.64 UR4, c[0x0][0xbe0] ;  /* 0x0002f80000047ab9 */ /* 0x000fe20000000a00 */
[----:B------:R-:W-:Y:S01]  /*af40*/  IMAD.U32 R9, RZ, RZ, UR6 ;  /* 0x00000006ff097e24 */ /* 0x000fe2000f8e00ff */
[----:B------:R-:W-:Y:S01]  /*af50*/  ULDC.64 UR6, c[0x0][0xb48] ;  /* 0x0002d20000067ab9 */ /* 0x000fe20000000a00 */
[----:B0-----:R-:W-:-:S04]  /*af60*/  @P0 IMAD.HI.U32 R13, R12, R13, RZ ;  /* 0x0000000d0c0d0227 */ /* 0x001fc800078e00ff */
[C---:B----4-:R-:W-:Y:S02]  /*af70*/  IMAD R14, R18.reuse, UR10, RZ ;  /* 0x0000000a120e7c24 */ /* 0x050fe4000f8e02ff */
[----:B------:R-:W-:Y:S01]  /*af80*/  IMAD.MOV.U32 R11, RZ, RZ, R12 ;  /* 0x000000ffff0b7224 */ /* 0x000fe200078e000c */
[----:B------:R-:W-:Y:S01]  /*af90*/  @P0 SHF.R.U32.HI R11, RZ, R16, R13 ;  /* 0x00000010ff0b0219 */ /* 0x000fe2000001160d */
[----:B------:R-:W-:Y:S01]  /*afa0*/  IMAD.IADD R5, R5, 0x1, R15 ;  /* 0x0000000105057824 */ /* 0x000fe200078e020f */
[----:B------:R-:W-:Y:S01]  /*afb0*/  SHF.R.S32.HI R16, RZ, 0x1f, R23 ;  /* 0x0000001fff107819 */ /* 0x000fe20000011417 */
[----:B------:R-:W-:Y:S02]  /*afc0*/  IMAD R15, R19, UR12, R14 ;  /* 0x0000000c130f7c24 */ /* 0x000fe4000f8e020e */
        /* <DEDUP_REMOVED lines=10> */
[----:B------:R-:W-:Y:S01]  /*b070*/  SHF.R.S32.HI R15, RZ, 0x1f, R11 ;  /* 0x0000001fff0f7819 */ /* 0x000fe2000001140b */
[----:B------:R-:W-:Y:S01]  /*b080*/  IMAD R16, R23, UR5, R14 ;  /* 0x0000000517107c24 */ /* 0x000fe2000f8e020e */
[----:B------:R-:W-:Y:S01]  /*b090*/  IADD3 R11, -R11, RZ, RZ ;  /* 0x000000ff0b0b7210 */ /* 0x000fe20007ffe1ff */
[----:B------:R-:W-:Y:S01]  /*b0a0*/  IMAD.WIDE.U32 R8, R23, UR6, R8 ;  /* 0x0000000617087c25 */ /* 0x000fe2000f8e0008 */
[--C-:B------:R-:W-:Y:S01]  /*b0b0*/  SHF.R.S32.HI R14, RZ, 0x1f, R13.reuse ;  /* 0x0000001fff0e7819 */ /* 0x100fe2000001140d */
[----:B------:R-:W-:Y:S01]  /*b0c0*/  ULDC.64 UR4, c[0x0][0xb30] ;  /* 0x0002cc0000047ab9 */ /* 0x000fe20000000a00 */
[----:B------:R-:W-:Y:S01]  /*b0d0*/  IADD3.X R5, R15, R5, R16, P0, !PT ;  /* 0x000000050f057210 */ /* 0x000fe200007fe410 */
[----:B------:R-:W-:Y:S01]  /*b0e0*/  IMAD.MOV R18, RZ, RZ, -R13 ;  /* 0x000000ffff127224 */ /* 0x000fe200078e0a0d */
[----:B------:R-:W-:Y:S01]  /*b0f0*/  ULDC.64 UR6, c[0x0][0xbc8] ;  /* 0x0002f20000067ab9 */ /* 0x000fe20000000a00 */
[----:B------:R-:W-:-:S02]  /*b100*/  IMAD R11, R7, R11, R12 ;  /* 0x0000000b070b7224 */ /* 0x000fc400078e020c */
        /* <DEDUP_REMOVED lines=21> */
[----:B------:R-:W-:Y:S01]  /*b260*/  IADD3 R5, R9, R17, RZ ;  /* 0x0000001109057210 */ /* 0x000fe20007ffe0ff */
[----:B------:R-:W-:Y:S01]  /*b270*/  IMAD R12, R21, 0xc0, R10 ;  /* 0x000000c0150c7824 */ /* 0x000fe200078e020a */
[----:B------:R-:W-:Y:S01]  /*b280*/  LEA R20, P1, R8, UR8, 0x2 ;  /* 0x0000000808147c11 */ /* 0x000fe2000f8210ff */
[----:B------:R-:W-:Y:S01]  /*b290*/  SHFL.IDX PT, R10, R14, 0x1, 0x1c1f ;  /* 0x003c1f000e0a7f89 */ /* 0x000fe200000e0000 */
[----:B------:R-:W-:Y:S01]  /*b2a0*/  LEA.HI.X R13, R4, UR7, R11, 0x2, P0 ;  /* 0x00000007040d7c11 */ /* 0x000fe200080f140b */
[----:B0-----:R-:W-:Y:S01]  /*b2b0*/  ULEA UR4, UR5, UR4, 0x18 ;  /* 0x0000000405047291 */ /* 0x001fe2000f8ec03f */
[----:B------:R-:W-:Y:S01]  /*b2c0*/  LEA.HI.X R22, R8, UR9, R5, 0x2, P1 ;  /* 0x0000000908167c11 */ /* 0x000fe200088f1405 */
[----:B------:R-:W-:Y:S01]  /*b2d0*/  IMAD R19, R7, UR6, RZ ;  /* 0x0000000607137c24 */ /* 0x000fe2000f8e02ff */
[----:B------:R-:W-:Y:S01]  /*b2e0*/  SHFL.IDX PT, R8, R14, RZ, 0x1c1f ;  /* 0x001c1fff0e087589 */ /* 0x000fe200000e0000 */
[C---:B------:R-:W-:Y:S01]  /*b2f0*/  LOP3.LUT P0, RZ, R3.reuse, 0x3, RZ, 0xc0, !PT ;  /* 0x0000000303ff7812 */ /* 0x040fe2000780c0ff */
[C---:B------:R-:W-:Y:S01]  /*b300*/  VIADD R18, R12.reuse, 0x8 ;  /* 0x000000080c127836 */ /* 0x040fe20000000000 */
[----:B------:R-:W-:Y:S01]  /*b310*/  UIADD3 UR4, UR4, 0x2d820, URZ ;  /* 0x0002d82004047890 */ /* 0x000fe2000fffe03f */
[----:B------:R-:W0:Y:S01]  /*b320*/  SHFL.IDX PT, R9, R13, RZ, 0x1c1f ;  /* 0x001c1fff0d097589 */ /* 0x000e2200000e0000 */
[-C--:B------:R-:W-:Y:S01]  /*b330*/  ISETP.GE.OR P1, PT, R12, R19.reuse, P0 ;  /* 0x000000130c00720c */ /* 0x080fe20000726670 */
[----:B------:R-:W-:Y:S01]  /*b340*/  IMAD.IADD R3, R3, 0x1, -R6 ;  /* 0x0000000103037824 */ /* 0x000fe200078e0a06 */
[-C--:B------:R-:W-:Y:S01]  /*b350*/  ISETP.GE.OR P0, PT, R18, R19.reuse, P0 ;  /* 0x000000131200720c */ /* 0x080fe20000706670 */
[----:B------:R-:W1:Y:S01]  /*b360*/  SHFL.IDX PT, R11, R13, 0x1, 0x1c1f ;  /* 0x003c1f000d0b7f89 */ /* 0x000e6200000e0000 */
[----:B------:R-:W-:Y:S01]  /*b370*/  UPRMT UR4, URZ, 0x654, UR4 ;  /* 0x000006543f047896 */ /* 0x000fe20008000004 */
[----:B------:R-:W-:Y:S01]  /*b380*/  ISETP.GE.AND P2, PT, R12, R19, PT ;  /* 0x000000130c00720c */ /* 0x000fe20003f46270 */
[----:B------:R-:W-:Y:S01]  /*b390*/  IMAD.SHL.U32 R3, R3, 0x2, RZ ;  /* 0x0000000203037824 */ /* 0x000fe200078e00ff */
[----:B------:R2:W3:Y:S04]  /*b3a0*/  SHFL.IDX PT, R4, R20, RZ, 0x1c1f ;  /* 0x001c1fff14047589 */ /* 0x0004e800000e0000 */
[----:B------:R2:W4:Y:S02]  /*b3b0*/  SHFL.IDX PT, R5, R22, RZ, 0x1c1f ;  /* 0x001c1fff16057589 */ /* 0x00052400000e0000 */
[----:B------:R-:W-:Y:S02]  /*b3c0*/  SYNCS.ARRIVE.TRANS64.RED.A1T0 RZ, [UR4], RZ ;  /* 0x000000ffffff79a7 */ /* 0x000fe40008100404 */
        /* <DEDUP_REMOVED lines=10> */
[----:B------:R-:W-:Y:S01]  /*b470*/  VIADD R17, R3, 0x40 ;  /* 0x0000004003117836 */ /* 0x000fe20000000000 */
[----:B------:R-:W-:Y:S02]  /*b480*/  ISETP.GE.AND P2, PT, R2, UR4, PT ;  /* 0x0000000402007c0c */ /* 0x000fe4000bf46270 */
[----:B------:R-:W-:-:S02]  /*b490*/  ISETP.GE.AND P3, PT, R6, UR4, PT ;  /* 0x0000000406007c0c */ /* 0x000fc4000bf66270 */
[----:B------:R-:W-:Y:S02]  /*b4a0*/  ISETP.GE.AND P4, PT, R7, UR4, PT ;  /* 0x0000000407007c0c */ /* 0x000fe4000bf86270 */
[----:B------:R-:W-:-:S05]  /*b4b0*/  IADD3 R16, R3, 0x38, RZ ;  /* 0x0000003803107810 */ /* 0x000fca0007ffe0ff */
        /* <DEDUP_REMOVED lines=58> */
.L_x_1949:
[----:B------:R-:W-:Y:S05]  /*b860*/  BSYNC B0 ;  /* 0x0000000000007941 */ /* 0x000fea0003800000 */
.L_x_1948:
[----:B------:R-:W-:Y:S01]  /*b870*/  ISETP.GE.AND P0, PT, R18, R19, PT ;  /* 0x000000131200720c */ /* 0x000fe20003f06270 */
[----:B0-----:R0:W1:Y:S04]  /*b880*/  SHFL.IDX PT, R15, R22, 0x1, 0x1c1f ;  /* 0x003c1f00160f7f89 */ /* 0x00106800000e0000 */
[----:B------:R0:W0:Y:S08]  /*b890*/  SHFL.IDX PT, R14, R20, 0x1, 0x1c1f ;  /* 0x003c1f00140e7f89 */ /* 0x00003000000e0000 */
[----:B------:R-:W-:Y:S05]  /*b8a0*/  @P0 BRA `(.L_x_1908) ;  /* 0x0000004000d80947 */ /* 0x000fea0003800000 */
[C---:B--2---:R-:W-:Y:S01]  /*b8b0*/  IADD3 R0, R3.reuse, 0x8, RZ ;  /* 0x0000000803007810 */ /* 0x044fe20007ffe0ff */
[C---:B------:R-:W-:Y:S01]  /*b8c0*/  VIADD R2, R3.reuse, 0x10 ;  /* 0x0000001003027836 */ /* 0x040fe20000000000 */
[----:B------:R-:W-:Y:S01]  /*b8d0*/  ULDC UR4, c[0x0][0xac8] ;  /* 0x0002b20000047ab9 */ /* 0x000fe20000000800 */
[C---:B---3--:R-:W-:Y:S01]  /*b8e0*/  VIADD R4, R3.reuse, 0x18 ;  /* 0x0000001803047836 */ /* 0x048fe20000000000 */
[----:B------:R-:W-:Y:S01]  /*b8f0*/  ISETP.GE.AND P3, PT, R0, UR4, PT ;  /* 0x0000000400007c0c */ /* 0x000fe2000bf66270 */
[C---:B------:R-:W-:Y:S01]  /*b900*/  VIADD R12, R3.reuse, 0x20 ;  /* 0x00000020030c7836 */ /* 0x040fe20000000000 */
[----:B------:R-:W-:Y:S01]  /*b910*/  ISETP.GE.AND P4, PT, R2, UR4, PT ;  /* 0x0000000402007c0c */ /* 0x000fe2000bf86270 */
[C---:B------:R-:W-:Y:S01]  /*b920*/  VIADD R13, R3.reuse, 0x28 ;  /* 0x00000028030d7836 */ /* 0x040fe20000000000 */
[----:B------:R-:W-:Y:S01]  /*b930*/  ISETP.GE.AND P5, PT, R4, UR4, PT ;  /* 0x0000000404007c0c */ /* 0x000fe2000bfa6270 */
[C---:B------:R-:W-:Y:S01]  /*b940*/  VIADD R16, R3.reuse, 0x40 ;  /* 0x0000004003107836 */ /* 0x040fe20000000000 */
[C---:B------:R-:W-:Y:S01]  /*b950*/  ISETP.GE.AND P2, PT, R3.reuse, UR4, PT ;  /* 0x0000000403007c0c */ /* 0x040fe2000bf46270 */
[C---:B------:R-:W-:Y:S01]  /*b960*/  VIADD R17, R3.reuse, 0x48 ;  /* 0x0000004803117836 */ /* 0x040fe20000000000 */
[----:B------:R-:W-:Y:S01]  /*b970*/  ISETP.GE.AND P0, PT, R12, UR4, PT ;  /* 0x000000040c007c0c */ /* 0x000fe2000bf06270 */
[----:B------:R-:W-:Y:S01]  /*b980*/  VIADD R18, R3, 0x50 ;  /* 0x0000005003127836 */ /* 0x000fe20000000000 */
[----:B------:R-:W-:-:S03]  /*b990*/  ISETP.GE.AND P1, PT, R13, UR4, PT ;  /* 0x000000040d007c0c */ /* 0x000fc6000bf26270 */
[----:B------:R-:W-:Y:S02]  /*b9a0*/  @!P3 LEA.HI R0, R0, R0, RZ, 0x1 ;  /* 0x000000000000b211 */ /* 0x000fe400078f08ff */
[----:B------:R-:W-:Y:S02]  /*b9b0*/  @!P4 LEA.HI R2, R2, R2, RZ, 0x1 ;  /* 0x000000020202c211 */ /* 0x000fe400078f08ff */
[----:B------:R-:W-:Y:S02]  /*b9c0*/  @!P5 LEA.HI R4, R4, R4, RZ, 0x1 ;  /* 0x000000040404d211 */ /* 0x000fe400078f08ff */
[----:B------:R-:W-:Y:S02]  /*b9d0*/  @!P3 LOP3.LUT R7, R0, 0xfffffffe, RZ, 0xc0, !PT ;  /* 0xfffffffe0007b812 */ /* 0x000fe400078ec0ff */
[----:B------:R-:W-:Y:S01]  /*b9e0*/  @!P4 LOP3.LUT R9, R2, 0xfffffffe, RZ, 0xc0, !PT ;  /* 0xfffffffe0209c812 */ /* 0x000fe200078ec0ff */
[C---:B------:R-:W-:Y:S01]  /*b9f0*/  VIADD R2, R3.reuse, 0x38 ;  /* 0x0000003803027836 */ /* 0x040fe20000000000 */
[----:B------:R-:W-:Y:S01]  /*ba00*/  @!P5 LOP3.LUT R11, R4, 0xfffffffe, RZ, 0xc0, !PT ;  /* 0xfffffffe040bd812 */ /* 0x000fe200078ec0ff */
[C---:B01--4-:R-:W-:Y:S01]  /*ba10*/  @!P2 IMAD.WIDE R4, R3.reuse, 0x4, R14 ;  /* 0x000000040304a825 */ /* 0x053fe200078e020e */
[----:B------:R-:W-:-:S02]  /*ba20*/  IADD3 R0, R3, 0x30, RZ ;  /* 0x0000003003007810 */ /* 0x000fc40007ffe0ff */
[----:B------:R-:W-:Y:S01]  /*ba30*/  ISETP.GE.AND P6, PT, R18, UR4, PT ;  /* 0x0000000412007c0c */ /* 0x000fe2000bfc6270 */
        /* <DEDUP_REMOVED lines=11> */
[----:B------:R-:W-:Y:S02]  /*baf0*/  ISETP.GE.AND P5, PT, R17, UR4, PT ;  /* 0x0000000411007c0c */ /* 0x000fe4000bfa6270 */
[----:B------:R-:W-:Y:S02]  /*bb00*/  @!P1 LEA.HI R13, R13, R13, RZ, 0x1 ;  /* 0x0000000d0d0d9211 */ /* 0x000fe400078f08ff */
[----:B0-----:R-:W-:Y:S02]  /*bb10*/  @!P0 LOP3.LUT R5, R12, 0xfffffffe, RZ, 0xc0, !PT ;  /* 0xfffffffe0c058812 */ /* 0x001fe400078ec0ff */
[----:B-1----:R-:W-:Y:S02]  /*bb20*/  @!P1 LOP3.LUT R7, R13, 0xfffffffe, RZ, 0xc0, !PT ;  /* 0xfffffffe0d079812 */ /* 0x002fe400078ec0ff */
[----:B------:R-:W-:Y:S01]  /*bb30*/  @!P2 LEA.HI R0, R0, R0, RZ, 0x1 ;  /* 0x000000000000a211 */ /* 0x000fe200078f08ff */
        /* <DEDUP_REMOVED lines=31> */
.L_x_1947:
        /* <DEDUP_REMOVED lines=12> */
[----:B------:R-:W2:Y:S01]  /*bdf0*/  LDL R2, [R1+0x4] ;  /* 0x0000040001027983 */ /* 0x000ea20000100800 */
[----:B------:R-:W-:Y:S01]  /*be00*/  ISETP.NE.AND P0, PT, R6, 0x1, PT ;  /* 0x000000010600780c */ /* 0x000fe20003f05270 */
[----:B------:R-:W-:Y:S01]  /*be10*/  S2UR UR7, SR_CTAID.Z ;  /* 0x00000000000779c3 */ /* 0x000fe20000002700 */
[----:B------:R-:W-:Y:S01]  /*be20*/  ULDC.64 UR8, c[0x0][0xbd0] ;  /* 0x0002f40000087ab9 */ /* 0x000fe20000000a00 */
[----:B------:R-:W-:-:S06]  /*be30*/  IMAD.MOV.U32 R5, RZ, RZ, R0 ;  /* 0x000000ffff057224 */ /* 0x000fcc00078e0000 */
[----:B------:R-:W0:Y:S08]  /*be40*/  LDC.64 R10, c[0x0][0xbd8] ;  /* 0x0002f600ff0a7b82 */ /* 0x000e300000000a00 */
[----:B------:R-:W1:Y:S08]  /*be50*/  @P0 LDC R7, c[0x0][0xbec] ;  /* 0x0002fb00ff070b82 */ /* 0x000e700000000800 */
[----:B------:R-:W3:Y:S08]  /*be60*/  @P0 LDC R9, c[0x0][0xbf0] ;  /* 0x0002fc00ff090b82 */ /* 0x000ef00000000800 */
[----:B------:R-:W4:Y:S08]  /*be70*/  S2UR UR10, SR_CTAID.Y ;  /* 0x00000000000a79c3 */ /* 0x000f300000002600 */
[----:B------:R-:W4:Y:S01]  /*be80*/  LDC R8, c[0x0][0xc50] ;  /* 0x00031400ff087b82 */ /* 0x000f220000000800 */
[----:B-1----:R-:W-:-:S05]  /*be90*/  @P0 IMAD.HI.U32 R4, R0, R7, RZ ;  /* 0x0000000700040227 */ /* 0x002fca00078e00ff */
[----:B---3--:R-:W-:Y:S02]  /*bea0*/  @P0 SHF.R.U32.HI R5, RZ, R9, R4 ;  /* 0x00000009ff050219 */ /* 0x008fe40000011604 */
[----:B--2---:R-:W-:-:S13]  /*beb0*/  R2UR UR11, R2 ;  /* 0x00000000020b72ca */ /* 0x004fda00000e0000 */
[----:B------:R-:W-:Y:S02]  /*bec0*/  USHF.R.S32.HI UR6, URZ, 0x1f, UR11 ;  /* 0x0000001f3f067899 */ /* 0x000fe4000801140b */
[----:B------:R-:W-:Y:S01]  /*bed0*/  IMAD R7, RZ, RZ, -UR11 ;  /* 0x8000000bff077e24 */ /* 0x000fe2000f8e02ff */
[----:B------:R-:W-:Y:S02]  /*bee0*/  UIMAD.WIDE.U32 UR4, UR11, UR8, URZ ;  /* 0x000000080b0472a5 */ /* 0x000fe4000f8e003f */
[----:B------:R-:W-:Y:S01]  /*bef0*/  UIMAD UR6, UR6, UR8, URZ ;  /* 0x00000008060672a4 */ /* 0x000fe2000f8e023f */
[----:B----4-:R-:W-:Y:S01]  /*bf00*/  IMAD R9, R8, R7, UR10 ;  /* 0x0000000a08097e24 */ /* 0x010fe2000f8e0207 */
[----:B------:R-:W-:Y:S01]  /*bf10*/  USHF.R.S32.HI UR8, URZ, 0x1f, UR7 ;  /* 0x0000001f3f087899 */ /* 0x000fe20008011407 */
[----:B------:R-:W-:Y:S01]  /*bf20*/  IMAD.MOV R7, RZ, RZ, -R5 ;  /* 0x000000ffff077224 */ /* 0x000fe200078e0a05 */
[----:B------:R-:W-:Y:S01]  /*bf30*/  UIMAD UR6, UR11, UR9, UR6 ;  /* 0x000000090b0672a4 */ /* 0x000fe2000f8e0206 */
[----:B------:R-:W-:Y:S01]  /*bf40*/  MOV R3, UR5 ;  /* 0x0000000500037c02 */ /* 0x000fe20008000f00 */
[----:B------:R-:W-:Y:S01]  /*bf50*/  IMAD.U32 R2, RZ, RZ, UR4 ;  /* 0x00000004ff027e24 */ /* 0x000fe2000f8e00ff */
[----:B------:R-:W-:Y:S01]  /*bf60*/  SHF.R.S32.HI R4, RZ, 0x1f, R9 ;  /* 0x0000001fff047819 */ /* 0x000fe20000011409 */
        /* <DEDUP_REMOVED lines=19> */
[----:B------:R-:W-:-:S04]  /*c0a0*/  ULDC.64 UR4, c[0x0][0xba8] ;  /* 0x0002ea0000047ab9 */ /* 0x000fc80000000a00 */
[----:B------:R-:W-:Y:S02]  /*c0b0*/  IADD3 R3, R3, R5, RZ ;  /* 0x0000000503037210 */ /* 0x000fe40007ffe0ff */
[----:B------:R-:W-:-:S04]  /*c0c0*/  LEA R4, P0, R2, UR4, 0x2 ;  /* 0x0000000402047c11 */ /* 0x000fc8000f8010ff */
[----:B------:R-:W-:Y:S01]  /*c0d0*/  LEA.HI.X R5, R2, UR5, R3, 0x2, P0 ;  /* 0x0000000502057c11 */ /* 0x000fe200080f1403 */
[----:B------:R-:W-:-:S05]  /*c0e0*/  IMAD.MOV.U32 R3, RZ, RZ, -0x800000 ;  /* 0xff800000ff037424 */ /* 0x000fca00078e00ff */
[----:B------:R0:W-:Y:S01]  /*c0f0*/  STG.E desc[UR36][R4.64], R3 ;  /* 0x0000000304007986 */ /* 0x0001e2000c101924 */
[----:B------:R-:W-:Y:S05]  /*c100*/  BRA `(.L_x_1908) ;  /* 0x0000003800c07947 */ /* 0x000fea0003800000 */
.L_x_1906:
        /* <DEDUP_REMOVED lines=18> */
.L_x_1950:
[----:B------:R-:W-:Y:S01]  /*c230*/  ULDC UR44, c[0x0][0xc50] ;  /* 0x00031400002c7ab9 */ /* 0x000fe20000000800 */
[----:B------:R-:W-:Y:S01]  /*c240*/  UMOV UR41, UR6 ;  /* 0x0000000600297c82 */ /* 0x000fe20008000000 */
[----:B------:R-:W-:-:S11]  /*c250*/  UISETP.NE.AND UP0, UPT, UR44, 0x1, UPT ;  /* 0x000000012c00788c */ /* 0x000fd6000bf05270 */
[----:B------:R-:W-:Y:S01]  /*c260*/  @UP0 ULDC UR4, c[0x0][0xc54] ;  /* 0x0003150000040ab9 */ /* 0x000fe20000000800 */
[----:B------:R-:W-:Y:S01]  /*c270*/  @UP0 ULDC UR7, c[0x0][0xc58] ;  /* 0x0003160000070ab9 */ /* 0x000fe20000000800 */
[----:B------:R-:W-:-:S04]  /*c280*/  UIMAD.WIDE.U32 UR4, UR6, UR4, URZ ;  /* 0x00000004060472a5 */ /* 0x000fc8000f8e003f */
[----:B------:R-:W-:-:S12]  /*c290*/  @UP0 USHF.R.U32.HI UR41, URZ, UR7, UR5 ;  /* 0x000000073f290299 */ /* 0x000fd80008011605 */
.L_x_1951:
        /* <DEDUP_REMOVED lines=8> */
[----:B------:R-:W-:Y:S01]  /*c320*/  ULDC UR6, c[0x0][0x448] ;  /* 0x0001120000067ab9 */ /* 0x000fe20000000800 */
[----:B------:R-:W-:Y:S01]  /*c330*/  ULDC.64 UR4, c[0x0][0x418] ;  /* 0x0001060000047ab9 */ /* 0x000fe20000000a00 */
[----:B------:R-:W-:-:S05]  /*c340*/  MOV R22, RZ ;  /* 0x000000ff00167202 */ /* 0x000fca0000000f00 */
[----:B------:R-:W1:Y:S01]  /*c350*/  S2UR UR48, SR_CTAID.X ;  /* 0x00000000003079c3 */ /* 0x000e620000002500 */
[----:B------:R-:W-:Y:S02]  /*c360*/  UISETP.NE.AND UP1, UPT, UR6, 0x1, UPT ;  /* 0x000000010600788c */ /* 0x000fe4000bf25270 */
[----:B------:R-:W-:Y:S01]  /*c370*/  UISETP.NE.U32.AND UP0, UPT, UR4, URZ, UPT ;  /* 0x0000003f0400728c */ /* 0x000fe2000bf05070 */
[----:B------:R-:W-:Y:S02]  /*c380*/  UMOV UR6, 0xc0 ;  /* 0x000000c000067882 */ /* 0x000fe40000000000 */
[----:B------:R-:W-:Y:S01]  /*c390*/  ULDC UR4, c[0x0][0x424] ;  /* 0x0001090000047ab9 */ /* 0x000fe20000000800 */
[----:B------:R-:W-:Y:S01]  /*c3a0*/  UISETP.NE.AND.EX UP0, UPT, UR5, URZ, UPT, UP0 ;  /* 0x0000003f0500728c */ /* 0x000fe2000bf05300 */
[----:B------:R-:W-:Y:S01]  /*c3b0*/  ULDC UR7, c[0x0][0x2f0] ;  /* 0x0000bc0000077ab9 */ /* 0x000fe20000000800 */
[----:B------:R-:W-:Y:S02]  /*c3c0*/  ULDC UR8, c[0x0][0x288] ;  /* 0x0000a20000087ab9 */ /* 0x000fe40000000800 */
[----:B------:R-:W-:Y:S01]  /*c3d0*/  USEL UR42, UR4, 0x1, UP0 ;  /* 0x00000001042a7887 */ /* 0x000fe20008000000 */
[----:B------:R-:W-:Y:S01]  /*c3e0*/  @UP1 ULDC UR5, c[0x0][0x44c] ;  /* 0x0001130000051ab9 */ /* 0x000fe20000000800 */
[----:B0-----:R-:W-:-:S04]  /*c3f0*/  ISETP.NE.U32.AND P0, PT, R2, RZ, PT ;  /* 0x000000ff0200720c */ /* 0x001fc80003f05070 */
[----:B------:R-:W-:Y:S01]  /*c400*/  ISETP.NE.AND.EX P0, PT, R3, RZ, PT, P0 ;  /* 0x000000ff0300720c */ /* 0x000fe20003f05300 */
[----:B-1----:R-:W-:Y:S02]  /*c410*/  UIMAD UR6, UR48, UR6, 0xbf ;  /* 0x000000bf300674a4 */ /* 0x002fe4000f8e0206 */
[----:B------:R-:W-:Y:S02]  /*c420*/  UIMAD UR42, UR42, UR7, URZ ;  /* 0x000000072a2a72a4 */ /* 0x000fe4000f8e023f */
[----:B------:R-:W-:Y:S01]  /*c430*/  UIMAD.WIDE.U32 UR4, UR6, UR5, URZ ;  /* 0x00000005060472a5 */ /* 0x000fe2000f8e003f */
[----:B------:R-:W-:-:S03]  /*c440*/  @UP1 ULDC UR7, c[0x0][0x450] ;  /* 0x0001140000071ab9 */ /* 0x000fc60000000800 */
[----:B------:R-:W-:-:S04]  /*c450*/  @UP1 USHF.R.U32.HI UR6, URZ, UR7, UR5 ;  /* 0x000000073f061299 */ /* 0x000fc80008011605 */
[----:B------:R-:W0:Y:S01]  /*c460*/  @P0 LDC.64 R2, c[0x0][0xa28] ;  /* 0x00028a00ff020b82 */ /* 0x000e220000000a00 */
[----:B------:R-:W-:Y:S02]  /*c470*/  UIADD3 UR5, UR42, 0x80, -UR8 ;  /* 0x000000802a057890 */ /* 0x000fe4000fffe808 */
[----:B------:R-:W-:Y:S02]  /*c480*/  UIADD3 UR4, UR42, 0x7f, URZ ;  /* 0x0000007f2a047890 */ /* 0x000fe4000fffe03f */
[----:B------:R-:W-:Y:S02]  /*c490*/  UIADD3 UR6, UR5, UR6, URZ ;  /* 0x0000000605067290 */ /* 0x000fe4000fffe03f */
[----:B------:R-:W-:Y:S02]  /*c4a0*/  USHF.R.S32.HI UR5, URZ, 0x1f, UR4 ;  /* 0x0000001f3f057899 */ /* 0x000fe40008011404 */
[----:B------:R-:W-:Y:S02]  /*c4b0*/  USHF.R.S32.HI UR7, URZ, 0x1f, UR6 ;  /* 0x0000001f3f077899 */ /* 0x000fe40008011406 */
[----:B------:R-:W-:-:S02]  /*c4c0*/  ULEA.HI UR5, UR5, UR4, URZ, 0x7 ;  /* 0x0000000405057291 */ /* 0x000fc4000f8f383f */
[----:B------:R-:W-:Y:S02]  /*c4d0*/  ULEA.HI UR7, UR7, UR6, URZ, 0x7 ;  /* 0x0000000607077291 */ /* 0x000fe4000f8f383f */
[----:B------:R-:W-:Y:S02]  /*c4e0*/  USHF.R.S32.HI UR43, URZ, 0x7, UR5 ;  /* 0x000000073f2b7899 */ /* 0x000fe40008011405 */
[----:B------:R-:W-:-:S04]  /*c4f0*/  USHF.R.S32.HI UR45, URZ, 0x7, UR7 ;  /* 0x000000073f2d7899 */ /* 0x000fc80008011407 */
[----:B------:R-:W-:Y:S02]  /*c500*/  UISETP.LT.AND UP0, UPT, UR43, UR45, UPT ;  /* 0x0000002d2b00728c */ /* 0x000fe4000bf01270 */
[----:B------:R-:W-:Y:S01]  /*c510*/  UP2UR UR49, UPR, URZ, 0x2 ;  /* 0x000000023f317883 */ /* 0x000fe20008000000 */
[----:B0-----:R-:W-:Y:S01]  /*c520*/  @P0 IMAD.WIDE R2, R24, 0x4, R2 ;  /* 0x0000000418020825 */ /* 0x001fe200078e0202 */
[----:B------:R-:W-:-:S04]  /*c530*/  USEL UR11, UR43, UR45, UP0 ;  /* 0x0000002d2b0b7287 */ /* 0x000fc80008000000 */
[----:B------:R-:W-:Y:S01]  /*c540*/  UISETP.GE.AND UP1, UPT, UR11, 0x1, UPT ;  /* 0x000000010b00788c */ /* 0x000fe2000bf26270 */
[----:B------:R0:W5:Y:S01]  /*c550*/  @P0 LDG.E R22, desc[UR36][R2.64] ;  /* 0x0000002402160981 */ /* 0x000162000c1e1900 */
[----:B------:R-:W-:Y:S02]  /*c560*/  USHF.R.U32.HI UR9, URZ, 0x10, UR44 ;  /* 0x000000103f097899 */ /* 0x000fe4000801162c */
[----:B------:R-:W-:Y:S02]  /*c570*/  ULOP3.LUT UR44, UR44, 0xffff, URZ, 0xc0, !UPT ;  /* 0x0000ffff2c2c7892 */ /* 0x000fe4000f8ec03f */
[----:B------:R-:W-:Y:S01]  /*c580*/  PLOP3.LUT P0, PT, PT, PT, UP1, 0x80, 0x0 ;  /* 0x000000000000781c */ /* 0x000fe20003f0f018 */
[----:B------:R-:W-:Y:S01]  /*c590*/  UISETP.NE.AND UP0, UPT, UR9, URZ, UPT ;  /* 0x0000003f0900728c */ /* 0x000fe2000bf05270 */
[----:B------:R-:W-:-:S10]  /*c5a0*/  UMOV UR40, URZ ;  /* 0x0000003f00287c82 */ /* 0x000fd40008000000 */
[----:B------:R-:W-:Y:S01]  /*c5b0*/  @!UP0 ULDC UR9, c[0x0][0x9f0] ;  /* 0x00027c0000098ab9 */ /* 0x000fe20000000800 */
[----:B0-----:R-:W-:Y:S05]  /*c5c0*/  @!P0 BRA `(.L_x_1953) ;  /* 0x0000000000788947 */ /* 0x001fea0003800000 */
[----:B------:R-:W-:Y:S01]  /*c5d0*/  IABS R2, UR9 ;  /* 0x0000000900027c13 */ /* 0x000fe20008000000 */
[----:B------:R-:W-:Y:S02]  /*c5e0*/  UIADD3 UR6, UR9, -0x1, UR11 ;  /* 0xffffffff09067890 */ /* 0x000fe4000fffe00b */
[----:B------:R-:W-:Y:S01]  /*c5f0*/  IABS R5, UR9 ;  /* 0x0000000900057c13 */ /* 0x000fe20008000000 */
[----:B------:R-:W-:Y:S01]  /*c600*/  UMOV UR4, URZ ;  /* 0x0000003f00047c82 */ /* 0x000fe20008000000 */
[----:B------:R-:W-:Y:S02]  /*c610*/  R2UR UR10, R2 ;  /* 0x00000000020a72ca */ /* 0x000fe400000e0000 */
[----:B------:R-:W-:Y:S01]  /*c620*/  IABS R4, UR6 ;  /* 0x0000000600047c13 */ /* 0x000fe20008000000 */
[----:B------:R-:W-:-:S03]  /*c630*/  ULOP3.LUT UR6, UR6, UR9, URZ, 0x3c, !UPT ;  /* 0x0000000906067292 */ /* 0x000fc6000f8e3c3f */
[----:B------:R-:W-:-:S07]  /*c640*/  R2UR UR8, R4 ;  /* 0x00000000040872ca */ /* 0x000fce00000e0000 */
        /* <DEDUP_REMOVED lines=22> */
.L_x_1953:
[----:B------:R-:W-:Y:S02]  /*c7b0*/  UIMAD UR50, UR44, UR40, URZ ;  /* 0x000000282c3272a4 */ /* 0x000fe4000f8e023f */
[----:B------:R-:W-:Y:S02]  /*c7c0*/  IMAD.U32 R2, RZ, RZ, UR40 ;  /* 0x00000028ff027e24 */ /* 0x000fe4000f8e00ff */
[----:B------:R-:W-:Y:S02]  /*c7d0*/  IMAD.MOV.U32 R6, RZ, RZ, 0x1 ;  /* 0x00000001ff067424 */ /* 0x000fe400078e00ff */
[----:B------:R-:W-:-:S05]  /*c7e0*/  IMAD.U32 R19, RZ, RZ, UR50 ;  /* 0x00000032ff137e24 */ /* 0x000fca000f8e00ff */
[----:B------:R-:W-:Y:S02]  /*c7f0*/  VIADDMNMX R19, R19, R2, UR11, PT ;  /* 0x0000000b13137e46 */ /* 0x000fe4000b800102 */
[----:B------:R-:W-:Y:S02]  /*c800*/  MOV R2, RZ ;  /* 0x000000ff00027202 */ /* 0x000fe40000000f00 */
        /* <DEDUP_REMOVED lines=24> */
[----:B0----5:R-:W-:Y:S05]  /*c990*/  CALL.ABS.NOINC R2 ;  /* 0x0000000002007343 */ /* 0x021fea0003c00000 */
.L_x_1954:
        /* <DEDUP_REMOVED lines=13> */
[----:B------:R-:W-:Y:S02]  /*ca70*/  IMAD.U32 R7, RZ, RZ, UR7 ;  /* 0x00000007ff077e24 */ /* 0x000fe4000f8e00ff */
[----:B------:R-:W-:-:S02]  /*ca80*/  IMAD.U32 R11, RZ, RZ, UR5 ;  /* 0x00000005ff0b7e24 */ /* 0x000fc4000f8e00ff */
[----:B------:R-:W-:Y:S02]  /*ca90*/  IMAD.MOV.U32 R8, RZ, RZ, 0x70 ;  /* 0x00000070ff087424 */ /* 0x000fe400078e00ff */
[----:B------:R-:W-:Y:S02]  /*caa0*/  IMAD.MOV.U32 R12, RZ, RZ, 0x1 ;  /* 0x00000001ff0c7424 */ /* 0x000fe400078e00ff */
[----:B0-----:R-:W-:-:S07]  /*cab0*/  IMAD.MOV.U32 R13, RZ, RZ, RZ ;  /* 0x000000ffff0d7224 */ /* 0x001fce00078e00ff */
[----:B------:R-:W-:-:S07]  /*cac0*/  LEPC R20, `(.L_x_1956) ;  /* 0x000000001014794e */ /* 0x000fce0000000000 */
[----:B-1---5:R-:W-:Y:S05]  /*cad0*/  CALL.ABS.NOINC R2 ;  /* 0x0000000002007343 */ /* 0x022fea0003c00000 */
.L_x_1956:
[----:B------:R0:W1:Y:S01]  /*cae0*/  LDC.64 R2, c[0x4][R16] ;  /* 0x0100000010027b82 */ /* 0x0000620000000a00 */
[----:B------:R-:W-:Y:S01]  /*caf0*/  ULDC.64 UR4, c[0x4][0x88] ;  /* 0x0100220000047ab9 */ /* 0x000fe20000000a00 */
[----:B------:R-:W-:Y:S01]  /*cb00*/  ULDC.64 UR6, c[0x4][0x90] ;  /* 0x0100240000067ab9 */ /* 0x000fe20000000a00 */
[----:B------:R-:W-:Y:S01]  /*cb10*/  MOV R4, UR4 ;  /* 0x0000000400047c02 */ /* 0x000fe20008000f00 */
        /* <DEDUP_REMOVED lines=10> */
[----:B-1----:R-:W-:Y:S05]  /*cbc0*/  CALL.ABS.NOINC R2 ;  /* 0x0000000002007343 */ /* 0x002fea0003c00000 */
.L_x_1955:
        /* <DEDUP_REMOVED lines=12> */
[C---:B-1----:R-:W-:Y:S02]  /*cc90*/  LOP3.LUT R20, R21.reuse, 0x7f, RZ, 0xc0, !PT ;  /* 0x0000007f15147812 */ /* 0x042fe400078ec0ff */
[----:B------:R-:W-:Y:S02]  /*cca0*/  SHF.L.U32 R23, R21, 0x5, RZ ;  /* 0x0000000515177819 */ /* 0x000fe400000006ff */
[----:B------:R-:W-:Y:S02]  /*ccb0*/  SHF.R.U32.HI R4, RZ, 0x2, R20 ;  /* 0x00000002ff047819 */ /* 0x000fe40000011614 */
[----:B--2---:R-:W-:Y:S02]  /*ccc0*/  ISETP.NE.AND P1, PT, R17, 0x1, PT ;  /* 0x000000011100780c */ /* 0x004fe40003f25270 */
[----:B------:R-:W-:Y:S01]  /*ccd0*/  LOP3.LUT R23, R23, 0x60, RZ, 0xc0, !PT ;  /* 0x0000006017177812 */ /* 0x000fe200078ec0ff */
[----:B------:R-:W-:-:S04]  /*cce0*/  IMAD R4, R0, 0x80, R4 ;  /* 0x0000008000047824 */ /* 0x000fc800078e0204 */
[----:B------:R-:W-:-:S04]  /*ccf0*/  IMAD.IADD R7, R23, 0x1, R4 ;  /* 0x0000000117077824 */ /* 0x000fc800078e0204 */
[C---:B-----5:R-:W-:Y:S01]  /*cd00*/  IMAD.IADD R8, R7.reuse, 0x1, R22 ;  /* 0x0000000107087824 */ /* 0x060fe200078e0216 */
[----:B------:R-:W-:Y:S01]  /*cd10*/  ISETP.GE.AND P0, PT, R7, UR42, PT ;  /* 0x0000002a07007c0c */ /* 0x000fe2000bf06270 */
[----:B------:R-:W1:Y:S01]  /*cd20*/  @P1 LDC R5, c[0x0][0x434] ;  /* 0x00010d00ff051b82 */ /* 0x000e620000000800 */
[----:B------:R-:W-:Y:S02]  /*cd30*/  @P1 LOP3.LUT R16, R16, 0x10, RZ, 0xfc, !PT ;  /* 0x0000001010101812 */ /* 0x000fe400078efcff */
[----:B------:R-:W-:-:S05]  /*cd40*/  MOV R7, R8 ;  /* 0x0000000800077202 */ /* 0x000fca0000000f00 */
        /* <DEDUP_REMOVED lines=33> */
.L_x_1999:
[----:B------:R-:W2:Y:S01]  /*cf60*/  LDL R2, [R1+0xc] ;  /* 0x00000c0001027983 */ /* 0x000ea20000100800 */
[----:B------:R-:W-:Y:S01]  /*cf70*/  IADD3 R5, -R7, RZ, RZ ;  /* 0x000000ff07057210 */ /* 0x000fe20007ffe1ff */
[----:B------:R-:W-:Y:S01]  /*cf80*/  IMAD.U32 R29, RZ, RZ, UR41 ;  /* 0x00000029ff1d7e24 */ /* 0x000fe2000f8e00ff */
[----:B------:R-:W-:Y:S01]  /*cf90*/  LOP3.LUT R16, R16, 0xfffffff7, RZ, 0xc0, !PT ;  /* 0xfffffff710107812 */ /* 0x000fe200078ec0ff */
[----:B------:R-:W-:Y:S02]  /*cfa0*/  IMAD.MOV.U32 R26, RZ, RZ, R0 ;  /* 0x000000ffff1a7224 */ /* 0x000fe400078e0000 */
[----:B------:R-:W-:Y:S01]  /*cfb0*/  IMAD R5, R17, R5, R8 ;  /* 0x0000000511057224 */ /* 0x000fe200078e0208 */
[----:B------:R-:W-:Y:S02]  /*cfc0*/  SHF.R.S32.HI R29, RZ, 0x1f, R29 ;  /* 0x0000001fff1d7819 */ /* 0x000fe4000001141d */
[----:B--2---:R-:W-:-:S13]  /*cfd0*/  R2UR UR4, R2 ;  /* 0x00000000020472ca */ /* 0x004fda00000e0000 */
[----:B------:R-:W-:-:S06]  /*cfe0*/  ULOP3.LUT UR4, UR4, 0x2, URZ, 0xfc, !UPT ;  /* 0x0000000204047892 */ /* 0x000fcc000f8efc3f */
[----:B------:R-:W-:-:S05]  /*cff0*/  IMAD.U32 R2, RZ, RZ, UR4 ;  /* 0x00000004ff027e24 */ /* 0x000fca000f8e00ff */
[----:B------:R-:W-:-:S13]  /*d000*/  ISETP.NE.AND P0, PT, R2, 0x3, PT ;  /* 0x000000030200780c */ /* 0x000fda0003f05270 */
[----:B------:R-:W-:Y:S01]  /*d010*/  @P0 LOP3.LUT R16, R16, 0x8, RZ, 0xfc, !PT ;  /* 0x0000000810100812 */ /* 0x000fe200078efcff */
[----:B------:R-:W-:Y:S06]  /*d020*/  @!P0 BRA `(.L_x_1958) ;  /* 0x0000000000048947 */ /* 0x000fec0003800000 */
[----:B------:R-:W-:Y:S01]  /*d030*/  BPT.TRAP 0x1 ;  /* 0x000000040000795c */ /* 0x000fe20000300000 */
.L_x_1958:
[----:B------:R-:W-:Y:S01]  /*d040*/  MOV R10, 0x1 ;  /* 0x00000001000a7802 */ /* 0x000fe20000000f00 */
[----:B------:R-:W-:Y:S01]  /*d050*/  ULDC.64 UR4, c[0x0][0x328] ;  /* 0x0000ca0000047ab9 */ /* 0x000fe20000000a00 */
[----:B------:R-:W-:Y:S02]  /*d060*/  SHF.R.S32.HI R7, RZ, 0x1f, R5 ;  /* 0x0000001fff077819 */ /* 0x000fe40000011405 */
[----:B------:R-:W-:Y:S02]  /*d070*/  SHF.L.U32 R10, R10, 0x1f, RZ ;  /* 0x0000001f0a0a7819 */ /* 0x000fe400000006ff */
[----:B-----5:R-:W-:Y:S01]  /*d080*/  SHF.R.S32.HI R4, RZ, 0x1f, R6 ;  /* 0x0000001fff047819 */ /* 0x020fe20000011406 */
[----:B------:R-:W-:Y:S01]  /*d090*/  IMAD R2, R7, UR4, RZ ;  /* 0x0000000407027c24 */ /* 0x000fe2000f8e02ff */
[----:B------:R-:W0:Y:S01]  /*d0a0*/  SYNCS.PHASECHK.TRANS64.TRYWAIT P0, [UR46+0x2d840], R10 ;  /* 0x02d8400aff0075a7 */ /* 0x000e22000800016e */
[----:B------:R-:W-:Y:S02]  /*d0b0*/  R2UR UR6, R29 ;  /* 0x000000001d0672ca */ /* 0x000fe400000e0000 */
        /* <DEDUP_REMOVED lines=18> */
.L_x_2000:
        /* <DEDUP_REMOVED lines=12> */
[----:B------:R-:W-:Y:S01]  /*d2a0*/  IMAD R5, R4, UR4, RZ ;  /* 0x0000000404057c24 */ /* 0x000fe2000f8e02ff */
[----:B------:R-:W-:Y:S01]  /*d2b0*/  SHF.L.U32 R4, R20, 0x3, RZ ;  /* 0x0000000314047819 */ /* 0x000fe200000006ff */
[----:B------:R-:W-:-:S03]  /*d2c0*/  IMAD.WIDE.U32 R2, R6, UR4, R2 ;  /* 0x0000000406027c25 */ /* 0x000fc6000f8e0002 */
[----:B------:R-:W-:Y:S01]  /*d2d0*/  LOP3.LUT R4, R4, 0x300, RZ, 0xc0, !PT ;  /* 0x0000030004047812 */ /* 0x000fe200078ec0ff */
[----:B------:R-:W-:Y:S01]  /*d2e0*/  IMAD R5, R6, UR5, R5 ;  /* 0x0000000506057c24 */ /* 0x000fe2000f8e0205 */
[----:B------:R-:W-:Y:S01]  /*d2f0*/  ULDC.64 UR4, c[0x0][0x308] ;  /* 0x0000c20000047ab9 */ /* 0x000fe20000000a00 */
[----:B------:R-:W-:Y:S02]  /*d300*/  LOP3.LUT R6, R9, 0xc0, RZ, 0xc0, !PT ;  /* 0x000000c009067812 */ /* 0x000fe400078ec0ff */
[----:B------:R-:W-:Y:S01]  /*d310*/  IMAD.IADD R3, R3, 0x1, R5 ;  /* 0x0000000103037824 */ /* 0x000fe200078e0205 */
[--C-:B------:R-:W-:Y:S01]  /*d320*/  LOP3.LUT R4, R4, 0x20, R9.reuse, 0xf8, !PT ;  /* 0x0000002004047812 */ /* 0x100fe200078ef809 */
[----:B------:R-:W-:Y:S01]  /*d330*/  IMAD.MOV.U32 R5, RZ, RZ, -0x80 ;  /* 0xffffff80ff057424 */ /* 0x000fe200078e00ff */
[----:B------:R-:W-:-:S03]  /*d340*/  LOP3.LUT R6, R6, 0x18, R9, 0xf8, !PT ;  /* 0x0000001806067812 */ /* 0x000fc600078ef809 */
[----:B------:R-:W-:Y:S01]  /*d350*/  IMAD R8, R0, R5, UR42 ;  /* 0x0000002a00087e24 */ /* 0x000fe2000f8e0205 */
[----:B-1----:R-:W-:Y:S01]  /*d360*/  LOP3.LUT R11, R11, 0x7f, RZ, 0xc0, !PT ;  /* 0x0000007f0b0b7812 */ /* 0x002fe200078ec0ff */
[----:B------:R-:W-:Y:S01]  /*d370*/  IMAD.U32 R5, RZ, RZ, UR4 ;  /* 0x00000004ff057e24 */ /* 0x000fe2000f8e00ff */
[----:B------:R-:W-:Y:S02]  /*d380*/  UIMAD UR4, UR6, UR4, URZ ;  /* 0x00000004060472a4 */ /* 0x000fe4000f8e023f */
[----:B------:R-:W-:Y:S01]  /*d390*/  SHF.R.U32.HI R11, RZ, 0x2, R11 ;  /* 0x00000002ff0b7819 */ /* 0x000fe2000001160b */
[----:B------:R-:W-:Y:S01]  /*d3a0*/  IMAD.WIDE.U32 R2, R5, UR41, R2 ;  /* 0x0000002905027c25 */ /* 0x000fe2000f8e0002 */
[----:B------:R-:W-:Y:S01]  /*d3b0*/  UIMAD UR4, UR41, UR5, UR4 ;  /* 0x00000005290472a4 */ /* 0x000fe2000f8e0204 */
[----:B0-----:R-:W-:Y:S01]  /*d3c0*/  LOP3.LUT R28, R6, 0x18, R10, 0x78, !PT ;  /* 0x00000018061c7812 */ /* 0x001fe200078e780a */
[----:B------:R-:W-:Y:S01]  /*d3d0*/  ULDC.64 UR6, c[0x0][0x2e8] ;  /* 0x0000ba0000067ab9 */ /* 0x000fe20000000a00 */
[----:B------:R-:W-:Y:S01]  /*d3e0*/  IMAD.IADD R8, R8, 0x1, -R11 ;  /* 0x0000000108087824 */ /* 0x000fe200078e0a0b */
[----:B------:R-:W-:-:S02]  /*d3f0*/  LEA R0, P1, R2, UR6, 0x1 ;  /* 0x0000000602007c11 */ /* 0x000fc4000f8208ff */
[----:B------:R-:W-:Y:S01]  /*d400*/  IADD3 R9, R3, UR4, RZ ;  /* 0x0000000403097c10 */ /* 0x000fe2000fffe0ff */
[----:B------:R-:W-:Y:S01]  /*d410*/  UMOV UR4, 0xffffffff ;  /* 0xffffffff00047882 */ /* 0x000fe20000000000 */
[----:B------:R-:W-:Y:S02]  /*d420*/  ISETP.GE.AND P0, PT, R8, 0x1, PT ;  /* 0x000000010800780c */ /* 0x000fe40003f06270 */
[----:B------:R-:W-:Y:S02]  /*d430*/  LEA.HI.X R9, R2, UR7, R9, 0x1, P1 ;  /* 0x0000000702097c11 */ /* 0x000fe400088f0c09 */
[----:B------:R-:W-:Y:S01]  /*d440*/  LOP3.LUT R28, R4, R28, RZ, 0xfc, !PT ;  /* 0x0000001c041c7212 */ /* 0x000fe200078efcff */
[----:B------:R-:W-:Y:S08]  /*d450*/  BRA.DIV UR4, `(.L_x_1960) ;  /* 0x0000002a04d47947 */ /* 0x000ff0000b800000 */
        /* <DEDUP_REMOVED lines=36> */
.L_x_2010:
[----:B------:R-:W-:Y:S01]  /*d6a0*/  ISETP.GE.AND P0, PT, R8, 0x61, PT ;  /* 0x000000610800780c */ /* 0x000fe20003f06270 */
[----:B--2---:R-:W-:Y:S01]  /*d6b0*/  IMAD.SHL.U32 R27, R10, 0x8, RZ ;  /* 0x000000080a1b7824 */ /* 0x004fe200078e00ff */
[----:B------:R-:W-:Y:S01]  /*d6c0*/  MOV R2, R14 ;  /* 0x0000000e00027202 */ /* 0x000fe20000000f00 */
[----:B------:R-:W-:-:S03]  /*d6d0*/  IMAD.MOV.U32 R3, RZ, RZ, R9 ;  /* 0x000000ffff037224 */ /* 0x000fc600078e0009 */
        /* <DEDUP_REMOVED lines=16> */
.L_x_1961:
        /* <DEDUP_REMOVED lines=22> */
[----:B------:R-:W-:Y:S01]  /*d940*/  MOV R13, RZ ;  /* 0x000000ff000d7202 */ /* 0x000fe20000000f00 */
[----:B------:R-:W-:Y:S02]  /*d950*/  IMAD.U32 R6, RZ, RZ, UR8 ;  /* 0x00000008ff067e24 */ /* 0x000fe4000f8e00ff */
[----:B------:R-:W-:-:S02]  /*d960*/  IMAD.U32 R10, RZ, RZ, UR4 ;  /* 0x00000004ff0a7e24 */ /* 0x000fc4000f8e00ff */
[----:B------:R-:W-:Y:S02]  /*d970*/  IMAD.U32 R11, RZ, RZ, UR5 ;  /* 0x00000005ff0b7e24 */ /* 0x000fe4000f8e00ff */
[----:B------:R-:W-:Y:S02]  /*d980*/  IMAD.MOV.U32 R8, RZ, RZ, 0x70 ;  /* 0x00000070ff087424 */ /* 0x000fe400078e00ff */
[----:B------:R-:W-:-:S07]  /*d990*/  IMAD.MOV.U32 R12, RZ, RZ, 0x1 ;  /* 0x00000001ff0c7424 */ /* 0x000fce00078e00ff */
[----:B------:R-:W-:-:S07]  /*d9a0*/  LEPC R20, `(.L_x_1962) ;  /* 0x000000001014794e */ /* 0x000fce0000000000 */
[----:B0-----:R-:W-:Y:S05]  /*d9b0*/  CALL.ABS.NOINC R2 ;  /* 0x0000000002007343 */ /* 0x001fea0003c00000 */
.L_x_1962:
[----:B------:R-:W0:Y:S01]  /*d9c0*/  S2R R13, SR_TID.X ;  /* 0x00000000000d7919 */ /* 0x000e220000002100 */
[----:B------:R-:W-:Y:S01]  /*d9d0*/  UISETP.NE.AND UP0, UPT, UR49, URZ, UPT ;  /* 0x0000003f3100728c */ /* 0x000fe2000bf05270 */
[----:B------:R-:W-:Y:S01]  /*d9e0*/  IMAD.U32 R4, RZ, RZ, UR38 ;  /* 0x00000026ff047e24 */ /* 0x000fe2000f8e00ff */
[----:B------:R-:W-:Y:S01]  /*d9f0*/  ULDC.64 UR4, c[0x0][0x2e0] ;  /* 0x0000b80000047ab9 */ /* 0x000fe20000000a00 */
[----:B------:R-:W-:Y:S01]  /*da00*/  IMAD.U32 R7, RZ, RZ, UR48 ;  /* 0x00000030ff077e24 */ /* 0x000fe2000f8e00ff */
[----:B------:R-:W1:Y:S01]  /*da10*/  LDC R20, c[0x0][0x448] ;  /* 0x00011200ff147b82 */ /* 0x000e620000000800 */
[----:B------:R-:W-:Y:S01]  /*da20*/  IMAD.U32 R3, RZ, RZ, UR47 ;  /* 0x0000002fff037e24 */ /* 0x000fe2000f8e00ff */
[----:B------:R-:W-:Y:S01]  /*da30*/  PLOP3.LUT P1, PT, PT, PT, UP0, 0x80, 0x0 ;  /* 0x000000000000781c */ /* 0x000fe20003f2f008 */
[----:B------:R-:W-:Y:S01]  /*da40*/  IMAD.MOV.U32 R2, RZ, RZ, R4 ;  /* 0x000000ffff027224 */ /* 0x000fe200078e0004 */
[----:B------:R-:W-:Y:S01]  /*da50*/  PLOP3.LUT P0, PT, PT, PT, UP0, 0x80, 0x0 ;  /* 0x000000000000781c */ /* 0x000fe20003f0f008 */
[----:B------:R-:W-:-:S02]  /*da60*/  IMAD R25, R25, UR4, RZ ;  /* 0x0000000419197c24 */ /* 0x000fc4000f8e02ff */
[----:B------:R-:W-:Y:S01]  /*da70*/  IMAD.WIDE.U32 R2, R24, UR4, R2 ;  /* 0x0000000418027c25 */ /* 0x000fe2000f8e0002 */
[----:B------:R-:W-:-:S03]  /*da80*/  @UP0 ULDC UR4, c[0x0][0x44c] ;  /* 0x0001130000040ab9 */ /* 0x000fc60000000800 */
[----:B------:R-:W-:Y:S02]  /*da90*/  IMAD.U32 R5, RZ, RZ, UR39 ;  /* 0x00000027ff057e24 */ /* 0x000fe4000f8e00ff */
[----:B------:R-:W-:-:S05]  /*daa0*/  IMAD R25, R24, UR5, R25 ;  /* 0x0000000518197c24 */ /* 0x000fca000f8e0219 */
[----:B------:R-:W-:Y:S02]  /*dab0*/  IADD3 R3, R3, R25, RZ ;  /* 0x0000001903037210 */ /* 0x000fe40007ffe0ff */
[C---:B0-----:R-:W-:Y:S01]  /*dac0*/  LOP3.LUT R21, R13.reuse, 0x7f, RZ, 0xc0, !PT ;  /* 0x0000007f0d157812 */ /* 0x041fe200078ec0ff */
[----:B------:R-:W-:-:S03]  /*dad0*/  IMAD.SHL.U32 R13, R13, 0x8, RZ ;  /* 0x000000080d0d7824 */ /* 0x000fc600078e00ff */
[----:B------:R-:W-:Y:S02]  /*dae0*/  SHF.R.U32.HI R21, RZ, 0x2, R21 ;  /* 0x00000002ff157819 */ /* 0x000fe40000011615 */
[----:B------:R-:W-:-:S03]  /*daf0*/  LOP3.LUT R13, R13, 0x18, RZ, 0xc0, !PT ;  /* 0x000000180d0d7812 */ /* 0x000fc600078ec0ff */
[----:B------:R-:W-:Y:S01]  /*db00*/  IMAD.IADD R0, R23, 0x1, R21 ;  /* 0x0000000117007824 */ /* 0x000fe200078e0215 */
[C---:B------:R-:W-:Y:S02]  /*db10*/  LOP3.LUT R14, R13.reuse, 0x20, RZ, 0xfc, !PT ;  /* 0x000000200d0e7812 */ /* 0x040fe400078efcff */
[----:B------:R-:W-:Y:S01]  /*db20*/  LOP3.LUT R13, R13, 0x40, RZ, 0xfc, !PT ;  /* 0x000000400d0d7812 */ /* 0x000fe200078efcff */
[----:B------:R-:W-:-:S04]  /*db30*/  IMAD R7, R7, 0xc0, R0 ;  /* 0x000000c007077824 */ /* 0x000fc800078e0200 */
[C---:B------:R-:W-:Y:S01]  /*db40*/  @P1 IMAD.HI.U32 R0, R7.reuse, UR4, RZ ;  /* 0x0000000407001c27 */ /* 0x040fe2000f8e00ff */
[----:B------:R-:W-:Y:S01]  /*db50*/  PLOP3.LUT P1, PT, PT, PT, UP0, 0x80, 0x0 ;  /* 0x000000000000781c */ /* 0x000fe20003f2f008 */
[----:B------:R-:W-:Y:S02]  /*db60*/  @UP0 ULDC UR4, c[0x0][0x450] ;  /* 0x0001140000040ab9 */ /* 0x000fe40000000800 */
[----:B------:R-:W-:Y:S01]  /*db70*/  IMAD.MOV.U32 R5, RZ, RZ, R7 ;  /* 0x000000ffff057224 */ /* 0x000fe200078e0007 */
[----:B------:R-:W-:Y:S01]  /*db80*/  @P0 SHF.R.U32.HI R5, RZ, UR4, R0 ;  /* 0x00000004ff050c19 */ /* 0x000fe20008011600 */
[----:B------:R-:W-:Y:S01]  /*db90*/  VIADD R0, R7, 0x80 ;  /* 0x0000008007007836 */ /* 0x000fe20000000000 */
[----:B------:R-:W-:Y:S01]  /*dba0*/  PLOP3.LUT P0, PT, PT, PT, UP0, 0x80, 0x0 ;  /* 0x000000000000781c */ /* 0x000fe20003f0f008 */
[----:B------:R-:W-:Y:S02]  /*dbb0*/  @UP0 ULDC UR4, c[0x0][0x44c] ;  /* 0x0001130000040ab9 */ /* 0x000fe40000000800 */
[----:B------:R-:W-:Y:S01]  /*dbc0*/  IMAD.MOV R9, RZ, RZ, -R5 ;  /* 0x000000ffff097224 */ /* 0x000fe200078e0a05 */
[----:B------:R-:W-:-:S03]  /*dbd0*/  MOV R10, R0 ;  /* 0x00000000000a7202 */ /* 0x000fc60000000f00 */
        /* <DEDUP_REMOVED lines=22> */
[----:B------:R-:W-:Y:S02]  /*dd40*/  SHF.R.S32.HI R2, RZ, 0x1f, R0 ;  /* 0x0000001fff027819 */ /* 0x000fe40000011400 */
[----:B------:R-:W-:Y:S01]  /*dd50*/  IADD3 R3, R7, R10, RZ ;  /* 0x0000000a07037210 */ /* 0x000fe20007ffe0ff */
[----:B------:R-:W-:Y:S02]  /*dd60*/  IMAD.IADD R9, R5, 0x1, R8 ;  /* 0x0000000105097824 */ /* 0x000fe400078e0208 */
[----:B------:R-:W-:Y:S02]  /*dd70*/  IMAD R7, R2, UR4, RZ ;  /* 0x0000000402077c24 */ /* 0x000fe4000f8e02ff */
[----:B------:R-:W-:-:S02]  /*dd80*/  IMAD.MOV.U32 R2, RZ, RZ, R6 ;  /* 0x000000ffff027224 */ /* 0x000fc400078e0006 */
[C---:B------:R-:W-:Y:S02]  /*dd90*/  IMAD R6, R0.reuse, UR5, R7 ;  /* 0x0000000500067c24 */ /* 0x040fe4000f8e0207 */
[----:B------:R-:W-:Y:S01]  /*dda0*/  IMAD.WIDE.U32 R2, R0, UR4, R2 ;  /* 0x0000000400027c25 */ /* 0x000fe2000f8e0002 */
[----:B------:R-:W-:Y:S02]  /*ddb0*/  ULDC.64 UR4, c[0x0][0x280] ;  /* 0x0000a00000047ab9 */ /* 0x000fe40000000a00 */
[----:B------:R-:W-:Y:S01]  /*ddc0*/  LEA R7, P0, R4, UR4, 0x1 ;  /* 0x0000000404077c11 */ /* 0x000fe2000f8008ff */
        /* <DEDUP_REMOVED lines=11> */
[----:B------:R-:W-:Y:S01]  /*de80*/  MOV R0, UR48 ;  /* 0x0000003000007c02 */ /* 0x000fe20008000f00 */
        /* <DEDUP_REMOVED lines=9> */
[----:B------:R-:W-:Y:S02]  /*df20*/  IMAD R0, R0, 0xc0, R3 ;  /* 0x000000c000007824 */ /* 0x000fe400078e0203 */
        /* <DEDUP_REMOVED lines=9> */
[----:B0-----:R-:W-:-:S03]  /*dfc0*/  MOV R4, R14 ;  /* 0x0000000e00047202 */ /* 0x001fc60000000f00 */
        /* <DEDUP_REMOVED lines=10> */
[----:B------:R-:W-:Y:S02]  /*e070*/  ISETP.GE.AND P2, PT, R11, R6, PT ;  /* 0x000000060b00720c */ /* 0x000fe40003f46270 */
[----:B------:R-:W-:Y:S01]  /*e080*/  IADD3 R11, R0, 0x60, RZ ;  /* 0x00000060000b7810 */ /* 0x000fe20007ffe0ff */
[----:B0-----:R-:W-:-:S02]  /*e090*/  IMAD.MOV.U32 R3, RZ, RZ, R2 ;  /* 0x000000ffff037224 */ /* 0x001fc400078e0002 */
        /* <DEDUP_REMOVED lines=25> */
.L_x_2023:
[----:B------:R-:W-:Y:S01]  /*e230*/  VIADD R5, R0, 0xa0 ;  /* 0x000000a000057836 */ /* 0x000fe20000000000 */
[----:B------:R-:W-:Y:S01]  /*e240*/  BSSY B0, `(.L_x_1964) ;  /* 0x000000d000007945 */ /* 0x000fe20003800000 */
[----:B-1----:R-:W-:Y:S01]  /*e250*/  MOV R2, R14 ;  /* 0x0000000e00027202 */ /* 0x002fe20000000f00 */
[----:B--2---:R-:W-:Y:S02]  /*e260*/  IMAD.MOV.U32 R3, RZ, RZ, R4 ;  /* 0x000000ffff037224 */ /* 0x004fe400078e0004 */
        /* <DEDUP_REMOVED lines=10> */
.L_x_1965:
[----:B------:R-:W-:Y:S05]  /*e310*/  BSYNC B0 ;  /* 0x0000000000007941 */ /* 0x000fea0003800000 */
.L_x_1964:
        /* <DEDUP_REMOVED lines=11> */
.L_x_2024:
[----:B------:R-:W-:Y:S01]  /*e3d0*/  MOV R21, RZ ;  /* 0x000000ff00157202 */ /* 0x000fe20000000f00 */
[----:B------:R-:W-:Y:S06]  /*e3e0*/  @!P0 BRA `(.L_x_1967) ;  /* 0x0000000c00c88947 */ /* 0x000fec0003800000 */
[----:B0-----:R-:W0:Y:S01]  /*e3f0*/  S2R R2, SR_TID.X ;  /* 0x0000000000027919 */ /* 0x001e220000002100 */
[----:B------:R-:W-:Y:S01]  /*e400*/  UIADD3 UR4, UR44, 0x1, URZ ;  /* 0x000000012c047890 */ /* 0x000fe2000fffe03f */
[----:B------:R-:W-:Y:S01]  /*e410*/  LOP3.LUT R0, RZ, UR43, RZ, 0x33, !PT ;  /* 0x0000002bff007c12 */ /* 0x000fe2000f8e33ff */
[----:B------:R-:W-:Y:S01]  /*e420*/  ULOP3.LUT UR5, URZ, UR45, URZ, 0x33, !UPT ;  /* 0x0000002d3f057292 */ /* 0x000fe2000f8e333f */
[----:B------:R-:W1:Y:S01]  /*e430*/  S2R R4, SR_TID.X ;  /* 0x0000000000047919 */ /* 0x000e620000002100 */
[----:B------:R-:W-:Y:S01]  /*e440*/  UIMAD UR4, UR4, UR40, URZ ;  /* 0x00000028040472a4 */ /* 0x000fe2000f8e023f */
[----:B------:R-:W-:Y:S01]  /*e450*/  BSSY B0, `(.L_x_1967) ;  /* 0x00000eb000007945 */ /* 0x000fe20003800000 */
[----:B------:R-:W-:-:S04]  /*e460*/  IMAD.MOV.U32 R20, RZ, RZ, RZ ;  /* 0x000000ffff147224 */ /* 0x000fc800078e00ff */
[----:B------:R-:W-:Y:S01]  /*e470*/  LOP3.LUT R3, RZ, UR4, RZ, 0x33, !PT ;  /* 0x00000004ff037c12 */ /* 0x000fe2000f8e33ff */
[----:B------:R-:W-:-:S03]  /*e480*/  ULDC UR4, c[0x0][0x2f4] ;  /* 0x0000bd0000047ab9 */ /* 0x000fc60000000800 */
[----:B------:R-:W-:-:S04]  /*e490*/  VIMNMX3 R0, R0, UR5, R3, !PT ;  /* 0x0000000500007c0f */ /* 0x000fc8000f800103 */
[----:B------:R-:W-:Y:S02]  /*e4a0*/  IADD3 R26, -R0, -0x2, RZ ;  /* 0xfffffffe001a7810 */ /* 0x000fe40007ffe1ff */
[----:B0-----:R-:W-:-:S04]  /*e4b0*/  LOP3.LUT R2, R2, 0x7f, RZ, 0xc0, !PT ;  /* 0x0000007f02027812 */ /* 0x001fc800078ec0ff */
[----:B------:R-:W-:-:S04]  /*e4c0*/  SHF.R.U32.HI R2, RZ, 0x2, R2 ;  /* 0x00000002ff027819 */ /* 0x000fc80000011602 */
[----:B------:R-:W-:Y:S01]  /*e4d0*/  IADD3 R23, R23, R22, R2 ;  /* 0x0000001617177210 */ /* 0x000fe20007ffe002 */
[----:B------:R-:W-:Y:S01]  /*e4e0*/  IMAD.MOV.U32 R22, RZ, RZ, 0x1 ;  /* 0x00000001ff167424 */ /* 0x000fe200078e00ff */
[----:B------:R-:W-:Y:S01]  /*e4f0*/  IADD3 R3, -R2, UR42, RZ ;  /* 0x0000002a02037c10 */ /* 0x000fe2000fffe1ff */
[C---:B-1----:R-:W-:Y:S01]  /*e500*/  IMAD.SHL.U32 R2, R4.reuse, 0x8, RZ ;  /* 0x0000000804027824 */ /* 0x042fe200078e00ff */
[----:B------:R-:W-:Y:S01]  /*e510*/  IADD3 R23, R23, -0x180, RZ ;  /* 0xfffffe8017177810 */ /* 0x000fe20007ffe0ff */
[----:B------:R-:W-:Y:S02]  /*e520*/  IMAD.SHL.U32 R4, R4, 0x8, RZ ;  /* 0x0000000804047824 */ /* 0x000fe400078e00ff */
[----:B------:R-:W-:Y:S01]  /*e530*/  IMAD R3, R0, 0x80, R3 ;  /* 0x0000008000037824 */ /* 0x000fe200078e0203 */
[----:B------:R-:W-:Y:S01]  /*e540*/  LOP3.LUT R2, R2, 0x18, RZ, 0xc0, !PT ;  /* 0x0000001802027812 */ /* 0x000fe200078ec0ff */
[----:B------:R-:W-:Y:S01]  /*e550*/  IMAD R10, R0, -0x80, R23 ;  /* 0xffffff80000a7824 */ /* 0x000fe200078e0217 */
[----:B------:R-:W-:Y:S01]  /*e560*/  LOP3.LUT R4, R4, 0x18, RZ, 0xc0, !PT ;  /* 0x0000001804047812 */ /* 0x000fe200078ec0ff */
[----:B------:R-:W-:Y:S01]  /*e570*/  VIADD R0, R3, 0x100 ;  /* 0x0000010003007836 */ /* 0x000fe20000000000 */
[----:B------:R-:W-:-:S02]  /*e580*/  ISETP.GE.AND P3, PT, R2, UR4, PT ;  /* 0x0000000402007c0c */ /* 0x000fc4000bf66270 */
[----:B------:R-:W-:Y:S02]  /*e590*/  LOP3.LUT R4, R4, 0x20, RZ, 0xfc, !PT ;  /* 0x0000002004047812 */ /* 0x000fe400078efcff */
[----:B------:R-:W-:Y:S02]  /*e5a0*/  LOP3.LUT R2, R2, 0x40, RZ, 0xfc, !PT ;  /* 0x0000004002027812 */ /* 0x000fe400078efcff */
[----:B------:R-:W-:Y:S02]  /*e5b0*/  ISETP.GE.AND P2, PT, R4, UR4, PT ;  /* 0x0000000404007c0c */ /* 0x000fe4000bf46270 */
[----:B------:R-:W-:-:S13]  /*e5c0*/  ISETP.GE.AND P1, PT, R2, UR4, PT ;  /* 0x0000000402007c0c */ /* 0x000fda000bf26270 */
.L_x_1980:
[----:B------:R-:W2:Y:S01]  /*e5d0*/  LDL R7, [R1+0x8] ;  /* 0x0000080001077983 */ /* 0x000ea20000100800 */
[----:B------:R-:W0:Y:S03]  /*e5e0*/  LDC R2, c[0x0][0x430] ;  /* 0x00010c00ff027b82 */ /* 0x000e260000000800 */
[----:B------:R-:W3:Y:S01]  /*e5f0*/  LDL R6, [R1] ;  /* 0x0000000001067983 */ /* 0x000ee20000100800 */
[----:B------:R-:W-:Y:S01]  /*e600*/  MOV R4, R10 ;  /* 0x0000000a00047202 */ /* 0x000fe20000000f00 */
        /* <DEDUP_REMOVED lines=25> */
.L_x_1968:
[----:B------:R-:W-:Y:S01]  /*e7a0*/  LEA R7, R21, UR46, 0x3 ;  /* 0x0000002e15077c11 */ /* 0x000fe2000f8e18ff */
[----:B------:R-:W-:Y:S01]  /*e7b0*/  BSSY B1, `(.L_x_1969) ;  /* 0x0000004000017945 */ /* 0x000fe20003800000 */
[----:B------:R-:W-:-:S04]  /*e7c0*/  SHF.L.U32 R2, R24, 0x1f, RZ ;  /* 0x0000001f18027819 */ /* 0x000fc800000006ff */
[----:B------:R-:W0:Y:S02]  /*e7d0*/  SYNCS.PHASECHK.TRANS64.TRYWAIT P0, [R7+URZ+0x2d840], R2 ;  /* 0x02d84002070075a7 */ /* 0x000e24000800017f */
[----:B0-----:R-:W-:Y:S05]  /*e7e0*/  @!P0 BRA `(.L_x_1970) ;  /* 0x0000002400648947 */ /* 0x001fea0003800000 */
.L_x_2025:
[----:B------:R-:W-:Y:S05]  /*e7f0*/  BSYNC B1 ;  /* 0x0000000000017941 */ /* 0x000fea0003800000 */
.L_x_1969:
        /* <DEDUP_REMOVED lines=34> */
[----:B0-----:R-:W-:-:S03]  /*ea20*/  SHF.L.U32 R11, R3, 0x3, RZ ;  /* 0x00000003030b7819 */ /* 0x001fc600000006ff */
[----:B------:R-:W0:Y:S01]  /*ea30*/  SHFL.IDX PT, R3, R19, RZ, 0x1c1f ;  /* 0x001c1fff13037589 */ /* 0x000e2200000e0000 */
        /* <DEDUP_REMOVED lines=22> */
.L_x_2035:
        /* <DEDUP_REMOVED lines=11> */
.L_x_1972:
        /* <DEDUP_REMOVED lines=10> */
.L_x_1973:
[----:B------:R2:W-:Y:S01]  /*ecf0*/  SYNCS.ARRIVE.TRANS64.A1T0 RZ, [R7+URZ+0x2d830], RZ ;  /* 0x02d830ff07ff79a7 */ /* 0x0005e2000810003f */
[----:B------:R-:W-:Y:S05]  /*ed00*/  @!P5 BRA `(.L_x_1974) ;  /* 0x000000000004d947 */ /* 0x000fea0003800000 */
[----:B------:R-:W-:Y:S01]  /*ed10*/  BPT.TRAP 0x1 ;  /* 0x000000040000795c */ /* 0x000fe20000300000 */
.L_x_1974:
[----:B-1----:R-:W-:Y:S01]  /*ed20*/  SHF.L.U32 R2, R22, 0x1f, RZ ;  /* 0x0000001f16027819 */ /* 0x002fe200000006ff */
[----:B------:R-:W-:Y:S01]  /*ed30*/  BSSY B1, `(.L_x_1975) ;  /* 0x0000004000017945 */ /* 0x000fe20003800000 */
[----:B--2---:R-:W-:-:S04]  /*ed40*/  LEA R7, R20, UR46, 0x3 ;  /* 0x0000002e14077c11 */ /* 0x004fc8000f8e18ff */
[----:B------:R-:W1:Y:S02]  /*ed50*/  SYNCS.PHASECHK.TRANS64.TRYWAIT P0, [R7+URZ+0x2d860], R2 ;  /* 0x02d86002070075a7 */ /* 0x000e64000800017f */
[----:B-1----:R-:W-:Y:S05]  /*ed60*/  @!P0 BRA `(.L_x_1976) ;  /* 0x00000024006c8947 */ /* 0x002fea0003800000 */
.L_x_2036:
[----:B------:R-:W-:Y:S05]  /*ed70*/  BSYNC B1 ;  /* 0x0000000000017941 */ /* 0x000fea0003800000 */
.L_x_1975:
        /* <DEDUP_REMOVED lines=29> */
[----:B0-----:R-:W-:Y:S02]  /*ef50*/  IADD3.X R3, RZ, R3, RZ, P0, !PT ;  /* 0x00000003ff037210 */ /* 0x001fe400007fe4ff */
[----:B------:R-:W-:-:S13]  /*ef60*/  ISETP.LT.OR P0, PT, R0, 0x41, P3 ;  /* 0x000000410000780c */ /* 0x000fda0001f01670 */
[----:B------:R2:W-:Y:S01]  /*ef70*/  LDGSTS.E.BYPASS.LTC128B.128 [R8+0x1400], desc[UR36][R2.64], !P0 ;  /* 0x0140000002087fae */ /* 0x0005e2000c101d64 */
[----:B------:R-:W-:-:S13]  /*ef80*/  ISETP.LT.OR P0, PT, R0, 0x41, P2 ;  /* 0x000000410000780c */ /* 0x000fda0001701670 */
[----:B------:R2:W-:Y:S01]  /*ef90*/  LDGSTS.E.BYPASS.LTC128B.128 [R8+0x3400], desc[UR36][R2.64+0x40], !P0 ;  /* 0x0340004002087fae */ /* 0x0005e2000c101d64 */
[----:B------:R-:W-:-:S13]  /*efa0*/  ISETP.LT.OR P0, PT, R0, 0x41, P1 ;  /* 0x000000410000780c */ /* 0x000fda0000f01670 */
[----:B-1-3--:R2:W-:Y:S02]  /*efb0*/  LDGSTS.E.BYPASS.LTC128B.128 [R8+0x5400], desc[UR36][R2.64+0x80], !P0 ;  /* 0x0540008002087fae */ /* 0x00a5e4000c101d64 */
.L_x_2046:
        /* <DEDUP_REMOVED lines=23> */
.L_x_1978:
        /* <DEDUP_REMOVED lines=10> */
.L_x_1979:
[----:B------:R-:W-:Y:S01]  /*f1d0*/  R2UR UR6, R29 ;  /* 0x000000001d0672ca */ /* 0x000fe200000e0000 */
[----:B------:R-:W-:Y:S01]  /*f1e0*/  ULDC.64 UR4, c[0x0][0x330] ;  /* 0x0000cc0000047ab9 */ /* 0x000fe20000000a00 */
[----:B------:R-:W-:Y:S01]  /*f1f0*/  MOV R18, R2 ;  /* 0x0000000200127202 */ /* 0x000fe20000000f00 */
[----:B------:R-:W-:Y:S01]  /*f200*/  IMAD.U32 R3, RZ, RZ, UR4 ;  /* 0x00000004ff037e24 */ /* 0x000fe2000f8e00ff */
[----:B------:R-:W-:Y:S01]  /*f210*/  IADD3 R26, R26, -0x1, RZ ;  /* 0xffffffff1a1a7810 */ /* 0x000fe20007ffe0ff */
[----:B------:R0:W-:Y:S01]  /*f220*/  SYNCS.ARRIVE.TRANS64.A1T0 RZ, [R7+URZ+0x2d850], RZ ;  /* 0x02d850ff07ff79a7 */ /* 0x0001e2000810003f */
[----:B------:R-:W-:Y:S02]  /*f230*/  VIADD R0, R0, 0x80 ;  /* 0x0000008000007836 */ /* 0x000fe40000000000 */
[----:B------:R-:W-:-:S04]  /*f240*/  IMAD.WIDE.U32 R18, R3, UR41, R18 ;  /* 0x0000002903127c25 */ /* 0x000fc8000f8e0012 */
[----:B------:R-:W-:Y:S01]  /*f250*/  VIADD R10, R10, 0xffffff80 ;  /* 0xffffff800a0a7836 */ /* 0x000fe20000000000 */
[----:B------:R-:W-:Y:S01]  /*f260*/  UIMAD UR4, UR6, UR4, URZ ;  /* 0x00000004060472a4 */ /* 0x000fe2000f8e023f */
[----:B------:R-:W-:Y:S02]  /*f270*/  IMAD.MOV.U32 R20, RZ, RZ, R21 ;  /* 0x000000ffff147224 */ /* 0x000fe400078e0015 */
[----:B------:R-:W-:Y:S01]  /*f280*/  ULDC.64 UR6, c[0x0][0x318] ;  /* 0x0000c60000067ab9 */ /* 0x000fe20000000a00 */
[----:B------:R-:W-:Y:S01]  /*f290*/  UIMAD UR4, UR41, UR5, UR4 ;  /* 0x00000005290472a4 */ /* 0x000fe2000f8e0204 */
[----:B------:R-:W-:Y:S01]  /*f2a0*/  LEA R17, P0, R18, UR6, 0x1 ;  /* 0x0000000612117c11 */ /* 0x000fe2000f8008ff */
[----:B------:R-:W-:-:S04]  /*f2b0*/  IMAD.MOV.U32 R22, RZ, RZ, R24 ;  /* 0x000000ffff167224 */ /* 0x000fc800078e0018 */
[----:B------:R-:W-:-:S05]  /*f2c0*/  VIADD R3, R19, UR4 ;  /* 0x0000000413037c36 */ /* 0x000fca0008000000 */
[----:B------:R-:W-:Y:S02]  /*f2d0*/  LEA.HI.X R18, R18, UR7, R3, 0x1, P0 ;  /* 0x0000000712127c11 */ /* 0x000fe400080f0c03 */
[----:B------:R-:W-:-:S13]  /*f2e0*/  ISETP.GT.AND P0, PT, R26, UR50, PT ;  /* 0x000000321a007c0c */ /* 0x000fda000bf04270 */
[----:B0-----:R-:W-:Y:S05]  /*f2f0*/  @P0 BRA `(.L_x_1980) ;  /* 0xfffffff000b40947 */ /* 0x001fea000383ffff */
[----:B------:R-:W-:Y:S05]  /*f300*/  BSYNC B0 ;  /* 0x0000000000007941 */ /* 0x000fea0003800000 */
.L_x_1967:
[----:B------:R-:W-:-:S13]  /*f310*/  LOP3.LUT P0, RZ, R16, 0x8, RZ, 0xc0, !PT ;  /* 0x0000000810ff7812 */ /* 0x000fda000780c0ff */
[----:B------:R-:W-:Y:S05]  /*f320*/  @!P0 BRA `(.L_x_1981) ;  /* 0x0000000000048947 */ /* 0x000fea0003800000 */
[----:B------:R-:W-:Y:S01]  /*f330*/  BPT.TRAP 0x1 ;  /* 0x000000040000795c */ /* 0x000fe20000300000 */
.L_x_1981:
[C---:B0-----:R-:W-:Y:S01]  /*f340*/  LEA R0, R21.reuse, UR46, 0x3 ;  /* 0x0000002e15007c11 */ /* 0x041fe2000f8e18ff */
        /* <DEDUP_REMOVED lines=11> */
.L_x_2047:
[----:B------:R-:W-:Y:S05]  /*f400*/  BSYNC B0 ;  /* 0x0000000000007941 */ /* 0x000fea0003800000 */
.L_x_1982:
        /* <DEDUP_REMOVED lines=12> */
[----:B------:R-:W1:Y:S01]  /*f4d0*/  SHFL.IDX PT, R14, R17, 0x1, 0x1c1f ;  /* 0x003c1f00110e7f89 */ /* 0x000e6200000e0000 */
[----:B------:R-:W-:-:S02]  /*f4e0*/  LOP3.LUT R8, R7, 0x20, RZ, 0xfc, !PT ;  /* 0x0000002007087812 */ /* 0x000fc400078efcff */
[----:B------:R-:W-:Y:S01]  /*f4f0*/  LOP3.LUT R7, R7, 0x40, RZ, 0xfc, !PT ;  /* 0x0000004007077812 */ /* 0x000fe200078efcff */
[----:B------:R-:W2:Y:S01]  /*f500*/  SHFL.IDX PT, R6, R18, 0x1, 0x1c1f ;  /* 0x003c1f0012067f89 */ /* 0x000ea200000e0000 */
[----:B------:R-:W-:Y:S02]  /*f510*/  ISETP.GE.AND P1, PT, R8, UR4, PT ;  /* 0x0000000408007c0c */ /* 0x000fe4000bf26270 */
[----:B------:R-:W-:Y:S01]  /*f520*/  ISETP.GE.AND P0, PT, R7, UR4, PT ;  /* 0x0000000407007c0c */ /* 0x000fe2000bf06270 */
[----:B------:R-:W3:Y:S01]  /*f530*/  SHFL.IDX PT, R8, R17, 0x2, 0x1c1f ;  /* 0x005c1f0011087f89 */ /* 0x000ee200000e0000 */
[C---:B------:R-:W-:Y:S02]  /*f540*/  ISETP.LT.OR P3, PT, R5.reuse, 0x1, P2 ;  /* 0x000000010500780c */ /* 0x040fe40001761670 */
[C---:B------:R-:W-:Y:S01]  /*f550*/  ISETP.LT.OR P4, PT, R5.reuse, 0x1, P1 ;  /* 0x000000010500780c */ /* 0x040fe20000f81670 */
[----:B------:R-:W4:Y:S01]  /*f560*/  SHFL.IDX PT, R7, R18, 0x2, 0x1c1f ;  /* 0x005c1f0012077f89 */ /* 0x000f2200000e0000 */
[----:B------:R-:W-:-:S03]  /*f570*/  ISETP.LT.OR P5, PT, R5, 0x1, P0 ;  /* 0x000000010500780c */ /* 0x000fc600007a1670 */
[----:B------:R-:W1:Y:S01]  /*f580*/  SHFL.IDX PT, R18, R18, 0x3, 0x1c1f ;  /* 0x007c1f0012127f89 */ /* 0x000e6200000e0000 */
[----:B0-----:R-:W-:-:S05]  /*f590*/  IMAD.WIDE.U32 R2, R9, 0x2, R2 ;  /* 0x0000000209027825 */ /* 0x001fca00078e0002 */
[----:B------:R-:W-:Y:S01]  /*f5a0*/  LDGSTS.E.BYPASS.LTC128B.128 [R4+0x400], desc[UR36][R2.64], !P3 ;  /* 0x0040000002047fae */ /* 0x000fe2000d901d64 */
[----:B------:R-:W-:-:S03]  /*f5b0*/  ISETP.LT.OR P3, PT, R5, 0x21, P2 ;  /* 0x000000210500780c */ /* 0x000fc60001761670 */
[----:B------:R-:W-:Y:S01]  /*f5c0*/  LDGSTS.E.BYPASS.LTC128B.128 [R4+0x2400], desc[UR36][R2.64+0x40], !P4 ;  /* 0x0240004002047fae */ /* 0x000fe2000e101d64 */
[----:B------:R-:W-:-:S03]  /*f5d0*/  ISETP.LT.OR P4, PT, R5, 0x21, P1 ;  /* 0x000000210500780c */ /* 0x000fc60000f81670 */
[----:B------:R1:W-:Y:S01]  /*f5e0*/  LDGSTS.E.BYPASS.LTC128B.128 [R4+0x4400], desc[UR36][R2.64+0x80], !P5 ;  /* 0x0440008002047fae */ /* 0x0003e2000e901d64 */
[----:B------:R-:W-:Y:S02]  /*f5f0*/  ISETP.LT.OR P5, PT, R5, 0x21, P0 ;  /* 0x000000210500780c */ /* 0x000fe400007a1670 */
[----:B-1----:R-:W-:Y:S01]  /*f600*/  MOV R2, R14 ;  /* 0x0000000e00027202 */ /* 0x002fe20000000f00 */
[----:B--2---:R-:W-:Y:S01]  /*f610*/  IMAD.MOV.U32 R3, RZ, RZ, R6 ;  /* 0x000000ffff037224 */ /* 0x004fe200078e0006 */
[----:B------:R0:W1:Y:S01]  /*f620*/  SHFL.IDX PT, R14, R17, 0x3, 0x1c1f ;  /* 0x007c1f00110e7f89 */ /* 0x00006200000e0000 */
[----:B------:R-:W-:Y:S02]  /*f630*/  MOV R6, RZ ;  /* 0x000000ff00067202 */ /* 0x000fe40000000f00 */
[----:B------:R-:W-:-:S05]  /*f640*/  IMAD.WIDE.U32 R2, R9, 0x2, R2 ;  /* 0x0000000209027825 */ /* 0x000fca00078e0002 */
[----:B------:R-:W-:Y:S01]  /*f650*/  LDGSTS.E.BYPASS.LTC128B.128 [R4+0xc00], desc[UR36][R2.64], !P3 ;  /* 0x00c0000002047fae */ /* 0x000fe2000d901d64 */
[----:B------:R-:W-:-:S03]  /*f660*/  ISETP.LT.OR P3, PT, R5, 0x41, P2 ;  /* 0x000000410500780c */ /* 0x000fc60001761670 */
[----:B------:R-:W-:Y:S01]  /*f670*/  LDGSTS.E.BYPASS.LTC128B.128 [R4+0x2c00], desc[UR36][R2.64+0x40], !P4 ;  /* 0x02c0004002047fae */ /* 0x000fe2000e101d64 */
[----:B------:R-:W-:-:S03]  /*f680*/  ISETP.LT.OR P4, PT, R5, 0x41, P1 ;  /* 0x000000410500780c */ /* 0x000fc60000f81670 */
[----:B------:R3:W-:Y:S01]  /*f690*/  LDGSTS.E.BYPASS.LTC128B.128 [R4+0x4c00], desc[UR36][R2.64+0x80], !P5 ;  /* 0x04c0008002047fae */ /* 0x0007e2000e901d64 */
[----:B------:R-:W-:Y:S01]  /*f6a0*/  ISETP.LT.OR P5, PT, R5, 0x41, P0 ;  /* 0x000000410500780c */ /* 0x000fe200007a1670 */
[----:B---3--:R-:W-:Y:S02]  /*f6b0*/  IMAD.MOV.U32 R2, RZ, RZ, R8 ;  /* 0x000000ffff027224 */ /* 0x008fe400078e0008 */
[----:B----4-:R-:W-:Y:S02]  /*f6c0*/  IMAD.MOV.U32 R3, RZ, RZ, R7 ;  /* 0x000000ffff037224 */ /* 0x010fe400078e0007 */
[----:B------:R-:W-:-:S05]  /*f6d0*/  IMAD.WIDE.U32 R2, R9, 0x2, R2 ;  /* 0x0000000209027825 */ /* 0x000fca00078e0002 */
[----:B------:R0:W-:Y:S04]  /*f6e0*/  LDGSTS.E.BYPASS.LTC128B.128 [R4+0x1400], desc[UR36][R2.64], !P3 ;  /* 0x0140000002047fae */ /* 0x0001e8000d901d64 */
[----:B------:R0:W-:Y:S04]  /*f6f0*/  LDGSTS.E.BYPASS.LTC128B.128 [R4+0x3400], desc[UR36][R2.64+0x40], !P4 ;  /* 0x0340004002047fae */ /* 0x0001e8000e101d64 */
[----:B-1----:R0:W-:Y:S02]  /*f700*/  LDGSTS.E.BYPASS.LTC128B.128 [R4+0x5400], desc[UR36][R2.64+0x80], !P5 ;  /* 0x0540008002047fae */ /* 0x0021e4000e901d64 */
.L_x_2057:
        /* <DEDUP_REMOVED lines=14> */
.L_x_1985:
        /* <DEDUP_REMOVED lines=10> */
.L_x_1986:
[----:B0-----:R-:W-:Y:S01]  /*f890*/  VIADD R2, R21, 0x1 ;  /* 0x0000000115027836 */ /* 0x001fe20000000000 */
[----:B------:R0:W-:Y:S04]  /*f8a0*/  SYNCS.ARRIVE.TRANS64.A1T0 RZ, [R0+URZ+0x2d850], RZ ;  /* 0x02d850ff00ff79a7 */ /* 0x0001e8000810003f */
[----:B------:R-:W-:-:S04]  /*f8b0*/  ISETP.NE.AND P0, PT, R2, 0x2, PT ;  /* 0x000000020200780c */ /* 0x000fc80003f05270 */
[----:B------:R-:W-:Y:S02]  /*f8c0*/  SEL R3, RZ, 0x1, P0 ;  /* 0x00000001ff037807 */ /* 0x000fe40000000000 */
[----:B------:R-:W-:Y:S02]  /*f8d0*/  SEL R2, R2, RZ, P0 ;  /* 0x000000ff02027207 */ /* 0x000fe40000000000 */
[----:B0-----:R-:W-:-:S07]  /*f8e0*/  LOP3.LUT R0, R24, R3, RZ, 0x3c, !PT ;  /* 0x0000000318007212 */ /* 0x001fce00078e3cff */
.L_x_1952:
[----:B------:R-:W0:Y:S01]  /*f8f0*/  S2R R4, SR_CgaCtaId ;  /* 0x0000000000047919 */ /* 0x000e220000008800 */
[----:B------:R-:W-:Y:S02]  /*f900*/  MOV R3, 0x400 ;  /* 0x0000040000037802 */ /* 0x000fe40000000f00 */
[----:B------:R-:W-:Y:S02]  /*f910*/  SHF.L.U32 R6, R6, 0x1f, RZ ;  /* 0x0000001f06067819 */ /* 0x000fe400000006ff */
[----:B0-----:R-:W-:-:S04]  /*f920*/  LEA R7, R4, R3, 0x18 ;  /* 0x0000000304077211 */ /* 0x001fc800078ec0ff */
[----:B------:R-:W0:Y:S02]  /*f930*/  SYNCS.PHASECHK.TRANS64.TRYWAIT P0, [R7+URZ+0x2d820], R6 ;  /* 0x02d82006070075a7 */ /* 0x000e24000800017f */
[----:B0-----:R-:W-:Y:S05]  /*f940*/  @!P0 BRA `(.L_x_1987) ;  /* 0x00000024006c8947 */ /* 0x001fea0003800000 */
.L_x_2058:
[----:B------:R-:W-:-:S03]  /*f950*/  UMOV UR4, 0xffffffff ;  /* 0xffffffff00047882 */ /* 0x000fc60000000000 */
[----:B------:R-:W-:Y:S05]  /*f960*/  BRA.DIV UR4, `(.L_x_1988) ;  /* 0x0000002604787947 */ /* 0x000fea000b800000 */
[----:B------:R-:W1:Y:S02]  /*f970*/  S2R R3, SR_TID.X ;  /* 0x0000000000037919 */ /* 0x000e640000002100 */
[----:B-1----:R-:W-:-:S04]  /*f980*/  SHF.R.U32.HI R3, RZ, 0x5, R3 ;  /* 0x00000005ff037819 */ /* 0x002fc80000011603 */
[----:B------:R-:W-:-:S05]  /*f990*/  LOP3.LUT R3, R3, 0x3, RZ, 0xc0, !PT ;  /* 0x0000000303037812 */ /* 0x000fca00078ec0ff */
[----:B------:R1:W2:Y:S02]  /*f9a0*/  SHFL.IDX PT, R14, R3, RZ, 0x1f ;  /* 0x00001fff030e7589 */ /* 0x0002a400000e0000 */
.L_x_2061:
[----:B--2---:R-:W-:-:S13]  /*f9b0*/  ISETP.NE.AND P0, PT, R14, RZ, PT ;  /* 0x000000ff0e00720c */ /* 0x004fda0003f05270 */
[----:B------:R-:W-:Y:S05]  /*f9c0*/  @P0 BRA `(.L_x_1908) ;  /* 0x0000000000900947 */ /* 0x000fea0003800000 */
[----:B------:R-:W-:-:S03]  /*f9d0*/  UMOV UR4, 0xffffffff ;  /* 0xffffffff00047882 */ /* 0x000fc60000000000 */
[----:B------:R-:W-:Y:S05]  /*f9e0*/  BRA.DIV UR4, `(.L_x_1989) ;  /* 0x00000026048c7947 */ /* 0x000fea000b800000 */
[----:B------:R-:W-:-:S13]  /*f9f0*/  ELECT P6, URZ, PT ;  /* 0x00000000003f782f */ /* 0x000fda00038c0000 */
.L_x_2064:
[----:B------:R-:W-:Y:S05]  /*fa00*/  @!P6 BRA `(.L_x_1908) ;  /* 0x000000000080e947 */ /* 0x000fea0003800000 */
[----:B-1----:R-:W2:Y:S02]  /*fa10*/  LDL R3, [R1+0xc] ;  /* 0x00000c0001037983 */ /* 0x002ea40000100800 */
[----:B--2---:R-:W-:-:S13]  /*fa20*/  R2UR UR4, R3 ;  /* 0x00000000030472ca */ /* 0x004fda00000e0000 */
[----:B------:R-:W-:-:S06]  /*fa30*/  ULOP3.LUT UR4, UR4, 0x2, URZ, 0xfc, !UPT ;  /* 0x0000000204047892 */ /* 0x000fcc000f8efc3f */
[----:B------:R-:W-:-:S04]  /*fa40*/  MOV R3, UR4 ;  /* 0x0000000400037c02 */ /* 0x000fc80008000f00 */
[----:B------:R-:W-:-:S13]  /*fa50*/  ISETP.NE.AND P0, PT, R3, 0x3, PT ;  /* 0x000000030300780c */ /* 0x000fda0003f05270 */
[----:B------:R-:W-:Y:S05]  /*fa60*/  @!P0 BRA `(.L_x_1990) ;  /* 0x0000000000048947 */ /* 0x000fea0003800000 */
[----:B------:R-:W-:Y:S01]  /*fa70*/  BPT.TRAP 0x1 ;  /* 0x000000040000795c */ /* 0x000fe20000300000 */
.L_x_1990:
[----:B------:R-:W-:Y:S01]  /*fa80*/  IMAD R5, R2, 0x8, R7 ;  /* 0x0000000802057824 */ /* 0x000fe200078e0207 */
[----:B------:R-:W-:Y:S01]  /*fa90*/  SHF.L.U32 R4, R0, 0x1f, RZ ;  /* 0x0000001f00047819 */ /* 0x000fe200000006ff */
[----:B------:R-:W-:-:S03]  /*faa0*/  VIADD R2, R2, 0x1 ;  /* 0x0000000102027836 */ /* 0x000fc60000000000 */
[----:B------:R-:W1:Y:S02]  /*fab0*/  SYNCS.PHASECHK.TRANS64.TRYWAIT P1, [R5+URZ+0x2d840], R4 ;  /* 0x02d84004050075a7 */ /* 0x000e64000802017f */
[----:B------:R-:W-:-:S04]  /*fac0*/  ISETP.NE.AND P2, PT, R2, 0x2, PT ;  /* 0x000000020200780c */ /* 0x000fc80003f45270 */
[----:B------:R-:W-:Y:S01]  /*fad0*/  SEL R3, RZ, 0x1, P2 ;  /* 0x00000001ff037807 */ /* 0x000fe20001000000 */
[----:B-1----:R-:W-:Y:S08]  /*fae0*/  @!P1 BRA `(.L_x_1991) ;  /* 0x00000024006c9947 */ /* 0x002ff00003800000 */
.L_x_2065:
[----:B------:R-:W-:Y:S02]  /*faf0*/  SEL R2, R2, RZ, P2 ;  /* 0x000000ff02027207 */ /* 0x000fe40001000000 */
[----:B------:R-:W-:Y:S01]  /*fb00*/  LOP3.LUT R0, R0, R3, RZ, 0x3c, !PT ;  /* 0x0000000300007212 */ /* 0x000fe200078e3cff */
[----:B------:R-:W-:Y:S06]  /*fb10*/  @!P0 BRA `(.L_x_1992) ;  /* 0x0000000000048947 */ /* 0x000fec0003800000 */
[----:B------:R-:W-:Y:S01]  /*fb20*/  BPT.TRAP 0x1 ;  /* 0x000000040000795c */ /* 0x000fe20000300000 */
.L_x_1992:
[----:B------:R-:W-:Y:S01]  /*fb30*/  IMAD R3, R2, 0x8, R7 ;  /* 0x0000000802037824 */ /* 0x000fe200078e0207 */
[----:B------:R-:W-:-:S04]  /*fb40*/  SHF.L.U32 R0, R0, 0x1f, RZ ;  /* 0x0000001f00007819 */ /* 0x000fc800000006ff */
[----:B------:R-:W2:Y:S02]  /*fb50*/  SYNCS.PHASECHK.TRANS64.TRYWAIT P1, [R3+URZ+0x2d840], R0 ;  /* 0x02d84000030075a7 */ /* 0x000ea4000802017f */
[----:B--2---:R-:W-:Y:S05]  /*fb60*/  @!P1 BRA `(.L_x_1993) ;  /* 0x0000002400609947 */ /* 0x004fea0003800000 */
.L_x_2066:
[----:B------:R-:W-:Y:S05]  /*fb70*/  @!P0 BRA `(.L_x_1994) ;  /* 0x0000000000048947 */ /* 0x000fea0003800000 */
[----:B------:R-:W-:Y:S01]  /*fb80*/  BPT.TRAP 0x1 ;  /* 0x000000040000795c */ /* 0x000fe20000300000 */
.L_x_1994:
[----:B------:R-:W3:Y:S02]  /*fb90*/  SYNCS.PHASECHK.TRANS64.TRYWAIT P1, [R5+URZ+0x2d860], R4 ;  /* 0x02d86004050075a7 */ /* 0x000ee4000802017f */
[----:B---3--:R-:W-:Y:S05]  /*fba0*/  @!P1 BRA `(.L_x_1995) ;  /* 0x0000002400649947 */ /* 0x008fea0003800000 */
.L_x_2067:
[----:B------:R-:W-:Y:S05]  /*fbb0*/  @!P0 BRA `(.L_x_1996) ;  /* 0x0000000000048947 */ /* 0x000fea0003800000 */
[----:B------:R-:W-:Y:S01]  /*fbc0*/  BPT.TRAP 0x1 ;  /* 0x000000040000795c */ /* 0x000fe20000300000 */
.L_x_1996:
[----:B----4-:R4:W0:Y:S02]  /*fbd0*/  SYNCS.PHASECHK.TRANS64.TRYWAIT P0, [R3+URZ+0x2d860], R0 ;  /* 0x02d86000030075a7 */ /* 0x010824000800017f */
[----:B0-----:R-:W-:Y:S05]  /*fbe0*/  @!P0 NANOSLEEP.SYNCS 0x989680 ;  /* 0x009896800000895d */ /* 0x001fea0003900000 */
[----:B------:R-:W0:Y:S02]  /*fbf0*/  @!P0 SYNCS.PHASECHK.TRANS64 P0, [R3+URZ+0x2d860], R0 ;  /* 0x02d86000030085a7 */ /* 0x000e24000800007f */
[----:B0-----:R-:W-:Y:S05]  /*fc00*/  @!P0 BRA `(.L_x_1996) ;  /* 0xfffffffc00f08947 */ /* 0x001fea000383ffff */
.L_x_1908:
[----:B------:R-:W-:Y:S05]  /*fc10*/  BSYNC B6 ;  /* 0x0000000000067941 */ /* 0x000fea0003800000 */
.L_x_1905:
[----:B------:R-:W-:Y:S05]  /*fc20*/  EXIT ;  /* 0x000000000000794d */ /* 0x000fea0003800000 */
.L_x_1912:
[----:B0-----:R-:W-:-:S04]  /*fc30*/  MOV R5, UR38 ;  /* 0x0000002600057c02 */ /* 0x001fc80008000f00 */
[----:B------:R0:W1:Y:S03]  /*fc40*/  SYNCS.PHASECHK.TRANS64.TRYWAIT P0, [R5+URZ+0x2d800], R6 ;  /* 0x02d80006050075a7 */ /* 0x000066000800017f */
[----:B-1----:R-:W-:Y:S05]  /*fc50*/  @!P0 NANOSLEEP.SYNCS 0x989680 ;  /* 0x009896800000895d */ /* 0x002fea0003900000 */
[----:B------:R-:W1:Y:S02]  /*fc60*/  @!P0 SYNCS.PHASECHK.TRANS64 P0, [R5+URZ+0x2d800], R6 ;  /* 0x02d80006050085a7 */ /* 0x000e64000800007f */
[----:B-1----:R-:W-:Y:S05]  /*fc70*/  @!P0 BRA `(.L_x_1912) ;  /* 0xfffffffc00ec8947 */ /* 0x002fea000383ffff */
[----:B------:R-:W-:Y:S05]  /*fc80*/  BRA `(.L_x_1997) ;  /* 0xffffff1400e07947 */ /* 0x000fea000383ffff */
.L_x_1916:
[----:B-1----:R-:W-:-:S04]  /*fc90*/  IMAD.U32 R7, RZ, RZ, UR38 ;  /* 0x00000026ff077e24 */ /* 0x002fc8000f8e00ff */
[----:B------:R1:W2:Y:S03]  /*fca0*/  SYNCS.PHASECHK.TRANS64.TRYWAIT P1, [R7+URZ+0x2d830], R6 ;  /* 0x02d83006070075a7 */ /* 0x0002a6000802017f */
[----:B--2---:R-:W-:Y:S05]  /*fcb0*/  @!P1 NANOSLEEP.SYNCS 0x989680 ;  /* 0x009896800000995d */ /* 0x004fea0003900000 */
[----:B------:R-:W2:Y:S02]  /*fcc0*/  @!P1 SYNCS.PHASECHK.TRANS64 P1, [R7+URZ+0x2d830], R6 ;  /* 0x02d83006070095a7 */ /* 0x000ea4000802007f */
[----:B--2---:R-:W-:Y:S05]  /*fcd0*/  @!P1 BRA `(.L_x_1916) ;  /* 0xfffffffc00ec9947 */ /* 0x004fea000383ffff */
[----:B------:R-:W-:Y:S05]  /*fce0*/  BRA `(.L_x_1915) ;  /* 0xffffff1800187947 */ /* 0x000fea000383ffff */
.L_x_1922:
[----:B-1----:R-:W-:-:S04]  /*fcf0*/  IMAD.U32 R14, RZ, RZ, UR4 ;  /* 0x00000004ff0e7e24 */ /* 0x002fc8000f8e00ff */
[----:B------:R1:W2:Y:S03]  /*fd00*/  SYNCS.PHASECHK.TRANS64.TRYWAIT P1, [R14+URZ+0x2d830], R13 ;  /* 0x02d8300d0e0075a7 */ /* 0x0002a6000802017f */
[----:B--2---:R-:W-:Y:S05]  /*fd10*/  @!P1 NANOSLEEP.SYNCS 0x989680 ;  /* 0x009896800000995d */ /* 0x004fea0003900000 */
[----:B------:R-:W2:Y:S02]  /*fd20*/  @!P1 SYNCS.PHASECHK.TRANS64 P1, [R14+URZ+0x2d830], R13 ;  /* 0x02d8300d0e0095a7 */ /* 0x000ea4000802007f */
[----:B--2---:R-:W-:Y:S05]  /*fd30*/  @!P1 BRA `(.L_x_1922) ;  /* 0xfffffffc00ec9947 */ /* 0x004fea000383ffff */
[----:B------:R-:W-:Y:S05]  /*fd40*/  BRA `(.L_x_1919) ;  /* 0xffffff48000c7947 */ /* 0x000fea000383ffff */
.L_x_1926:
[----:B-1----:R-:W-:-:S04]  /*fd50*/  IMAD.U32 R14, RZ, RZ, UR10 ;  /* 0x0000000aff0e7e24 */ /* 0x002fc8000f8e00ff */
[----:B------:R1:W2:Y:S03]  /*fd60*/  SYNCS.PHASECHK.TRANS64.TRYWAIT P1, [R14+URZ+0x2d850], R13 ;  /* 0x02d8500d0e0075a7 */ /* 0x0002a6000802017f */
[----:B--2---:R-:W-:Y:S05]  /*fd70*/  @!P1 NANOSLEEP.SYNCS 0x989680 ;  /* 0x009896800000995d */ /* 0x004fea0003900000 */
[----:B------:R-:W2:Y:S02]  /*fd80*/  @!P1 SYNCS.PHASECHK.TRANS64 P1, [R14+URZ+0x2d850], R13 ;  /* 0x02d8500d0e0095a7 */ /* 0x000ea4000802007f */
[----:B--2---:R-:W-:Y:S05]  /*fd90*/  @!P1 BRA `(.L_x_1926) ;  /* 0xfffffffc00ec9947 */ /* 0x004fea000383ffff */
[----:B------:R-:W-:Y:S05]  /*fda0*/  BRA `(.L_x_1923) ;  /* 0xffffff4800c07947 */ /* 0x000fea000383ffff */
.L_x_1934:
[----:B-1----:R-:W-:-:S04]  /*fdb0*/  MOV R13, UR10 ;  /* 0x0000000a000d7c02 */ /* 0x002fc80008000f00 */
[----:B------:R1:W2:Y:S03]  /*fdc0*/  SYNCS.PHASECHK.TRANS64.TRYWAIT P1, [R13+URZ+0x2d830], R12 ;  /* 0x02d8300c0d0075a7 */ /* 0x0002a6000802017f */
[----:B--2---:R-:W-:Y:S05]  /*fdd0*/  @!P1 NANOSLEEP.SYNCS 0x989680 ;  /* 0x009896800000995d */ /* 0x004fea0003900000 */
[----:B------:R-:W2:Y:S02]  /*fde0*/  @!P1 SYNCS.PHASECHK.TRANS64 P1, [R13+URZ+0x2d830], R12 ;  /* 0x02d8300c0d0095a7 */ /* 0x000ea4000802007f */
[----:B--2---:R-:W-:Y:S05]  /*fdf0*/  @!P1 BRA `(.L_x_1934) ;  /* 0xfffffffc00ec9947 */ /* 0x004fea000383ffff */
[----:B------:R-:W-:Y:S05]  /*fe00*/  BRA `(.L_x_1931) ;  /* 0xffffff7c000c7947 */ /* 0x000fea000383ffff */
.L_x_1938:
[----:B-1----:R-:W-:-:S04]  /*fe10*/  IMAD.U32 R13, RZ, RZ, UR10 ;  /* 0x0000000aff0d7e24 */ /* 0x002fc8000f8e00ff */
[----:B------:R1:W2:Y:S03]  /*fe20*/  SYNCS.PHASECHK.TRANS64.TRYWAIT P1, [R13+URZ+0x2d850], R12 ;  /* 0x02d8500c0d0075a7 */ /* 0x0002a6000802017f */
[----:B--2---:R-:W-:Y:S05]  /*fe30*/  @!P1 NANOSLEEP.SYNCS 0x989680 ;  /* 0x009896800000995d */ /* 0x004fea0003900000 */
[----:B------:R-:W2:Y:S02]  /*fe40*/  @!P1 SYNCS.PHASECHK.TRANS64 P1, [R13+URZ+0x2d850], R12 ;  /* 0x02d8500c0d0095a7 */ /* 0x000ea4000802007f */
[----:B--2---:R-:W-:Y:S05]  /*fe50*/  @!P1 BRA `(.L_x_1938) ;  /* 0xfffffffc00ec9947 */ /* 0x004fea000383ffff */
[----:B------:R-:W-:Y:S05]  /*fe60*/  BRA `(.L_x_1935) ;  /* 0xffffff7c00ac7947 */ /* 0x000fea000383ffff */
.L_x_1945:
[----:B--23--:R-:W-:-:S04]  /*fe70*/  IMAD.U32 R5, RZ, RZ, UR5 ;  /* 0x00000005ff057e24 */ /* 0x00cfc8000f8e00ff */
[----:B------:R2:W3:Y:S03]  /*fe80*/  SYNCS.PHASECHK.TRANS64.TRYWAIT P1, [R5+URZ+0x2d850], R0 ;  /* 0x02d85000050075a7 */ /* 0x0004e6000802017f */
[----:B---3--:R-:W-:Y:S05]  /*fe90*/  @!P1 NANOSLEEP.SYNCS 0x989680 ;  /* 0x009896800000995d */ /* 0x008fea0003900000 */
[----:B------:R-:W3:Y:S02]  /*fea0*/  @!P1 SYNCS.PHASECHK.TRANS64 P1, [R5+URZ+0x2d850], R0 ;  /* 0x02d85000050095a7 */ /* 0x000ee4000802007f */
[----:B---3--:R-:W-:Y:S05]  /*feb0*/  @!P1 BRA `(.L_x_1945) ;  /* 0xfffffffc00ec9947 */ /* 0x008fea000383ffff */
[----:B------:R-:W-:Y:S05]  /*fec0*/  BRA `(.L_x_1944) ;  /* 0xffffffa000c07947 */ /* 0x000fea000383ffff */
.L_x_1957:
[----:B------:R-:W-:Y:S01]  /*fed0*/  IMAD.MOV.U32 R13, RZ, RZ, R18 ;  /* 0x000000ffff0d7224 */ /* 0x000fe200078e0012 */
[----:B------:R-:W-:Y:S01]  /*fee0*/  MOV R12, RZ ;  /* 0x000000ff000c7202 */ /* 0x000fe20000000f00 */
[----:B------:R-:W-:Y:S02]  /*fef0*/  IMAD.MOV.U32 R11, RZ, RZ, 0x1f ;  /* 0x0000001fff0b7424 */ /* 0x000fe400078e00ff */
[----:B------:R-:W-:-:S07]  /*ff00*/  IMAD.MOV.U32 R15, RZ, RZ, -0x1 ;  /* 0xffffffffff0f7424 */ /* 0x000fce00078e00ff */
[----:B-----5:R-:W-:Y:S05]  /*ff10*/  WARPSYNC.COLLECTIVE R15, `(.L_x_1998) ;  /* 0x000000000f087348 */ /* 0x020fea0003c00000 */
[----:B------:R0:W1:Y:S02]  /*ff20*/  SHFL.IDX P6, R14, R13, R12, R11 ;  /* 0x0000000c0d0e7389 */ /* 0x00006400000c000b */
[----:B01---5:R-:W-:Y:S01]  /*ff30*/  ENDCOLLECTIVE ;  /* 0x000000000000791b */ /* 0x023fe20003800000 */
.L_x_1998:
[----:B------:R-:W-:Y:S05]  /*ff40*/  BRA `(.L_x_1999) ;  /* 0xffffffd000047947 */ /* 0x000fea000383ffff */
.L_x_1959:
[----:B0-----:R-:W-:-:S04]  /*ff50*/  IMAD.U32 R3, RZ, RZ, UR46 ;  /* 0x0000002eff037e24 */ /* 0x001fc8000f8e00ff */
[----:B------:R0:W1:Y:S03]  /*ff60*/  SYNCS.PHASECHK.TRANS64.TRYWAIT P0, [R3+URZ+0x2d840], R10 ;  /* 0x02d8400a030075a7 */ /* 0x000066000800017f */
[----:B-1----:R-:W-:Y:S05]  /*ff70*/  @!P0 NANOSLEEP.SYNCS 0x989680 ;  /* 0x009896800000895d */ /* 0x002fea0003900000 */
[----:B------:R-:W1:Y:S02]  /*ff80*/  @!P0 SYNCS.PHASECHK.TRANS64 P0, [R3+URZ+0x2d840], R10 ;  /* 0x02d8400a030085a7 */ /* 0x000e64000800007f */
[----:B-1----:R-:W-:Y:S05]  /*ff90*/  @!P0 BRA `(.L_x_1959) ;  /* 0xfffffffc00ec8947 */ /* 0x002fea000383ffff */
[----:B------:R-:W-:Y:S05]  /*ffa0*/  BRA `(.L_x_2000) ;  /* 0xffffffd0008c7947 */ /* 0x000fea000383ffff */
.L_x_1960:
[----:B------:R-:W-:Y:S01]  /*ffb0*/  BSSY B0, `(.L_x_2001) ;  /* 0x0000008000007945 */ /* 0x000fe20003800000 */
[----:B------:R-:W-:Y:S01]  /*ffc0*/  MOV R13, R9 ;  /* 0x00000009000d7202 */ /* 0x000fe20000000f00 */
[----:B------:R-:W-:Y:S02]  /*ffd0*/  IMAD.MOV.U32 R12, RZ, RZ, RZ ;  /* 0x000000ffff0c7224 */ /* 0x000fe400078e00ff */
[----:B------:R-:W-:Y:S02]  /*ffe0*/  IMAD.MOV.U32 R11, RZ, RZ, 0x1c1f ;  /* 0x00001c1fff0b7424 */ /* 0x000fe400078e00ff */
[----:B------:R-:W-:-:S07]  /*fff0*/  IMAD.MOV.U32 R15, RZ, RZ, -0x1 ;  /* 0xffffffffff0f7424 */ /* 0x000fce00078e00ff */
[----:B------:R-:W-:Y:S05]  /*10000*/  WARPSYNC.COLLECTIVE R15, `(.L_x_2002) ;  /* 0x000000000f087348 */ /* 0x000fea0003c00000 */
[----:B------:R0:W1:Y:S02]  /*10010*/  SHFL.IDX P6, R14, R13, R12, R11 ;  /* 0x0000000c0d0e7389 */ /* 0x00006400000c000b */
[----:B01----:R-:W-:Y:S01]  /*10020*/  ENDCOLLECTIVE ;  /* 0x000000000000791b */ /* 0x003fe20003800000 */
.L_x_2002:
[----:B------:R-:W-:Y:S05]  /*10030*/  BSYNC B0 ;  /* 0x0000000000007941 */ /* 0x000fea0003800000 */
.L_x_2001:
[----:B------:R-:W-:Y:S01]  /*10040*/  IMAD.MOV.U32 R13, RZ, RZ, R0 ;  /* 0x000000ffff0d7224 */ /* 0x000fe200078e0000 */
[----:B------:R-:W-:Y:S01]  /*10050*/  MOV R15, 0xffffffff ;  /* 0xffffffff000f7802 */ /* 0x000fe20000000f00 */
[----:B------:R-:W-:Y:S01]  /*10060*/  IMAD.MOV.U32 R12, RZ, RZ, RZ ;  /* 0x000000ffff0c7224 */ /* 0x000fe200078e00ff */
[----:B------:R-:W-:Y:S01]  /*10070*/  MOV R6, R14 ;  /* 0x0000000e00067202 */ /* 0x000fe20000000f00 */
[----:B------:R-:W-:Y:S01]  /*10080*/  IMAD.MOV.U32 R11, RZ, RZ, 0x1c1f ;  /* 0x00001c1fff0b7424 */ /* 0x000fe200078e00ff */
[----:B------:R-:W0:Y:S03]  /*10090*/  S2R R21, SR_TID.X ;  /* 0x0000000000157919 */ /* 0x000e260000002100 */
[----:B------:R-:W-:-:S07]  /*100a0*/  IMAD.MOV.U32 R7, RZ, RZ, R6 ;  /* 0x000000ffff077224 */ /* 0x000fce00078e0006 */
[----:B0-----:R-:W-:Y:S05]  /*100b0*/  WARPSYNC.COLLECTIVE R15, `(.L_x_2003) ;  /* 0x000000000f087348 */ /* 0x001fea0003c00000 */
[----:B------:R1:W2:Y:S02]  /*100c0*/  SHFL.IDX P6, R14, R13, R12, R11 ;  /* 0x0000000c0d0e7389 */ /* 0x0002a400000c000b */
[----:B012---:R-:W-:Y:S01]  /*100d0*/  ENDCOLLECTIVE ;  /* 0x000000000000791b */ /* 0x007fe20003800000 */
.L_x_2003:
[----:B------:R-:W-:Y:S01]  /*100e0*/  MOV R13, R9 ;  /* 0x00000009000d7202 */ /* 0x000fe20000000f00 */
[----:B------:R-:W-:Y:S02]  /*100f0*/  IMAD.MOV.U32 R12, RZ, RZ, 0x1 ;  /* 0x00000001ff0c7424 */ /* 0x000fe400078e00ff */
[----:B------:R-:W-:-:S07]  /*10100*/  IMAD.MOV.U32 R6, RZ, RZ, R14 ;  /* 0x000000ffff067224 */ /* 0x000fce00078e000e */
[----:B------:R-:W-:Y:S05]  /*10110*/  WARPSYNC.COLLECTIVE R15, `(.L_x_2004) ;  /* 0x000000000f087348 */ /* 0x000fea0003c00000 */
[----:B------:R0:W1:Y:S02]  /*10120*/  SHFL.IDX P6, R14, R13, R12, R11 ;  /* 0x0000000c0d0e7389 */ /* 0x00006400000c000b */
[----:B01----:R-:W-:Y:S01]  /*10130*/  ENDCOLLECTIVE ;  /* 0x000000000000791b */ /* 0x003fe20003800000 */
.L_x_2004:
[----:B------:R-:W-:Y:S01]  /*10140*/  IMAD.SHL.U32 R27, R21, 0x8, RZ ;  /* 0x00000008151b7824 */ /* 0x000fe200078e00ff */
[----:B------:R-:W-:-:S04]  /*10150*/  @P0 LEA R21, R28, UR46, 0x1 ;  /* 0x0000002e1c150c11 */ /* 0x000fc8000f8e08ff */
[----:B------:R-:W-:-:S05]  /*10160*/  LOP3.LUT R27, R27, 0x18, RZ, 0xc0, !PT ;  /* 0x000000181b1b7812 */ /* 0x000fca00078ec0ff */
[----:B------:R-:W-:-:S04]  /*10170*/  @P0 IMAD.WIDE.U32 R6, R27, 0x2, R6 ;  /* 0x000000021b060825 */ /* 0x000fc800078e0006 */
[----:B------:R-:W-:Y:S01]  /*10180*/  IMAD.MOV.U32 R13, RZ, RZ, R0 ;  /* 0x000000ffff0d7224 */ /* 0x000fe200078e0000 */
[----:B------:R-:W-:Y:S01]  /*10190*/  @!PT LDS RZ, [RZ] ;  /* 0x00000000fffff984 */ /* 0x000fe20000000800 */
[----:B------:R-:W-:Y:S01]  /*101a0*/  @!PT LDS RZ, [RZ] ;  /* 0x00000000fffff984 */ /* 0x000fe20000000800 */
[----:B------:R-:W-:Y:S01]  /*101b0*/  @!PT LDS RZ, [RZ] ;  /* 0x00000000fffff984 */ /* 0x000fe20000000800 */
[----:B------:R0:W-:Y:S04]  /*101c0*/  @P0 LDGSTS.E.BYPASS.LTC128B.128 [R21+0x15400], desc[UR36][R6.64], !P4 ;  /* 0x1540000006150fae */ /* 0x0001e8000e101d64 */
[----:B------:R0:W-:Y:S01]  /*101d0*/  @P0 LDGSTS.E.BYPASS.LTC128B.128 [R21+0x17400], desc[UR36][R6.64+0x40], !P3 ;  /* 0x1740004006150fae */ /* 0x0001e2000d901d64 */
[----:B------:R-:W-:-:S03]  /*101e0*/  IMAD.MOV.U32 R4, RZ, RZ, R14 ;  /* 0x000000ffff047224 */ /* 0x000fc600078e000e */
[----:B------:R0:W-:Y:S01]  /*101f0*/  @P0 LDGSTS.E.BYPASS.LTC128B.128 [R21+0x19400], desc[UR36][R6.64+0x80], !P2 ;  /* 0x1940008006150fae */ /* 0x0001e2000d101d64 */
[----:B------:R-:W-:-:S13]  /*10200*/  ISETP.GE.AND P0, PT, R8, 0x21, PT ;  /* 0x000000210800780c */ /* 0x000fda0003f06270 */
[----:B0-----:R-:W-:Y:S05]  /*10210*/  WARPSYNC.COLLECTIVE R15, `(.L_x_2005) ;  /* 0x000000000f087348 */ /* 0x001fea0003c00000 */
[----:B------:R1:W2:Y:S02]  /*10220*/  SHFL.IDX P6, R14, R13, R12, R11 ;  /* 0x0000000c0d0e7389 */ /* 0x0002a400000c000b */
[----:B012---:R-:W-:Y:S01]  /*10230*/  ENDCOLLECTIVE ;  /* 0x000000000000791b */ /* 0x007fe20003800000 */
.L_x_2005:
[----:B------:R-:W-:Y:S01]  /*10240*/  @P0 LEA R25, R28, UR46, 0x1 ;  /* 0x0000002e1c190c11 */ /* 0x000fe2000f8e08ff */
[----:B------:R-:W-:Y:S02]  /*10250*/  IMAD.MOV.U32 R13, RZ, RZ, R9 ;  /* 0x000000ffff0d7224 */ /* 0x000fe400078e0009 */
[----:B------:R-:W-:Y:S01]  /*10260*/  IMAD.MOV.U32 R12, RZ, RZ, 0x2 ;  /* 0x00000002ff0c7424 */ /* 0x000fe200078e00ff */
[----:B------:R-:W-:-:S07]  /*10270*/  MOV R5, R14 ;  /* 0x0000000e00057202 */ /* 0x000fce0000000f00 */
[----:B------:R-:W-:Y:S05]  /*10280*/  WARPSYNC.COLLECTIVE R15, `(.L_x_2006) ;  /* 0x000000000f087348 */ /* 0x000fea0003c00000 */
[----:B------:R0:W1:Y:S02]  /*10290*/  SHFL.IDX P6, R14, R13, R12, R11 ;  /* 0x0000000c0d0e7389 */ /* 0x00006400000c000b */
[----:B01----:R-:W-:Y:S01]  /*102a0*/  ENDCOLLECTIVE ;  /* 0x000000000000791b */ /* 0x003fe20003800000 */
.L_x_2006:
[----:B------:R-:W-:-:S04]  /*102b0*/  LOP3.LUT R5, R5, R4, RZ, 0x3c, !PT ;  /* 0x0000000405057212 */ /* 0x000fc800078e3cff */
[----:B------:R-:W-:-:S04]  /*102c0*/  LOP3.LUT R4, R5, R4, RZ, 0x3c, !PT ;  /* 0x0000000405047212 */ /* 0x000fc800078e3cff */
[----:B------:R-:W-:Y:S02]  /*102d0*/  LOP3.LUT R5, R5, R4, RZ, 0x3c, !PT ;  /* 0x0000000405057212 */ /* 0x000fe400078e3cff */
[----:B------:R-:W-:Y:S01]  /*102e0*/  MOV R13, R0 ;  /* 0x00000000000d7202 */ /* 0x000fe20000000f00 */
        /* <DEDUP_REMOVED lines=10> */
.L_x_2007:
        /* <DEDUP_REMOVED lines=11> */
.L_x_2008:
        /* <DEDUP_REMOVED lines=16> */
.L_x_2009:
[----:B------:R-:W-:Y:S05]  /*10540*/  BRA `(.L_x_2010) ;  /* 0xffffffd000547947 */ /* 0x000fea000383ffff */
.L_x_1963:
[----:B------:R-:W-:Y:S01]  /*10550*/  IMAD.MOV.U32 R13, RZ, RZ, R9 ;  /* 0x000000ffff0d7224 */ /* 0x000fe200078e0009 */
[----:B------:R-:W-:Y:S01]  /*10560*/  MOV R11, 0x1c1f ;  /* 0x00001c1f000b7802 */ /* 0x000fe20000000f00 */
[----:B------:R-:W-:Y:S01]  /*10570*/  IMAD.MOV.U32 R12, RZ, RZ, RZ ;  /* 0x000000ffff0c7224 */ /* 0x000fe200078e00ff */
[----:B------:R-:W-:Y:S01]  /*10580*/  MOV R0, UR48 ;  /* 0x0000003000007c02 */ /* 0x000fe20008000f00 */
[----:B------:R-:W-:Y:S02]  /*10590*/  IMAD.MOV.U32 R15, RZ, RZ, -0x1 ;  /* 0xffffffffff0f7424 */ /* 0x000fe400078e00ff */
[----:B------:R-:W-:Y:S02]  /*105a0*/  IMAD.MOV.U32 R24, RZ, RZ, 0x1 ;  /* 0x00000001ff187424 */ /* 0x000fe400078e00ff */
[----:B------:R-:W-:-:S07]  /*105b0*/  IMAD R0, R0, 0xc0, R21 ;  /* 0x000000c000007824 */ /* 0x000fce00078e0215 */
[----:B------:R-:W-:Y:S05]  /*105c0*/  WARPSYNC.COLLECTIVE R15, `(.L_x_2011) ;  /* 0x000000000f087348 */ /* 0x000fea0003c00000 */
[----:B------:R0:W1:Y:S02]  /*105d0*/  SHFL.IDX P6, R14, R13, R12, R11 ;  /* 0x0000000c0d0e7389 */ /* 0x00006400000c000b */
[----:B01----:R-:W-:Y:S01]  /*105e0*/  ENDCOLLECTIVE ;  /* 0x000000000000791b */ /* 0x003fe20003800000 */
.L_x_2011:
[----:B------:R-:W-:Y:S02]  /*105f0*/  VIADD R5, R0, 0x20 ;  /* 0x0000002000057836 */ /* 0x000fe40000000000 */
[----:B------:R-:W-:Y:S02]  /*10600*/  IMAD.MOV.U32 R13, RZ, RZ, R7 ;  /* 0x000000ffff0d7224 */ /* 0x000fe400078e0007 */
[----:B------:R-:W-:-:S07]  /*10610*/  IMAD.MOV.U32 R2, RZ, RZ, R14 ;  /* 0x000000ffff027224 */ /* 0x000fce00078e000e */
[----:B------:R-:W-:Y:S05]  /*10620*/  WARPSYNC.COLLECTIVE R15, `(.L_x_2012) ;  /* 0x000000000f087348 */ /* 0x000fea0003c00000 */
[----:B------:R0:W1:Y:S02]  /*10630*/  SHFL.IDX P6, R14, R13, R12, R11 ;  /* 0x0000000c0d0e7389 */ /* 0x00006400000c000b */
[----:B01----:R-:W-:Y:S01]  /*10640*/  ENDCOLLECTIVE ;  /* 0x000000000000791b */ /* 0x003fe20003800000 */
.L_x_2012:
[----:B------:R-:W-:Y:S01]  /*10650*/  ULDC UR4, c[0x0][0x288] ;  /* 0x0000a20000047ab9 */ /* 0x000fe20000000800 */
[----:B------:R-:W-:Y:S02]  /*10660*/  IMAD.MOV.U32 R3, RZ, RZ, R2 ;  /* 0x000000ffff037224 */ /* 0x000fe400078e0002 */
[----:B------:R-:W-:-:S05]  /*10670*/  IMAD R6, R20, UR4, RZ ;  /* 0x0000000414067c24 */ /* 0x000fca000f8e02ff */
[----:B------:R-:W-:Y:S02]  /*10680*/  ISETP.GE.AND P2, PT, R0, R6, PT ;  /* 0x000000060000720c */ /* 0x000fe40003f46270 */
[----:B------:R-:W-:Y:S01]  /*10690*/  MOV R13, R9 ;  /* 0x00000009000d7202 */ /* 0x000fe20000000f00 */
[----:B------:R-:W-:-:S10]  /*106a0*/  IMAD.MOV.U32 R12, RZ, RZ, 0x1 ;  /* 0x00000001ff0c7424 */ /* 0x000fd400078e00ff */
[----:B------:R-:W-:Y:S01]  /*106b0*/  @!P2 LEA R21, R28, UR46, 0x1 ;  /* 0x0000002e1c15ac11 */ /* 0x000fe2000f8e08ff */
[----:B------:R-:W-:-:S07]  /*106c0*/  IMAD.MOV.U32 R2, RZ, RZ, R14 ;  /* 0x000000ffff027224 */ /* 0x000fce00078e000e */
[----:B------:R-:W-:Y:S05]  /*106d0*/  WARPSYNC.COLLECTIVE R15, `(.L_x_2013) ;  /* 0x000000000f087348 */ /* 0x000fea0003c00000 */
[----:B------:R0:W1:Y:S02]  /*106e0*/  SHFL.IDX P6, R14, R13, R12, R11 ;  /* 0x0000000c0d0e7389 */ /* 0x00006400000c000b */
[----:B01----:R-:W-:Y:S01]  /*106f0*/  ENDCOLLECTIVE ;  /* 0x000000000000791b */ /* 0x003fe20003800000 */
.L_x_2013:
        /* <DEDUP_REMOVED lines=13> */
.L_x_2014:
[----:B------:R-:W-:Y:S01]  /*107d0*/  VIADD R3, R0, 0x40 ;  /* 0x0000004000037836 */ /* 0x000fe20000000000 */
[----:B------:R-:W-:Y:S02]  /*107e0*/  MOV R5, R4 ;  /* 0x0000000400057202 */ /* 0x000fe40000000f00 */
[----:B------:R-:W-:Y:S01]  /*107f0*/  @!P2 LEA R25, R28, UR46, 0x1 ;  /* 0x0000002e1c19ac11 */ /* 0x000fe2000f8e08ff */
[----:B------:R-:W-:Y:S01]  /*10800*/  IMAD.MOV.U32 R13, RZ, RZ, R9 ;  /* 0x000000ffff0d7224 */ /* 0x000fe200078e0009 */
[----:B------:R-:W-:Y:S01]  /*10810*/  MOV R12, 0x2 ;  /* 0x00000002000c7802 */ /* 0x000fe20000000f00 */
[----:B------:R-:W-:-:S07]  /*10820*/  IMAD.MOV.U32 R4, RZ, RZ, R14 ;  /* 0x000000ffff047224 */ /* 0x000fce00078e000e */
[----:B------:R-:W-:Y:S05]  /*10830*/  WARPSYNC.COLLECTIVE R15, `(.L_x_2015) ;  /* 0x000000000f087348 */ /* 0x000fea0003c00000 */
[----:B------:R0:W1:Y:S02]  /*10840*/  SHFL.IDX P6, R14, R13, R12, R11 ;  /* 0x0000000c0d0e7389 */ /* 0x00006400000c000b */
[----:B01----:R-:W-:Y:S01]  /*10850*/  ENDCOLLECTIVE ;  /* 0x000000000000791b */ /* 0x003fe20003800000 */
.L_x_2015:
        /* <DEDUP_REMOVED lines=13> */
.L_x_2016:
[----:B------:R-:W-:Y:S01]  /*10930*/  IMAD.MOV.U32 R3, RZ, RZ, R2 ;  /* 0x000000ffff037224 */ /* 0x000fe200078e0002 */
[----:B------:R-:W-:Y:S01]  /*10940*/  @!P2 LEA R21, R28, UR46, 0x1 ;  /* 0x0000002e1c15ac11 */ /* 0x000fe2000f8e08ff */
[----:B------:R-:W-:Y:S02]  /*10950*/  IMAD.MOV.U32 R13, RZ, RZ, R9 ;  /* 0x000000ffff0d7224 */ /* 0x000fe400078e0009 */
[----:B------:R-:W-:Y:S01]  /*10960*/  IMAD.MOV.U32 R12, RZ, RZ, 0x3 ;  /* 0x00000003ff0c7424 */ /* 0x000fe200078e00ff */
[----:B------:R-:W-:-:S07]  /*10970*/  MOV R2, R14 ;  /* 0x0000000e00027202 */ /* 0x000fce0000000f00 */
[----:B------:R-:W-:Y:S05]  /*10980*/  WARPSYNC.COLLECTIVE R15, `(.L_x_2017) ;  /* 0x000000000f087348 */ /* 0x000fea0003c00000 */
[----:B------:R0:W1:Y:S02]  /*10990*/  SHFL.IDX P6, R14, R13, R12, R11 ;  /* 0x0000000c0d0e7389 */ /* 0x00006400000c000b */
[----:B01----:R-:W-:Y:S01]  /*109a0*/  ENDCOLLECTIVE ;  /* 0x000000000000791b */ /* 0x003fe20003800000 */
.L_x_2017:
[----:B------:R-:W-:-:S05]  /*109b0*/  @!P2 IMAD.WIDE.U32 R2, R27, 0x2, R2 ;  /* 0x000000021b02a825 */ /* 0x000fca00078e0002 */
[----:B------:R-:W-:Y:S01]  /*109c0*/  @!PT LDS RZ, [RZ] ;  /* 0x00000000fffff984 */ /* 0x000fe20000000800 */
[----:B------:R-:W-:Y:S01]  /*109d0*/  @!PT LDS RZ, [RZ] ;  /* 0x00000000fffff984 */ /* 0x000fe20000000800 */
[----:B------:R-:W-:Y:S01]  /*109e0*/  @!PT LDS RZ, [RZ] ;  /* 0x00000000fffff984 */ /* 0x000fe20000000800 */
[----:B------:R0:W-:Y:S04]  /*109f0*/  @!P2 LDGSTS.E.BYPASS.LTC128B.128 [R21+0xd400], desc[UR36][R2.64], !P3 ;  /* 0x0d4000000215afae */ /* 0x0001e8000d901d64 */
[----:B------:R0:W-:Y:S01]  /*10a00*/  @!P2 LDGSTS.E.BYPASS.LTC128B.128 [R21+0x10400], desc[UR36][R2.64+0x40], !P0 ;  /* 0x104000400215afae */ /* 0x0001e2000c101d64 */
[----:B------:R-:W-:-:S03]  /*10a10*/  MOV R13, R7 ;  /* 0x00000007000d7202 */ /* 0x000fc60000000f00 */
[----:B------:R0:W-:Y:S01]  /*10a20*/  @!P2 LDGSTS.E.BYPASS.LTC128B.128 [R21+0x13400], desc[UR36][R2.64+0x80], !P1 ;  /* 0x134000800215afae */ /* 0x0001e2000c901d64 */
[----:B------:R-:W-:-:S07]  /*10a30*/  IMAD.MOV.U32 R5, RZ, RZ, R14 ;  /* 0x000000ffff057224 */ /* 0x000fce00078e000e */
[----:B0-----:R-:W-:Y:S05]  /*10a40*/  WARPSYNC.COLLECTIVE R15, `(.L_x_2018) ;  /* 0x000000000f087348 */ /* 0x001fea0003c00000 */
[----:B------:R1:W2:Y:S02]  /*10a50*/  SHFL.IDX P6, R14, R13, R12, R11 ;  /* 0x0000000c0d0e7389 */ /* 0x0002a400000c000b */
[----:B012---:R-:W-:Y:S01]  /*10a60*/  ENDCOLLECTIVE ;  /* 0x000000000000791b */ /* 0x007fe20003800000 */
.L_x_2018:
[----:B------:R-:W-:-:S05]  /*10a70*/  VIADD R3, R0, 0x60 ;  /* 0x0000006000037836 */ /* 0x000fca0000000000 */
[----:B------:R-:W-:Y:S01]  /*10a80*/  ISETP.GE.AND P2, PT, R3, R6, PT ;  /* 0x000000060300720c */ /* 0x000fe20003f46270 */
[----:B------:R-:W-:Y:S01]  /*10a90*/  VIADD R3, R0, 0x80 ;  /* 0x0000008000037836 */ /* 0x000fe20000000000 */
[----:B------:R-:W-:Y:S01]  /*10aa0*/  MOV R13, R8 ;  /* 0x00000008000d7202 */ /* 0x000fe20000000f00 */
[----:B------:R-:W-:-:S10]  /*10ab0*/  IMAD.MOV.U32 R12, RZ, RZ, RZ ;  /* 0x000000ffff0c7224 */ /* 0x000fd400078e00ff */
[----:B------:R-:W-:Y:S01]  /*10ac0*/  @!P2 LEA R25, R28, UR46, 0x1 ;  /* 0x0000002e1c19ac11 */ /* 0x000fe2000f8e08ff */
[----:B------:R-:W-:-:S07]  /*10ad0*/  IMAD.MOV.U32 R4, RZ, RZ, R14 ;  /* 0x000000ffff047224 */ /* 0x000fce00078e000e */
[----:B------:R-:W-:Y:S05]  /*10ae0*/  WARPSYNC.COLLECTIVE R15, `(.L_x_2019) ;  /* 0x000000000f087348 */ /* 0x000fea0003c00000 */
[----:B------:R0:W1:Y:S02]  /*10af0*/  SHFL.IDX P6, R14, R13, R12, R11 ;  /* 0x0000000c0d0e7389 */ /* 0x00006400000c000b */
[----:B01----:R-:W-:Y:S01]  /*10b00*/  ENDCOLLECTIVE ;  /* 0x000000000000791b */ /* 0x003fe20003800000 */
.L_x_2019:
        /* <DEDUP_REMOVED lines=13> */
.L_x_2020:
[----:B------:R-:W-:Y:S01]  /*10be0*/  @!P2 LEA R7, R28, UR46, 0x1 ;  /* 0x0000002e1c07ac11 */ /* 0x000fe2000f8e08ff */
[----:B------:R-:W-:Y:S02]  /*10bf0*/  IMAD.MOV.U32 R13, RZ, RZ, R8 ;  /* 0x000000ffff0d7224 */ /* 0x000fe400078e0008 */
[----:B------:R-:W-:Y:S01]  /*10c00*/  IMAD.MOV.U32 R12, RZ, RZ, 0x1 ;  /* 0x00000001ff0c7424 */ /* 0x000fe200078e00ff */
[----:B------:R-:W-:-:S07]  /*10c10*/  MOV R2, R14 ;  /* 0x0000000e00027202 */ /* 0x000fce0000000f00 */
[----:B------:R-:W-:Y:S05]  /*10c20*/  WARPSYNC.COLLECTIVE R15, `(.L_x_2021) ;  /* 0x000000000f087348 */ /* 0x000fea0003c00000 */
[----:B------:R0:W1:Y:S02]  /*10c30*/  SHFL.IDX P6, R14, R13, R12, R11 ;  /* 0x0000000c0d0e7389 */ /* 0x00006400000c000b */
[----:B01----:R-:W-:Y:S01]  /*10c40*/  ENDCOLLECTIVE ;  /* 0x000000000000791b */ /* 0x003fe20003800000 */
.L_x_2021:
        /* <DEDUP_REMOVED lines=12> */
.L_x_2022:
[----:B------:R-:W-:Y:S05]  /*10d10*/  BRA `(.L_x_2023) ;  /* 0xffffffd400447947 */ /* 0x000fea000383ffff */
.L_x_1966:
[----:B0-----:R-:W-:-:S04]  /*10d20*/  IMAD.U32 R3, RZ, RZ, UR46 ;  /* 0x0000002eff037e24 */ /* 0x001fc8000f8e00ff */
[----:B------:R0:W1:Y:S03]  /*10d30*/  SYNCS.PHASECHK.TRANS64.TRYWAIT P1, [R3+URZ+0x2d820], R0 ;  /* 0x02d82000030075a7 */ /* 0x000066000802017f */
[----:B-1----:R-:W-:Y:S05]  /*10d40*/  @!P1 NANOSLEEP.SYNCS 0x989680 ;  /* 0x009896800000995d */ /* 0x002fea0003900000 */
[----:B------:R-:W1:Y:S02]  /*10d50*/  @!P1 SYNCS.PHASECHK.TRANS64 P1, [R3+URZ+0x2d820], R0 ;  /* 0x02d82000030095a7 */ /* 0x000e64000802007f */
[----:B-1----:R-:W-:Y:S05]  /*10d60*/  @!P1 BRA `(.L_x_1966) ;  /* 0xfffffffc00ec9947 */ /* 0x002fea000383ffff */
[----:B------:R-:W-:Y:S05]  /*10d70*/  BRA `(.L_x_2024) ;  /* 0xffffffd400947947 */ /* 0x000fea000383ffff */
.L_x_1970:
[----:B0-----:R0:W1:Y:S02]  /*10d80*/  SYNCS.PHASECHK.TRANS64.TRYWAIT P0, [R7+URZ+0x2d840], R2 ;  /* 0x02d84002070075a7 */ /* 0x001064000800017f */
[----:B-1----:R-:W-:Y:S05]  /*10d90*/  @!P0 NANOSLEEP.SYNCS 0x989680 ;  /* 0x009896800000895d */ /* 0x002fea0003900000 */
[----:B------:R-:W1:Y:S02]  /*10da0*/  @!P0 SYNCS.PHASECHK.TRANS64 P0, [R7+URZ+0x2d840], R2 ;  /* 0x02d84002070085a7 */ /* 0x000e64000800007f */
[----:B-1----:R-:W-:Y:S05]  /*10db0*/  @!P0 BRA `(.L_x_1970) ;  /* 0xfffffffc00f08947 */ /* 0x002fea000383ffff */
[----:B------:R-:W-:Y:S05]  /*10dc0*/  BRA `(.L_x_2025) ;  /* 0xffffffd800887947 */ /* 0x000fea000383ffff */
.L_x_1971:
[----:B------:R-:W-:Y:S01]  /*10dd0*/  BSSY B1, `(.L_x_2026) ;  /* 0x0000008000017945 */ /* 0x000fe20003800000 */
[----:B------:R-:W-:Y:S01]  /*10de0*/  IMAD.MOV.U32 R13, RZ, RZ, R19 ;  /* 0x000000ffff0d7224 */ /* 0x000fe200078e0013 */
[----:B------:R-:W-:Y:S01]  /*10df0*/  MOV R12, RZ ;  /* 0x000000ff000c7202 */ /* 0x000fe20000000f00 */
[----:B------:R-:W-:Y:S02]  /*10e00*/  IMAD.MOV.U32 R11, RZ, RZ, 0x1c1f ;  /* 0x00001c1fff0b7424 */ /* 0x000fe400078e00ff */
[----:B------:R-:W-:-:S07]  /*10e10*/  IMAD.MOV.U32 R15, RZ, RZ, -0x1 ;  /* 0xffffffffff0f7424 */ /* 0x000fce00078e00ff */
[----:B------:R-:W-:Y:S05]  /*10e20*/  WARPSYNC.COLLECTIVE R15, `(.L_x_2027) ;  /* 0x000000000f087348 */ /* 0x000fea0003c00000 */
[----:B------:R0:W1:Y:S02]  /*10e30*/  SHFL.IDX P6, R14, R13, R12, R11 ;  /* 0x0000000c0d0e7389 */ /* 0x00006400000c000b */
[----:B01----:R-:W-:Y:S01]  /*10e40*/  ENDCOLLECTIVE ;  /* 0x000000000000791b */ /* 0x003fe20003800000 */
.L_x_2027:
[----:B------:R-:W-:Y:S05]  /*10e50*/  BSYNC B1 ;  /* 0x0000000000017941 */ /* 0x000fea0003800000 */
.L_x_2026:
[----:B------:R-:W0:Y:S01]  /*10e60*/  S2R R27, SR_TID.X ;  /* 0x00000000001b7919 */ /* 0x000e220000002100 */
[----:B------:R-:W-:Y:S01]  /*10e70*/  MOV R13, R8 ;  /* 0x00000008000d7202 */ /* 0x000fe20000000f00 */
[----:B------:R-:W-:Y:S01]  /*10e80*/  IMAD.MOV.U32 R12, RZ, RZ, RZ ;  /* 0x000000ffff0c7224 */ /* 0x000fe200078e00ff */
[----:B------:R-:W-:Y:S01]  /*10e90*/  MOV R15, 0xffffffff ;  /* 0xffffffff000f7802 */ /* 0x000fe20000000f00 */
[----:B------:R-:W-:Y:S01]  /*10ea0*/  IMAD.MOV.U32 R11, RZ, RZ, 0x1c1f ;  /* 0x00001c1fff0b7424 */ /* 0x000fe200078e00ff */
[----:B------:R-:W-:Y:S01]  /*10eb0*/  LOP3.LUT R16, R16, 0xffffffdf, RZ, 0xc0, !PT ;  /* 0xffffffdf10107812 */ /* 0x000fe200078ec0ff */
[----:B------:R-:W-:Y:S01]  /*10ec0*/  IMAD.MOV.U32 R3, RZ, RZ, R14 ;  /* 0x000000ffff037224 */ /* 0x000fe200078e000e */
[----:B------:R-:W-:-:S07]  /*10ed0*/  LEA R9, R9, UR46, 0x1 ;  /* 0x0000002e09097c11 */ /* 0x000fce000f8e08ff */
[----:B0-----:R-:W-:Y:S05]  /*10ee0*/  WARPSYNC.COLLECTIVE R15, `(.L_x_2028) ;  /* 0x000000000f087348 */ /* 0x001fea0003c00000 */
[----:B------:R1:W2:Y:S02]  /*10ef0*/  SHFL.IDX P6, R14, R13, R12, R11 ;  /* 0x0000000c0d0e7389 */ /* 0x0002a400000c000b */
[----:B012---:R-:W-:Y:S01]  /*10f00*/  ENDCOLLECTIVE ;  /* 0x000000000000791b */ /* 0x007fe20003800000 */
.L_x_2028:
[----:B------:R-:W-:-:S04]  /*10f10*/  @P1 LOP3.LUT R16, R16, 0x20, RZ, 0xfc, !PT ;  /* 0x0000002010101812 */ /* 0x000fc800078efcff */
[----:B------:R-:W-:Y:S02]  /*10f20*/  LOP3.LUT P1, RZ, R16, 0x4, RZ, 0xc0, !PT ;  /* 0x0000000410ff7812 */ /* 0x000fe4000782c0ff */
[----:B------:R-:W-:Y:S01]  /*10f30*/  MOV R13, R19 ;  /* 0x00000013000d7202 */ /* 0x000fe20000000f00 */
[----:B------:R-:W-:Y:S02]  /*10f40*/  IMAD.MOV.U32 R12, RZ, RZ, 0x1 ;  /* 0x00000001ff0c7424 */ /* 0x000fe400078e00ff */
[----:B------:R-:W-:Y:S02]  /*10f50*/  IMAD.SHL.U32 R27, R27, 0x8, RZ ;  /* 0x000000081b1b7824 */ /* 0x000fe400078e00ff */
[----:B------:R-:W-:-:S07]  /*10f60*/  IMAD.MOV.U32 R2, RZ, RZ, R14 ;  /* 0x000000ffff027224 */ /* 0x000fce00078e000e */
[----:B------:R-:W-:Y:S05]  /*10f70*/  WARPSYNC.COLLECTIVE R15, `(.L_x_2029) ;  /* 0x000000000f087348 */ /* 0x000fea0003c00000 */
[----:B------:R0:W1:Y:S02]  /*10f80*/  SHFL.IDX P6, R14, R13, R12, R11 ;  /* 0x0000000c0d0e7389 */ /* 0x00006400000c000b */
[----:B01----:R-:W-:Y:S01]  /*10f90*/  ENDCOLLECTIVE ;  /* 0x000000000000791b */ /* 0x003fe20003800000 */
.L_x_2029:
[----:B------:R-:W-:-:S05]  /*10fa0*/  LOP3.LUT R27, R27, 0x18, RZ, 0xc0, !PT ;  /* 0x000000181b1b7812 */ /* 0x000fca00078ec0ff */
[----:B------:R-:W-:-:S05]  /*10fb0*/  IMAD.SHL.U32 R4, R27, 0x2, RZ ;  /* 0x000000021b047824 */ /* 0x000fca00078e00ff */
[----:B------:R-:W-:Y:S01]  /*10fc0*/  IADD3 R2, P0, R2, R4, RZ ;  /* 0x0000000402027210 */ /* 0x000fe20007f1e0ff */
[----:B------:R-:W-:-:S04]  /*10fd0*/  IMAD.MOV.U32 R13, RZ, RZ, R8 ;  /* 0x000000ffff0d7224 */ /* 0x000fc800078e0008 */
[----:B------:R-:W-:-:S05]  /*10fe0*/  IMAD.X R3, RZ, RZ, R3, P0 ;  /* 0x000000ffff037224 */ /* 0x000fca00000e0603 */
        /* <DEDUP_REMOVED lines=10> */
.L_x_2030:
[----:B------:R-:W-:Y:S02]  /*11090*/  IMAD.MOV.U32 R13, RZ, RZ, R19 ;  /* 0x000000ffff0d7224 */ /* 0x000fe400078e0013 */
[----:B------:R-:W-:Y:S01]  /*110a0*/  IMAD.MOV.U32 R12, RZ, RZ, 0x2 ;  /* 0x00000002ff0c7424 */ /* 0x000fe200078e00ff */
[----:B------:R-:W-:-:S07]  /*110b0*/  MOV R2, R14 ;  /* 0x0000000e00027202 */ /* 0x000fce0000000f00 */
[----:B------:R-:W-:Y:S05]  /*110c0*/  WARPSYNC.COLLECTIVE R15, `(.L_x_2031) ;  /* 0x000000000f087348 */ /* 0x000fea0003c00000 */
[----:B------:R0:W1:Y:S02]  /*110d0*/  SHFL.IDX P6, R14, R13, R12, R11 ;  /* 0x0000000c0d0e7389 */ /* 0x00006400000c000b */
[----:B01----:R-:W-:Y:S01]  /*110e0*/  ENDCOLLECTIVE ;  /* 0x000000000000791b */ /* 0x003fe20003800000 */
.L_x_2031:
        /* <DEDUP_REMOVED lines=13> */
.L_x_2032:
[----:B------:R-:W-:Y:S01]  /*111c0*/  MOV R13, R19 ;  /* 0x00000013000d7202 */ /* 0x000fe20000000f00 */
[----:B------:R-:W-:Y:S02]  /*111d0*/  IMAD.MOV.U32 R12, RZ, RZ, 0x3 ;  /* 0x00000003ff0c7424 */ /* 0x000fe400078e00ff */
[----:B------:R-:W-:-:S07]  /*111e0*/  IMAD.MOV.U32 R2, RZ, RZ, R14 ;  /* 0x000000ffff027224 */ /* 0x000fce00078e000e */
[----:B------:R-:W-:Y:S05]  /*111f0*/  WARPSYNC.COLLECTIVE R15, `(.L_x_2033) ;  /* 0x000000000f087348 */ /* 0x000fea0003c00000 */
[----:B------:R0:W1:Y:S02]  /*11200*/  SHFL.IDX P6, R14, R13, R12, R11 ;  /* 0x0000000c0d0e7389 */ /* 0x00006400000c000b */
[----:B01----:R-:W-:Y:S01]  /*11210*/  ENDCOLLECTIVE ;  /* 0x000000000000791b */ /* 0x003fe20003800000 */
.L_x_2033:
        /* <DEDUP_REMOVED lines=14> */
.L_x_2034:
[----:B------:R-:W-:Y:S01]  /*11300*/  MOV R2, R14 ;  /* 0x0000000e00027202 */ /* 0x000fe20000000f00 */
[----:B------:R-:W-:Y:S06]  /*11310*/  BRA `(.L_x_2035) ;  /* 0xffffffd800207947 */ /* 0x000fec000383ffff */
.L_x_1976:
[----:B-1----:R1:W2:Y:S02]  /*11320*/  SYNCS.PHASECHK.TRANS64.TRYWAIT P0, [R7+URZ+0x2d860], R2 ;  /* 0x02d86002070075a7 */ /* 0x0022a4000800017f */
[----:B--2---:R-:W-:Y:S05]  /*11330*/  @!P0 NANOSLEEP.SYNCS 0x989680 ;  /* 0x009896800000895d */ /* 0x004fea0003900000 */
[----:B------:R-:W2:Y:S02]  /*11340*/  @!P0 SYNCS.PHASECHK.TRANS64 P0, [R7+URZ+0x2d860], R2 ;  /* 0x02d86002070085a7 */ /* 0x000ea4000800007f */
[----:B--2---:R-:W-:Y:S05]  /*11350*/  @!P0 BRA `(.L_x_1976) ;  /* 0xfffffffc00f08947 */ /* 0x004fea000383ffff */
[----:B------:R-:W-:Y:S05]  /*11360*/  BRA `(.L_x_2036) ;  /* 0xffffffd800807947 */ /* 0x000fea000383ffff */
.L_x_1977:
[----:B------:R-:W-:Y:S01]  /*11370*/  BSSY B1, `(.L_x_2037) ;  /* 0x0000008000017945 */ /* 0x000fe20003800000 */
[----:B------:R-:W-:Y:S01]  /*11380*/  IMAD.MOV.U32 R13, RZ, RZ, R18 ;  /* 0x000000ffff0d7224 */ /* 0x000fe200078e0012 */
[----:B------:R-:W-:Y:S01]  /*11390*/  MOV R15, 0xffffffff ;  /* 0xffffffff000f7802 */ /* 0x000fe20000000f00 */
[----:B------:R-:W-:Y:S02]  /*113a0*/  IMAD.MOV.U32 R12, RZ, RZ, RZ ;  /* 0x000000ffff0c7224 */ /* 0x000fe400078e00ff */
[----:B------:R-:W-:-:S07]  /*113b0*/  IMAD.MOV.U32 R11, RZ, RZ, 0x1c1f ;  /* 0x00001c1fff0b7424 */ /* 0x000fce00078e00ff */
[----:B-1----:R-:W-:Y:S05]  /*113c0*/  WARPSYNC.COLLECTIVE R15, `(.L_x_2038) ;  /* 0x000000000f087348 */ /* 0x002fea0003c00000 */
[----:B------:R0:W2:Y:S02]  /*113d0*/  SHFL.IDX P6, R14, R13, R12, R11 ;  /* 0x0000000c0d0e7389 */ /* 0x0000a400000c000b */
[----:B012---:R-:W-:Y:S01]  /*113e0*/  ENDCOLLECTIVE ;  /* 0x000000000000791b */ /* 0x007fe20003800000 */
.L_x_2038:
[----:B------:R-:W-:Y:S05]  /*113f0*/  BSYNC B1 ;  /* 0x0000000000017941 */ /* 0x000fea0003800000 */
.L_x_2037:
[----:B------:R-:W-:Y:S01]  /*11400*/  IMAD.MOV.U32 R13, RZ, RZ, R17 ;  /* 0x000000ffff0d7224 */ /* 0x000fe200078e0011 */
[----:B------:R-:W-:Y:S01]  /*11410*/  MOV R11, 0x1c1f ;  /* 0x00001c1f000b7802 */ /* 0x000fe20000000f00 */
[----:B------:R-:W-:Y:S01]  /*11420*/  IMAD.MOV.U32 R12, RZ, RZ, RZ ;  /* 0x000000ffff0c7224 */ /* 0x000fe200078e00ff */
[----:B------:R-:W-:Y:S01]  /*11430*/  LEA R8, R8, UR46, 0x1 ;  /* 0x0000002e08087c11 */ /* 0x000fe2000f8e08ff */
[----:B------:R-:W-:Y:S02]  /*11440*/  IMAD.MOV.U32 R15, RZ, RZ, -0x1 ;  /* 0xffffffffff0f7424 */ /* 0x000fe400078e00ff */
[----:B------:R-:W-:-:S07]  /*11450*/  IMAD.MOV.U32 R3, RZ, RZ, R14 ;  /* 0x000000ffff037224 */ /* 0x000fce00078e000e */
[----:B------:R-:W-:Y:S05]  /*11460*/  WARPSYNC.COLLECTIVE R15, `(.L_x_2039) ;  /* 0x000000000f087348 */ /* 0x000fea0003c00000 */
[----:B------:R0:W1:Y:S02]  /*11470*/  SHFL.IDX P6, R14, R13, R12, R11 ;  /* 0x0000000c0d0e7389 */ /* 0x00006400000c000b */
[----:B01----:R-:W-:Y:S01]  /*11480*/  ENDCOLLECTIVE ;  /* 0x000000000000791b */ /* 0x003fe20003800000 */
.L_x_2039:
[----:B------:R-:W-:Y:S01]  /*11490*/  IMAD.MOV.U32 R13, RZ, RZ, R18 ;  /* 0x000000ffff0d7224 */ /* 0x000fe200078e0012 */
[----:B------:R-:W-:Y:S02]  /*114a0*/  MOV R12, 0x1 ;  /* 0x00000001000c7802 */ /* 0x000fe40000000f00 */
[----:B------:R-:W-:-:S13]  /*114b0*/  IADD3 R2, P0, R14, R4, RZ ;  /* 0x000000040e027210 */ /* 0x000fda0007f1e0ff */
[----:B------:R-:W-:Y:S05]  /*114c0*/  WARPSYNC.COLLECTIVE R15, `(.L_x_2040) ;  /* 0x000000000f087348 */ /* 0x000fea0003c00000 */
[----:B------:R0:W1:Y:S02]  /*114d0*/  SHFL.IDX P6, R14, R13, R12, R11 ;  /* 0x0000000c0d0e7389 */ /* 0x00006400000c000b */
[----:B01----:R-:W-:Y:S01]  /*114e0*/  ENDCOLLECTIVE ;  /* 0x000000000000791b */ /* 0x003fe20003800000 */
.L_x_2040:
        /* <DEDUP_REMOVED lines=15> */
.L_x_2041:
[----:B------:R-:W-:Y:S01]  /*115e0*/  MOV R13, R18 ;  /* 0x00000012000d7202 */ /* 0x000fe20000000f00 */
[----:B------:R-:W-:Y:S01]  /*115f0*/  IMAD.MOV.U32 R12, RZ, RZ, 0x2 ;  /* 0x00000002ff0c7424 */ /* 0x000fe200078e00ff */
[----:B------:R-:W-:-:S13]  /*11600*/  IADD3 R2, P0, R14, R4, RZ ;  /* 0x000000040e027210 */ /* 0x000fda0007f1e0ff */
[----:B------:R-:W-:Y:S05]  /*11610*/  WARPSYNC.COLLECTIVE R15, `(.L_x_2042) ;  /* 0x000000000f087348 */ /* 0x000fea0003c00000 */
[----:B------:R0:W1:Y:S02]  /*11620*/  SHFL.IDX P6, R14, R13, R12, R11 ;  /* 0x0000000c0d0e7389 */ /* 0x00006400000c000b */
[----:B01----:R-:W-:Y:S01]  /*11630*/  ENDCOLLECTIVE ;  /* 0x000000000000791b */ /* 0x003fe20003800000 */
.L_x_2042:
        /* <DEDUP_REMOVED lines=15> */
.L_x_2043:
[----:B------:R-:W-:Y:S02]  /*11730*/  IMAD.MOV.U32 R13, RZ, RZ, R18 ;  /* 0x000000ffff0d7224 */ /* 0x000fe400078e0012 */
[----:B------:R-:W-:Y:S01]  /*11740*/  IMAD.MOV.U32 R12, RZ, RZ, 0x3 ;  /* 0x00000003ff0c7424 */ /* 0x000fe200078e00ff */
[----:B------:R-:W-:-:S13]  /*11750*/  IADD3 R2, P0, R14, R4, RZ ;  /* 0x000000040e027210 */ /* 0x000fda0007f1e0ff */
[----:B------:R-:W-:Y:S05]  /*11760*/  WARPSYNC.COLLECTIVE R15, `(.L_x_2044) ;  /* 0x000000000f087348 */ /* 0x000fea0003c00000 */
[----:B------:R0:W1:Y:S02]  /*11770*/  SHFL.IDX P6, R14, R13, R12, R11 ;  /* 0x0000000c0d0e7389 */ /* 0x00006400000c000b */
[----:B01----:R-:W-:Y:S01]  /*11780*/  ENDCOLLECTIVE ;  /* 0x000000000000791b */ /* 0x003fe20003800000 */
.L_x_2044:
[----:B------:R-:W-:Y:S02]  /*11790*/  IADD3.X R3, RZ, R3, RZ, P0, !PT ;  /* 0x00000003ff037210 */ /* 0x000fe400007fe4ff */
        /* <DEDUP_REMOVED lines=11> */
.L_x_2045:
[----:B------:R-:W-:Y:S01]  /*11850*/  @!PT LDS RZ, [RZ] ;  /* 0x00000000fffff984 */ /* 0x000fe20000000800 */
[----:B------:R-:W-:Y:S01]  /*11860*/  @!PT LDS RZ, [RZ] ;  /* 0x00000000fffff984 */ /* 0x000fe20000000800 */
[----:B------:R-:W-:Y:S01]  /*11870*/  @!PT LDS RZ, [RZ] ;  /* 0x00000000fffff984 */ /* 0x000fe20000000800 */
[----:B------:R0:W-:Y:S01]  /*11880*/  LDGSTS.E.BYPASS.LTC128B.128 [R8+0x3400], desc[UR36][R2.64+0x40], !P0 ;  /* 0x0340004002087fae */ /* 0x0001e2000c101d64 */
[----:B------:R-:W-:-:S13]  /*11890*/  ISETP.LT.OR P0, PT, R0, 0x41, P1 ;  /* 0x000000410000780c */ /* 0x000fda0000f01670 */
[----:B------:R0:W-:Y:S01]  /*118a0*/  LDGSTS.E.BYPASS.LTC128B.128 [R8+0x5400], desc[UR36][R2.64+0x80], !P0 ;  /* 0x0540008002087fae */ /* 0x0001e2000c101d64 */
[----:B------:R-:W-:Y:S05]  /*118b0*/  BRA `(.L_x_2046) ;  /* 0xffffffd400c07947 */ /* 0x000fea000383ffff */
.L_x_1983:
[----:B0-----:R0:W1:Y:S02]  /*118c0*/  SYNCS.PHASECHK.TRANS64.TRYWAIT P0, [R0+URZ+0x2d860], R3 ;  /* 0x02d86003000075a7 */ /* 0x001064000800017f */
[----:B-1----:R-:W-:Y:S05]  /*118d0*/  @!P0 NANOSLEEP.SYNCS 0x989680 ;  /* 0x009896800000895d */ /* 0x002fea0003900000 */
[----:B------:R-:W1:Y:S02]  /*118e0*/  @!P0 SYNCS.PHASECHK.TRANS64 P0, [R0+URZ+0x2d860], R3 ;  /* 0x02d86003000085a7 */ /* 0x000e64000800007f */
[----:B-1----:R-:W-:Y:S05]  /*118f0*/  @!P0 BRA `(.L_x_1983) ;  /* 0xfffffffc00f08947 */ /* 0x002fea000383ffff */
[----:B------:R-:W-:Y:S05]  /*11900*/  BRA `(.L_x_2047) ;  /* 0xffffffd800bc7947 */ /* 0x000fea000383ffff */
.L_x_1984:
        /* <DEDUP_REMOVED lines=8> */
.L_x_2049:
[----:B------:R-:W-:Y:S05]  /*11990*/  BSYNC B0 ;  /* 0x0000000000007941 */ /* 0x000fea0003800000 */
.L_x_2048:
        /* <DEDUP_REMOVED lines=10> */
.L_x_2050:
[----:B------:R-:W-:Y:S02]  /*11a40*/  ULDC UR4, c[0x0][0x2f4] ;  /* 0x0000bd0000047ab9 */ /* 0x000fe40000000800 */
[----:B------:R-:W-:-:S04]  /*11a50*/  ISETP.GE.AND P2, PT, R9, UR4, PT ;  /* 0x0000000409007c0c */ /* 0x000fc8000bf46270 */
[----:B------:R-:W-:Y:S02]  /*11a60*/  ISETP.LT.OR P3, PT, R5, 0x1, P2 ;  /* 0x000000010500780c */ /* 0x000fe40001761670 */
[----:B------:R-:W-:Y:S01]  /*11a70*/  MOV R13, R18 ;  /* 0x00000012000d7202 */ /* 0x000fe20000000f00 */
[----:B------:R-:W-:Y:S01]  /*11a80*/  IMAD.MOV.U32 R12, RZ, RZ, 0x1 ;  /* 0x00000001ff0c7424 */ /* 0x000fe200078e00ff */
[----:B------:R-:W-:-:S04]  /*11a90*/  SHF.L.U32 R2, R2, 0x3, RZ ;  /* 0x0000000302027819 */ /* 0x000fc800000006ff */
        /* <DEDUP_REMOVED lines=9> */
.L_x_2051:
        /* <DEDUP_REMOVED lines=17> */
.L_x_2052:
[----:B------:R-:W-:Y:S02]  /*11c40*/  IMAD.MOV.U32 R3, RZ, RZ, R6 ;  /* 0x000000ffff037224 */ /* 0x000fe400078e0006 */
[----:B------:R-:W-:Y:S02]  /*11c50*/  IMAD.MOV.U32 R6, RZ, RZ, RZ ;  /* 0x000000ffff067224 */ /* 0x000fe400078e00ff */
[----:B------:R-:W-:Y:S02]  /*11c60*/  IMAD.MOV.U32 R13, RZ, RZ, R18 ;  /* 0x000000ffff0d7224 */ /* 0x000fe400078e0012 */
[----:B------:R-:W-:Y:S01]  /*11c70*/  IMAD.MOV.U32 R12, RZ, RZ, 0x2 ;  /* 0x00000002ff0c7424 */ /* 0x000fe200078e00ff */
[----:B------:R-:W-:-:S07]  /*11c80*/  MOV R2, R14 ;  /* 0x0000000e00027202 */ /* 0x000fce0000000f00 */
[----:B------:R-:W-:Y:S05]  /*11c90*/  WARPSYNC.COLLECTIVE R15, `(.L_x_2053) ;  /* 0x000000000f087348 */ /* 0x000fea0003c00000 */
[----:B------:R0:W1:Y:S02]  /*11ca0*/  SHFL.IDX P6, R14, R13, R12, R11 ;  /* 0x0000000c0d0e7389 */ /* 0x00006400000c000b */
[----:B01----:R-:W-:Y:S01]  /*11cb0*/  ENDCOLLECTIVE ;  /* 0x000000000000791b */ /* 0x003fe20003800000 */
.L_x_2053:
        /* <DEDUP_REMOVED lines=10> */
[----:B------:R-:W-:Y:S02]  /*11d60*/  ISETP.LT.OR P5, PT, R5, 0x41, P0 ;  /* 0x000000410500780c */ /* 0x000fe400007a1670 */
[----:B------:R-:W-:-:S11]  /*11d70*/  MOV R7, R14 ;  /* 0x0000000e00077202 */ /* 0x000fd60000000f00 */
[----:B0-----:R-:W-:Y:S05]  /*11d80*/  WARPSYNC.COLLECTIVE R15, `(.L_x_2054) ;  /* 0x000000000f087348 */ /* 0x001fea0003c00000 */
[----:B------:R1:W2:Y:S02]  /*11d90*/  SHFL.IDX P6, R14, R13, R12, R11 ;  /* 0x0000000c0d0e7389 */ /* 0x0002a400000c000b */
[----:B012---:R-:W-:Y:S01]  /*11da0*/  ENDCOLLECTIVE ;  /* 0x000000000000791b */ /* 0x007fe20003800000 */
.L_x_2054:
[----:B------:R-:W-:Y:S01]  /*11db0*/  MOV R3, R7 ;  /* 0x0000000700037202 */ /* 0x000fe20000000f00 */
[----:B------:R-:W-:Y:S02]  /*11dc0*/  IMAD.MOV.U32 R13, RZ, RZ, R18 ;  /* 0x000000ffff0d7224 */ /* 0x000fe400078e0012 */
[----:B------:R-:W-:Y:S02]  /*11dd0*/  IMAD.MOV.U32 R12, RZ, RZ, 0x3 ;  /* 0x00000003ff0c7424 */ /* 0x000fe400078e00ff */
[----:B------:R-:W-:-:S07]  /*11de0*/  IMAD.MOV.U32 R8, RZ, RZ, R14 ;  /* 0x000000ffff087224 */ /* 0x000fce00078e000e */
[----:B------:R-:W-:Y:S05]  /*11df0*/  WARPSYNC.COLLECTIVE R15, `(.L_x_2055) ;  /* 0x000000000f087348 */ /* 0x000fea0003c00000 */
[----:B------:R0:W1:Y:S02]  /*11e00*/  SHFL.IDX P6, R14, R13, R12, R11 ;  /* 0x0000000c0d0e7389 */ /* 0x00006400000c000b */
[----:B01----:R-:W-:Y:S01]  /*11e10*/  ENDCOLLECTIVE ;  /* 0x000000000000791b */ /* 0x003fe20003800000 */
.L_x_2055:
[----:B------:R-:W-:-:S04]  /*11e20*/  IMAD.MOV.U32 R2, RZ, RZ, R8 ;  /* 0x000000ffff027224 */ /* 0x000fc800078e0008 */
[----:B------:R-:W-:-:S05]  /*11e30*/  IMAD.WIDE.U32 R2, R9, 0x2, R2 ;  /* 0x0000000209027825 */ /* 0x000fca00078e0002 */
        /* <DEDUP_REMOVED lines=11> */
.L_x_2056:
[----:B------:R-:W-:Y:S05]  /*11ef0*/  BRA `(.L_x_2057) ;  /* 0xffffffd800047947 */ /* 0x000fea000383ffff */
.L_x_1987:
[----:B0-----:R0:W1:Y:S02]  /*11f00*/  SYNCS.PHASECHK.TRANS64.TRYWAIT P0, [R7+URZ+0x2d820], R6 ;  /* 0x02d82006070075a7 */ /* 0x001064000800017f */
[----:B-1----:R-:W-:Y:S05]  /*11f10*/  @!P0 NANOSLEEP.SYNCS 0x989680 ;  /* 0x009896800000895d */ /* 0x002fea0003900000 */
[----:B------:R-:W1:Y:S02]  /*11f20*/  @!P0 SYNCS.PHASECHK.TRANS64 P0, [R7+URZ+0x2d820], R6 ;  /* 0x02d82006070085a7 */ /* 0x000e64000800007f */
[----:B-1----:R-:W-:Y:S05]  /*11f30*/  @!P0 BRA `(.L_x_1987) ;  /* 0xfffffffc00f08947 */ /* 0x002fea000383ffff */
[----:B------:R-:W-:Y:S05]  /*11f40*/  BRA `(.L_x_2058) ;  /* 0xffffffd800807947 */ /* 0x000fea000383ffff */
.L_x_1988:
        /* <DEDUP_REMOVED lines=8> */
[----:B0----5:R-:W-:Y:S05]  /*11fd0*/  WARPSYNC.COLLECTIVE R15, `(.L_x_2060) ;  /* 0x000000000f087348 */ /* 0x021fea0003c00000 */
[----:B------:R1:W2:Y:S02]  /*11fe0*/  SHFL.IDX P6, R14, R13, R12, R11 ;  /* 0x0000000c0d0e7389 */ /* 0x0002a400000c000b */
[----:B012--5:R-:W-:Y:S01]  /*11ff0*/  ENDCOLLECTIVE ;  /* 0x000000000000791b */ /* 0x027fe20003800000 */
.L_x_2060:
[----:B------:R-:W-:Y:S05]  /*12000*/  BSYNC B0 ;  /* 0x0000000000007941 */ /* 0x000fea0003800000 */
.L_x_2059:
[----:B------:R-:W-:Y:S05]  /*12010*/  BRA `(.L_x_2061) ;  /* 0xffffffd800647947 */ /* 0x000fea000383ffff */
.L_x_1989:
[----:B------:R-:W-:Y:S01]  /*12020*/  BSSY B0, `(.L_x_2062) ;  /* 0x0000006000007945 */ /* 0x000fe20003800000 */
[----:B------:R-:W-:-:S07]  /*12030*/  IMAD.MOV.U32 R15, RZ, RZ, -0x1 ;  /* 0xffffffffff0f7424 */ /* 0x000fce00078e00ff */
[----:B01---5:R-:W-:Y:S05]  /*12040*/  WARPSYNC.COLLECTIVE R15, `(.L_x_2063) ;  /* 0x000000000f0c7348 */ /* 0x023fea0003c00000 */
[----:B------:R-:W-:Y:S02]  /*12050*/  ELECT P6, UR62, PT ;  /* 0x00000000003e782f */ /* 0x000fe400038c0000 */
[----:B------:R-:W-:Y:S01]  /*12060*/  MOV R14, UR62 ;  /* 0x0000003e000e7c02 */ /* 0x000fe20008000f00 */
[----:B01---5:R-:W-:Y:S10]  /*12070*/  ENDCOLLECTIVE ;  /* 0x000000000000791b */ /* 0x023ff40003800000 */
.L_x_2063:
[----:B------:R-:W-:Y:S05]  /*12080*/  BSYNC B0 ;  /* 0x0000000000007941 */ /* 0x000fea0003800000 */
.L_x_2062:
[----:B------:R-:W-:Y:S05]  /*12090*/  BRA `(.L_x_2064) ;  /* 0xffffffd800587947 */ /* 0x000fea000383ffff */
.L_x_1991:
[----:B-1----:R1:W2:Y:S02]  /*120a0*/  SYNCS.PHASECHK.TRANS64.TRYWAIT P1, [R5+URZ+0x2d840], R4 ;  /* 0x02d84004050075a7 */ /* 0x0022a4000802017f */
[----:B--2---:R-:W-:Y:S05]  /*120b0*/  @!P1 NANOSLEEP.SYNCS 0x989680 ;  /* 0x009896800000995d */ /* 0x004fea0003900000 */
[----:B------:R-:W2:Y:S02]  /*120c0*/  @!P1 SYNCS.PHASECHK.TRANS64 P1, [R5+URZ+0x2d840], R4 ;  /* 0x02d84004050095a7 */ /* 0x000ea4000802007f */
[----:B--2---:R-:W-:Y:S05]  /*120d0*/  @!P1 BRA `(.L_x_1991) ;  /* 0xfffffffc00f09947 */ /* 0x004fea000383ffff */
[----:B------:R-:W-:Y:S05]  /*120e0*/  BRA `(.L_x_2065) ;  /* 0xffffffd800807947 */ /* 0x000fea000383ffff */
.L_x_1993:
[----:B--2---:R2:W3:Y:S02]  /*120f0*/  SYNCS.PHASECHK.TRANS64.TRYWAIT P1, [R3+URZ+0x2d840], R0 ;  /* 0x02d84000030075a7 */ /* 0x0044e4000802017f */
[----:B---3--:R-:W-:Y:S05]  /*12100*/  @!P1 NANOSLEEP.SYNCS 0x989680 ;  /* 0x009896800000995d */ /* 0x008fea0003900000 */
[----:B------:R-:W3:Y:S02]  /*12110*/  @!P1 SYNCS.PHASECHK.TRANS64 P1, [R3+URZ+0x2d840], R0 ;  /* 0x02d84000030095a7 */ /* 0x000ee4000802007f */
[----:B---3--:R-:W-:Y:S05]  /*12120*/  @!P1 BRA `(.L_x_1993) ;  /* 0xfffffffc00f09947 */ /* 0x008fea000383ffff */
[----:B------:R-:W-:Y:S05]  /*12130*/  BRA `(.L_x_2066) ;  /* 0xffffffd8008c7947 */ /* 0x000fea000383ffff */
.L_x_1995:
[----:B---3--:R3:W4:Y:S02]  /*12140*/  SYNCS.PHASECHK.TRANS64.TRYWAIT P1, [R5+URZ+0x2d860], R4 ;  /* 0x02d86004050075a7 */ /* 0x008724000802017f */
[----:B----4-:R-:W-:Y:S05]  /*12150*/  @!P1 NANOSLEEP.SYNCS 0x989680 ;  /* 0x009896800000995d */ /* 0x010fea0003900000 */
[----:B------:R-:W4:Y:S02]  /*12160*/  @!P1 SYNCS.PHASECHK.TRANS64 P1, [R5+URZ+0x2d860], R4 ;  /* 0x02d86004050095a7 */ /* 0x000f24000802007f */
[----:B----4-:R-:W-:Y:S05]  /*12170*/  @!P1 BRA `(.L_x_1995) ;  /* 0xfffffffc00f09947 */ /* 0x010fea000383ffff */
[----:B------:R-:W-:Y:S05]  /*12180*/  BRA `(.L_x_2067) ;  /* 0xffffffd800887947 */ /* 0x000fea000383ffff */
.L_x_2068:
        /* <DEDUP_REMOVED lines=15> */
.L_x_2786:


//--------------------- .text._ZN7cutlass13device_kernelIN5flash11enable_sm90INS1_16FlashAttnFwdSm90INS1_25CollectiveMainloopFwdSm90ILi2EN4cute5tupleIJNS5_1CILi1EEES8_S8_EEENS6_IJNS7_ILi192EEENS7_ILi128EEENS7_ILi96EEEEEELi96ENS_6half_tEfNS_4arch4Sm90ELb1ELb0ELb1ELb1ELb1ELb0ELb0ELb0ELb1ELb1ELb1ELb0EEENS1_21CollectiveEpilogueFwdINS6_IJSA_SC_SB_EEES9_SE_SG_Li384ELb1ELb1ELb1ELb0EEENS1_36VarlenDynamicPersistentTileSchedulerILi192ELi128ELi384ELi128ELb1ELb1ELb1ELb1ELb1ELb1EEEEEEEEEvNT_6ParamsE --------------------------
	.section	.text._ZN7cutlass13device_kernelIN5flash11enable_sm90INS1_16FlashAttnFwdSm90INS1_25CollectiveMainloopFwdSm90ILi2EN4cute5tupleIJNS5_1CILi1EEES8_S8_EEENS6_IJNS7_ILi192EEENS7_ILi128EEENS7_ILi96EEEEEELi96ENS_6half_tEfNS_4arch4Sm90ELb1ELb0ELb1ELb1ELb1ELb0ELb0ELb0ELb1ELb1ELb1ELb0EEENS1_21CollectiveEpilogueFwdINS6_IJSA_SC_SB_EEES9_SE_SG_Li384ELb1ELb1ELb1ELb0EEENS1_36VarlenDynamicPersistentTileSchedulerILi192ELi128ELi384ELi128ELb1ELb1ELb1ELb1ELb1ELb1EEEEEEEEEvNT_6ParamsE,"ax",@progbits
	.align	128
.text._ZN7cutlass13device_kernelIN5flash11enable_sm90INS1_16FlashAttnFwdSm90INS1_25CollectiveMainloopFwdSm90ILi2EN4cute5tupleIJNS5_1CILi1EEES8_S8_EEENS6_IJNS7_ILi192EEENS7_ILi128EEENS7_ILi96EEEEEELi96ENS_6half_tEfNS_4arch4Sm90ELb1ELb0ELb1ELb1ELb1ELb0ELb0ELb0ELb1ELb1ELb1ELb0EEENS1_21CollectiveEpilogueFwdINS6_IJSA_SC_SB_EEES9_SE_SG_Li384ELb1ELb1ELb1ELb0EEENS1_36VarlenDynamicPersistentTileSchedulerILi192ELi128ELi384ELi128ELb1ELb1ELb1ELb1ELb1ELb1EEEEEEEEEvNT_6ParamsE:
        .type           _ZN7cutlass13device_kernelIN5flash11enable_sm90INS1_16FlashAttnFwdSm90INS1_25CollectiveMainloopFwdSm90ILi2EN4cute5tupleIJNS5_1CILi1EEES8_S8_EEENS6_IJNS7_ILi192EEENS7_ILi128EEENS7_ILi96EEEEEELi96ENS_6half_tEfNS_4arch4Sm90ELb1ELb0ELb1ELb1ELb1ELb0ELb0ELb0ELb1ELb1ELb1ELb0EEENS1_21CollectiveEpilogueFwdINS6_IJSA_SC_SB_EEES9_SE_SG_Li384ELb1ELb1ELb1ELb0EEENS1_36VarlenDynamicPersistentTileSchedulerILi192ELi128ELi384ELi128ELb1ELb1ELb1ELb1ELb1ELb1EEEEEEEEEvNT_6ParamsE,@function
        .size           _ZN7cutlass13device_kernelIN5flash11enable_sm90INS1_16FlashAttnFwdSm90INS1_25CollectiveMainloopFwdSm90ILi2EN4cute5tupleIJNS5_1CILi1EEES8_S8_EEENS6_IJNS7_ILi192EEENS7_ILi128EEENS7_ILi96EEEEEELi96ENS_6half_tEfNS_4arch4Sm90ELb1ELb0ELb1ELb1ELb1ELb0ELb0ELb0ELb1ELb1ELb1ELb0EEENS1_21CollectiveEpilogueFwdINS6_IJSA_SC_SB_EEES9_SE_SG_Li384ELb1ELb1ELb1ELb0EEENS1_36VarlenDynamicPersistentTileSchedulerILi192ELi128ELi384ELi128ELb1ELb1ELb1ELb1ELb1ELb1EEEEEEEEEvNT_6ParamsE,(.L_x_2787 - _ZN7cutlass13device_kernelIN5flash11enable_sm90INS1_16FlashAttnFwdSm90INS1_25CollectiveMainloopFwdSm90ILi2EN4cute5tupleIJNS5_1CILi1EEES8_S8_EEENS6_IJNS7_ILi192EEENS7_ILi128EEENS7_ILi96EEEEEELi96ENS_6half_tEfNS_4arch4Sm90ELb1ELb0ELb1ELb1ELb1ELb0ELb0ELb0ELb1ELb1ELb1ELb0EEENS1_21CollectiveEpilogueFwdINS6_IJSA_SC_SB_EEES9_SE_SG_Li384ELb1ELb1ELb1ELb0EEENS1_36VarlenDynamicPersistentTileSchedulerILi192ELi128ELi384ELi128ELb1ELb1ELb1ELb1ELb1ELb1EEEEEEEEEvNT_6ParamsE)
        .other          _ZN7cutlass13device_kernelIN5flash11enable_sm90INS1_16FlashAttnFwdSm90INS1_25CollectiveMainloopFwdSm90ILi2EN4cute5tupleIJNS5_1CILi1EEES8_S8_EEENS6_IJNS7_ILi192EEENS7_ILi128EEENS7_ILi96EEEEEELi96ENS_6half_tEfNS_4arch4Sm90ELb1ELb0ELb1ELb1ELb1ELb0ELb0ELb0ELb1ELb1ELb1ELb0EEENS1_21CollectiveEpilogueFwdINS6_IJSA_SC_SB_EEES9_SE_SG_Li384ELb1ELb1ELb1ELb0EEENS1_36VarlenDynamicPersistentTileSchedulerILi192ELi128ELi384ELi128ELb1ELb1ELb1ELb1ELb1ELb1EEEEEEEEEvNT_6ParamsE,@"STO_CUDA_ENTRY STV_DEFAULT"
_ZN7cutlass13device_kernelIN5flash11enable_sm90INS1_16FlashAttnFwdSm90INS1_25CollectiveMainloopFwdSm90ILi2EN4cute5tupleIJNS5_1CILi1EEES8_S8_EEENS6_IJNS7_ILi192EEENS7_ILi128EEENS7_ILi96EEEEEELi96ENS_6half_tEfNS_4arch4Sm90ELb1ELb0ELb1ELb1ELb1ELb0ELb0ELb0ELb1ELb1ELb1ELb0EEENS1_21CollectiveEpilogueFwdINS6_IJSA_SC_SB_EEES9_SE_SG_Li384ELb1ELb1ELb1ELb0EEENS1_36VarlenDynamicPersistentTileSchedulerILi192ELi128ELi384ELi128ELb1ELb1ELb1ELb1ELb1ELb1EEEEEEEEEvNT_6ParamsE:
        /* <DEDUP_REMOVED lines=45> */
.L_x_2069:
        /* <DEDUP_REMOVED lines=22> */
.L_x_2070:
        /* <DEDUP_REMOVED lines=18> */
.L_x_2071:
        /* <DEDUP_REMOVED lines=22> */
.L_x_2072:
        /* <DEDUP_REMOVED lines=22> */
.L_x_2073:
        /* <DEDUP_REMOVED lines=8> */
.L_x_2075:
        /* <DEDUP_REMOVED lines=35> */
[----:B------:R-:W-:Y:S02]  /*0ac0*/  LOP3.LUT R3, R5, 0xfffffff8, RZ, 0xc0, !PT ;  /* 0xfffffff805037812 */ /* 0x000fe400078ec0ff */
[----:B------:R-:W-:Y:S01]  /*0ad0*/  SHF.R.S32.HI R12, RZ, 0x1f, R18 ;  /* 0x0000001fff0c7819 */ /* 0x000fe20000011412 */
[----:B------:R-:W-:-:S03]  /*0ae0*/  IMAD.HI R2, R16, 0x55555556, RZ ;  /* 0x5555555610027827 */ /* 0x000fc600078e02ff */
[----:B------:R-:W-:Y:S01]  /*0af0*/  LEA.HI R13, R12, R18, RZ, 0x2 ;  /* 0x000000120c0d7211 */ /* 0x000fe200078f10ff */
[----:B------:R-:W-:Y:S02]  /*0b00*/  IMAD.IADD R3, R4, 0x1, -R3 ;  /* 0x0000000104037824 */ /* 0x000fe400078e0a03 */
[----:B------:R-:W-:Y:S02]  /*0b10*/  IMAD.IADD R7, R6, 0x1, -R7 ;  /* 0x0000000106077824 */ /* 0x000fe400078e0a07 */
[----:B------:R-:W-:Y:S01]  /*0b20*/  IMAD R6, R8, 0x10, R4 ;  /* 0x0000001008067824 */ /* 0x000fe200078e0204 */
[----:B------:R-:W-:Y:S01]  /*0b30*/  LEA.HI R4, R2, R2, RZ, 0x1 ;  /* 0x0000000202047211 */ /* 0x000fe200078f08ff */
[----:B------:R-:W-:Y:S01]  /*0b40*/  IMAD.SHL.U32 R2, R3, 0x40, RZ ;  /* 0x0000004003027824 */ /* 0x000fe200078e00ff */
[--C-:B------:R-:W-:Y:S02]  /*0b50*/  SHF.R.S32.HI R14, RZ, 0x2, R13.reuse ;  /* 0x00000002ff0e7819 */ /* 0x100fe4000001140d */
[----:B------:R-:W-:Y:S01]  /*0b60*/  SHF.R.S32.HI R15, RZ, 0x1f, R13 ;  /* 0x0000001fff0f7819 */ /* 0x000fe2000001140d */
[----:B------:R-:W-:Y:S01]  /*0b70*/  IMAD.SHL.U32 R7, R7, 0x8, RZ ;  /* 0x0000000807077824 */ /* 0x000fe200078e00ff */
[----:B------:R-:W-:-:S02]  /*0b80*/  LOP3.LUT R2, R2, 0x1c0, RZ, 0xc0, !PT ;  /* 0x000001c002027812 */ /* 0x000fc400078ec0ff */
[----:B------:R-:W-:Y:S02]  /*0b90*/  LEA.HI R15, R15, R14, RZ, 0x3 ;  /* 0x0000000e0f0f7211 */ /* 0x000fe400078f18ff */
[----:B------:R-:W-:Y:S01]  /*0ba0*/  SHF.L.U32 R5, R5, 0x6, RZ ;  /* 0x0000000605057819 */ /* 0x000fe200000006ff */
[--C-:B------:R-:W-:Y:S01]  /*0bb0*/  IMAD.U32 R6, R6, 0x20, R7.reuse ;  /* 0x0000002006067824 */ /* 0x100fe200078e0007 */
[----:B------:R-:W-:Y:S02]  /*0bc0*/  LOP3.LUT R15, R15, 0xfffffff8, RZ, 0xc0, !PT ;  /* 0xfffffff80f0f7812 */ /* 0x000fe400078ec0ff */
[----:B------:R-:W-:Y:S02]  /*0bd0*/  LEA.HI R12, R12, R18, RZ, 0x5 ;  /* 0x000000120c0c7211 */ /* 0x000fe400078f28ff */
[----:B------:R-:W-:Y:S02]  /*0be0*/  LOP3.LUT R7, R2, 0x8, R7, 0xf8, !PT ;  /* 0x0000000802077812 */ /* 0x000fe400078ef807 */
[----:B------:R-:W-:-:S02]  /*0bf0*/  LOP3.LUT R5, R5, 0x7ffffe00, RZ, 0xc0, !PT ;  /* 0x7ffffe0005057812 */ /* 0x000fc400078ec0ff */
[----:B------:R-:W-:Y:S01]  /*0c00*/  SHF.R.U32.HI R2, RZ, 0x3, R2 ;  /* 0x00000003ff027819 */ /* 0x000fe20000011602 */
[----:B------:R-:W-:Y:S01]  /*0c10*/  IMAD.IADD R15, R14, 0x1, -R15 ;  /* 0x000000010e0f7824 */ /* 0x000fe200078e0a0f */
[----:B------:R-:W-:Y:S01]  /*0c20*/  SHF.R.S32.HI R12, RZ, 0x5, R12 ;  /* 0x00000005ff0c7819 */ /* 0x000fe2000001140c */
[----:B------:R-:W-:Y:S01]  /*0c30*/  IMAD R5, R8, 0x400, R5 ;  /* 0x0000040008057824 */ /* 0x000fe200078e0205 */
[----:B------:R-:W-:Y:S01]  /*0c40*/  LOP3.LUT R2, R7, R2, RZ, 0x3c, !PT ;  /* 0x0000000207027212 */ /* 0x000fe200078e3cff */
[----:B------:R-:W-:Y:S01]  /*0c50*/  IMAD R4, R4, -0x3, R16 ;  /* 0xfffffffd04047824 */ /* 0x000fe200078e0210 */
[----:B------:R-:W-:Y:S01]  /*0c60*/  LEA.HI R0, R0, R17, RZ, 0x2 ;  /* 0x0000001100007211 */ /* 0x000fe200078f10ff */
[----:B------:R-:W-:Y:S02]  /*0c70*/  IMAD R15, R12, 0x10, R15 ;  /* 0x000000100c0f7824 */ /* 0x000fe400078e020f */
[----:B------:R-:W-:Y:S01]  /*0c80*/  IMAD.IADD R16, R5, 0x1, R2 ;  /* 0x0000000105107824 */ /* 0x000fe200078e0202 */
[----:B------:R-:W-:Y:S01]  /*0c90*/  LOP3.LUT R2, R0, 0xfffffffc, RZ, 0xc0, !PT ;  /* 0xfffffffc00027812 */ /* 0x000fe200078ec0ff */
[----:B------:R-:W-:Y:S01]  /*0ca0*/  IMAD R8, R4, 0x40, R15 ;  /* 0x0000004004087824 */ /* 0x000fe200078e020f */
[----:B------:R0:W-:Y:S01]  /*0cb0*/  STL [R1+0x40], R6 ;  /* 0x0000400601007387 */ /* 0x0001e20000100800 */
[----:B------:R-:W-:-:S02]  /*0cc0*/  LOP3.LUT R13, R13, 0x7ffffffc, RZ, 0xc0, !PT ;  /* 0x7ffffffc0d0d7812 */ /* 0x000fc400078ec0ff */
[----:B------:R-:W-:Y:S01]  /*0cd0*/  IMAD.IADD R4, R17, 0x1, -R2 ;  /* 0x0000000111047824 */ /* 0x000fe200078e0a02 */
[----:B------:R1:W-:Y:S01]  /*0ce0*/  STL [R1+0x3c], R8 ;  /* 0x00003c0801007387 */ /* 0x0003e20000100800 */
[----:B------:R-:W-:-:S03]  /*0cf0*/  R2P PR, R3, 0x6 ;  /* 0x0000000603007804 */ /* 0x000fc60000000000 */
[----:B------:R1:W-:Y:S01]  /*0d00*/  STL [R1+0x20], RZ ;  /* 0x000020ff01007387 */ /* 0x0003e20000100800 */
[C---:B------:R-:W-:Y:S01]  /*0d10*/  LEA.HI R3, R4.reuse, R4, RZ, 0x1 ;  /* 0x0000000404037211 */ /* 0x040fe200078f08ff */
[----:B------:R-:W-:Y:S02]  /*0d20*/  IMAD.SHL.U32 R149, R4, 0x8, RZ ;  /* 0x0000000804957824 */ /* 0x000fe400078e00ff */
[----:B------:R-:W-:Y:S01]  /*0d30*/  IMAD.IADD R13, R18, 0x1, -R13 ;  /* 0x00000001120d7824 */ /* 0x000fe200078e0a0d */
[----:B------:R-:W-:Y:S01]  /*0d40*/  LOP3.LUT R3, R3, 0x1ffffffe, RZ, 0xc0, !PT ;  /* 0x1ffffffe03037812 */ /* 0x000fe200078ec0ff */
[C---:B------:R-:W-:Y:S01]  /*0d50*/  VIADD R154, R149.reuse, 0x40 ;  /* 0x00000040959a7836 */ /* 0x040fe20000000000 */
[----:B------:R-:W-:Y:S01]  /*0d60*/  LEA R16, R16, UR41, 0x1 ;  /* 0x0000002910107c11 */ /* 0x000fe2000f8e08ff */
[----:B------:R-:W-:Y:S02]  /*0d70*/  VIADD R152, R149, 0x20 ;  /* 0x0000002095987836 */ /* 0x000fe40000000000 */
[----:B------:R-:W-:Y:S01]  /*0d80*/  IMAD.SHL.U32 R145, R13, 0x2, RZ ;  /* 0x000000020d917824 */ /* 0x000fe200078e00ff */
[----:B------:R-:W-:Y:S01]  /*0d90*/  MOV R17, 0x40 ;  /* 0x0000004000117802 */ /* 0x000fe20000000f00 */
[----:B------:R-:W-:Y:S01]  /*0da0*/  IMAD.MOV.U32 R5, RZ, RZ, R9 ;  /* 0x000000ffff057224 */ /* 0x000fe200078e0009 */
[----:B------:R-:W-:Y:S01]  /*0db0*/  SHF.R.S32.HI R0, RZ, 0x2, R0 ;  /* 0x00000002ff007819 */ /* 0x000fe20000011400 */
[----:B------:R-:W-:Y:S01]  /*0dc0*/  IMAD.IADD R3, R4, 0x1, -R3 ;  /* 0x0000000104037824 */ /* 0x000fe200078e0a03 */
[----:B------:R-:W-:Y:S01]  /*0dd0*/  SHF.R.S32.HI R0, RZ, 0x1f, R154 ;  /* 0x0000001fff007819 */ /* 0x000fe2000001149a */
[----:B------:R-:W-:Y:S01]  /*0de0*/  VIADD R9, R145, 0x30 ;  /* 0x0000003091097836 */ /* 0x000fe20000000000 */
[----:B------:R-:W-:Y:S01]  /*0df0*/  SHF.R.S32.HI R4, RZ, 0x1f, R152 ;  /* 0x0000001fff047819 */ /* 0x000fe20000011498 */
[----:B------:R-:W-:Y:S01]  /*0e00*/  VIADD R18, R16, 0x21800 ;  /* 0x0002180010127836 */ /* 0x000fe20000000000 */
[----:B------:R-:W-:Y:S01]  /*0e10*/  SEL R17, R17, 0xffffffc0, !P2 ;  /* 0xffffffc011117807 */ /* 0x000fe20005000000 */
[----:B------:R-:W-:-:S02]  /*0e20*/  VIADD R0, R145, 0x40 ;  /* 0x0000004091007836 */ /* 0x000fc40000000000 */
[----:B0-----:R-:W-:Y:S02]  /*0e30*/  IMAD.MOV.U32 R6, RZ, RZ, R10 ;  /* 0x000000ffff067224 */ /* 0x001fe400078e000a */
[C---:B------:R-:W-:Y:S02]  /*0e40*/  VIADD R4, R145.reuse, 0x38 ;  /* 0x0000003891047836 */ /* 0x040fe40000000000 */
[C---:B------:R-:W-:Y:S02]  /*0e50*/  VIADD R157, R145.reuse, 0x48 ;  /* 0x00000048919d7836 */ /* 0x040fe40000000000 */
[----:B------:R-:W-:Y:S01]  /*0e60*/  IMAD.MOV.U32 R7, RZ, RZ, R11 ;  /* 0x000000ffff077224 */ /* 0x000fe200078e000b */
[C---:B------:R-:W-:Y:S01]  /*0e70*/  IADD3 R11, R145.reuse, 0x20, RZ ;  /* 0x00000020910b7810 */ /* 0x040fe20007ffe0ff */
[C---:B------:R-:W-:Y:S02]  /*0e80*/  VIADD R14, R145.reuse, 0x8 ;  /* 0x00000008910e7836 */ /* 0x040fe40000000000 */
[----:B------:R-:W-:-:S02]  /*0e90*/  VIADD R13, R145, 0x10 ;  /* 0x00000010910d7836 */ /* 0x000fc40000000000 */
[C---:B------:R-:W-:Y:S02]  /*0ea0*/  VIADD R12, R145.reuse, 0x18 ;  /* 0x00000018910c7836 */ /* 0x040fe40000000000 */
[C---:B------:R-:W-:Y:S02]  /*0eb0*/  VIADD R10, R145.reuse, 0x28 ;  /* 0x00000028910a7836 */ /* 0x040fe40000000000 */
[C---:B------:R-:W-:Y:S02]  /*0ec0*/  VIADD R156, R145.reuse, 0x50 ;  /* 0x00000050919c7836 */ /* 0x040fe40000000000 */
[----:B------:R-:W-:Y:S02]  /*0ed0*/  VIADD R155, R145, 0x58 ;  /* 0x00000058919b7836 */ /* 0x000fe40000000000 */
[----:B------:R-:W-:Y:S01]  /*0ee0*/  VIADD R22, R16, 0x21820 ;  /* 0x0002182010167836 */ /* 0x000fe20000000000 */
[----:B------:R-:W-:Y:S01]  /*0ef0*/  SHF.R.S32.HI R9, RZ, 0x1f, R9 ;  /* 0x0000001fff097819 */ /* 0x000fe20000011409 */
[C---:B------:R-:W-:Y:S01]  /*0f00*/  @P1 VIADD R22, R18.reuse, 0xffffffe0 ;  /* 0xffffffe012161836 */ /* 0x040fe20000000000 */
[----:B------:R-:W-:Y:S01]  /*0f10*/  SHF.R.S32.HI R9, RZ, 0x1f, R0 ;  /* 0x0000001fff097819 */ /* 0x000fe20000011400 */
[----:B------:R-:W-:Y:S01]  /*0f20*/  IMAD.IADD R18, R18, 0x1, R17 ;  /* 0x0000000112127824 */ /* 0x000fe200078e0211 */
[----:B------:R-:W-:Y:S01]  /*0f30*/  SHF.R.S32.HI R4, RZ, 0x1f, R4 ;  /* 0x0000001fff047819 */ /* 0x000fe20000011404 */
[----:B------:R-:W-:Y:S01]  /*0f40*/  IMAD.MOV.U32 R2, RZ, RZ, RZ ;  /* 0x000000ffff027224 */ /* 0x000fe200078e00ff */
[----:B------:R-:W-:Y:S01]  /*0f50*/  SHF.R.S32.HI R0, RZ, 0x1f, R157 ;  /* 0x0000001fff007819 */ /* 0x000fe2000001149d */
[----:B------:R-:W-:Y:S01]  /*0f60*/  IMAD.IADD R17, R17, 0x1, R22 ;  /* 0x0000000111117824 */ /* 0x000fe200078e0216 */
[----:B------:R-:W-:Y:S01]  /*0f70*/  SHF.R.S32.HI R14, RZ, 0x1f, R14 ;  /* 0x0000001fff0e7819 */ /* 0x000fe2000001140e */
[----:B------:R-:W-:Y:S01]  /*0f80*/  VIADD R23, R22, 0x6000 ;  /* 0x0000600016177836 */ /* 0x000fe20000000000 */
[----:B------:R-:W-:-:S02]  /*0f90*/  SHF.R.S32.HI R13, RZ, 0x1f, R13 ;  /* 0x0000001fff0d7819 */ /* 0x000fc4000001140d */
[----:B------:R-:W-:Y:S02]  /*0fa0*/  SHF.R.S32.HI R12, RZ, 0x1f, R12 ;  /* 0x0000001fff0c7819 */ /* 0x000fe4000001140c */
[----:B------:R-:W-:Y:S02]  /*0fb0*/  SHF.R.S32.HI R11, RZ, 0x1f, R11 ;  /* 0x0000001fff0b7819 */ /* 0x000fe4000001140b */
[----:B------:R-:W-:Y:S02]  /*0fc0*/  SHF.R.S32.HI R10, RZ, 0x1f, R10 ;  /* 0x0000001fff0a7819 */ /* 0x000fe4000001140a */
[----:B------:R-:W-:Y:S02]  /*0fd0*/  SHF.R.S32.HI R4, RZ, 0x1f, R156 ;  /* 0x0000001fff047819 */ /* 0x000fe4000001149c */
[----:B------:R-:W-:Y:S02]  /*0fe0*/  SHF.R.S32.HI R0, RZ, 0x1f, R155 ;  /* 0x0000001fff007819 */ /* 0x000fe4000001149b */
[----:B------:R-:W-:Y:S01]  /*0ff0*/  LEA R147, R3, R8, 0x3 ;  /* 0x0000000803937211 */ /* 0x000fe200078e18ff */
[----:B------:R-:W-:Y:S01]  /*1000*/  UMOV UR38, URZ ;  /* 0x0000003f00267c82 */ /* 0x000fe20008000000 */
[----:B-12---:R-:W-:-:S07]  /*1010*/  LOP3.LUT R19, R19, 0x1, RZ, 0xfc, !PT ;  /* 0x0000000113137812 */ /* 0x006fce00078efcff */
.L_x_2131:
[----:B01----:R-:W0:Y:S01]  /*1020*/  LDC.64 R8, c[0x0][0xc88] ;  /* 0x00032200ff087b82 */ /* 0x003e220000000a00 */
[----:B------:R-:W-:Y:S01]  /*1030*/  ULDC.64 UR4, c[0x0][0xa28] ;  /* 0x00028a0000047ab9 */ /* 0x000fe20000000a00 */
[----:B------:R-:W-:-:S06]  /*1040*/  ULDC.64 UR6, c[0x0][0xa18] ;  /* 0x0002860000067ab9 */ /* 0x000fcc0000000a00 */
[----:B---34-:R-:W1:Y:S08]  /*1050*/  LDC.64 R12, c[0x0][0x418] ;  /* 0x00010600ff0c7b82 */ /* 0x018e700000000a00 */
[----:B------:R-:W2:Y:S01]  /*1060*/  LDC R0, c[0x0][0x424] ;  /* 0x00010900ff007b82 */ /* 0x000ea20000000800 */
[----:B0-----:R-:W-:Y:S01]  /*1070*/  IMAD.WIDE R8, R7, 0x4, R8 ;  /* 0x0000000407087825 */ /* 0x001fe200078e0208 */
[----:B------:R-:W-:-:S06]  /*1080*/  ISETP.NE.U32.AND P1, PT, RZ, UR4, PT ;  /* 0x00000004ff007c0c */ /* 0x000fcc000bf25070 */
[----:B------:R-:W0:Y:S01]  /*1090*/  LDC R7, c[0x0][0x2f0] ;  /* 0x0000bc00ff077b82 */ /* 0x000e220000000800 */
[----:B------:R-:W3:Y:S01]  /*10a0*/  LDG.E R148, desc[UR36][R8.64] ;  /* 0x0000002408947981 */ /* 0x000ee2000c1e1900 */
[----:B------:R-:W-:Y:S01]  /*10b0*/  ISETP.NE.AND.EX P1, PT, RZ, UR5, PT, P1 ;  /* 0x00000005ff007c0c */ /* 0x000fe2000bf25310 */
[----:B------:R-:W-:Y:S01]  /*10c0*/  IMAD.MOV.U32 R3, RZ, RZ, RZ ;  /* 0x000000ffff037224 */ /* 0x000fe200078e00ff */
[----:B------:R-:W-:-:S04]  /*10d0*/  ISETP.NE.U32.AND P0, PT, RZ, UR6, PT ;  /* 0x00000006ff007c0c */ /* 0x000fc8000bf05070 */
[----:B------:R-:W-:Y:S02]  /*10e0*/  ISETP.NE.AND.EX P0, PT, RZ, UR7, PT, P0 ;  /* 0x00000007ff007c0c */ /* 0x000fe4000bf05300 */
[----:B---3--:R-:W-:-:S05]  /*10f0*/  SHF.R.S32.HI R153, RZ, 0x1f, R148 ;  /* 0x0000001fff997819 */ /* 0x008fca0000011494 */
[----:B------:R-:W-:-:S04]  /*1100*/  @P1 LEA R10, P2, R148, UR4, 0x2 ;  /* 0x00000004940a1c11 */ /* 0x000fc8000f8410ff */
[C---:B------:R-:W-:Y:S02]  /*1110*/  @P1 LEA.HI.X R11, R148.reuse, UR5, R153, 0x2, P2 ;  /* 0x00000005940b1c11 */ /* 0x040fe400090f1499 */
[----:B------:R-:W-:-:S03]  /*1120*/  @P0 LEA R8, P2, R148, UR6, 0x2 ;  /* 0x0000000694080c11 */ /* 0x000fc6000f8410ff */
[----:B------:R3:W5:Y:S01]  /*1130*/  @P1 LDG.E R3, desc[UR36][R10.64] ;  /* 0x000000240a031981 */ /* 0x000762000c1e1900 */
[----:B------:R-:W-:Y:S01]  /*1140*/  @P0 LEA.HI.X R9, R148, UR7, R153, 0x2, P2 ;  /* 0x0000000794090c11 */ /* 0x000fe200090f1499 */
[----:B------:R-:W-:-:S04]  /*1150*/  ULDC.64 UR6, c[0x0][0xa20] ;  /* 0x0002880000067ab9 */ /* 0x000fc80000000a00 */
[----:B------:R3:W5:Y:S01]  /*1160*/  @P0 LDG.E R143, desc[UR36][R8.64] ;  /* 0x00000024088f0981 */ /* 0x000762000c1e1900 */
[----:B-1----:R-:W-:Y:S02]  /*1170*/  ISETP.NE.U32.AND P1, PT, R12, RZ, PT ;  /* 0x000000ff0c00720c */ /* 0x002fe40003f25070 */
[----:B------:R-:W-:Y:S02]  /*1180*/  ISETP.NE.U32.AND P2, PT, RZ, UR6, PT ;  /* 0x00000006ff007c0c */ /* 0x000fe4000bf45070 */
[----:B------:R-:W-:Y:S02]  /*1190*/  ISETP.NE.AND.EX P1, PT, R13, RZ, PT, P1 ;  /* 0x000000ff0d00720c */ /* 0x000fe40003f25310 */
[----:B------:R-:W-:Y:S02]  /*11a0*/  ISETP.NE.AND.EX P2, PT, RZ, UR7, PT, P2 ;  /* 0x00000007ff007c0c */ /* 0x000fe4000bf45320 */
[----:B--2---:R-:W-:Y:S01]  /*11b0*/  SEL R0, R0, 0x1, P1 ;  /* 0x0000000100007807 */ /* 0x004fe20000800000 */
[----:B0--3--:R-:W-:Y:S10]  /*11c0*/  @P0 BRA `(.L_x_2076) ;  /* 0x0000000000280947 */ /* 0x009ff40003800000 */
[----:B------:R-:W-:Y:S01]  /*11d0*/  ULDC.64 UR4, c[0x0][0xa00] ;  /* 0x0002800000047ab9 */ /* 0x000fe20000000a00 */
[----:B-----5:R-:W0:Y:S01]  /*11e0*/  LDC R143, c[0x0][0x288] ;  /* 0x0000a200ff8f7b82 */ /* 0x020e220000000800 */
[----:B------:R-:W-:-:S04]  /*11f0*/  ISETP.NE.U32.AND P0, PT, RZ, UR4, PT ;  /* 0x00000004ff007c0c */ /* 0x000fc8000bf05070 */
[----:B------:R-:W-:-:S13]  /*1200*/  ISETP.NE.AND.EX P0, PT, RZ, UR5, PT, P0 ;  /* 0x00000005ff007c0c */ /* 0x000fda000bf05300 */
[----:B------:R-:W-:Y:S05]  /*1210*/  @!P0 BRA `(.L_x_2076) ;  /* 0x0000000000148947 */ /* 0x000fea0003800000 */
[----:B------:R-:W1:Y:S02]  /*1220*/  LDC.64 R8, c[0x0][0xa00] ;  /* 0x00028000ff087b82 */ /* 0x000e640000000a00 */
[----:B-1----:R-:W-:-:S05]  /*1230*/  IMAD.WIDE R8, R148, 0x4, R8 ;  /* 0x0000000494087825 */ /* 0x002fca00078e0208 */
[----:B0-----:R-:W2:Y:S04]  /*1240*/  LDG.E R143, desc[UR36][R8.64] ;  /* 0x00000024088f7981 */ /* 0x001ea8000c1e1900 */
[----:B------:R-:W2:Y:S02]  /*1250*/  LDG.E R4, desc[UR36][R8.64+0x4] ;  /* 0x0000042408047981 */ /* 0x000ea4000c1e1900 */
[----:B--2---:R-:W-:-:S07]  /*1260*/  IMAD.IADD R143, R4, 0x1, -R143 ;  /* 0x00000001048f7824 */ /* 0x004fce00078e0a8f */
.L_x_2076:
[----:B------:R-:W-:Y:S01]  /*1270*/  IMAD R142, R0, R7, RZ ;  /* 0x00000007008e7224 */ /* 0x000fe200078e02ff */
[----:B------:R-:W-:Y:S01]  /*1280*/  LOP3.LUT R150, R6, 0xffff, RZ, 0xc0, !PT ;  /* 0x0000ffff06967812 */ /* 0x000fe200078ec0ff */
[----:B------:R-:W-:Y:S06]  /*1290*/  @!P2 BRA `(.L_x_2077) ;  /* 0x000000000010a947 */ /* 0x000fec0003800000 */
[----:B------:R-:W-:-:S04]  /*12a0*/  LEA R8, P0, R148, UR6, 0x2 ;  /* 0x0000000694087c11 */ /* 0x000fc8000f8010ff */
[----:B------:R-:W-:-:S05]  /*12b0*/  LEA.HI.X R9, R148, UR7, R153, 0x2, P0 ;  /* 0x0000000794097c11 */ /* 0x000fca00080f1499 */
[----:B------:R1:W5:Y:S01]  /*12c0*/  LDG.E R142, desc[UR36][R8.64] ;  /* 0x00000024088e7981 */ /* 0x000362000c1e1900 */
[----:B------:R-:W-:Y:S05]  /*12d0*/  BRA `(.L_x_2078) ;  /* 0x0000000000247947 */ /* 0x000fea0003800000 */
.L_x_2077:
[----:B------:R-:W-:Y:S02]  /*12e0*/  ULDC.64 UR4, c[0x0][0xa08] ;  /* 0x0002820000047ab9 */ /* 0x000fe40000000a00 */
[----:B------:R-:W-:-:S04]  /*12f0*/  ISETP.NE.U32.AND P0, PT, RZ, UR4, PT ;  /* 0x00000004ff007c0c */ /* 0x000fc8000bf05070 */
[----:B------:R-:W-:-:S13]  /*1300*/  ISETP.NE.AND.EX P0, PT, RZ, UR5, PT, P0 ;  /* 0x00000005ff007c0c */ /* 0x000fda000bf05300 */
[----:B------:R-:W-:Y:S05]  /*1310*/  @!P0 BRA `(.L_x_2078) ;  /* 0x0000000000148947 */ /* 0x000fea0003800000 */
[----:B------:R-:W1:Y:S02]  /*1320*/  LDC.64 R8, c[0x0][0xa08] ;  /* 0x00028200ff087b82 */ /* 0x000e640000000a00 */
[----:B-1----:R-:W-:-:S05]  /*1330*/  IMAD.WIDE R8, R148, 0x4, R8 ;  /* 0x0000000494087825 */ /* 0x002fca00078e0208 */
[----:B------:R-:W2:Y:S04]  /*1340*/  LDG.E R142, desc[UR36][R8.64] ;  /* 0x00000024088e7981 */ /* 0x000ea8000c1e1900 */
[----:B------:R-:W2:Y:S02]  /*1350*/  LDG.E R7, desc[UR36][R8.64+0x4] ;  /* 0x0000042408077981 */ /* 0x000ea4000c1e1900 */
[----:B--2---:R-:W-:-:S07]  /*1360*/  IMAD.IADD R142, R7, 0x1, -R142 ;  /* 0x00000001078e7824 */ /* 0x004fce00078e0a8e */
.L_x_2078:
[----:B------:R-:W2:Y:S01]  /*1370*/  LDL.LU R0, [R1] ;  /* 0x0000000001007983 */ /* 0x000ea20000300800 */
[----:B------:R-:W3:Y:S01]  /*1380*/  LDC R4, c[0x0][0x448] ;  /* 0x00011200ff047b82 */ /* 0x000ee20000000800 */
[----:B------:R-:W-:Y:S02]  /*1390*/  IMAD R136, R5, 0xc0, RZ ;  /* 0x000000c005887824 */ /* 0x000fe400078e02ff */
[----:B-----5:R-:W-:-:S05]  /*13a0*/  IMAD.IADD R142, R142, 0x1, -R3 ;  /* 0x000000018e8e7824 */ /* 0x020fca00078e0a03 */
[----:B0-----:R-:W-:Y:S02]  /*13b0*/  IADD3 R5, R142, 0x80, -R143 ;  /* 0x000000808e057810 */ /* 0x001fe40007ffe88f */
[----:B---3--:R-:W-:-:S13]  /*13c0*/  ISETP.NE.AND P0, PT, R4, 0x1, PT ;  /* 0x000000010400780c */ /* 0x008fda0003f05270 */
[----:B------:R-:W0:Y:S08]  /*13d0*/  @P0 LDC R7, c[0x0][0x44c] ;  /* 0x00011300ff070b82 */ /* 0x000e300000000800 */
[----:B------:R-:W3:Y:S01]  /*13e0*/  @P0 LDC R4, c[0x0][0x450] ;  /* 0x00011400ff040b82 */ /* 0x000ee20000000800 */
[----:B--2---:R-:W-:-:S04]  /*13f0*/  LOP3.LUT R0, R0, 0xfffffffd, RZ, 0xc0, !PT ;  /* 0xfffffffd00007812 */ /* 0x004fc800078ec0ff */
[----:B------:R-:W-:-:S05]  /*1400*/  @P0 LOP3.LUT R0, R0, 0x2, RZ, 0xfc, !PT ;  /* 0x0000000200000812 */ /* 0x000fca00078efcff */
[----:B------:R2:W-:Y:S02]  /*1410*/  STL [R1], R0 ;  /* 0x0000000001007387 */ /* 0x0005e40000100800 */
[----:B--2---:R-:W-:-:S04]  /*1420*/  VIADD R0, R136, 0xbf ;  /* 0x000000bf88007836 */ /* 0x004fc80000000000 */
[----:B0-----:R-:W-:-:S05]  /*1430*/  @P0 IMAD.HI.U32 R3, R0, R7, RZ ;  /* 0x0000000700030227 */ /* 0x001fca00078e00ff */
[----:B---3--:R-:W-:Y:S01]  /*1440*/  @P0 SHF.R.U32.HI R0, RZ, R4, R3 ;  /* 0x00000004ff000219 */ /* 0x008fe20000011603 */
[----:B------:R-:W-:-:S04]  /*1450*/  VIADD R3, R142, 0x7f ;  /* 0x0000007f8e037836 */ /* 0x000fc80000000000 */
[----:B------:R-:W-:Y:S01]  /*1460*/  IMAD.IADD R5, R5, 0x1, R0 ;  /* 0x0000000105057824 */ /* 0x000fe200078e0200 */
[----:B------:R-:W-:-:S04]  /*1470*/  SHF.R.S32.HI R0, RZ, 0x1f, R3 ;  /* 0x0000001fff007819 */ /* 0x000fc80000011403 */
[----:B------:R-:W-:Y:S02]  /*1480*/  SHF.R.S32.HI R4, RZ, 0x1f, R5 ;  /* 0x0000001fff047819 */ /* 0x000fe40000011405 */
[----:B------:R-:W-:Y:S02]  /*1490*/  LEA.HI R0, R0, R3, RZ, 0x7 ;  /* 0x0000000300007211 */ /* 0x000fe400078f38ff */
[----:B------:R-:W-:Y:S02]  /*14a0*/  LEA.HI R4, R4, R5, RZ, 0x7 ;  /* 0x0000000504047211 */ /* 0x000fe400078f38ff */
[----:B------:R-:W-:Y:S02]  /*14b0*/  SHF.R.S32.HI R3, RZ, 0x7, R0 ;  /* 0x00000007ff037819 */ /* 0x000fe40000011400 */
[----:B------:R-:W-:Y:S02]  /*14c0*/  SHF.R.S32.HI R4, RZ, 0x7, R4 ;  /* 0x00000007ff047819 */ /* 0x000fe40000011404 */
[----:B------:R-:W-:-:S02]  /*14d0*/  LOP3.LUT R0, R6, 0xff000000, RZ, 0xc0, !PT ;  /* 0xff00000006007812 */ /* 0x000fc400078ec0ff */
[----:B------:R-:W-:Y:S02]  /*14e0*/  VIMNMX R88, R3, R4, PT ;  /* 0x0000000403587248 */ /* 0x000fe40003fe0100 */
[----:B------:R-:W-:Y:S02]  /*14f0*/  LOP3.LUT R6, R6, 0xff0000, RZ, 0xc0, !PT ;  /* 0x00ff000006067812 */ /* 0x000fe400078ec0ff */
[----:B------:R-:W-:Y:S02]  /*1500*/  SHF.R.U32.HI R3, RZ, 0x8, R0 ;  /* 0x00000008ff037819 */ /* 0x000fe40000011600 */
[----:B------:R-:W-:Y:S02]  /*1510*/  ISETP.GE.AND P0, PT, R88, 0x1, PT ;  /* 0x000000015800780c */ /* 0x000fe40003f06270 */
[----:B------:R-:W-:Y:S02]  /*1520*/  LEA.HI R3, R6, R3, RZ, 0x10 ;  /* 0x0000000306037211 */ /* 0x000fe400078f80ff */
[----:B------:R-:W-:-:S02]  /*1530*/  MOV R5, RZ ;  /* 0x000000ff00057202 */ /* 0x000fc40000000f00 */
[----:B------:R-:W-:Y:S02]  /*1540*/  LOP3.LUT R11, R3, 0xff, RZ, 0xc0, !PT ;  /* 0x000000ff030b7812 */ /* 0x000fe400078ec0ff */
[----:B------:R-:W-:-:S03]  /*1550*/  SHF.R.U32.HI R151, RZ, 0x10, R3 ;  /* 0x00000010ff977819 */ /* 0x000fc60000011603 */
[----:B------:R0:W-:Y:S02]  /*1560*/  STL [R1+0x14], R11 ;  /* 0x0000140b01007387 */ /* 0x0001e40000100800 */
[----:B------:R-:W-:Y:S05]  /*1570*/  @!P0 BRA `(.L_x_2079) ;  /* 0x0000000000708947 */ /* 0x000fea0003800000 */
[----:B------:R-:W1:Y:S01]  /*1580*/  LDC R0, c[0x0][0x9f0] ;  /* 0x00027c00ff007b82 */ /* 0x000e620000000800 */
[----:B------:R-:W-:-:S04]  /*1590*/  ISETP.NE.AND P0, PT, R151, RZ, PT ;  /* 0x000000ff9700720c */ /* 0x000fc80003f05270 */
[----:B-1----:R-:W-:-:S04]  /*15a0*/  SEL R9, R151, R0, P0 ;  /* 0x0000000097097207 */ /* 0x002fc80000000000 */
        /* <DEDUP_REMOVED lines=8> */
[----:B-1----:R-:W-:Y:S02]  /*1630*/  VIADD R4, R3, 0xffffffe ;  /* 0x0ffffffe03047836 */ /* 0x002fe40000000000 */
[----:B------:R-:W-:-:S04]  /*1640*/  IMAD.MOV R3, RZ, RZ, -R10 ;  /* 0x000000ffff037224 */ /* 0x000fc800078e0a0a */
        /* <DEDUP_REMOVED lines=15> */
.L_x_2079:
[-C--:B------:R-:W-:Y:S01]  /*1740*/  IMAD R146, R11, R5.reuse, RZ ;  /* 0x000000050b927224 */ /* 0x080fe200078e02ff */
[----:B------:R-:W-:Y:S01]  /*1750*/  PLOP3.LUT P0, PT, PT, PT, PT, 0x80, 0x0 ;  /* 0x000000000000781c */ /* 0x000fe20003f0f070 */
[----:B------:R-:W-:Y:S01]  /*1760*/  IMAD.MOV.U32 R3, RZ, RZ, RZ ;  /* 0x000000ffff037224 */ /* 0x000fe200078e00ff */
[----:B------:R-:W-:Y:S01]  /*1770*/  CS2R R134, SRZ ;  /* 0x0000000000867805 */ /* 0x000fe2000001ff00 */
[----:B------:R-:W-:Y:S01]  /*1780*/  IMAD.MOV.U32 R0, RZ, RZ, RZ ;  /* 0x000000ffff007224 */ /* 0x000fe200078e00ff */
[----:B------:R-:W-:Y:S02]  /*1790*/  VIADDMNMX R88, R146, R5, R88, PT ;  /* 0x0000000592587246 */ /* 0x000fe40003800158 */
[----:B------:R-:W-:Y:S02]  /*17a0*/  CS2R R132, SRZ ;  /* 0x0000000000847805 */ /* 0x000fe4000001ff00 */
[----:B------:R-:W-:Y:S02]  /*17b0*/  CS2R R130, SRZ ;  /* 0x0000000000827805 */ /* 0x000fe4000001ff00 */
        /* <DEDUP_REMOVED lines=21> */
[----:B------:R-:W-:Y:S01]  /*1910*/  CS2R R20, SRZ ;  /* 0x0000000000147805 */ /* 0x000fe2000001ff00 */
[----:B------:R-:W-:Y:S06]  /*1920*/  @!P1 BRA `(.L_x_2080) ;  /* 0x0000009000b49947 */ /* 0x000fec0003800000 */
[----:B------:R-:W2:Y:S01]  /*1930*/  S2R R4, SR_TID.X ;  /* 0x0000000000047919 */ /* 0x000ea20000002100 */
[----:B------:R-:W-:-:S04]  /*1940*/  UIADD3 UR6, UR41, 0x21800, URZ ;  /* 0x0002180029067890 */ /* 0x000fc8000fffe03f */
[----:B------:R-:W-:-:S06]  /*1950*/  ULOP3.LUT UP0, URZ, UR6, 0x3ff, URZ, 0xc0, !UPT ;  /* 0x000003ff063f7892 */ /* 0x000fcc000f80c03f */
[----:B------:R-:W-:Y:S02]  /*1960*/  PLOP3.LUT P0, PT, PT, PT, UP0, 0x80, 0x0 ;  /* 0x000000000000781c */ /* 0x000fe40003f0f008 */
[----:B--2---:R-:W-:-:S04]  /*1970*/  IADD3 R6, R4, -0x80, RZ ;  /* 0xffffff8004067810 */ /* 0x004fc80007ffe0ff */
[----:B------:R-:W-:-:S04]  /*1980*/  SHF.R.S32.HI R4, RZ, 0x1f, R6 ;  /* 0x0000001fff047819 */ /* 0x000fc80000011406 */
[----:B------:R-:W-:-:S04]  /*1990*/  LEA.HI R4, R4, R6, RZ, 0x7 ;  /* 0x0000000604047211 */ /* 0x000fc800078f38ff */
[----:B------:R-:W-:-:S05]  /*19a0*/  SHF.R.S32.HI R4, RZ, 0x7, R4 ;  /* 0x00000007ff047819 */ /* 0x000fca0000011404 */
[----:B------:R-:W2:Y:S02]  /*19b0*/  SHFL.IDX PT, R0, R4, RZ, 0x1f ;  /* 0x00001fff04007589 */ /* 0x000ea400000e0000 */
[----:B--2---:R-:W-:-:S13]  /*19c0*/  R2UR UR40, R0 ;  /* 0x00000000002872ca */ /* 0x004fda00000e0000 */
[----:B------:R-:W-:-:S04]  /*19d0*/  UIMAD.WIDE UR4, UR40, 0x55555556, URZ ;  /* 0x55555556280478a5 */ /* 0x000fc8000f8e023f */
        /* <DEDUP_REMOVED lines=8> */
[----:B------:R-:W-:Y:S01]  /*1a60*/  ULOP3.LUT UR43, UR4, 0x3fff, URZ, 0xc0, !UPT ;  /* 0x00003fff042b7892 */ /* 0x000fe2000f8ec03f */
[----:B------:R-:W-:Y:S11]  /*1a70*/  @!P0 BRA `(.L_x_2081) ;  /* 0x0000000000408947 */ /* 0x000ff60003800000 */
[----:B------:R-:W-:Y:S01]  /*1a80*/  MOV R0, 0x0 ;  /* 0x0000000000007802 */ /* 0x000fe20000000f00 */
[----:B------:R-:W-:Y:S01]  /*1a90*/  ULDC.64 UR4, c[0x4][0x88] ;  /* 0x0100220000047ab9 */ /* 0x000fe20000000a00 */
[----:B------:R-:W-:Y:S01]  /*1aa0*/  ULDC.64 UR6, c[0x4][0x28] ;  /* 0x01000a0000067ab9 */ /* 0x000fe20000000a00 */
[----:B------:R-:W-:Y:S01]  /*1ab0*/  IMAD.U32 R4, RZ, RZ, UR4 ;  /* 0x00000004ff047e24 */ /* 0x000fe2000f8e00ff */
[----:B------:R2:W3:Y:S01]  /*1ac0*/  LDC.64 R14, c[0x4][R0] ;  /* 0x01000000000e7b82 */ /* 0x0004e20000000a00 */
[----:B------:R-:W-:Y:S01]  /*1ad0*/  IMAD.U32 R5, RZ, RZ, UR5 ;  /* 0x00000005ff057e24 */ /* 0x000fe2000f8e00ff */
[----:B------:R-:W-:Y:S01]  /*1ae0*/  ULDC.64 UR4, c[0x4][0x90] ;  /* 0x0100240000047ab9 */ /* 0x000fe20000000a00 */
[----:B------:R-:W-:Y:S02]  /*1af0*/  IMAD.U32 R10, RZ, RZ, UR6 ;  /* 0x00000006ff0a7e24 */ /* 0x000fe4000f8e00ff */
[----:B------:R-:W-:Y:S02]  /*1b00*/  IMAD.U32 R6, RZ, RZ, UR4 ;  /* 0x00000004ff067e24 */ /* 0x000fe4000f8e00ff */
[----:B------:R-:W-:-:S02]  /*1b10*/  IMAD.U32 R7, RZ, RZ, UR5 ;  /* 0x00000005ff077e24 */ /* 0x000fc4000f8e00ff */
[----:B0-----:R-:W-:Y:S02]  /*1b20*/  IMAD.U32 R11, RZ, RZ, UR7 ;  /* 0x00000007ff0b7e24 */ /* 0x001fe4000f8e00ff */
[----:B-1----:R-:W-:Y:S02]  /*1b30*/  IMAD.MOV.U32 R8, RZ, RZ, 0x70 ;  /* 0x00000070ff087424 */ /* 0x002fe400078e00ff */
[----:B------:R-:W-:Y:S02]  /*1b40*/  IMAD.MOV.U32 R12, RZ, RZ, 0x1 ;  /* 0x00000001ff0c7424 */ /* 0x000fe400078e00ff */
[----:B--2---:R-:W-:-:S07]  /*1b50*/  IMAD.MOV.U32 R13, RZ, RZ, RZ ;  /* 0x000000ffff0d7224 */ /* 0x004fce00078e00ff */
[----:B------:R-:W-:-:S07]  /*1b60*/  LEPC R20, `(.L_x_2081) ;  /* 0x000000001014794e */ /* 0x000fce0000000000 */
[----:B---3--:R-:W-:Y:S05]  /*1b70*/  CALL.ABS.NOINC R14 ;  /* 0x000000000e007343 */ /* 0x008fea0003c00000 */
.L_x_2081:
[----:B------:R-:W2:Y:S01]  /*1b80*/  LDL R20, [R1+0x20] ;  /* 0x0000200001147983 */ /* 0x000ea20000100800 */
[----:B------:R-:W-:Y:S02]  /*1b90*/  ISETP.NE.AND P0, PT, R19, 0x3, PT ;  /* 0x000000031300780c */ /* 0x000fe40003f05270 */
[----:B--2---:R-:W-:-:S04]  /*1ba0*/  LEA.HI R0, R20, R20, RZ, 0x1 ;  /* 0x0000001414007211 */ /* 0x004fc800078f08ff */
[----:B------:R-:W-:-:S05]  /*1bb0*/  LOP3.LUT R0, R0, 0xfffffffe, RZ, 0xc0, !PT ;  /* 0xfffffffe00007812 */ /* 0x000fca00078ec0ff */
[----:B------:R-:W-:-:S05]  /*1bc0*/  IMAD.IADD R0, R20, 0x1, -R0 ;  /* 0x0000000114007824 */ /* 0x000fca00078e0a00 */
[----:B------:R-:W-:-:S04]  /*1bd0*/  SHF.L.U32 R0, R0, 0x1f, RZ ;  /* 0x0000001f00007819 */ /* 0x000fc800000006ff */
[----:B------:R-:W2:Y:S02]  /*1be0*/  SYNCS.PHASECHK.TRANS64.TRYWAIT P1, [UR41+0x2d800], R0 ;  /* 0x02d80000ff0075a7 */ /* 0x000ea40008020169 */
[----:B--2---:R-:W-:Y:S05]  /*1bf0*/  @!P1 BRA `(.L_x_2082) ;  /* 0x0000011c00189947 */ /* 0x004fea0003800000 */
.L_x_2218:
[----:B------:R-:W-:Y:S05]  /*1c00*/  @!P0 BRA `(.L_x_2083) ;  /* 0x0000000000048947 */ /* 0x000fea0003800000 */
[----:B------:R-:W-:Y:S01]  /*1c10*/  BPT.TRAP 0x1 ;  /* 0x000000040000795c */ /* 0x000fe20000300000 */
.L_x_2083:
[----:B--2---:R-:W-:Y:S02]  /*1c20*/  MOV R0, UR38 ;  /* 0x0000002600007c02 */ /* 0x004fe40008000f00 */
[----:B------:R-:W-:Y:S02]  /*1c30*/  SHF.L.U32 R3, R2, 0x1f, RZ ;  /* 0x0000001f02037819 */ /* 0x000fe400000006ff */
[----:B------:R-:W-:-:S04]  /*1c40*/  LEA R0, R0, UR41, 0x3 ;  /* 0x0000002900007c11 */ /* 0x000fc8000f8e18ff */
[----:B------:R2:W3:Y:S01]  /*1c50*/  SYNCS.PHASECHK.TRANS64.TRYWAIT P1, [R0+URZ+0x2d830], R3 ;  /* 0x02d83003000075a7 */ /* 0x0004e2000802017f */
[----:B------:R-:W-:Y:S05]  /*1c60*/  @!P0 BRA `(.L_x_2084) ;  /* 0x0000000000048947 */ /* 0x000fea0003800000 */
[----:B------:R-:W-:Y:S01]  /*1c70*/  BPT.TRAP 0x1 ;  /* 0x000000040000795c */ /* 0x000fe20000300000 */
.L_x_2084:
[----:B---3--:R-:W-:Y:S05]  /*1c80*/  @P1 BRA `(.L_x_2085) ;  /* 0x0000000000081947 */ /* 0x008fea0003800000 */
[----:B------:R-:W3:Y:S02]  /*1c90*/  SYNCS.PHASECHK.TRANS64.TRYWAIT P1, [R0+URZ+0x2d830], R3 ;  /* 0x02d83003000075a7 */ /* 0x000ee4000802017f */
[----:B---3--:R-:W-:Y:S05]  /*1ca0*/  @!P1 BRA `(.L_x_2086) ;  /* 0x0000011c00049947 */ /* 0x008fea0003800000 */
.L_x_2085:
[----:B------:R-:W-:Y:S05]  /*1cb0*/  WARPSYNC.ALL ;  /* 0x0000000000007948 */ /* 0x000fea0003800000 */
[----:B------:R-:W-:Y:S01]  /*1cc0*/  UIADD3 UR4, UR41, 0x15400, URZ ;  /* 0x0001540029047890 */ /* 0x000fe2000fffe03f */
[----:B------:R-:W-:Y:S01]  /*1cd0*/  WARPGROUP.ARRIVE ;  /* 0x00000000000079c5 */ /* 0x000fe20000000000 */
[----:B------:R-:W-:Y:S02]  /*1ce0*/  ULOP3.LUT UR8, UR43, 0x10000, URZ, 0xfc, !UPT ;  /* 0x000100002b087892 */ /* 0x000fe4000f8efc3f */
[----:B------:R-:W-:Y:S01]  /*1cf0*/  USHF.R.U32.HI UR4, URZ, 0x4, UR4 ;  /* 0x000000043f047899 */ /* 0x000fe20008011604 */
[----:B------:R-:W-:Y:S01]  /*1d00*/  UMOV UR9, 0x80000020 ;  /* 0x8000002000097882 */ /* 0x000fe20000000000 */
[----:B------:R-:W-:-:S02]  /*1d10*/  UMOV UR11, 0x80000020 ;  /* 0x80000020000b7882 */ /* 0x000fc40000000000 */
[----:B------:R-:W-:Y:S02]  /*1d20*/  ULOP3.LUT UR4, UR4, 0x3fff, URZ, 0xc0, !UPT ;  /* 0x00003fff04047892 */ /* 0x000fe4000f8ec03f */
[----:B------:R-:W-:Y:S02]  /*1d30*/  UIADD3 UR12, UR8, 0x2, URZ ;  /* 0x00000002080c7890 */ /* 0x000fe4000fffe03f */
[----:B------:R-:W-:Y:S01]  /*1d40*/  ULOP3.LUT UR4, UR4, 0x10000, URZ, 0xfc, !UPT ;  /* 0x0001000004047892 */ /* 0x000fe2000f8efc3f */
[----:B------:R-:W-:Y:S01]  /*1d50*/  UMOV UR13, 0x80000020 ;  /* 0x80000020000d7882 */ /* 0x000fe20000000000 */
[----:B------:R-:W-:Y:S02]  /*1d60*/  UMOV UR15, 0x80000020 ;  /* 0x80000020000f7882 */ /* 0x000fe40000000000 */
[----:B------:R-:W-:Y:S02]  /*1d70*/  UIMAD UR10, UR38, 0x600, UR4 ;  /* 0x00000600260a78a4 */ /* 0x000fe4000f8e0204 */
[----:B------:R-:W-:-:S02]  /*1d80*/  UIADD3 UR16, UR8, 0x300, URZ ;  /* 0x0000030008107890 */ /* 0x000fc4000fffe03f */
        /* <DEDUP_REMOVED lines=35> */
.L_x_2087:
[----:B------:R-:W4:Y:S01]  /*1fc0*/  LDC R7, c[0x0][0x448] ;  /* 0x00011200ff077b82 */ /* 0x000f220000000800 */
[----:B------:R-:W-:Y:S01]  /*1fd0*/  ULDC UR5, c[0x0][0x9d8] ;  /* 0x0002760000057ab9 */ /* 0x000fe20000000800 */
[----:B------:R-:W-:Y:S01]  /*1fe0*/  ULDC UR6, c[0x0][0x988] ;  /* 0x0002620000067ab9 */ /* 0x000fe20000000800 */
[----:B------:R-:W-:Y:S01]  /*1ff0*/  FMUL.FTZ R5, R28, UR5 ;  /* 0x000000051c057c20 */ /* 0x000fe20008410000 */
[----:B------:R-:W-:Y:S01]  /*2000*/  FMUL.FTZ R108, R26, UR5 ;  /* 0x000000051a6c7c20 */ /* 0x000fe20008410000 */
[----:B------:R-:W-:Y:S01]  /*2010*/  FMUL.FTZ R26, R53, UR5 ;  /* 0x00000005351a7c20 */ /* 0x000fe20008410000 */
[----:B------:R-:W-:Y:S02]  /*2020*/  IMAD.IADD R53, R147, 0x1, R136 ;  /* 0x0000000193357824 */ /* 0x000fe400078e0288 */
[----:B------:R-:W-:Y:S01]  /*2030*/  FMUL.FTZ R6, R29, UR5 ;  /* 0x000000051d067c20 */ /* 0x000fe20008410000 */
[----:B------:R-:W-:Y:S02]  /*2040*/  IMAD.MOV.U32 R29, RZ, RZ, -0x80 ;  /* 0xffffff80ff1d7424 */ /* 0x000fe400078e00ff */
[----:B------:R-:W-:Y:S01]  /*2050*/  FMUL.FTZ R104, R27, UR5 ;  /* 0x000000051b687c20 */ /* 0x000fe20008410000 */
[----:B------:R-:W-:Y:S01]  /*2060*/  FMUL.FTZ R90, R30, UR5 ;  /* 0x000000051e5a7c20 */ /* 0x000fe20008410000 */
[----:B------:R-:W5:Y:S01]  /*2070*/  MUFU.TANH R108, R108 ;  /* 0x0000006c006c7308 */ /* 0x000f620000002400 */
[----:B------:R-:W-:Y:S01]  /*2080*/  FMUL.FTZ R30, R31, UR5 ;  /* 0x000000051f1e7c20 */ /* 0x000fe20008410000 */
[----:B------:R-:W-:Y:S01]  /*2090*/  FMUL.FTZ R27, R56, UR5 ;  /* 0x00000005381b7c20 */ /* 0x000fe20008410000 */
[----:B------:R-:W-:Y:S01]  /*20a0*/  FMUL.FTZ R56, R59, UR5 ;  /* 0x000000053b387c20 */ /* 0x000fe20008410000 */
[----:B------:R-:W-:Y:S01]  /*20b0*/  FMUL.FTZ R34, R34, UR5 ;  /* 0x0000000522227c20 */ /* 0x000fe20008410000 */
[----:B-1----:R-:W-:Y:S01]  /*20c0*/  FMUL.FTZ R9, R32, UR5 ;  /* 0x0000000520097c20 */ /* 0x002fe20008410000 */
[----:B------:R-:W-:Y:S01]  /*20d0*/  FMUL.FTZ R32, R35, UR5 ;  /* 0x0000000523207c20 */ /* 0x000fe20008410000 */
[----:B------:R-:W-:Y:S01]  /*20e0*/  FMUL.FTZ R38, R38, UR5 ;  /* 0x0000000526267c20 */ /* 0x000fe20008410000 */
[----:B------:R-:W1:Y:S01]  /*20f0*/  MUFU.TANH R104, R104 ;  /* 0x0000006800687308 */ /* 0x000e620000002400 */
[----:B0-----:R-:W-:Y:S01]  /*2100*/  FMUL.FTZ R11, R36, UR5 ;  /* 0x00000005240b7c20 */ /* 0x001fe20008410000 */
[----:B------:R-:W-:Y:S01]  /*2110*/  FMUL.FTZ R36, R39, UR5 ;  /* 0x0000000527247c20 */ /* 0x000fe20008410000 */
[----:B------:R-:W-:Y:S01]  /*2120*/  FMUL.FTZ R42, R42, UR5 ;  /* 0x000000052a2a7c20 */ /* 0x000fe20008410000 */
[----:B------:R-:W-:Y:S01]  /*2130*/  FMUL.FTZ R13, R40, UR5 ;  /* 0x00000005280d7c20 */ /* 0x000fe20008410000 */
[----:B----4-:R-:W-:Y:S01]  /*2140*/  ISETP.NE.AND P4, PT, R7, 0x1, PT ;  /* 0x000000010700780c */ /* 0x010fe20003f85270 */
        /* <DEDUP_REMOVED lines=12> */
[----:B------:R-:W5:Y:S01]  /*2210*/  @P4 LDC R8, c[0x0][0x44c] ;  /* 0x00011300ff084b82 */ /* 0x000f620000000800 */
[----:B------:R-:W-:Y:S01]  /*2220*/  FMUL.FTZ R12, R37, UR5 ;  /* 0x00000005250c7c20 */ /* 0x000fe20008410000 */
[----:B------:R-:W-:Y:S01]  /*2230*/  FMUL.FTZ R25, R52, UR5 ;  /* 0x0000000534197c20 */ /* 0x000fe20008410000 */
[----:B------:R-:W-:Y:S01]  /*2240*/  FMUL.FTZ R52, R55, UR5 ;  /* 0x0000000537347c20 */ /* 0x000fe20008410000 */
[----:B------:R-:W-:Y:S01]  /*2250*/  FMUL.FTZ R58, R58, UR5 ;  /* 0x000000053a3a7c20 */ /* 0x000fe20008410000 */
[----:B------:R-:W-:Y:S01]  /*2260*/  FMUL.FTZ R92, R75, UR5 ;  /* 0x000000054b5c7c20 */ /* 0x000fe20008410000 */
[----:B------:R-:W4:Y:S01]  /*2270*/  MUFU.TANH R34, R34 ;  /* 0x0000002200227308 */ /* 0x000f220000002400 */
[----:B------:R-:W-:Y:S01]  /*2280*/  FMUL.FTZ R78, R78, UR5 ;  /* 0x000000054e4e7c20 */ /* 0x000fe20008410000 */
[----:B------:R-:W1:Y:S01]  /*2290*/  @P4 LDC R28, c[0x0][0x450] ;  /* 0x00011400ff1c4b82 */ /* 0x000e620000000800 */
[----:B------:R-:W-:Y:S01]  /*22a0*/  FMUL.FTZ R79, R79, UR5 ;  /* 0x000000054f4f7c20 */ /* 0x000fe20008410000 */
[----:B------:R-:W-:Y:S01]  /*22b0*/  FMUL.FTZ R14, R41, UR5 ;  /* 0x00000005290e7c20 */ /* 0x000fe20008410000 */
[----:B------:R-:W-:Y:S01]  /*22c0*/  FMUL.FTZ R83, R83, UR5 ;  /* 0x0000000553537c20 */ /* 0x000fe20008410000 */
[----:B------:R-:W-:Y:S01]  /*22d0*/  FMUL.FTZ R87, R87, UR5 ;  /* 0x0000000557577c20 */ /* 0x000fe20008410000 */
[----:B--23--:R-:W-:Y:S01]  /*22e0*/  FMUL.FTZ R3, R24, UR5 ;  /* 0x0000000518037c20 */ /* 0x00cfe20008410000 */
        /* <DEDUP_REMOVED lines=9> */
[----:B------:R-:W-:Y:S01]  /*2380*/  CS2R R134, SRZ ;  /* 0x0000000000867805 */ /* 0x000fe2000001ff00 */
[----:B-----5:R-:W-:-:S04]  /*2390*/  @P4 IMAD.HI.U32 R7, R53, R8, RZ ;  /* 0x0000000835074227 */ /* 0x020fc800078e00ff */
[----:B------:R-:W-:Y:S02]  /*23a0*/  IMAD R8, R88, R29, 0x80 ;  /* 0x0000008058087424 */ /* 0x000fe400078e021d */
[----:B------:R-:W5:Y:S01]  /*23b0*/  MUFU.TANH R36, R36 ;  /* 0x0000002400247308 */ /* 0x000f620000002400 */
[----:B-1----:R-:W-:Y:S01]  /*23c0*/  @P4 SHF.R.U32.HI R53, RZ, R28, R7 ;  /* 0x0000001cff354219 */ /* 0x002fe20000011607 */
[----:B------:R-:W-:Y:S01]  /*23d0*/  FMUL.FTZ R28, R57, UR5 ;  /* 0x00000005391c7c20 */ /* 0x000fe20008410000 */
[C-C-:B------:R-:W-:Y:S02]  /*23e0*/  IADD3 R106, -R145.reuse, 0x1, R8.reuse ;  /* 0x00000001916a7810 */ /* 0x140fe40007ffe108 */
[----:B------:R-:W-:Y:S01]  /*23f0*/  IADD3 R59, -R145, R142, R8 ;  /* 0x0000008e913b7210 */ /* 0x000fe20007ffe108 */
[----:B------:R-:W1:Y:S01]  /*2400*/  SHFL.IDX PT, R7, R53, 0x1, 0x1c1f ;  /* 0x003c1f0035077f89 */ /* 0x000e6200000e0000 */
[----:B------:R-:W-:Y:S01]  /*2410*/  IADD3 R106, -R143, R106, R142 ;  /* 0x0000006a8f6a7210 */ /* 0x000fe20007ffe18e */
[----:B------:R-:W5:Y:S01]  /*2420*/  MUFU.TANH R42, R42 ;  /* 0x0000002a002a7308 */ /* 0x000f620000002400 */
[----:B------:R-:W-:Y:S01]  /*2430*/  FMUL.FTZ R8, R62, UR5 ;  /* 0x000000053e087c20 */ /* 0x000fe20008410000 */
[----:B------:R-:W-:Y:S01]  /*2440*/  FMUL.FTZ R62, R63, UR5 ;  /* 0x000000053f3e7c20 */ /* 0x000fe20008410000 */
[----:B------:R-:W5:Y:S05]  /*2450*/  SHFL.IDX PT, R55, R53, RZ, 0x1c1f ;  /* 0x001c1fff35377589 */ /* 0x000f6a00000e0000 */
[----:B------:R-:W5:Y:S08]  /*2460*/  MUFU.TANH R40, R40 ;  /* 0x0000002800287308 */ /* 0x000f700000002400 */
[----:B------:R-:W5:Y:S01]  /*2470*/  MUFU.TANH R46, R46 ;  /* 0x0000002e002e7308 */ /* 0x000f620000002400 */
[----:B-1----:R-:W-:-:S07]  /*2480*/  VIADDMNMX R7, R7, R106, R59, PT ;  /* 0x0000006a07077246 */ /* 0x002fce000380013b */
[----:B------:R-:W1:Y:S01]  /*2490*/  MUFU.TANH R44, R44 ;  /* 0x0000002c002c7308 */ /* 0x000e620000002400 */
[C---:B------:R-:W-:Y:S02]  /*24a0*/  ISETP.GT.AND P1, PT, R7.reuse, RZ, PT ;  /* 0x000000ff0700720c */ /* 0x040fe40003f24270 */
[C---:B------:R-:W-:Y:S02]  /*24b0*/  ISETP.GT.AND P2, PT, R7.reuse, 0x1, PT ;  /* 0x000000010700780c */ /* 0x040fe40003f44270 */
[C---:B------:R-:W-:Y:S02]  /*24c0*/  ISETP.GT.AND P3, PT, R7.reuse, 0x8, PT ;  /* 0x000000080700780c */ /* 0x040fe40003f64270 */
[----:B------:R-:W-:Y:S01]  /*24d0*/  FSEL R108, R108, -INF , P1 ;  /* 0xff8000006c6c7808 */ /* 0x000fe20000800000 */
[----:B------:R-:W1:Y:S01]  /*24e0*/  MUFU.TANH R50, R50 ;  /* 0x0000003200327308 */ /* 0x000e620000002400 */
[----:B------:R-:W-:Y:S02]  /*24f0*/  FSEL R104, R104, -INF , P2 ;  /* 0xff80000068687808 */ /* 0x000fe40001000000 */
[----:B------:R-:W-:-:S02]  /*2500*/  ISETP.GT.AND P1, PT, R7, 0x9, PT ;  /* 0x000000090700780c */ /* 0x000fc40003f24270 */
[----:B0-----:R-:W-:Y:S02]  /*2510*/  FSEL R90, R90, -INF , P3 ;  /* 0xff8000005a5a7808 */ /* 0x001fe40001800000 */
[----:B------:R-:W-:Y:S01]  /*2520*/  FMNMX.FTZ R29, R108, R104, !PT ;  /* 0x000000686c1d7209 */ /* 0x000fe20007810000 */
[----:B------:R-:W0:Y:S01]  /*2530*/  MUFU.TANH R48, R48 ;  /* 0x0000003000307308 */ /* 0x000e220000002400 */
[C---:B------:R-:W-:Y:S02]  /*2540*/  ISETP.GT.AND P2, PT, R7.reuse, 0x10, PT ;  /* 0x000000100700780c */ /* 0x040fe40003f44270 */
[----:B----4-:R-:W-:Y:S02]  /*2550*/  FSEL R30, R30, -INF , P1 ;  /* 0xff8000001e1e7808 */ /* 0x010fe40000800000 */
[----:B------:R-:W-:Y:S01]  /*2560*/  FMNMX.FTZ R31, R90, R29, !PT ;  /* 0x0000001d5a1f7209 */ /* 0x000fe20007810000 */
[----:B------:R-:W-:Y:S01]  /*2570*/  FMUL.FTZ R29, R66, UR5 ;  /* 0x00000005421d7c20 */ /* 0x000fe20008410000 */
[----:B------:R-:W-:Y:S01]  /*2580*/  ISETP.GT.AND P1, PT, R7, 0x11, PT ;  /* 0x000000110700780c */ /* 0x000fe20003f24270 */
[----:B------:R-:W4:Y:S01]  /*2590*/  MUFU.TANH R54, R54 ;  /* 0x0000003600367308 */ /* 0x000f220000002400 */
[----:B------:R-:W-:-:S02]  /*25a0*/  FSEL R34, R34, -INF , P2 ;  /* 0xff80000022227808 */ /* 0x000fc40001000000 */
[----:B------:R-:W-:Y:S02]  /*25b0*/  FMNMX.FTZ R31, R30, R31, !PT ;  /* 0x0000001f1e1f7209 */ /* 0x000fe40007810000 */
[----:B------:R-:W-:Y:S02]  /*25c0*/  ISETP.GT.AND P2, PT, R7, 0x18, PT ;  /* 0x000000180700780c */ /* 0x000fe40003f44270 */
[----:B--2---:R-:W-:Y:S01]  /*25d0*/  FSEL R32, R32, -INF , P1 ;  /* 0xff80000020207808 */ /* 0x004fe20000800000 */
[----:B------:R-:W2:Y:S01]  /*25e0*/  MUFU.TANH R52, R52 ;  /* 0x0000003400347308 */ /* 0x000ea20000002400 */
[----:B------:R-:W-:Y:S01]  /*25f0*/  FMNMX.FTZ R33, R34, R31, !PT ;  /* 0x0000001f22217209 */ /* 0x000fe20007810000 */
[----:B------:R-:W-:Y:S01]  /*2600*/  FMUL.FTZ R31, R67, UR5 ;  /* 0x00000005431f7c20 */ /* 0x000fe20008410000 */
[----:B------:R-:W-:Y:S02]  /*2610*/  ISETP.GT.AND P1, PT, R7, 0x19, PT ;  /* 0x000000190700780c */ /* 0x000fe40003f24270 */
[----:B---3--:R-:W-:-:S02]  /*2620*/  FSEL R38, R38, -INF , P2 ;  /* 0xff80000026267808 */ /* 0x008fc40001000000 */
[----:B------:R-:W-:Y:S01]  /*2630*/  FMNMX.FTZ R33, R32, R33, !PT ;  /* 0x0000002120217209 */ /* 0x000fe20007810000 */
[----:B------:R-:W3:Y:S01]  /*2640*/  MUFU.TANH R58, R58 ;  /* 0x0000003a003a7308 */ /* 0x000ee20000002400 */
[C---:B------:R-:W-:Y:S02]  /*2650*/  ISETP.GT.AND P2, PT, R7.reuse, 0x20, PT ;  /* 0x000000200700780c */ /* 0x040fe40003f44270 */
[----:B-----5:R-:W-:Y:S02]  /*2660*/  FSEL R36, R36, -INF , P1 ;  /* 0xff80000024247808 */ /* 0x020fe40000800000 */
[----:B------:R-:W-:Y:S01]  /*2670*/  FMNMX.FTZ R35, R38, R33, !PT ;  /* 0x0000002126237209 */ /* 0x000fe20007810000 */
[----:B------:R-:W-:Y:S01]  /*2680*/  FMUL.FTZ R33, R70, UR5 ;  /* 0x0000000546217c20 */ /* 0x000fe20008410000 */
[----:B------:R-:W-:Y:S01]  /*2690*/  ISETP.GT.AND P1, PT, R7, 0x21, PT ;  /* 0x000000210700780c */ /* 0x000fe20003f24270 */
[----:B------:R-:W5:Y:S01]  /*26a0*/  MUFU.TANH R56, R56 ;  /* 0x0000003800387308 */ /* 0x000f620000002400 */
[----:B------:R-:W-:-:S02]  /*26b0*/  FSEL R42, R42, -INF , P2 ;  /* 0xff8000002a2a7808 */ /* 0x000fc40001000000 */
[----:B------:R-:W-:Y:S02]  /*26c0*/  FMNMX.FTZ R35, R36, R35, !PT ;  /* 0x0000002324237209 */ /* 0x000fe40007810000 */
[----:B------:R-:W-:Y:S02]  /*26d0*/  ISETP.GT.AND P2, PT, R7, 0x28, PT ;  /* 0x000000280700780c */ /* 0x000fe40003f44270 */
[----:B------:R-:W-:Y:S01]  /*26e0*/  FSEL R40, R40, -INF , P1 ;  /* 0xff80000028287808 */ /* 0x000fe20000800000 */
[----:B------:R-:W5:Y:S01]  /*26f0*/  MUFU.TANH R8, R8 ;  /* 0x0000000800087308 */ /* 0x000f620000002400 */
[----:B------:R-:W-:Y:S01]  /*2700*/  FMNMX.FTZ R37, R42, R35, !PT ;  /* 0x000000232a257209 */ /* 0x000fe20007810000 */
[----:B------:R-:W-:Y:S01]  /*2710*/  FMUL.FTZ R35, R71, UR5 ;  /* 0x0000000547237c20 */ /* 0x000fe20008410000 */
[----:B------:R-:W-:Y:S02]  /*2720*/  ISETP.GT.AND P1, PT, R7, 0x29, PT ;  /* 0x000000290700780c */ /* 0x000fe40003f24270 */
[----:B------:R-:W-:-:S02]  /*2730*/  FSEL R46, R46, -INF , P2 ;  /* 0xff8000002e2e7808 */ /* 0x000fc40001000000 */
[----:B------:R-:W-:Y:S01]  /*2740*/  FMNMX.FTZ R37, R40, R37, !PT ;  /* 0x0000002528257209 */ /* 0x000fe20007810000 */
[----:B------:R-:W5:Y:S01]  /*2750*/  MUFU.TANH R62, R62 ;  /* 0x0000003e003e7308 */ /* 0x000f620000002400 */
[C---:B------:R-:W-:Y:S02]  /*2760*/  ISETP.GT.AND P2, PT, R7.reuse, 0x30, PT ;  /* 0x000000300700780c */ /* 0x040fe40003f44270 */
[----:B-1----:R-:W-:Y:S02]  /*2770*/  FSEL R44, R44, -INF , P1 ;  /* 0xff8000002c2c7808 */ /* 0x002fe40000800000 */
[----:B------:R-:W-:Y:S01]  /*2780*/  FMNMX.FTZ R39, R46, R37, !PT ;  /* 0x000000252e277209 */ /* 0x000fe20007810000 */
[----:B------:R-:W-:Y:S01]  /*2790*/  FMUL.FTZ R37, R74, UR5 ;  /* 0x000000054a257c20 */ /* 0x000fe20008410000 */
[----:B------:R-:W-:Y:S01]  /*27a0*/  ISETP.GT.AND P1, PT, R7, 0x31, PT ;  /* 0x000000310700780c */ /* 0x000fe20003f24270 */
[----:B------:R-:W1:Y:S01]  /*27b0*/  MUFU.TANH R29, R29 ;  /* 0x0000001d001d7308 */ /* 0x000e620000002400 */
[----:B------:R-:W-:-:S02]  /*27c0*/  FSEL R50, R50, -INF , P2 ;  /* 0xff80000032327808 */ /* 0x000fc40001000000 */
[----:B------:R-:W-:Y:S02]  /*27d0*/  FMNMX.FTZ R39, R44, R39, !PT ;  /* 0x000000272c277209 */ /* 0x000fe40007810000 */
[C---:B------:R-:W-:Y:S02]  /*27e0*/  ISETP.GT.AND P2, PT, R7.reuse, 0x38, PT ;  /* 0x000000380700780c */ /* 0x040fe40003f44270 */
[----:B0-----:R-:W-:Y:S01]  /*27f0*/  FSEL R48, R48, -INF , P1 ;  /* 0xff80000030307808 */ /* 0x001fe20000800000 */
[----:B------:R-:W0:Y:S01]  /*2800*/  MUFU.TANH R31, R31 ;  /* 0x0000001f001f7308 */ /* 0x000e220000002400 */
[----:B------:R-:W-:Y:S02]  /*2810*/  FMNMX.FTZ R39, R50, R39, !PT ;  /* 0x0000002732277209 */ /* 0x000fe40007810000 */
[----:B------:R-:W-:Y:S02]  /*2820*/  ISETP.GT.AND P1, PT, R7, 0x39, PT ;  /* 0x000000390700780c */ /* 0x000fe40003f24270 */
[----:B----4-:R-:W-:-:S02]  /*2830*/  FSEL R54, R54, -INF , P2 ;  /* 0xff80000036367808 */ /* 0x010fc40001000000 */
[----:B------:R-:W-:Y:S01]  /*2840*/  FMNMX.FTZ R39, R48, R39, !PT ;  /* 0x0000002730277209 */ /* 0x000fe20007810000 */
[----:B------:R-:W4:Y:S01]  /*2850*/  MUFU.TANH R33, R33 ;  /* 0x0000002100217308 */ /* 0x000f220000002400 */
[C---:B------:R-:W-:Y:S02]  /*2860*/  ISETP.GT.AND P2, PT, R7.reuse, 0x40, PT ;  /* 0x000000400700780c */ /* 0x040fe40003f44270 */
[----:B--2---:R-:W-:Y:S02]  /*2870*/  FSEL R52, R52, -INF , P1 ;  /* 0xff80000034347808 */ /* 0x004fe40000800000 */
[----:B------:R-:W-:Y:S02]  /*2880*/  FMNMX.FTZ R39, R54, R39, !PT ;  /* 0x0000002736277209 */ /* 0x000fe40007810000 */
[----:B------:R-:W-:Y:S01]  /*2890*/  ISETP.GT.AND P1, PT, R7, 0x41, PT ;  /* 0x000000410700780c */ /* 0x000fe20003f24270 */
[----:B------:R-:W2:Y:S01]  /*28a0*/  MUFU.TANH R35, R35 ;  /* 0x0000002300237308 */ /* 0x000ea20000002400 */
[----:B---3--:R-:W-:-:S02]  /*28b0*/  FSEL R58, R58, -INF , P2 ;  /* 0xff8000003a3a7808 */ /* 0x008fc40001000000 */
[----:B------:R-:W-:Y:S02]  /*28c0*/  FMNMX.FTZ R39, R52, R39, !PT ;  /* 0x0000002734277209 */ /* 0x000fe40007810000 */
[C---:B------:R-:W-:Y:S02]  /*28d0*/  ISETP.GT.AND P2, PT, R7.reuse, 0x48, PT ;  /* 0x000000480700780c */ /* 0x040fe40003f44270 */
[----:B-----5:R-:W-:Y:S01]  /*28e0*/  FSEL R56, R56, -INF , P1 ;  /* 0xff80000038387808 */ /* 0x020fe20000800000 */
[----:B------:R-:W3:Y:S01]  /*28f0*/  MUFU.TANH R37, R37 ;  /* 0x0000002500257308 */ /* 0x000ee20000002400 */
[----:B------:R-:W-:Y:S02]  /*2900*/  FMNMX.FTZ R39, R58, R39, !PT ;  /* 0x000000273a277209 */ /* 0x000fe40007810000 */
[C---:B------:R-:W-:Y:S02]  /*2910*/  ISETP.GT.AND P1, PT, R7.reuse, 0x49, PT ;  /* 0x000000490700780c */ /* 0x040fe40003f24270 */
[----:B------:R-:W-:Y:S01]  /*2920*/  FSEL R66, R8, -INF , P2 ;  /* 0xff80000008427808 */ /* 0x000fe20001000000 */
[----:B------:R-:W-:Y:S01]  /*2930*/  FMUL.FTZ R8, R82, UR5 ;  /* 0x0000000552087c20 */ /* 0x000fe20008410000 */
[----:B------:R-:W-:Y:S01]  /*2940*/  FMNMX.FTZ R39, R56, R39, !PT ;  /* 0x0000002738277209 */ /* 0x000fe20007810000 */
[----:B------:R-:W5:Y:S01]  /*2950*/  MUFU.TANH R92, R92 ;  /* 0x0000005c005c7308 */ /* 0x000f620000002400 */
[----:B------:R-:W-:-:S02]  /*2960*/  ISETP.GT.AND P2, PT, R7, 0x50, PT ;  /* 0x000000500700780c */ /* 0x000fc40003f44270 */
[----:B------:R-:W-:Y:S02]  /*2970*/  FSEL R62, R62, -INF , P1 ;  /* 0xff8000003e3e7808 */ /* 0x000fe40000800000 */
[----:B------:R-:W-:Y:S02]  /*2980*/  FMNMX.FTZ R39, R66, R39, !PT ;  /* 0x0000002742277209 */ /* 0x000fe40007810000 */
[----:B------:R-:W-:Y:S01]  /*2990*/  ISETP.GT.AND P1, PT, R7, 0x51, PT ;  /* 0x000000510700780c */ /* 0x000fe20003f24270 */
[----:B------:R4:W5:Y:S01]  /*29a0*/  MUFU.TANH R94, R78 ;  /* 0x0000004e005e7308 */ /* 0x0009620000002400 */
[----:B-1----:R-:W-:Y:S01]  /*29b0*/  FSEL R70, R29, -INF , P2 ;  /* 0xff8000001d467808 */ /* 0x002fe20001000000 */
[----:B------:R-:W-:Y:S01]  /*29c0*/  FMUL.FTZ R29, R60, UR5 ;  /* 0x000000053c1d7c20 */ /* 0x000fe20008410000 */
[----:B------:R-:W-:Y:S02]  /*29d0*/  FMNMX.FTZ R39, R62, R39, !PT ;  /* 0x000000273e277209 */ /* 0x000fe40007810000 */
[----:B------:R-:W-:-:S02]  /*29e0*/  ISETP.GT.AND P2, PT, R7, 0x58, PT ;  /* 0x000000580700780c */ /* 0x000fc40003f44270 */
[----:B0-----:R-:W-:Y:S01]  /*29f0*/  FSEL R74, R31, -INF , P1 ;  /* 0xff8000001f4a7808 */ /* 0x001fe20000800000 */
[----:B------:R-:W0:Y:S01]  /*2a00*/  MUFU.TANH R79, R79 ;  /* 0x0000004f004f7308 */ /* 0x000e220000002400 */
[----:B------:R-:W-:Y:S01]  /*2a10*/  FMNMX.FTZ R39, R70, R39, !PT ;  /* 0x0000002746277209 */ /* 0x000fe20007810000 */
[----:B------:R-:W-:Y:S01]  /*2a20*/  FMUL.FTZ R31, R61, UR5 ;  /* 0x000000053d1f7c20 */ /* 0x000fe20008410000 */
[----:B------:R-:W-:Y:S01]  /*2a30*/  ISETP.GT.AND P1, PT, R7, 0x59, PT ;  /* 0x000000590700780c */ /* 0x000fe20003f24270 */
[----:B------:R-:W-:Y:S01]  /*2a40*/  FMUL.FTZ R61, R85, UR5 ;  /* 0x00000005553d7c20 */ /* 0x000fe20008410000 */
[----:B----4-:R-:W-:Y:S01]  /*2a50*/  FSEL R78, R33, -INF , P2 ;  /* 0xff800000214e7808 */ /* 0x010fe20001000000 */
[----:B------:R-:W-:Y:S01]  /*2a60*/  FMUL.FTZ R33, R64, UR5 ;  /* 0x0000000540217c20 */ /* 0x000fe20008410000 */
[----:B------:R-:W-:Y:S01]  /*2a70*/  FMNMX.FTZ R39, R74, R39, !PT ;  /* 0x000000274a277209 */ /* 0x000fe20007810000 */
[----:B------:R1:W4:Y:S01]  /*2a80*/  MUFU.TANH R41, R8 ;  /* 0x0000000800297308 */ /* 0x0003220000002400 */
[----:B------:R-:W-:-:S02]  /*2a90*/  ISETP.GT.AND P2, PT, R7, 0x60, PT ;  /* 0x000000600700780c */ /* 0x000fc40003f44270 */
[----:B--2---:R-:W-:Y:S01]  /*2aa0*/  FSEL R82, R35, -INF , P1 ;  /* 0xff80000023527808 */ /* 0x004fe20000800000 */
[----:B------:R-:W-:Y:S01]  /*2ab0*/  FMUL.FTZ R35, R65, UR5 ;  /* 0x0000000541237c20 */ /* 0x000fe20008410000 */
[----:B------:R-:W-:Y:S02]  /*2ac0*/  FMNMX.FTZ R39, R78, R39, !PT ;  /* 0x000000274e277209 */ /* 0x000fe40007810000 */
[----:B------:R-:W-:Y:S01]  /*2ad0*/  ISETP.GT.AND P1, PT, R7, 0x61, PT ;  /* 0x000000610700780c */ /* 0x000fe20003f24270 */
[----:B------:R-:W2:Y:S01]  /*2ae0*/  MUFU.TANH R83, R83 ;  /* 0x0000005300537308 */ /* 0x000ea20000002400 */
[----:B-1----:R-:W-:Y:S01]  /*2af0*/  FMUL.FTZ R8, R86, UR5 ;  /* 0x0000000556087c20 */ /* 0x002fe20008410000 */
[----:B---3--:R-:W-:Y:S01]  /*2b00*/  FSEL R86, R37, -INF , P2 ;  /* 0xff80000025567808 */ /* 0x008fe20001000000 */
[----:B------:R-:W-:Y:S01]  /*2b10*/  FMUL.FTZ R37, R68, UR5 ;  /* 0x0000000544257c20 */ /* 0x000fe20008410000 */
[----:B------:R-:W-:Y:S02]  /*2b20*/  FMNMX.FTZ R39, R82, R39, !PT ;  /* 0x0000002752277209 */ /* 0x000fe40007810000 */
[----:B------:R-:W-:-:S02]  /*2b30*/  ISETP.GT.AND P2, PT, R7, 0x68, PT ;  /* 0x000000680700780c */ /* 0x000fc40003f44270 */
[----:B-----5:R-:W-:Y:S01]  /*2b40*/  FSEL R92, R92, -INF , P1 ;  /* 0xff8000005c5c7808 */ /* 0x020fe20000800000 */
[----:B------:R-:W1:Y:S01]  /*2b50*/  MUFU.TANH R8, R8 ;  /* 0x0000000800087308 */ /* 0x000e620000002400 */
[----:B------:R-:W-:Y:S02]  /*2b60*/  FMNMX.FTZ R39, R86, R39, !PT ;  /* 0x0000002756277209 */ /* 0x000fe40007810000 */
[C---:B------:R-:W-:Y:S02]  /*2b70*/  ISETP.GT.AND P1, PT, R7.reuse, 0x69, PT ;  /* 0x000000690700780c */ /* 0x040fe40003f24270 */
[----:B------:R-:W-:Y:S02]  /*2b80*/  FSEL R94, R94, -INF , P2 ;  /* 0xff8000005e5e7808 */ /* 0x000fe40001000000 */
[----:B------:R-:W-:Y:S01]  /*2b90*/  FMNMX.FTZ R39, R92, R39, !PT ;  /* 0x000000275c277209 */ /* 0x000fe20007810000 */
[----:B------:R-:W3:Y:S01]  /*2ba0*/  MUFU.TANH R87, R87 ;  /* 0x0000005700577308 */ /* 0x000ee20000002400 */
[----:B------:R-:W-:-:S02]  /*2bb0*/  ISETP.GT.AND P2, PT, R7, 0x70, PT ;  /* 0x000000700700780c */ /* 0x000fc40003f44270 */
[----:B0-----:R-:W-:Y:S02]  /*2bc0*/  FSEL R98, R79, -INF , P1 ;  /* 0xff8000004f627808 */ /* 0x001fe40000800000 */
[----:B------:R-:W-:Y:S02]  /*2bd0*/  FMNMX.FTZ R39, R94, R39, !PT ;  /* 0x000000275e277209 */ /* 0x000fe40007810000 */
[----:B------:R-:W-:Y:S01]  /*2be0*/  ISETP.GT.AND P1, PT, R7, 0x71, PT ;  /* 0x000000710700780c */ /* 0x000fe20003f24270 */
[----:B------:R-:W-:Y:S01]  /*2bf0*/  MUFU.TANH R3, R3 ;  /* 0x0000000300037308 */ /* 0x000fe20000002400 */
[----:B----4-:R-:W-:Y:S01]  /*2c00*/  FSEL R60, R41, -INF , P2 ;  /* 0xff800000293c7808 */ /* 0x010fe20001000000 */
[----:B------:R-:W-:Y:S01]  /*2c10*/  FMUL.FTZ R41, R72, UR5 ;  /* 0x0000000548297c20 */ /* 0x000fe20008410000 */
[----:B------:R-:W-:Y:S02]  /*2c20*/  FMNMX.FTZ R39, R98, R39, !PT ;  /* 0x0000002762277209 */ /* 0x000fe40007810000 */
[----:B------:R-:W-:-:S02]  /*2c30*/  ISETP.GT.AND P2, PT, R7, 0x78, PT ;  /* 0x000000780700780c */ /* 0x000fc40003f44270 */
[----:B--2---:R-:W-:Y:S01]  /*2c40*/  FSEL R96, R83, -INF , P1 ;  /* 0xff80000053607808 */ /* 0x004fe20000800000 */
[----:B------:R-:W0:Y:S01]  /*2c50*/  MUFU.TANH R4, R4 ;  /* 0x0000000400047308 */ /* 0x000e220000002400 */
[----:B------:R-:W-:Y:S02]  /*2c60*/  FMNMX.FTZ R39, R60, R39, !PT ;  /* 0x000000273c277209 */ /* 0x000fe40007810000 */
[----:B------:R-:W-:Y:S02]  /*2c70*/  ISETP.GT.AND P1, PT, R7, 0x79, PT ;  /* 0x000000790700780c */ /* 0x000fe40003f24270 */
[----:B-1----:R-:W-:Y:S02]  /*2c80*/  FSEL R100, R8, -INF , P2 ;  /* 0xff80000008647808 */ /* 0x002fe40001000000 */
[----:B------:R-:W-:Y:S01]  /*2c90*/  FMNMX.FTZ R39, R96, R39, !PT ;  /* 0x0000002760277209 */ /* 0x000fe20007810000 */
[----:B------:R-:W1:Y:S01]  /*2ca0*/  MUFU.TANH R5, R5 ;  /* 0x0000000500057308 */ /* 0x000e620000002400 */
[----:B---3--:R-:W-:-:S02]  /*2cb0*/  FSEL R102, R87, -INF , P1 ;  /* 0xff80000057667808 */ /* 0x008fc40000800000 */
[----:B------:R-:W-:Y:S02]  /*2cc0*/  FMNMX.FTZ R39, R100, R39, !PT ;  /* 0x0000002764277209 */ /* 0x000fe40007810000 */
[----:B------:R-:W-:Y:S02]  /*2cd0*/  VIADDMNMX R59, R55, R106, R59, PT ;  /* 0x0000006a373b7246 */ /* 0x000fe4000380013b */
[----:B------:R-:W-:Y:S01]  /*2ce0*/  FMNMX.FTZ R7, R102, R39, !PT ;  /* 0x0000002766077209 */ /* 0x000fe20007810000 */
[----:B------:R-:W-:Y:S01]  /*2cf0*/  MUFU.TANH R6, R6 ;  /* 0x0000000600067308 */ /* 0x000fe20000002400 */
[----:B------:R-:W-:Y:S01]  /*2d00*/  ISETP.GT.AND P2, PT, R59, 0x1, PT ;  /* 0x000000013b00780c */ /* 0x000fe20003f44270 */
[----:B------:R-:W-:Y:S01]  /*2d10*/  FMUL.FTZ R39, R69, UR5 ;  /* 0x0000000545277c20 */ /* 0x000fe20008410000 */
[----:B------:R-:W-:Y:S01]  /*2d20*/  ISETP.GT.AND P3, PT, R59, 0x8, PT ;  /* 0x000000083b00780c */ /* 0x000fe20003f64270 */
[----:B------:R-:W2:Y:S01]  /*2d30*/  SHFL.BFLY PT, R8, R7, 0x2, 0x1f ;  /* 0x0c401f0007087f89 */ /* 0x000ea200000e0000 */
[----:B0-----:R-:W-:-:S02]  /*2d40*/  FSEL R4, R4, -INF , P2 ;  /* 0xff80000004047808 */ /* 0x001fc40001000000 */
[----:B------:R-:W-:Y:S01]  /*2d50*/  ISETP.GT.AND P2, PT, R59, 0x10, PT ;  /* 0x000000103b00780c */ /* 0x000fe20003f44270 */
[----:B------:R-:W0:Y:S01]  /*2d60*/  MUFU.TANH R9, R9 ;  /* 0x0000000900097308 */ /* 0x000e220000002400 */
[----:B-1----:R-:W-:-:S07]  /*2d70*/  FSEL R68, R5, -INF , P3 ;  /* 0xff80000005447808 */ /* 0x002fce0001800000 */
[----:B------:R-:W-:Y:S08]  /*2d80*/  MUFU.TANH R10, R10 ;  /* 0x0000000a000a7308 */ /* 0x000ff00000002400 */
[----:B------:R-:W1:Y:S01]  /*2d90*/  MUFU.TANH R11, R11 ;  /* 0x0000000b000b7308 */ /* 0x000e620000002400 */
[----:B0-----:R-:W-:Y:S02]  /*2da0*/  FSEL R80, R9, -INF , P2 ;  /* 0xff80000009507808 */ /* 0x001fe40001000000 */
[----:B------:R-:W-:-:S02]  /*2db0*/  ISETP.GT.AND P2, PT, R59, 0x18, PT ;  /* 0x000000183b00780c */ /* 0x000fc40003f44270 */
[----:B--2---:R-:W-:Y:S01]  /*2dc0*/  FMNMX.FTZ R57, R7, R8, !PT ;  /* 0x0000000807397209 */ /* 0x004fe20007810000 */
[----:B------:R-:W-:Y:S02]  /*2dd0*/  IMAD.U32 R7, RZ, RZ, UR6 ;  /* 0x00000006ff077e24 */ /* 0x000fe4000f8e00ff */
[----:B------:R-:W0:Y:S02]  /*2de0*/  MUFU.TANH R12, R12 ;  /* 0x0000000c000c7308 */ /* 0x000e240000002400 */
[----:B------:R-:W2:Y:S06]  /*2df0*/  SHFL.BFLY PT, R8, R57, 0x1, 0x1f ;  /* 0x0c201f0039087f89 */ /* 0x000eac00000e0000 */
[----:B------:R-:W3:Y:S08]  /*2e00*/  MUFU.TANH R13, R13 ;  /* 0x0000000d000d7308 */ /* 0x000ef00000002400 */
[----:B------:R-:W4:Y:S08]  /*2e10*/  MUFU.TANH R14, R14 ;  /* 0x0000000e000e7308 */ /* 0x000f300000002400 */
[----:B------:R-:W5:Y:S01]  /*2e20*/  MUFU.TANH R15, R15 ;  /* 0x0000000f000f7308 */ /* 0x000f620000002400 */
[----:B--2---:R-:W-:Y:S01]  /*2e30*/  FMNMX.FTZ R8, R57, R8, !PT ;  /* 0x0000000839087209 */ /* 0x004fe20007810000 */
[----:B------:R-:W-:Y:S01]  /*2e40*/  FMUL.FTZ R57, R84, UR5 ;  /* 0x0000000554397c20 */ /* 0x000fe20008410000 */
[----:B-1----:R-:W-:-:S02]  /*2e50*/  FSEL R84, R11, -INF , P2 ;  /* 0xff8000000b547808 */ /* 0x002fc40001000000 */
[C---:B------:R-:W-:Y:S01]  /*2e60*/  FSETP.NEU.FTZ.AND P1, PT, R8.reuse, -INF , PT ;  /* 0xff8000000800780b */ /* 0x040fe20003f3d000 */
[-C--:B------:R-:W-:Y:S02]  /*2e70*/  FMUL.FTZ R63, R8, R7.reuse ;  /* 0x00000007083f7220 */ /* 0x080fe40000410000 */
[----:B------:R-:W1:Y:S01]  /*2e80*/  MUFU.TANH R20, R20 ;  /* 0x0000001400147308 */ /* 0x000e620000002400 */
[----:B------:R-:W-:Y:S02]  /*2e90*/  ISETP.GT.AND P2, PT, R59, 0x20, PT ;  /* 0x000000203b00780c */ /* 0x000fe40003f44270 */
[----:B------:R-:W-:Y:S02]  /*2ea0*/  R2UR UR5, R0 ;  /* 0x00000000000572ca */ /* 0x000fe400000e0000 */
[----:B------:R-:W-:Y:S02]  /*2eb0*/  FSEL R53, R63, RZ, P1 ;  /* 0x000000ff3f357208 */ /* 0x000fe40000800000 */
[----:B------:R-:W-:Y:S01]  /*2ec0*/  ISETP.GT.AND P1, PT, R59, RZ, PT ;  /* 0x000000ff3b00720c */ /* 0x000fe20003f24270 */
[----:B------:R-:W2:Y:S02]  /*2ed0*/  MUFU.TANH R21, R21 ;  /* 0x0000001500157308 */ /* 0x000ea40000002400 */
[-CC-:B------:R-:W-:Y:S01]  /*2ee0*/  FFMA.FTZ R90, R90, R7.reuse, -R53.reuse ;  /* 0x000000075a5a7223 */ /* 0x180fe20000010835 */
[----:B------:R-:W-:Y:S01]  /*2ef0*/  FSEL R64, R3, -INF , P1 ;  /* 0xff80000003407808 */ /* 0x000fe20000800000 */
[-CC-:B------:R-:W-:Y:S01]  /*2f00*/  FFMA.FTZ R72, R104, R7.reuse, -R53.reuse ;  /* 0x0000000768487223 */ /* 0x180fe20000010835 */
[C---:B------:R-:W-:Y:S01]  /*2f10*/  ISETP.GT.AND P1, PT, R59.reuse, 0x9, PT ;  /* 0x000000093b00780c */ /* 0x040fe20003f24270 */
[-CC-:B------:R-:W-:Y:S01]  /*2f20*/  FFMA.FTZ R55, R108, R7.reuse, -R53.reuse ;  /* 0x000000076c377223 */ /* 0x180fe20000010835 */
[----:B------:R-:W-:Y:S01]  /*2f30*/  FMNMX.FTZ R3, R64, R4, !PT ;  /* 0x0000000440037209 */ /* 0x000fe20007810000 */
[----:B------:R-:W2:Y:S01]  /*2f40*/  MUFU.TANH R24, R24 ;  /* 0x0000001800187308 */ /* 0x000ea20000002400 */
[----:B------:R-:W-:Y:S01]  /*2f50*/  FSEL R76, R6, -INF , P1 ;  /* 0xff800000064c7808 */ /* 0x000fe20000800000 */
[--C-:B------:R-:W-:Y:S01]  /*2f60*/  FFMA.FTZ R6, R34, R7, -R53.reuse ;  /* 0x0000000722067223 */ /* 0x100fe20000010835 */
[----:B------:R-:W-:Y:S01]  /*2f70*/  FMNMX.FTZ R5, R68, R3, !PT ;  /* 0x0000000344057209 */ /* 0x000fe20007810000 */
[-CC-:B------:R-:W-:Y:S01]  /*2f80*/  FFMA.FTZ R30, R30, R7.reuse, -R53.reuse ;  /* 0x000000071e1e7223 */ /* 0x180fe20000010835 */
[C---:B------:R-:W-:Y:S01]  /*2f90*/  ISETP.GT.AND P1, PT, R59.reuse, 0x11, PT ;  /* 0x000000113b00780c */ /* 0x040fe20003f24270 */
[--C-:B------:R-:W-:Y:S01]  /*2fa0*/  FFMA.FTZ R56, R56, R7, -R53.reuse ;  /* 0x0000000738387223 */ /* 0x100fe20000010835 */
[----:B------:R-:W-:Y:S01]  /*2fb0*/  FMNMX.FTZ R5, R76, R5, !PT ;  /* 0x000000054c057209 */ /* 0x000fe20007810000 */
[----:B------:R4:W-:Y:S01]  /*2fc0*/  MUFU.EX2 R3, R90 ;  /* 0x0000005a00037308 */ /* 0x0009e20000000800 */
[----:B------:R-:W-:Y:S01]  /*2fd0*/  FSEL R10, R10, -INF , P1 ;  /* 0xff8000000a0a7808 */ /* 0x000fe20000800000 */
[----:B------:R-:W-:Y:S01]  /*2fe0*/  UIADD3 UR5, UR5, 0x2d840, URZ ;  /* 0x0002d84005057890 */ /* 0x000fe2000fffe03f */
[----:B------:R-:W-:Y:S01]  /*2ff0*/  FMNMX.FTZ R5, R80, R5, !PT ;  /* 0x0000000550057209 */ /* 0x000fe20007810000 */
[----:B------:R-:W-:Y:S01]  /*3000*/  FFMA.FTZ R62, R62, R7, -R53 ;  /* 0x000000073e3e7223 */ /* 0x000fe20000010835 */
[----:B------:R-:W-:Y:S01]  /*3010*/  ISETP.GT.AND P1, PT, R59, 0x19, PT ;  /* 0x000000193b00780c */ /* 0x000fe20003f24270 */
[----:B------:R-:W-:Y:S01]  /*3020*/  UPRMT UR5, UR42, 0x654, UR5 ;  /* 0x000006542a057896 */ /* 0x000fe20008000005 */
[----:B------:R-:W-:Y:S01]  /*3030*/  FMNMX.FTZ R5, R10, R5, !PT ;  /* 0x000000050a057209 */ /* 0x000fe20007810000 */
[----:B------:R-:W2:Y:S01]  /*3040*/  MUFU.TANH R25, R25 ;  /* 0x0000001900197308 */ /* 0x000ea20000002400 */
[----:B0-----:R-:W-:-:S02]  /*3050*/  FSEL R12, R12, -INF , P1 ;  /* 0xff8000000c0c7808 */ /* 0x001fc40000800000 */
[----:B------:R-:W-:Y:S02]  /*3060*/  FMNMX.FTZ R9, R84, R5, !PT ;  /* 0x0000000554097209 */ /* 0x000fe40007810000 */
[----:B------:R-:W-:Y:S02]  /*3070*/  ISETP.GT.AND P1, PT, R59, 0x21, PT ;  /* 0x000000213b00780c */ /* 0x000fe40003f24270 */
[----:B---3--:R-:W-:Y:S01]  /*3080*/  FSEL R34, R13, -INF , P2 ;  /* 0xff8000000d227808 */ /* 0x008fe20001000000 */
[----:B------:R-:W0:Y:S01]  /*3090*/  MUFU.TANH R26, R26 ;  /* 0x0000001a001a7308 */ /* 0x000e220000002400 */
[----:B------:R-:W-:Y:S01]  /*30a0*/  FMNMX.FTZ R9, R12, R9, !PT ;  /* 0x000000090c097209 */ /* 0x000fe20007810000 */
[----:B------:R-:W-:Y:S01]  /*30b0*/  SYNCS.ARRIVE.TRANS64.RED.A1T0 RZ, [UR5], RZ ;  /* 0x000000ffffff79a7 */ /* 0x000fe20008100405 */
[C---:B------:R-:W-:Y:S02]  /*30c0*/  ISETP.GT.AND P2, PT, R59.reuse, 0x28, PT ;  /* 0x000000283b00780c */ /* 0x040fe40003f44270 */
[----:B----4-:R-:W-:Y:S01]  /*30d0*/  FSEL R90, R14, -INF , P1 ;  /* 0xff8000000e5a7808 */ /* 0x010fe20000800000 */
[----:B------:R-:W-:Y:S01]  /*30e0*/  FFMA.FTZ R14, R32, R7, -R53 ;  /* 0x00000007200e7223 */ /* 0x000fe20000010835 */
[----:B------:R-:W-:Y:S01]  /*30f0*/  FMNMX.FTZ R9, R34, R9, !PT ;  /* 0x0000000922097209 */ /* 0x000fe20007810000 */
[----:B------:R3:W-:Y:S01]  /*3100*/  MUFU.EX2 R5, R6 ;  /* 0x0000000600057308 */ /* 0x0007e20000000800 */
[----:B------:R-:W-:-:S02]  /*3110*/  ISETP.GT.AND P1, PT, R59, 0x29, PT ;  /* 0x000000293b00780c */ /* 0x000fc40003f24270 */
[----:B-----5:R-:W-:Y:S02]  /*3120*/  FSEL R32, R15, -INF , P2 ;  /* 0xff8000000f207808 */ /* 0x020fe40001000000 */
[----:B------:R-:W-:Y:S02]  /*3130*/  FMNMX.FTZ R9, R90, R9, !PT ;  /* 0x000000095a097209 */ /* 0x000fe40007810000 */
[C---:B------:R-:W-:Y:S01]  /*3140*/  ISETP.GT.AND P2, PT, R59.reuse, 0x30, PT ;  /* 0x000000303b00780c */ /* 0x040fe20003f44270 */
[----:B------:R-:W-:Y:S01]  /*3150*/  MUFU.TANH R27, R27 ;  /* 0x0000001b001b7308 */ /* 0x000fe20000002400 */
[----:B-1----:R-:W-:Y:S01]  /*3160*/  FSEL R20, R20, -INF , P1 ;  /* 0xff80000014147808 */ /* 0x002fe20000800000 */
[----:B---3--:R-:W-:Y:S01]  /*3170*/  FFMA.FTZ R6, R38, R7, -R53 ;  /* 0x0000000726067223 */ /* 0x008fe20000010835 */
[----:B------:R-:W-:Y:S02]  /*3180*/  FMNMX.FTZ R11, R32, R9, !PT ;  /* 0x00000009200b7209 */ /* 0x000fe40007810000 */
[----:B------:R-:W-:-:S02]  /*3190*/  ISETP.GT.AND P1, PT, R59, 0x31, PT ;  /* 0x000000313b00780c */ /* 0x000fc40003f24270 */
[----:B--2---:R-:W-:Y:S01]  /*31a0*/  FSEL R38, R21, -INF , P2 ;  /* 0xff80000015267808 */ /* 0x004fe20001000000 */
[----:B------:R-:W1:Y:S01]  /*31b0*/  MUFU.TANH R28, R28 ;  /* 0x0000001c001c7308 */ /* 0x000e620000002400 */
[----:B------:R-:W-:Y:S01]  /*31c0*/  FMNMX.FTZ R11, R20, R11, !PT ;  /* 0x0000000b140b7209 */ /* 0x000fe20007810000 */
[-CC-:B------:R-:W-:Y:S01]  /*31d0*/  FFMA.FTZ R21, R50, R7.reuse, -R53.reuse ;  /* 0x0000000732157223 */ /* 0x180fe20000010835 */
[C---:B------:R-:W-:Y:S01]  /*31e0*/  ISETP.GT.AND P2, PT, R59.reuse, 0x38, PT ;  /* 0x000000383b00780c */ /* 0x040fe20003f44270 */
[-CC-:B------:R-:W-:Y:S01]  /*31f0*/  FFMA.FTZ R50, R92, R7.reuse, -R53.reuse ;  /* 0x000000075c327223 */ /* 0x180fe20000010835 */
[----:B------:R-:W-:Y:S01]  /*3200*/  FSEL R104, R24, -INF , P1 ;  /* 0xff80000018687808 */ /* 0x000fe20000800000 */
[----:B------:R-:W-:Y:S01]  /*3210*/  FFMA.FTZ R24, R36, R7, -R53 ;  /* 0x0000000724187223 */ /* 0x000fe20000010835 */
[----:B------:R-:W-:Y:S01]  /*3220*/  FMNMX.FTZ R11, R38, R11, !PT ;  /* 0x0000000b260b7209 */ /* 0x000fe20007810000 */
[----:B------:R-:W2:Y:S01]  /*3230*/  MUFU.TANH R29, R29 ;  /* 0x0000001d001d7308 */ /* 0x000ea20000002400 */
[----:B------:R-:W-:-:S02]  /*3240*/  ISETP.GT.AND P1, PT, R59, 0x39, PT ;  /* 0x000000393b00780c */ /* 0x000fc40003f24270 */
[----:B------:R-:W-:Y:S02]  /*3250*/  CS2R R92, SRZ ;  /* 0x00000000005c7805 */ /* 0x000fe4000001ff00 */
[----:B------:R-:W-:Y:S02]  /*3260*/  FSEL R36, R25, -INF , P2 ;  /* 0xff80000019247808 */ /* 0x000fe40001000000 */
[----:B------:R-:W-:Y:S02]  /*3270*/  FMNMX.FTZ R11, R104, R11, !PT ;  /* 0x0000000b680b7209 */ /* 0x000fe40007810000 */
[----:B------:R-:W-:Y:S01]  /*3280*/  ISETP.GT.AND P2, PT, R59, 0x40, PT ;  /* 0x000000403b00780c */ /* 0x000fe20003f44270 */
[----:B------:R-:W3:Y:S01]  /*3290*/  MUFU.TANH R31, R31 ;  /* 0x0000001f001f7308 */ /* 0x000ee20000002400 */
[----:B0-----:R-:W-:Y:S02]  /*32a0*/  FSEL R26, R26, -INF , P1 ;  /* 0xff8000001a1a7808 */ /* 0x001fe40000800000 */
[----:B------:R-:W-:-:S02]  /*32b0*/  FMNMX.FTZ R13, R36, R11, !PT ;  /* 0x0000000b240d7209 */ /* 0x000fc40007810000 */
[C---:B------:R-:W-:Y:S02]  /*32c0*/  ISETP.GT.AND P1, PT, R59.reuse, 0x41, PT ;  /* 0x000000413b00780c */ /* 0x040fe40003f24270 */
[----:B------:R-:W-:Y:S01]  /*32d0*/  FMNMX.FTZ R13, R26, R13, !PT ;  /* 0x0000000d1a0d7209 */ /* 0x000fe20007810000 */
[----:B------:R0:W-:Y:S01]  /*32e0*/  MUFU.EX2 R9, R6 ;  /* 0x0000000600097308 */ /* 0x0001e20000000800 */
[----:B-1----:R-:W-:Y:S01]  /*32f0*/  FSEL R106, R28, -INF , P1 ;  /* 0xff8000001c6a7808 */ /* 0x002fe20000800000 */
[-CC-:B------:R-:W-:Y:S01]  /*3300*/  FFMA.FTZ R28, R40, R7.reuse, -R53.reuse ;  /* 0x00000007281c7223 */ /* 0x180fe20000010835 */
[----:B------:R-:W-:Y:S01]  /*3310*/  ISETP.GT.AND P1, PT, R59, 0x49, PT ;  /* 0x000000493b00780c */ /* 0x000fe20003f24270 */
[-CC-:B------:R-:W-:Y:S01]  /*3320*/  FFMA.FTZ R40, R44, R7.reuse, -R53.reuse ;  /* 0x000000072c287223 */ /* 0x180fe20000010835 */
[-CC-:B------:R-:W-:Y:S01]  /*3330*/  FFMA.FTZ R44, R48, R7.reuse, -R53.reuse ;  /* 0x00000007302c7223 */ /* 0x180fe20000010835 */
[-CC-:B------:R-:W-:Y:S01]  /*3340*/  FFMA.FTZ R48, R52, R7.reuse, -R53.reuse ;  /* 0x0000000734307223 */ /* 0x180fe20000010835 */
[-CC-:B------:R-:W-:Y:S01]  /*3350*/  FFMA.FTZ R52, R82, R7.reuse, -R53.reuse ;  /* 0x0000000752347223 */ /* 0x180fe20000010835 */
[----:B------:R-:W1:Y:S01]  /*3360*/  MUFU.TANH R33, R33 ;  /* 0x0000002100217308 */ /* 0x000e620000002400 */
[----:B0-----:R-:W-:Y:S01]  /*3370*/  FFMA.FTZ R6, R42, R7, -R53 ;  /* 0x000000072a067223 */ /* 0x001fe20000010835 */
[----:B------:R-:W-:-:S02]  /*3380*/  FSEL R42, R27, -INF , P2 ;  /* 0xff8000001b2a7808 */ /* 0x000fc40001000000 */
[----:B------:R-:W-:Y:S02]  /*3390*/  ISETP.GT.AND P2, PT, R59, 0x48, PT ;  /* 0x000000483b00780c */ /* 0x000fe40003f44270 */
[----:B------:R-:W-:Y:S02]  /*33a0*/  FMNMX.FTZ R13, R42, R13, !PT ;  /* 0x0000000d2a0d7209 */ /* 0x000fe40007810000 */
[----:B------:R-:W0:Y:S01]  /*33b0*/  MUFU.TANH R35, R35 ;  /* 0x0000002300237308 */ /* 0x000e220000002400 */
[----:B--2---:R-:W-:Y:S02]  /*33c0*/  FSEL R108, R29, -INF , P2 ;  /* 0xff8000001d6c7808 */ /* 0x004fe40001000000 */
[----:B------:R-:W-:Y:S02]  /*33d0*/  FMNMX.FTZ R13, R106, R13, !PT ;  /* 0x0000000d6a0d7209 */ /* 0x000fe40007810000 */
[----:B------:R-:W-:Y:S02]  /*33e0*/  ISETP.GT.AND P2, PT, R59, 0x50, PT ;  /* 0x000000503b00780c */ /* 0x000fe40003f44270 */
[----:B---3--:R-:W-:Y:S01]  /*33f0*/  FSEL R110, R31, -INF , P1 ;  /* 0xff8000001f6e7808 */ /* 0x008fe20000800000 */
[----:B------:R-:W2:Y:S01]  /*3400*/  MUFU.TANH R37, R37 ;  /* 0x0000002500257308 */ /* 0x000ea20000002400 */
[----:B------:R-:W-:Y:S01]  /*3410*/  FMNMX.FTZ R13, R108, R13, !PT ;  /* 0x0000000d6c0d7209 */ /* 0x000fe20007810000 */
[----:B------:R-:W-:Y:S01]  /*3420*/  FFMA.FTZ R31, R46, R7, -R53 ;  /* 0x000000072e1f7223 */ /* 0x000fe20000010835 */
[----:B------:R-:W-:-:S02]  /*3430*/  ISETP.GT.AND P1, PT, R59, 0x51, PT ;  /* 0x000000513b00780c */ /* 0x000fc40003f24270 */
[----:B-1----:R-:W-:Y:S01]  /*3440*/  FSEL R46, R33, -INF , P2 ;  /* 0xff800000212e7808 */ /* 0x002fe20001000000 */
[--C-:B------:R-:W-:Y:S01]  /*3450*/  FFMA.FTZ R33, R54, R7, -R53.reuse ;  /* 0x0000000736217223 */ /* 0x100fe20000010835 */
[----:B------:R-:W-:Y:S01]  /*3460*/  FMNMX.FTZ R13, R110, R13, !PT ;  /* 0x0000000d6e0d7209 */ /* 0x000fe20007810000 */
[----:B------:R-:W1:Y:S01]  /*3470*/  MUFU.TANH R39, R39 ;  /* 0x0000002700277308 */ /* 0x000e620000002400 */
[----:B------:R-:W-:Y:S01]  /*3480*/  ISETP.GT.AND P2, PT, R59, 0x58, PT ;  /* 0x000000583b00780c */ /* 0x000fe20003f44270 */
[-CC-:B------:R-:W-:Y:S01]  /*3490*/  FFMA.FTZ R54, R98, R7.reuse, -R53.reuse ;  /* 0x0000000762367223 */ /* 0x180fe20000010835 */
[----:B0-----:R-:W-:Y:S01]  /*34a0*/  FSEL R112, R35, -INF , P1 ;  /* 0xff80000023707808 */ /* 0x001fe20000800000 */
[----:B------:R-:W-:Y:S01]  /*34b0*/  FFMA.FTZ R35, R100, R7, -R53 ;  /* 0x0000000764237223 */ /* 0x000fe20000010835 */
[----:B------:R-:W-:Y:S02]  /*34c0*/  FMNMX.FTZ R13, R46, R13, !PT ;  /* 0x0000000d2e0d7209 */ /* 0x000fe40007810000 */
[----:B------:R-:W-:-:S02]  /*34d0*/  CS2R R100, SRZ ;  /* 0x0000000000647805 */ /* 0x000fc4000001ff00 */
[----:B------:R-:W-:Y:S01]  /*34e0*/  ISETP.GT.AND P1, PT, R59, 0x59, PT ;  /* 0x000000593b00780c */ /* 0x000fe20003f24270 */
[----:B------:R-:W0:Y:S01]  /*34f0*/  MUFU.TANH R41, R41 ;  /* 0x0000002900297308 */ /* 0x000e220000002400 */
[----:B--2---:R-:W-:Y:S01]  /*3500*/  FSEL R114, R37, -INF , P2 ;  /* 0xff80000025727808 */ /* 0x004fe20001000000 */
[--C-:B------:R-:W-:Y:S01]  /*3510*/  FFMA.FTZ R37, R58, R7, -R53.reuse ;  /* 0x000000073a257223 */ /* 0x100fe20000010835 */
[----:B------:R-:W-:Y:S01]  /*3520*/  FMNMX.FTZ R13, R112, R13, !PT ;  /* 0x0000000d700d7209 */ /* 0x000fe20007810000 */
[--C-:B------:R-:W-:Y:S01]  /*3530*/  FFMA.FTZ R58, R96, R7, -R53.reuse ;  /* 0x00000007603a7223 */ /* 0x100fe20000010835 */
[----:B------:R-:W-:Y:S02]  /*3540*/  ISETP.GT.AND P2, PT, R59, 0x60, PT ;  /* 0x000000603b00780c */ /* 0x000fe40003f44270 */
[----:B------:R-:W-:Y:S02]  /*3550*/  CS2R R98, SRZ ;  /* 0x0000000000627805 */ /* 0x000fe4000001ff00 */
[----:B------:R-:W-:Y:S01]  /*3560*/  FMNMX.FTZ R13, R114, R13, !PT ;  /* 0x0000000d720d7209 */ /* 0x000fe20007810000 */
[----:B------:R-:W2:Y:S01]  /*3570*/  MUFU.TANH R43, R43 ;  /* 0x0000002b002b7308 */ /* 0x000ea20000002400 */
[----:B-1----:R-:W-:Y:S01]  /*3580*/  FSEL R116, R39, -INF , P1 ;  /* 0xff80000027747808 */ /* 0x002fe20000800000 */
[-CC-:B------:R-:W-:Y:S01]  /*3590*/  FFMA.FTZ R39, R66, R7.reuse, -R53.reuse ;  /* 0x0000000742277223 */ /* 0x180fe20000010835 */
[----:B------:R-:W-:Y:S01]  /*35a0*/  ISETP.GT.AND P1, PT, R59, 0x61, PT ;  /* 0x000000613b00780c */ /* 0x000fe20003f24270 */
[----:B------:R-:W-:Y:S01]  /*35b0*/  FFMA.FTZ R66, R74, R7, -R53 ;  /* 0x000000074a427223 */ /* 0x000fe20000010835 */
[----:B------:R-:W-:-:S02]  /*35c0*/  FMNMX.FTZ R13, R116, R13, !PT ;  /* 0x0000000d740d7209 */ /* 0x000fc40007810000 */
[----:B------:R-:W-:Y:S01]  /*35d0*/  CS2R R96, SRZ ;  /* 0x0000000000607805 */ /* 0x000fe2000001ff00 */
[----:B------:R-:W1:Y:S01]  /*35e0*/  MUFU.TANH R45, R45 ;  /* 0x0000002d002d7308 */ /* 0x000e620000002400 */
[----:B0-----:R-:W-:Y:S01]  /*35f0*/  FSEL R118, R41, -INF , P2 ;  /* 0xff80000029767808 */ /* 0x001fe20001000000 */
[----:B------:R-:W-:Y:S01]  /*3600*/  FFMA.FTZ R41, R70, R7, -R53 ;  /* 0x0000000746297223 */ /* 0x000fe20000010835 */
[----:B------:R-:W-:Y:S02]  /*3610*/  ISETP.GT.AND P2, PT, R59, 0x68, PT ;  /* 0x000000683b00780c */ /* 0x000fe40003f44270 */
[----:B------:R-:W-:-:S03]  /*3620*/  FMNMX.FTZ R13, R118, R13, !PT ;  /* 0x0000000d760d7209 */ /* 0x000fc60007810000 */
[----:B------:R-:W0:Y:S01]  /*3630*/  MUFU.TANH R47, R47 ;  /* 0x0000002f002f7308 */ /* 0x000e220000002400 */
[----:B--2---:R-:W-:Y:S01]  /*3640*/  FSEL R120, R43, -INF , P1 ;  /* 0xff8000002b787808 */ /* 0x004fe20000800000 */
[----:B------:R-:W-:Y:S01]  /*3650*/  FFMA.FTZ R43, R78, R7, -R53 ;  /* 0x000000074e2b7223 */ /* 0x000fe20000010835 */
[----:B------:R-:W-:Y:S02]  /*3660*/  ISETP.GT.AND P1, PT, R59, 0x69, PT ;  /* 0x000000693b00780c */ /* 0x000fe40003f24270 */
[----:B------:R-:W-:-:S03]  /*3670*/  FMNMX.FTZ R13, R120, R13, !PT ;  /* 0x0000000d780d7209 */ /* 0x000fc60007810000 */
[----:B------:R-:W2:Y:S01]  /*3680*/  MUFU.TANH R49, R49 ;  /* 0x0000003100317308 */ /* 0x000ea20000002400 */
[----:B-1----:R-:W-:Y:S01]  /*3690*/  FSEL R122, R45, -INF , P2 ;  /* 0xff8000002d7a7808 */ /* 0x002fe20001000000 */
[----:B------:R-:W-:Y:S01]  /*36a0*/  FFMA.FTZ R45, R86, R7, -R53 ;  /* 0x00000007562d7223 */ /* 0x000fe20000010835 */
[----:B------:R-:W-:Y:S02]  /*36b0*/  ISETP.GT.AND P2, PT, R59, 0x70, PT ;  /* 0x000000703b00780c */ /* 0x000fe40003f44270 */
[----:B------:R-:W-:-:S03]  /*36c0*/  FMNMX.FTZ R13, R122, R13, !PT ;  /* 0x0000000d7a0d7209 */ /* 0x000fc60007810000 */
[----:B------:R-:W1:Y:S01]  /*36d0*/  MUFU.TANH R51, R51 ;  /* 0x0000003300337308 */ /* 0x000e620000002400 */
[----:B0-----:R-:W-:Y:S01]  /*36e0*/  FSEL R124, R47, -INF , P1 ;  /* 0xff8000002f7c7808 */ /* 0x001fe20000800000 */
[--C-:B------:R-:W-:Y:S01]  /*36f0*/  FFMA.FTZ R47, R94, R7, -R53.reuse ;  /* 0x000000075e2f7223 */ /* 0x100fe20000010835 */
[----:B------:R-:W-:Y:S02]  /*3700*/  ISETP.GT.AND P1, PT, R59, 0x71, PT ;  /* 0x000000713b00780c */ /* 0x000fe40003f24270 */
[----:B------:R-:W-:Y:S02]  /*3710*/  CS2R R94, SRZ ;  /* 0x00000000005e7805 */ /* 0x000fe4000001ff00 */
[----:B------:R-:W-:Y:S01]  /*3720*/  FMNMX.FTZ R13, R124, R13, !PT ;  /* 0x0000000d7c0d7209 */ /* 0x000fe20007810000 */
[----:B------:R-:W0:Y:S01]  /*3730*/  MUFU.TANH R57, R57 ;  /* 0x0000003900397308 */ /* 0x000e220000002400 */
[----:B--2---:R-:W-:Y:S01]  /*3740*/  FSEL R126, R49, -INF , P2 ;  /* 0xff800000317e7808 */ /* 0x004fe20001000000 */
[-CC-:B------:R-:W-:Y:S01]  /*3750*/  FFMA.FTZ R49, R60, R7.reuse, -R53.reuse ;  /* 0x000000073c317223 */ /* 0x180fe20000010835 */
[----:B------:R-:W-:Y:S01]  /*3760*/  ISETP.GT.AND P2, PT, R59, 0x78, PT ;  /* 0x000000783b00780c */ /* 0x000fe20003f44270 */
[----:B------:R-:W-:Y:S01]  /*3770*/  FFMA.FTZ R53, R102, R7, -R53 ;  /* 0x0000000766357223 */ /* 0x000fe20000010835 */
[----:B------:R-:W-:-:S02]  /*3780*/  FMNMX.FTZ R13, R126, R13, !PT ;  /* 0x0000000d7e0d7209 */ /* 0x000fc40007810000 */
[----:B------:R-:W-:Y:S01]  /*3790*/  CS2R R102, SRZ ;  /* 0x0000000000667805 */ /* 0x000fe2000001ff00 */
[----:B------:R-:W2:Y:S01]  /*37a0*/  MUFU.TANH R61, R61 ;  /* 0x0000003d003d7308 */ /* 0x000ea20000002400 */
[----:B-1----:R-:W-:Y:S02]  /*37b0*/  FSEL R128, R51, -INF , P1 ;  /* 0xff80000033807808 */ /* 0x002fe40000800000 */
[----:B------:R-:W-:Y:S02]  /*37c0*/  ISETP.GT.AND P1, PT, R59, 0x79, PT ;  /* 0x000000793b00780c */ /* 0x000fe40003f24270 */
[----:B------:R-:W-:-:S03]  /*37d0*/  FMNMX.FTZ R13, R128, R13, !PT ;  /* 0x0000000d800d7209 */ /* 0x000fc60007810000 */
[----:B------:R1:W-:Y:S01]  /*37e0*/  MUFU.EX2 R11, R6 ;  /* 0x00000006000b7308 */ /* 0x0003e20000000800 */
[----:B0-----:R-:W-:-:S04]  /*37f0*/  FSEL R130, R57, -INF , P2 ;  /* 0xff80000039827808 */ /* 0x001fc80001000000 */
[----:B------:R-:W-:-:S03]  /*3800*/  FMNMX.FTZ R13, R130, R13, !PT ;  /* 0x0000000d820d7209 */ /* 0x000fc60007810000 */
[----:B------:R-:W-:Y:S01]  /*3810*/  MUFU.EX2 R55, R55 ;  /* 0x0000003700377308 */ /* 0x000fe20000000800 */
[----:B--2---:R-:W-:-:S04]  /*3820*/  FSEL R132, R61, -INF , P1 ;  /* 0xff8000003d847808 */ /* 0x004fc80000800000 */
[----:B------:R-:W-:-:S03]  /*3830*/  FMNMX.FTZ R13, R132, R13, !PT ;  /* 0x0000000d840d7209 */ /* 0x000fc60007810000 */
[----:B------:R-:W0:Y:S02]  /*3840*/  MUFU.EX2 R72, R72 ;  /* 0x0000004800487308 */ /* 0x000e240000000800 */
[----:B-1----:R-:W1:Y:S06]  /*3850*/  SHFL.BFLY PT, R6, R13, 0x2, 0x1f ;  /* 0x0c401f000d067f89 */ /* 0x002e6c00000e0000 */
[----:B------:R-:W2:Y:S08]  /*3860*/  MUFU.EX2 R30, R30 ;  /* 0x0000001e001e7308 */ /* 0x000eb00000000800 */
[----:B------:R-:W3:Y:S08]  /*3870*/  MUFU.EX2 R14, R14 ;  /* 0x0000000e000e7308 */ /* 0x000ef00000000800 */
        /* <DEDUP_REMOVED lines=22> */
[----:B0-----:R-:W-:Y:S01]  /*39e0*/  FADD.FTZ R26, R55, R72 ;  /* 0x00000048371a7221 */ /* 0x001fe20000010000 */
[-CC-:B------:R-:W-:Y:S01]  /*39f0*/  FFMA.FTZ R10, R34, R7.reuse, -R13.reuse ;  /* 0x00000007220a7223 */ /* 0x180fe2000001080d */
[-CC-:B------:R-:W-:Y:S01]  /*3a00*/  FFMA.FTZ R57, R90, R7.reuse, -R13.reuse ;  /* 0x000000075a397223 */ /* 0x180fe2000001080d */
[-CC-:B------:R-:W-:Y:S01]  /*3a10*/  FFMA.FTZ R32, R32, R7.reuse, -R13.reuse ;  /* 0x0000000720207223 */ /* 0x180fe2000001080d */
[----:B------:R-:W0:Y:S01]  /*3a20*/  MUFU.EX2 R4, R4 ;  /* 0x0000000400047308 */ /* 0x000e220000000800 */
[----:B------:R-:W-:Y:S01]  /*3a30*/  FADD.FTZ R25, R3, R26 ;  /* 0x0000001a03197221 */ /* 0x000fe20000010000 */
[-CC-:B------:R-:W-:Y:S01]  /*3a40*/  FFMA.FTZ R61, R20, R7.reuse, -R13.reuse ;  /* 0x00000007143d7223 */ /* 0x180fe2000001080d */
[-CC-:B------:R-:W-:Y:S01]  /*3a50*/  FFMA.FTZ R20, R38, R7.reuse, -R13.reuse ;  /* 0x0000000726147223 */ /* 0x180fe2000001080d */
[----:B------:R-:W-:Y:S01]  /*3a60*/  FFMA.FTZ R65, R104, R7, -R13 ;  /* 0x0000000768417223 */ /* 0x000fe2000001080d */
[----:B--2---:R-:W-:Y:S01]  /*3a70*/  FADD.FTZ R26, R30, R25 ;  /* 0x000000191e1a7221 */ /* 0x004fe20000010000 */
[----:B---3--:R-:W-:Y:S01]  /*3a80*/  F2FP.F16.F32.PACK_AB R25, R14, R5 ;  /* 0x000000050e19723e */ /* 0x008fe200000000ff */
        /* <DEDUP_REMOVED lines=8> */
[-CC-:B------:R-:W-:Y:S01]  /*3b10*/  FFMA.FTZ R114, R114, R7.reuse, -R13.reuse ;  /* 0x0000000772727223 */ /* 0x180fe2000001080d */
[----:B------:R-:W2:Y:S01]  /*3b20*/  MUFU.EX2 R60, R60 ;  /* 0x0000003c003c7308 */ /* 0x000ea20000000800 */
[----:B0-----:R-:W-:Y:S01]  /*3b30*/  FADD.FTZ R12, R29, R4 ;  /* 0x000000041d0c7221 */ /* 0x001fe20000010000 */
[-CC-:B------:R-:W-:Y:S01]  /*3b40*/  FFMA.FTZ R116, R116, R7.reuse, -R13.reuse ;  /* 0x0000000774747223 */ /* 0x180fe2000001080d */
        /* <DEDUP_REMOVED lines=8> */
[-CC-:B------:R-:W-:Y:S01]  /*3bd0*/  FFMA.FTZ R130, R130, R7.reuse, -R13.reuse ;  /* 0x0000000782827223 */ /* 0x180fe2000001080d */
[----:B------:R-:W-:Y:S01]  /*3be0*/  FFMA.FTZ R132, R132, R7, -R13 ;  /* 0x0000000784847223 */ /* 0x000fe2000001080d */
[----:B------:R-:W-:-:S02]  /*3bf0*/  F2FP.F16.F32.PACK_AB R13, R72, R55 ;  /* 0x00000037480d723e */ /* 0x000fc400000000ff */
[----:B------:R-:W-:Y:S02]  /*3c00*/  CS2R R110, SRZ ;  /* 0x00000000006e7805 */ /* 0x000fe4000001ff00 */
[----:B------:R-:W-:Y:S01]  /*3c10*/  CS2R R106, SRZ ;  /* 0x00000000006a7805 */ /* 0x000fe2000001ff00 */
[----:B------:R-:W1:Y:S01]  /*3c20*/  MUFU.EX2 R64, R64 ;  /* 0x0000004000407308 */ /* 0x000e620000000800 */
[----:B--2---:R-:W-:Y:S01]  /*3c30*/  FADD.FTZ R12, R60, R15 ;  /* 0x0000000f3c0c7221 */ /* 0x004fe20000010000 */
[----:B------:R-:W-:Y:S01]  /*3c40*/  FADD.FTZ R15, R5, R26 ;  /* 0x0000001a050f7221 */ /* 0x000fe20000010000 */
[----:B------:R-:W-:Y:S02]  /*3c50*/  CS2R R104, SRZ ;  /* 0x0000000000687805 */ /* 0x000fe4000001ff00 */
[----:B------:R-:W-:Y:S01]  /*3c60*/  CS2R R90, SRZ ;  /* 0x00000000005a7805 */ /* 0x000fe2000001ff00 */
[----:B------:R-:W-:Y:S01]  /*3c70*/  FADD.FTZ R26, R14, R15 ;  /* 0x0000000f0e1a7221 */ /* 0x000fe20000010000 */
[----:B------:R-:W-:Y:S01]  /*3c80*/  F2FP.F16.F32.PACK_AB R15, R30, R3 ;  /* 0x000000031e0f723e */ /* 0x000fe200000000ff */
[----:B------:R-:W2:Y:S01]  /*3c90*/  MUFU.EX2 R63, R63 ;  /* 0x0000003f003f7308 */ /* 0x000ea20000000800 */
[----:B0-----:R-:W-:Y:S01]  /*3ca0*/  FADD.FTZ R27, R59, R12 ;  /* 0x0000000c3b1b7221 */ /* 0x001fe20000010000 */
[----:B------:R-:W-:-:S06]  /*3cb0*/  F2FP.F16.F32.PACK_AB R14, R60, R51 ;  /* 0x000000333c0e723e */ /* 0x000fcc00000000ff */
[----:B------:R-:W0:Y:S01]  /*3cc0*/  MUFU.EX2 R68, R68 ;  /* 0x0000004400447308 */ /* 0x000e220000000800 */
[----:B-1----:R-:W-:Y:S01]  /*3cd0*/  FADD.FTZ R12, R64, R27 ;  /* 0x0000001b400c7221 */ /* 0x002fe20000010000 */
[----:B------:R-:W-:-:S04]  /*3ce0*/  FADD.FTZ R27, R9, R26 ;  /* 0x0000001a091b7221 */ /* 0x000fc80000010000 */
[C---:B------:R-:W-:Y:S01]  /*3cf0*/  FADD.FTZ R26, R24.reuse, R27 ;  /* 0x0000001b181a7221 */ /* 0x040fe20000010000 */
[----:B------:R-:W-:Y:S01]  /*3d00*/  F2FP.F16.F32.PACK_AB R27, R24, R9 ;  /* 0x00000009181b723e */ /* 0x000fe200000000ff */
[----:B------:R-:W1:Y:S01]  /*3d10*/  MUFU.EX2 R10, R10 ;  /* 0x0000000a000a7308 */ /* 0x000e620000000800 */
[----:B--2---:R-:W-:Y:S01]  /*3d20*/  FADD.FTZ R5, R63, R12 ;  /* 0x0000000c3f057221 */ /* 0x004fe20000010000 */
[----:B------:R-:W-:Y:S01]  /*3d30*/  F2FP.F16.F32.PACK_AB R12, R4, R29 ;  /* 0x0000001d040c723e */ /* 0x000fe200000000ff */
[----:B------:R-:W-:Y:S01]  /*3d40*/  FADD.FTZ R9, R11, R26 ;  /* 0x0000001a0b097221 */ /* 0x000fe20000010000 */
[----:B------:R-:W-:Y:S02]  /*3d50*/  F2FP.F16.F32.PACK_AB R29, R28, R11 ;  /* 0x0000000b1c1d723e */ /* 0x000fe400000000ff */
[----:B------:R-:W-:Y:S01]  /*3d60*/  F2FP.F16.F32.PACK_AB R24, R64, R59 ;  /* 0x0000003b4018723e */ /* 0x000fe200000000ff */
[----:B------:R-:W-:Y:S01]  /*3d70*/  FADD.FTZ R30, R28, R9 ;  /* 0x000000091c1e7221 */ /* 0x000fe20000010000 */
[----:B------:R-:W2:Y:S01]  /*3d80*/  MUFU.EX2 R57, R57 ;  /* 0x0000003900397308 */ /* 0x000ea20000000800 */
[----:B0-----:R-:W-:Y:S01]  /*3d90*/  FADD.FTZ R5, R68, R5 ;  /* 0x0000000544057221 */ /* 0x001fe20000010000 */
[----:B------:R0:W-:Y:S01]  /*3da0*/  STSM.16.M88.4 [R16+0x21800], R12 ;  /* 0x0218000c10007844 */ /* 0x0001e20000000200 */
[----:B------:R-:W-:Y:S01]  /*3db0*/  FADD.FTZ R9, R31, R30 ;  /* 0x0000001e1f097221 */ /* 0x000fe20000010000 */
[----:B------:R-:W-:-:S02]  /*3dc0*/  F2FP.F16.F32.PACK_AB R31, R40, R31 ;  /* 0x0000001f281f723e */ /* 0x000fc400000000ff */
[----:B------:R-:W-:Y:S01]  /*3dd0*/  F2FP.F16.F32.PACK_AB R26, R68, R63 ;  /* 0x0000003f441a723e */ /* 0x000fe200000000ff */
[----:B------:R-:W-:Y:S01]  /*3de0*/  FADD.FTZ R30, R40, R9 ;  /* 0x00000009281e7221 */ /* 0x000fe20000010000 */
[----:B------:R-:W3:Y:S01]  /*3df0*/  MUFU.EX2 R32, R32 ;  /* 0x0000002000207308 */ /* 0x000ee20000000800 */
[----:B-1----:R-:W-:Y:S02]  /*3e00*/  FADD.FTZ R4, R10, R5 ;  /* 0x000000050a047221 */ /* 0x002fe40000010000 */
[----:B------:R-:W-:Y:S01]  /*3e10*/  FADD.FTZ R9, R21, R30 ;  /* 0x0000001e15097221 */ /* 0x000fe20000010000 */
[----:B------:R-:W-:Y:S03]  /*3e20*/  STSM.16.M88.4 [R22], R24 ;  /* 0x0000001816007844 */ /* 0x000fe60000000200 */
[----:B------:R-:W-:Y:S01]  /*3e30*/  FADD.FTZ R40, R44, R9 ;  /* 0x000000092c287221 */ /* 0x000fe20000010000 */
[----:B------:R-:W1:Y:S01]  /*3e40*/  MUFU.EX2 R61, R61 ;  /* 0x0000003d003d7308 */ /* 0x000e620000000800 */
[C---:B--2---:R-:W-:Y:S01]  /*3e50*/  FADD.FTZ R5, R57.reuse, R4 ;  /* 0x0000000439057221 */ /* 0x044fe20000010000 */
[----:B------:R-:W-:-:S02]  /*3e60*/  F2FP.F16.F32.PACK_AB R28, R57, R10 ;  /* 0x0000000a391c723e */ /* 0x000fc400000000ff */
[----:B0-----:R-:W-:-:S04]  /*3e70*/  F2FP.F16.F32.PACK_AB R13, R44, R21 ;  /* 0x000000152c0d723e */ /* 0x001fc800000000ff */
[----:B------:R-:W0:Y:S01]  /*3e80*/  MUFU.EX2 R20, R20 ;  /* 0x0000001400147308 */ /* 0x000e220000000800 */
[----:B---3--:R-:W-:-:S07]  /*3e90*/  FADD.FTZ R4, R32, R5 ;  /* 0x0000000520047221 */ /* 0x008fce0000010000 */
[----:B------:R-:W2:Y:S01]  /*3ea0*/  MUFU.EX2 R65, R65 ;  /* 0x0000004100417308 */ /* 0x000ea20000000800 */
[C---:B-1----:R-:W-:Y:S01]  /*3eb0*/  FADD.FTZ R5, R61.reuse, R4 ;  /* 0x000000043d057221 */ /* 0x042fe20000010000 */
[----:B------:R-:W-:-:S05]  /*3ec0*/  F2FP.F16.F32.PACK_AB R30, R61, R32 ;  /* 0x000000203d1e723e */ /* 0x000fca00000000ff */
[----:B------:R1:W-:Y:S01]  /*3ed0*/  STSM.16.M88.4 [R18], R28 ;  /* 0x0000001c12007844 */ /* 0x0003e20000000200 */
[----:B------:R-:W3:Y:S01]  /*3ee0*/  MUFU.EX2 R36, R36 ;  /* 0x0000002400247308 */ /* 0x000ee20000000800 */
[----:B0-----:R-:W-:-:S07]  /*3ef0*/  FADD.FTZ R4, R20, R5 ;  /* 0x0000000514047221 */ /* 0x001fce0000010000 */
[----:B------:R-:W0:Y:S01]  /*3f00*/  MUFU.EX2 R33, R33 ;  /* 0x0000002100217308 */ /* 0x000e220000000800 */
[C---:B--2---:R-:W-:Y:S01]  /*3f10*/  FADD.FTZ R9, R65.reuse, R4 ;  /* 0x0000000441097221 */ /* 0x044fe20000010000 */
[----:B------:R-:W-:Y:S01]  /*3f20*/  F2FP.F16.F32.PACK_AB R12, R65, R20 ;  /* 0x00000014410c723e */ /* 0x000fe200000000ff */
[----:B------:R-:W-:Y:S01]  /*3f30*/  IMAD.MOV.U32 R20, RZ, RZ, R136 ;  /* 0x000000ffff147224 */ /* 0x000fe200078e0088 */
[----:B-1----:R-:W1:Y:S04]  /*3f40*/  @P4 LDC R31, c[0x0][0x450] ;  /* 0x00011400ff1f4b82 */ /* 0x002e680000000800 */
[----:B------:R-:W2:Y:S01]  /*3f50*/  MUFU.EX2 R69, R69 ;  /* 0x0000004500457308 */ /* 0x000ea20000000800 */
[----:B---3--:R-:W-:-:S07]  /*3f60*/  FADD.FTZ R4, R36, R9 ;  /* 0x0000000924047221 */ /* 0x008fce0000010000 */
[----:B------:R-:W3:Y:S01]  /*3f70*/  MUFU.EX2 R48, R48 ;  /* 0x0000003000307308 */ /* 0x000ee20000000800 */
[----:B0-----:R-:W-:-:S07]  /*3f80*/  FADD.FTZ R9, R33, R40 ;  /* 0x0000002821097221 */ /* 0x001fce0000010000 */
[----:B------:R-:W0:Y:S01]  /*3f90*/  MUFU.EX2 R34, R34 ;  /* 0x0000002200227308 */ /* 0x000e220000000800 */
[C---:B--2---:R-:W-:Y:S01]  /*3fa0*/  FADD.FTZ R11, R69.reuse, R4 ;  /* 0x00000004450b7221 */ /* 0x044fe20000010000 */
[----:B------:R-:W-:-:S06]  /*3fb0*/  F2FP.F16.F32.PACK_AB R14, R69, R36 ;  /* 0x00000024450e723e */ /* 0x000fcc00000000ff */
[----:B------:R-:W2:Y:S01]  /*3fc0*/  MUFU.EX2 R37, R37 ;  /* 0x0000002500257308 */ /* 0x000ea20000000800 */
[C---:B---3--:R-:W-:Y:S01]  /*3fd0*/  FADD.FTZ R4, R48.reuse, R9 ;  /* 0x0000000930047221 */ /* 0x048fe20000010000 */
[----:B------:R-:W-:Y:S02]  /*3fe0*/  F2FP.F16.F32.PACK_AB R15, R48, R33 ;  /* 0x00000021300f723e */ /* 0x000fe400000000ff */
[----:B------:R-:W3:Y:S03]  /*3ff0*/  @P4 LDC R33, c[0x0][0x44c] ;  /* 0x00011300ff214b82 */ /* 0x000ee60000000800 */
[----:B------:R4:W-:Y:S01]  /*4000*/  STSM.16.M88.4 [R17], R12 ;  /* 0x0000000c11007844 */ /* 0x0009e20000000200 */
[----:B------:R-:W5:Y:S01]  /*4010*/  MUFU.EX2 R67, R67 ;  /* 0x0000004300437308 */ /* 0x000f620000000800 */
[----:B0-----:R-:W-:-:S07]  /*4020*/  FADD.FTZ R10, R34, R11 ;  /* 0x0000000b220a7221 */ /* 0x001fce0000010000 */
[----:B------:R-:W0:Y:S01]  /*4030*/  MUFU.EX2 R56, R56 ;  /* 0x0000003800387308 */ /* 0x000e220000000800 */
[----:B--2---:R-:W-:-:S07]  /*4040*/  FADD.FTZ R11, R37, R4 ;  /* 0x00000004250b7221 */ /* 0x004fce0000010000 */
[----:B------:R2:W1:Y:S01]  /*4050*/  MUFU.EX2 R0, R108 ;  /* 0x0000006c00007308 */ /* 0x0004620000000800 */
[C---:B-----5:R-:W-:Y:S01]  /*4060*/  FADD.FTZ R21, R67.reuse, R10 ;  /* 0x0000000a43157221 */ /* 0x060fe20000010000 */
[----:B----4-:R-:W-:Y:S01]  /*4070*/  F2FP.F16.F32.PACK_AB R12, R67, R34 ;  /* 0x00000022430c723e */ /* 0x010fe200000000ff */
[----:B---3--:R-:W-:-:S05]  /*4080*/  @P4 IMAD.HI.U32 R28, R136, R33, RZ ;  /* 0x00000021881c4227 */ /* 0x008fca00078e00ff */
[----:B------:R-:W3:Y:S01]  /*4090*/  MUFU.EX2 R39, R39 ;  /* 0x0000002700277308 */ /* 0x000ee20000000800 */
[C---:B0-----:R-:W-:Y:S01]  /*40a0*/  FADD.FTZ R4, R56.reuse, R11 ;  /* 0x0000000b38047221 */ /* 0x041fe20000010000 */
[----:B------:R-:W-:Y:S02]  /*40b0*/  F2FP.F16.F32.PACK_AB R13, R56, R37 ;  /* 0x00000025380d723e */ /* 0x000fe400000000ff */
[----:B--2---:R-:W-:Y:S02]  /*40c0*/  CS2R R108, SRZ ;  /* 0x00000000006c7805 */ /* 0x004fe4000001ff00 */
[----:B-1----:R-:W-:Y:S02]  /*40d0*/  @P4 SHF.R.U32.HI R20, RZ, R31, R28 ;  /* 0x0000001fff144219 */ /* 0x002fe4000001161c */
[----:B------:R-:W0:Y:S01]  /*40e0*/  MUFU.EX2 R71, R71 ;  /* 0x0000004700477308 */ /* 0x000e220000000800 */
[----:B------:R-:W-:-:S07]  /*40f0*/  FADD.FTZ R10, R0, R21 ;  /* 0x00000015000a7221 */ /* 0x000fce0000010000 */
[----:B------:R-:W1:Y:S01]  /*4100*/  MUFU.EX2 R62, R62 ;  /* 0x0000003e003e7308 */ /* 0x000e620000000800 */
[----:B---3--:R-:W-:-:S07]  /*4110*/  FADD.FTZ R11, R39, R4 ;  /* 0x00000004270b7221 */ /* 0x008fce0000010000 */
[----:B------:R-:W2:Y:S01]  /*4120*/  MUFU.EX2 R38, R38 ;  /* 0x0000002600267308 */ /* 0x000ea20000000800 */
[C---:B0-----:R-:W-:Y:S01]  /*4130*/  FADD.FTZ R21, R71.reuse, R10 ;  /* 0x0000000a47157221 */ /* 0x041fe20000010000 */
[----:B------:R-:W-:-:S06]  /*4140*/  F2FP.F16.F32.PACK_AB R14, R71, R0 ;  /* 0x00000000470e723e */ /* 0x000fcc00000000ff */
[----:B------:R-:W0:Y:S01]  /*4150*/  MUFU.EX2 R41, R41 ;  /* 0x0000002900297308 */ /* 0x000e220000000800 */
[C---:B-1----:R-:W-:Y:S01]  /*4160*/  FADD.FTZ R4, R62.reuse, R11 ;  /* 0x0000000b3e047221 */ /* 0x042fe20000010000 */
[----:B------:R-:W-:-:S05]  /*4170*/  F2FP.F16.F32.PACK_AB R15, R62, R39 ;  /* 0x000000273e0f723e */ /* 0x000fca00000000ff */
[----:B------:R1:W-:Y:S01]  /*4180*/  STSM.16.M88.4 [R16+0x27800], R12 ;  /* 0x0278000c10007844 */ /* 0x0003e20000000200 */
[----:B------:R3:W4:Y:S01]  /*4190*/  MUFU.EX2 R55, R112 ;  /* 0x0000007000377308 */ /* 0x0007220000000800 */
[----:B--2---:R-:W-:-:S07]  /*41a0*/  FADD.FTZ R0, R38, R21 ;  /* 0x0000001526007221 */ /* 0x004fce0000010000 */
[----:B------:R-:W2:Y:S01]  /*41b0*/  MUFU.EX2 R66, R66 ;  /* 0x0000004200427308 */ /* 0x000ea20000000800 */
[----:B0-----:R-:W-:Y:S01]  /*41c0*/  FADD.FTZ R21, R41, R4 ;  /* 0x0000000429157221 */ /* 0x001fe20000010000 */
[----:B---3--:R-:W-:-:S06]  /*41d0*/  CS2R R112, SRZ ;  /* 0x0000000000707805 */ /* 0x008fcc000001ff00 */
[----:B------:R0:W3:Y:S01]  /*41e0*/  MUFU.EX2 R3, R114 ;  /* 0x0000007200037308 */ /* 0x0000e20000000800 */
[C---:B----4-:R-:W-:Y:S01]  /*41f0*/  FADD.FTZ R0, R55.reuse, R0 ;  /* 0x0000000037007221 */ /* 0x050fe20000010000 */
[----:B------:R-:W-:-:S06]  /*4200*/  F2FP.F16.F32.PACK_AB R24, R55, R38 ;  /* 0x000000263718723e */ /* 0x000fcc00000000ff */
[----:B------:R-:W4:Y:S01]  /*4210*/  MUFU.EX2 R43, R43 ;  /* 0x0000002b002b7308 */ /* 0x000f220000000800 */
[C---:B--2---:R-:W-:Y:S01]  /*4220*/  FADD.FTZ R4, R66.reuse, R21 ;  /* 0x0000001542047221 */ /* 0x044fe20000010000 */
[----:B------:R-:W-:Y:S02]  /*4230*/  F2FP.F16.F32.PACK_AB R25, R66, R41 ;  /* 0x000000294219723e */ /* 0x000fe400000000ff */
[----:B0-----:R-:W-:-:S04]  /*4240*/  CS2R R114, SRZ ;  /* 0x0000000000727805 */ /* 0x001fc8000001ff00 */
[----:B------:R-:W0:Y:S01]  /*4250*/  MUFU.EX2 R116, R116 ;  /* 0x0000007400747308 */ /* 0x000e220000000800 */
[----:B---3--:R-:W-:-:S07]  /*4260*/  FADD.FTZ R21, R3, R0 ;  /* 0x0000000003157221 */ /* 0x008fce0000010000 */
[----:B------:R-:W2:Y:S01]  /*4270*/  MUFU.EX2 R52, R52 ;  /* 0x0000003400347308 */ /* 0x000ea20000000800 */
[----:B----4-:R-:W-:-:S07]  /*4280*/  FADD.FTZ R27, R43, R4 ;  /* 0x000000042b1b7221 */ /* 0x010fce0000010000 */
[----:B------:R-:W3:Y:S01]  /*4290*/  MUFU.EX2 R118, R118 ;  /* 0x0000007600767308 */ /* 0x000ee20000000800 */
[C---:B0-----:R-:W-:Y:S01]  /*42a0*/  FADD.FTZ R21, R116.reuse, R21 ;  /* 0x0000001574157221 */ /* 0x041fe20000010000 */
[----:B------:R-:W-:Y:S02]  /*42b0*/  F2FP.F16.F32.PACK_AB R26, R116, R3 ;  /* 0x00000003741a723e */ /* 0x000fe400000000ff */
[----:B------:R-:W-:-:S04]  /*42c0*/  CS2R R116, SRZ ;  /* 0x0000000000747805 */ /* 0x000fc8000001ff00 */
[----:B------:R-:W0:Y:S01]  /*42d0*/  MUFU.EX2 R45, R45 ;  /* 0x0000002d002d7308 */ /* 0x000e220000000800 */
[C---:B--2---:R-:W-:Y:S01]  /*42e0*/  FADD.FTZ R0, R52.reuse, R27 ;  /* 0x0000001b34007221 */ /* 0x044fe20000010000 */
[----:B------:R-:W-:-:S05]  /*42f0*/  F2FP.F16.F32.PACK_AB R27, R52, R43 ;  /* 0x0000002b341b723e */ /* 0x000fca00000000ff */
[----:B------:R2:W-:Y:S01]  /*4300*/  STSM.16.M88.4 [R23], R24 ;  /* 0x0000001817007844 */ /* 0x0005e20000000200 */
[----:B------:R4:W5:Y:S01]  /*4310*/  MUFU.EX2 R5, R120 ;  /* 0x0000007800057308 */ /* 0x0009620000000800 */
[----:B---3--:R-:W-:-:S07]  /*4320*/  FADD.FTZ R4, R118, R21 ;  /* 0x0000001576047221 */ /* 0x008fce0000010000 */
[----:B------:R-:W3:Y:S01]  /*4330*/  MUFU.EX2 R50, R50 ;  /* 0x0000003200327308 */ /* 0x000ee20000000800 */
[----:B0-----:R-:W-:Y:S01]  /*4340*/  FADD.FTZ R21, R45, R0 ;  /* 0x000000002d157221 */ /* 0x001fe20000010000 */
[----:B----4-:R-:W-:-:S06]  /*4350*/  CS2R R120, SRZ ;  /* 0x0000000000787805 */ /* 0x010fcc000001ff00 */
[----:B------:R-:W0:Y:S01]  /*4360*/  MUFU.EX2 R47, R47 ;  /* 0x0000002f002f7308 */ /* 0x000e220000000800 */
[C---:B-----5:R-:W-:Y:S01]  /*4370*/  FADD.FTZ R29, R5.reuse, R4 ;  /* 0x00000004051d7221 */ /* 0x060fe20000010000 */
[----:B-1----:R-:W-:Y:S02]  /*4380*/  F2FP.F16.F32.PACK_AB R12, R5, R118 ;  /* 0x00000076050c723e */ /* 0x002fe400000000ff */
[----:B------:R-:W-:-:S04]  /*4390*/  CS2R R118, SRZ ;  /* 0x0000000000767805 */ /* 0x000fc8000001ff00 */
[----:B------:R-:W1:Y:S01]  /*43a0*/  MUFU.EX2 R54, R54 ;  /* 0x0000003600367308 */ /* 0x000e620000000800 */
[----:B---3--:R-:W-:-:S07]  /*43b0*/  FADD.FTZ R4, R50, R21 ;  /* 0x0000001532047221 */ /* 0x008fce0000010000 */
[----:B------:R-:W3:Y:S01]  /*43c0*/  MUFU.EX2 R122, R122 ;  /* 0x0000007a007a7308 */ /* 0x000ee20000000800 */
[----:B0-----:R-:W-:-:S07]  /*43d0*/  FADD.FTZ R13, R47, R4 ;  /* 0x000000042f0d7221 */ /* 0x001fce0000010000 */
[----:B------:R-:W0:Y:S01]  /*43e0*/  MUFU.EX2 R49, R49 ;  /* 0x0000003100317308 */ /* 0x000e220000000800 */
[----:B-1----:R-:W-:Y:S01]  /*43f0*/  FADD.FTZ R4, R54, R13 ;  /* 0x0000000d36047221 */ /* 0x002fe20000010000 */
[----:B------:R-:W-:-:S06]  /*4400*/  F2FP.F16.F32.PACK_AB R13, R50, R45 ;  /* 0x0000002d320d723e */ /* 0x000fcc00000000ff */
[----:B------:R1:W4:Y:S01]  /*4410*/  MUFU.EX2 R9, R124 ;  /* 0x0000007c00097308 */ /* 0x0003220000000800 */
[----:B---3--:R-:W-:-:S07]  /*4420*/  FADD.FTZ R10, R122, R29 ;  /* 0x0000001d7a0a7221 */ /* 0x008fce0000010000 */
[----:B------:R-:W3:Y:S01]  /*4430*/  MUFU.EX2 R58, R58 ;  /* 0x0000003a003a7308 */ /* 0x000ee20000000800 */
[----:B0-----:R-:W-:Y:S01]  /*4440*/  FADD.FTZ R5, R49, R4 ;  /* 0x0000000431057221 */ /* 0x001fe20000010000 */
[----:B-1----:R-:W-:-:S06]  /*4450*/  CS2R R124, SRZ ;  /* 0x00000000007c7805 */ /* 0x002fcc000001ff00 */
[----:B------:R-:W0:Y:S01]  /*4460*/  MUFU.EX2 R126, R126 ;  /* 0x0000007e007e7308 */ /* 0x000e220000000800 */
[C---:B----4-:R-:W-:Y:S01]  /*4470*/  FADD.FTZ R15, R9.reuse, R10 ;  /* 0x0000000a090f7221 */ /* 0x050fe20000010000 */
[----:B------:R-:W-:Y:S02]  /*4480*/  F2FP.F16.F32.PACK_AB R14, R9, R122 ;  /* 0x0000007a090e723e */ /* 0x000fe400000000ff */
[----:B------:R-:W-:-:S04]  /*4490*/  CS2R R122, SRZ ;  /* 0x00000000007a7805 */ /* 0x000fc8000001ff00 */
[----:B------:R-:W-:Y:S01]  /*44a0*/  MUFU.EX2 R35, R35 ;  /* 0x0000002300237308 */ /* 0x000fe20000000800 */
[----:B---3--:R-:W-:Y:S01]  /*44b0*/  FADD.FTZ R4, R58, R5 ;  /* 0x000000053a047221 */ /* 0x008fe20000010000 */
[----:B------:R-:W-:Y:S02]  /*44c0*/  IADD3 R5, R20, R142, -R143 ;  /* 0x0000008e14057210 */ /* 0x000fe40007ffe88f */
[----:B--2---:R-:W-:-:S04]  /*44d0*/  F2FP.F16.F32.PACK_AB R25, R58, R49 ;  /* 0x000000313a19723e */ /* 0x004fc800000000ff */
[----:B------:R1:W2:Y:S01]  /*44e0*/  MUFU.EX2 R11, R128 ;  /* 0x00000080000b7308 */ /* 0x0002a20000000800 */
[----:B0-----:R-:W-:Y:S01]  /*44f0*/  FADD.FTZ R10, R126, R15 ;  /* 0x0000000f7e0a7221 */ /* 0x001fe20000010000 */
[----:B------:R-:W-:-:S05]  /*4500*/  F2FP.F16.F32.PACK_AB R15, R54, R47 ;  /* 0x0000002f360f723e */ /* 0x000fca00000000ff */
[----:B------:R0:W-:Y:S01]  /*4510*/  STSM.16.M88.4 [R18+0x6000], R12 ;  /* 0x0060000c12007844 */ /* 0x0001e20000000200 */
[----:B------:R-:W-:Y:S01]  /*4520*/  MUFU.EX2 R130, R130 ;  /* 0x0000008200827308 */ /* 0x000fe20000000800 */
[----:B-1----:R-:W-:-:S07]  /*4530*/  CS2R R128, SRZ ;  /* 0x0000000000807805 */ /* 0x002fce000001ff00 */
[----:B------:R1:W3:Y:S01]  /*4540*/  MUFU.EX2 R3, R132 ;  /* 0x0000008400037308 */ /* 0x0002e20000000800 */
[C---:B--2---:R-:W-:Y:S01]  /*4550*/  F2FP.F16.F32.PACK_AB R24, R11.reuse, R126 ;  /* 0x0000007e0b18723e */ /* 0x044fe200000000ff */
[----:B------:R-:W-:Y:S01]  /*4560*/  FADD.FTZ R9, R11, R10 ;  /* 0x0000000a0b097221 */ /* 0x000fe20000010000 */
[----:B------:R-:W-:-:S05]  /*4570*/  CS2R R126, SRZ ;  /* 0x00000000007e7805 */ /* 0x000fca000001ff00 */
[----:B------:R-:W2:Y:S01]  /*4580*/  MUFU.EX2 R0, R53 ;  /* 0x0000003500007308 */ /* 0x000ea20000000800 */
[----:B-1----:R-:W-:Y:S02]  /*4590*/  CS2R R132, SRZ ;  /* 0x0000000000847805 */ /* 0x002fe4000001ff00 */
[----:B---3--:R-:W-:Y:S01]  /*45a0*/  F2FP.F16.F32.PACK_AB R26, R3, R130 ;  /* 0x00000082031a723e */ /* 0x008fe200000000ff */
[----:B------:R-:W-:-:S04]  /*45b0*/  FADD.FTZ R130, R130, R9 ;  /* 0x0000000982827221 */ /* 0x000fc80000010000 */
[----:B------:R-:W-:Y:S01]  /*45c0*/  FADD.FTZ R3, R3, R130 ;  /* 0x0000008203037221 */ /* 0x000fe20000010000 */
[----:B------:R-:W-:Y:S02]  /*45d0*/  CS2R R130, SRZ ;  /* 0x0000000000827805 */ /* 0x000fe4000001ff00 */
[----:B--2---:R-:W-:Y:S01]  /*45e0*/  F2FP.F16.F32.PACK_AB R27, R0, R35 ;  /* 0x00000023001b723e */ /* 0x004fe200000000ff */
[----:B------:R-:W-:Y:S01]  /*45f0*/  FADD.FTZ R35, R35, R4 ;  /* 0x0000000423237221 */ /* 0x000fe20000010000 */
[----:B------:R-:W-:-:S03]  /*4600*/  SHF.R.S32.HI R4, RZ, 0x1f, R5 ;  /* 0x0000001fff047819 */ /* 0x000fc60000011405 */
[----:B------:R0:W-:Y:S01]  /*4610*/  STSM.16.M88.4 [R17+0x6000], R24 ;  /* 0x0060001811007844 */ /* 0x0001e20000000200 */
[----:B------:R-:W-:Y:S01]  /*4620*/  LEA.HI R5, R4, R5, RZ, 0x7 ;  /* 0x0000000504057211 */ /* 0x000fe200078f38ff */
[----:B------:R-:W-:Y:S02]  /*4630*/  VIADD R4, R88, 0xfffffffe ;  /* 0xfffffffe58047836 */ /* 0x000fe40000000000 */
[----:B------:R-:W-:Y:S01]  /*4640*/  FADD.FTZ R0, R0, R35 ;  /* 0x0000002300007221 */ /* 0x000fe20000010000 */
[----:B------:R1:W-:Y:S06]  /*4650*/  MEMBAR.ALL.CTA ;  /* 0x0000000000007992 */ /* 0x0003ec0000008000 */
[----:B-1----:R-:W1:Y:S01]  /*4660*/  FENCE.VIEW.ASYNC.S ;  /* 0x00000000000073c6 */ /* 0x002e620000000000 */
[----:B------:R-:W-:-:S02]  /*4670*/  SHF.R.S32.HI R5, RZ, 0x7, R5 ;  /* 0x00000007ff057819 */ /* 0x000fc40000011405 */
[----:B------:R-:W-:Y:S02]  /*4680*/  CS2R R88, SRZ ;  /* 0x0000000000587805 */ /* 0x000fe4000001ff00 */
[----:B------:R-:W-:-:S04]  /*4690*/  VIMNMX R144, R146, R5, !PT ;  /* 0x0000000592907248 */ /* 0x000fc80007fe0100 */
[----:B------:R-:W-:Y:S01]  /*46a0*/  ISETP.GE.AND P1, PT, R4, R144, PT ;  /* 0x000000900400720c */ /* 0x000fe20003f26270 */
[----:B-1----:R-:W-:-:S12]  /*46b0*/  NOP ;  /* 0x0000000000007918 */ /* 0x002fd80000000000 */
[----:B0-----:R-:W-:Y:S05]  /*46c0*/  @!P1 BRA `(.L_x_2088) ;  /* 0x0000003000909947 */ /* 0x001fea0003800000 */
[----:B------:R-:W-:Y:S01]  /*46d0*/  IMAD.MOV.U32 R5, RZ, RZ, R8 ;  /* 0x000000ffff057224 */ /* 0x000fe200078e0008 */
[----:B------:R-:W-:Y:S01]  /*46e0*/  UMOV UR6, UR38 ;  /* 0x0000002600067c82 */ /* 0x000fe20008000000 */
[----:B------:R-:W-:Y:S01]  /*46f0*/  IMAD.MOV.U32 R9, RZ, RZ, R6 ;  /* 0x000000ffff097224 */ /* 0x000fe200078e0006 */
[----:B------:R-:W-:Y:S01]  /*4700*/  ULDC UR5, c[0x0][0x9d8] ;  /* 0x0002760000057ab9 */ /* 0x000fe20000000800 */
[----:B------:R-:W-:Y:S02]  /*4710*/  IMAD.MOV.U32 R10, RZ, RZ, R2 ;  /* 0x000000ffff0a7224 */ /* 0x000fe400078e0002 */
[----:B------:R-:W-:-:S07]  /*4720*/  IMAD.MOV.U32 R135, RZ, RZ, RZ ;  /* 0x000000ffff877224 */ /* 0x000fce00078e00ff */
.L_x_2099:
[----:B------:R-:W-:Y:S01]  /*4730*/  ISETP.NE.AND P2, PT, RZ, UR40, PT ;  /* 0x00000028ff007c0c */ /* 0x000fe2000bf45270 */
[----:B------:R-:W-:-:S04]  /*4740*/  UISETP.NE.AND UP0, UPT, UR6, 0x1, UPT ;  /* 0x000000010600788c */ /* 0x000fc8000bf05270 */
[----:B------:R-:W-:-:S06]  /*4750*/  USEL UR7, URZ, 0x1, UP0 ;  /* 0x000000013f077887 */ /* 0x000fcc0008000000 */
[----:B------:R-:W-:Y:S02]  /*4760*/  LOP3.LUT R2, R10, UR7, RZ, 0x3c, !PT ;  /* 0x000000070a027c12 */ /* 0x000fe4000f8e3cff */
[----:B------:R-:W-:Y:S05]  /*4770*/  @P2 BRA `(.L_x_2089) ;  /* 0x0000000000342947 */ /* 0x000fea0003800000 */
[----:B------:R-:W-:Y:S05]  /*4780*/  @!P0 BRA `(.L_x_2090) ;  /* 0x0000000000048947 */ /* 0x000fea0003800000 */
[----:B------:R-:W-:Y:S01]  /*4790*/  BPT.TRAP 0x1 ;  /* 0x000000040000795c */ /* 0x000fe20000300000 */
.L_x_2090:
[----:B------:R-:W-:Y:S01]  /*47a0*/  UIADD3 UR7, UR6, 0x1, URZ ;  /* 0x0000000106077890 */ /* 0x000fe2000fffe03f */
[----:B------:R-:W-:-:S03]  /*47b0*/  SHF.L.U32 R6, R2, 0x1f, RZ ;  /* 0x0000001f02067819 */ /* 0x000fc600000006ff */
[----:B------:R-:W-:-:S04]  /*47c0*/  UISETP.NE.AND UP0, UPT, UR7, 0x2, UPT ;  /* 0x000000020700788c */ /* 0x000fc8000bf05270 */
[----:B------:R-:W-:-:S04]  /*47d0*/  USEL UR7, UR7, URZ, UP0 ;  /* 0x0000003f07077287 */ /* 0x000fc80008000000 */
[----:B------:R-:W-:-:S09]  /*47e0*/  ULEA UR7, UR7, UR41, 0x3 ;  /* 0x0000002907077291 */ /* 0x000fd2000f8e183f */
[----:B------:R0:W1:Y:S01]  /*47f0*/  SYNCS.PHASECHK.TRANS64.TRYWAIT P1, [UR7+0x2d830], R6 ;  /* 0x02d83006ff0075a7 */ /* 0x0000620008020147 */
[----:B------:R-:W-:Y:S05]  /*4800*/  @!P0 BRA `(.L_x_2091) ;  /* 0x0000000000048947 */ /* 0x000fea0003800000 */
[----:B------:R-:W-:Y:S01]  /*4810*/  BPT.TRAP 0x1 ;  /* 0x000000040000795c */ /* 0x000fe20000300000 */
.L_x_2091:
[----:B-1----:R-:W-:Y:S05]  /*4820*/  @P1 BRA `(.L_x_2089) ;  /* 0x0000000000081947 */ /* 0x002fea0003800000 */
[----:B------:R-:W1:Y:S02]  /*4830*/  SYNCS.PHASECHK.TRANS64.TRYWAIT P1, [UR7+0x2d830], R6 ;  /* 0x02d83006ff0075a7 */ /* 0x000e640008020147 */
[----:B-1----:R-:W-:Y:S05]  /*4840*/  @!P1 BRA `(.L_x_2092) ;  /* 0x000000f000309947 */ /* 0x002fea0003800000 */
.L_x_2089:
        /* <DEDUP_REMOVED lines=40> */
.L_x_2094:
[----:B------:R-:W-:Y:S01]  /*4ad0*/  ULEA UR7, UR6, UR41, 0x3 ;  /* 0x0000002906077291 */ /* 0x000fe2000f8e183f */
[----:B------:R-:W-:-:S08]  /*4ae0*/  SHF.L.U32 R6, R10, 0x1f, RZ ;  /* 0x0000001f0a067819 */ /* 0x000fd000000006ff */
[----:B------:R0:W1:Y:S01]  /*4af0*/  SYNCS.PHASECHK.TRANS64.TRYWAIT P1, [UR7+0x2d850], R6 ;  /* 0x02d85006ff0075a7 */ /* 0x0000620008020147 */
[----:B------:R-:W-:Y:S05]  /*4b00*/  @!P0 BRA `(.L_x_2095) ;  /* 0x0000000000048947 */ /* 0x000fea0003800000 */
[----:B------:R-:W-:Y:S01]  /*4b10*/  BPT.TRAP 0x1 ;  /* 0x000000040000795c */ /* 0x000fe20000300000 */
.L_x_2095:
[----:B-1----:R-:W-:Y:S05]  /*4b20*/  @P1 BRA `(.L_x_2093) ;  /* 0x0000000000081947 */ /* 0x002fea0003800000 */
[----:B------:R-:W1:Y:S02]  /*4b30*/  SYNCS.PHASECHK.TRANS64.TRYWAIT P1, [UR7+0x2d850], R6 ;  /* 0x02d85006ff0075a7 */ /* 0x000e640008020147 */
[----:B-1----:R-:W-:Y:S05]  /*4b40*/  @!P1 BRA `(.L_x_2096) ;  /* 0x000000ec00889947 */ /* 0x002fea0003800000 */
.L_x_2093:
        /* <DEDUP_REMOVED lines=18> */
[----:B------:R-:W-:-:S02]  /*4c70*/  ISETP.GE.U32.AND P1, PT, R8, 0x180, PT ;  /* 0x000001800800780c */ /* 0x000fc40003f26070 */
[----:B0-----:R-:W-:-:S04]  /*4c80*/  IADD3 R6, R7, 0x9, RZ ;  /* 0x0000000907067810 */ /* 0x001fc80007ffe0ff */
        /* <DEDUP_REMOVED lines=50> */
.L_x_2097:
[----:B0-----:R-:W0:Y:S01]  /*4fb0*/  LDC R6, c[0x0][0x448] ;  /* 0x00011200ff067b82 */ /* 0x001e220000000800 */
[----:B------:R-:W-:Y:S02]  /*4fc0*/  IMAD.IADD R10, R147, 0x1, R136 ;  /* 0x00000001930a7824 */ /* 0x000fe400078e0288 */
        /* <DEDUP_REMOVED lines=22> */
[----:B0-----:R-:W-:Y:S01]  /*5130*/  ISETP.NE.AND P1, PT, R6, 0x1, PT ;  /* 0x000000010600780c */ /* 0x001fe20003f25270 */
        /* <DEDUP_REMOVED lines=12> */
[----:B------:R-:W4:Y:S01]  /*5200*/  @P1 LDC R7, c[0x0][0x44c] ;  /* 0x00011300ff071b82 */ /* 0x000f220000000800 */
[----:B------:R-:W-:Y:S01]  /*5210*/  FMUL.FTZ R8, R30, UR5 ;  /* 0x000000051e087c20 */ /* 0x000fe20008410000 */
[----:B------:R-:W-:Y:S01]  /*5220*/  FMUL.FTZ R30, R41, UR5 ;  /* 0x00000005291e7c20 */ /* 0x000fe20008410000 */
[----:B------:R-:W-:Y:S01]  /*5230*/  FMUL.FTZ R41, R59, UR5 ;  /* 0x000000053b297c20 */ /* 0x000fe20008410000 */
[----:B------:R-:W-:Y:S01]  /*5240*/  FMUL.FTZ R40, R52, UR5 ;  /* 0x0000000534287c20 */ /* 0x000fe20008410000 */
[----:B------:R-:W-:Y:S01]  /*5250*/  FMUL.FTZ R52, R67, UR5 ;  /* 0x0000000543347c20 */ /* 0x000fe20008410000 */
[----:B------:R-:W-:Y:S01]  /*5260*/  FMUL.FTZ R67, R85, UR5 ;  /* 0x0000000555437c20 */ /* 0x000fe20008410000 */
[----:B------:R-:W5:Y:S01]  /*5270*/  MUFU.TANH R35, R35 ;  /* 0x0000002300237308 */ /* 0x000f620000002400 */
[----:B------:R-:W1:Y:S01]  /*5280*/  @P1 LDC R6, c[0x0][0x450] ;  /* 0x00011400ff061b82 */ /* 0x000e620000000800 */
        /* <DEDUP_REMOVED lines=13> */
[----:B------:R-:W-:Y:S01]  /*5360*/  FMUL.FTZ R48, R71, UR5 ;  /* 0x0000000547307c20 */ /* 0x000fe20008410000 */
[----:B------:R-:W-:Y:S01]  /*5370*/  MUFU.TANH R54, R54 ;  /* 0x0000003600367308 */ /* 0x000fe20000002400 */
[----:B----4-:R-:W-:-:S04]  /*5380*/  @P1 IMAD.HI.U32 R7, R10, R7, RZ ;  /* 0x000000070a071227 */ /* 0x010fc800078e00ff */
[----:B------:R-:W-:Y:S01]  /*5390*/  FMUL.FTZ R78, R78, UR5 ;  /* 0x000000054e4e7c20 */ /* 0x000fe20008410000 */
[----:B------:R-:W-:-:S04]  /*53a0*/  ULEA UR7, UR38, UR41, 0x3 ;  /* 0x0000002926077291 */ /* 0x000fc8000f8e183f */
[----:B------:R-:W-:Y:S01]  /*53b0*/  UIADD3 UR7, UR7, 0x2d840, URZ ;  /* 0x0002d84007077890 */ /* 0x000fe2000fffe03f */
[----:B------:R-:W-:Y:S01]  /*53c0*/  MUFU.TANH R139, R139 ;  /* 0x0000008b008b7308 */ /* 0x000fe20000002400 */
[----:B-1----:R-:W-:Y:S01]  /*53d0*/  @P1 SHF.R.U32.HI R10, RZ, R6, R7 ;  /* 0x00000006ff0a1219 */ /* 0x002fe20000011607 */
[----:B------:R-:W-:Y:S01]  /*53e0*/  FMUL.FTZ R6, R27, UR5 ;  /* 0x000000051b067c20 */ /* 0x000fe20008410000 */
[----:B------:R-:W-:Y:S01]  /*53f0*/  FMUL.FTZ R27, R46, UR5 ;  /* 0x000000052e1b7c20 */ /* 0x000fe20008410000 */
[----:B------:R-:W-:Y:S01]  /*5400*/  FMUL.FTZ R46, R57, UR5 ;  /* 0x00000005392e7c20 */ /* 0x000fe20008410000 */
[----:B------:R-:W-:Y:S01]  /*5410*/  FMUL.FTZ R57, R58, UR5 ;  /* 0x000000053a397c20 */ /* 0x000fe20008410000 */
[----:B------:R-:W1:Y:S01]  /*5420*/  SHFL.IDX PT, R69, R10, RZ, 0x1c1f ;  /* 0x001c1fff0a457589 */ /* 0x000e6200000e0000 */
[----:B------:R-:W-:Y:S02]  /*5430*/  IMAD.MOV.U32 R58, RZ, RZ, -0x80 ;  /* 0xffffff80ff3a7424 */ /* 0x000fe400078e00ff */
[----:B------:R-:W-:Y:S01]  /*5440*/  FMUL.FTZ R7, R26, UR5 ;  /* 0x000000051a077c20 */ /* 0x000fe20008410000 */
[----:B------:R-:W-:Y:S01]  /*5450*/  FMUL.FTZ R26, R43, UR5 ;  /* 0x000000052b1a7c20 */ /* 0x000fe20008410000 */
[----:B------:R-:W-:Y:S01]  /*5460*/  FMUL.FTZ R43, R56, UR5 ;  /* 0x00000005382b7c20 */ /* 0x000fe20008410000 */
[----:B------:R-:W-:-:S02]  /*5470*/  IMAD R58, R4, R58, 0x1 ;  /* 0x00000001043a7424 */ /* 0x000fc400078e023a */
[----:B------:R-:W-:Y:S01]  /*5480*/  FMUL.FTZ R56, R63, UR5 ;  /* 0x000000053f387c20 */ /* 0x000fe20008410000 */
[----:B------:R-:W-:Y:S01]  /*5490*/  FMUL.FTZ R63, R76, UR5 ;  /* 0x000000054c3f7c20 */ /* 0x000fe20008410000 */
[----:B------:R-:W4:Y:S01]  /*54a0*/  MUFU.TANH R46, R46 ;  /* 0x0000002e002e7308 */ /* 0x000f220000002400 */
[----:B------:R-:W2:Y:S01]  /*54b0*/  SHFL.IDX PT, R76, R10, 0x1, 0x1c1f ;  /* 0x003c1f000a4c7f89 */ /* 0x000ea200000e0000 */
[----:B------:R-:W-:Y:S01]  /*54c0*/  IADD3 R58, R142, R58, -R145 ;  /* 0x0000003a8e3a7210 */ /* 0x000fe20007ffe891 */
[----:B------:R-:W-:-:S04]  /*54d0*/  UPRMT UR7, UR42, 0x654, UR7 ;  /* 0x000006542a077896 */ /* 0x000fc80008000007 */
[----:B------:R-:W-:Y:S01]  /*54e0*/  IMAD.IADD R58, R58, 0x1, -R143 ;  /* 0x000000013a3a7824 */ /* 0x000fe200078e0a8f */
[----:B------:R-:W4:Y:S04]  /*54f0*/  MUFU.TANH R47, R47 ;  /* 0x0000002f002f7308 */ /* 0x000f280000002400 */
[----:B------:R-:W-:Y:S01]  /*5500*/  SYNCS.ARRIVE.TRANS64.RED.A1T0 RZ, [UR7], RZ ;  /* 0x000000ffffff79a7 */ /* 0x000fe20008100407 */
[----:B-1----:R-:W-:-:S03]  /*5510*/  IMAD.IADD R69, R58, 0x1, R69 ;  /* 0x000000013a457824 */ /* 0x002fc600078e0245 */
[----:B------:R-:W1:Y:S02]  /*5520*/  MUFU.TANH R60, R60 ;  /* 0x0000003c003c7308 */ /* 0x000e640000002400 */
[C---:B------:R-:W-:Y:S02]  /*5530*/  ISETP.GT.AND P4, PT, R69.reuse, 0x8, PT ;  /* 0x000000084500780c */ /* 0x040fe40003f84270 */
[C---:B------:R-:W-:Y:S02]  /*5540*/  ISETP.GT.AND P5, PT, R69.reuse, 0x9, PT ;  /* 0x000000094500780c */ /* 0x040fe40003fa4270 */
[----:B------:R-:W-:Y:S02]  /*5550*/  FSEL R138, R138, -INF , P4 ;  /* 0xff8000008a8a7808 */ /* 0x000fe40002000000 */
[----:B------:R-:W1:Y:S01]  /*5560*/  MUFU.TANH R13, R13 ;  /* 0x0000000d000d7308 */ /* 0x000e620000002400 */
[----:B------:R-:W-:Y:S01]  /*5570*/  ISETP.GT.AND P4, PT, R69, 0x19, PT ;  /* 0x000000194500780c */ /* 0x000fe20003f84270 */
[----:B--2---:R-:W-:Y:S01]  /*5580*/  IMAD.IADD R76, R58, 0x1, R76 ;  /* 0x000000013a4c7824 */ /* 0x004fe200078e024c */
[----:B------:R-:W-:-:S02]  /*5590*/  FSEL R74, R11, -INF , P5 ;  /* 0xff8000000b4a7808 */ /* 0x000fc40002800000 */
[----:B------:R-:W-:Y:S02]  /*55a0*/  ISETP.GT.AND P5, PT, R69, 0x20, PT ;  /* 0x000000204500780c */ /* 0x000fe40003fa4270 */
[----:B0-----:R-:W-:Y:S01]  /*55b0*/  FSEL R70, R21, -INF , P4 ;  /* 0xff80000015467808 */ /* 0x001fe20002000000 */
[----:B------:R-:W0:Y:S01]  /*55c0*/  MUFU.TANH R10, R80 ;  /* 0x00000050000a7308 */ /* 0x000e220000002400 */
[----:B------:R-:W-:Y:S02]  /*55d0*/  ISETP.GT.AND P4, PT, R69, 0x30, PT ;  /* 0x000000304500780c */ /* 0x000fe40003f84270 */
[----:B---3--:R-:W-:Y:S02]  /*55e0*/  FSEL R84, R29, -INF , P5 ;  /* 0xff8000001d547808 */ /* 0x008fe40002800000 */
[----:B------:R-:W-:Y:S02]  /*55f0*/  ISETP.GT.AND P5, PT, R69, 0x31, PT ;  /* 0x000000314500780c */ /* 0x000fe40003fa4270 */
[----:B-----5:R-:W-:Y:S01]  /*5600*/  FSEL R77, R35, -INF , P4 ;  /* 0xff800000234d7808 */ /* 0x020fe20002000000 */
[----:B------:R-:W2:Y:S01]  /*5610*/  MUFU.TANH R140, R140 ;  /* 0x0000008c008c7308 */ /* 0x000ea20000002400 */
[----:B------:R-:W-:-:S02]  /*5620*/  ISETP.GT.AND P4, PT, R69, 0x41, PT ;  /* 0x000000414500780c */ /* 0x000fc40003f84270 */
[----:B------:R-:W-:Y:S02]  /*5630*/  FSEL R29, R37, -INF , P5 ;  /* 0xff800000251d7808 */ /* 0x000fe40002800000 */
[C---:B------:R-:W-:Y:S02]  /*5640*/  ISETP.GT.AND P5, PT, R69.reuse, 0x48, PT ;  /* 0x000000484500780c */ /* 0x040fe40003fa4270 */
[----:B----4-:R-:W-:Y:S01]  /*5650*/  FSEL R59, R46, -INF , P4 ;  /* 0xff8000002e3b7808 */ /* 0x010fe20002000000 */
[----:B------:R-:W3:Y:S01]  /*5660*/  MUFU.TANH R33, R33 ;  /* 0x0000002100217308 */ /* 0x000ee20000002400 */
[C---:B------:R-:W-:Y:S02]  /*5670*/  ISETP.GT.AND P3, PT, R69.reuse, 0x1, PT ;  /* 0x000000014500780c */ /* 0x040fe40003f64270 */
[----:B------:R-:W-:Y:S02]  /*5680*/  ISETP.GT.AND P4, PT, R69, 0x58, PT ;  /* 0x000000584500780c */ /* 0x000fe40003f84270 */
[----:B------:R-:W-:-:S02]  /*5690*/  FSEL R54, R54, -INF , P5 ;  /* 0xff80000036367808 */ /* 0x000fc40002800000 */
[----:B------:R-:W-:Y:S01]  /*56a0*/  ISETP.GT.AND P5, PT, R69, 0x59, PT ;  /* 0x000000594500780c */ /* 0x000fe20003fa4270 */
[----:B------:R-:W4:Y:S01]  /*56b0*/  MUFU.TANH R6, R6 ;  /* 0x0000000600067308 */ /* 0x000f220000002400 */
[----:B------:R-:W-:Y:S02]  /*56c0*/  FSEL R139, R139, -INF , P3 ;  /* 0xff8000008b8b7808 */ /* 0x000fe40001800000 */
[----:B------:R-:W-:Y:S02]  /*56d0*/  FSEL R46, R47, -INF , P4 ;  /* 0xff8000002f2e7808 */ /* 0x000fe40002000000 */
[C---:B------:R-:W-:Y:S02]  /*56e0*/  ISETP.GT.AND P3, PT, R69.reuse, 0x18, PT ;  /* 0x000000184500780c */ /* 0x040fe40003f64270 */
[----:B-1----:R-:W-:Y:S01]  /*56f0*/  FSEL R47, R60, -INF , P5 ;  /* 0xff8000003c2f7808 */ /* 0x002fe20002800000 */
[----:B------:R-:W1:Y:S01]  /*5700*/  MUFU.TANH R137, R137 ;  /* 0x0000008900897308 */ /* 0x000e620000002400 */
[----:B------:R-:W-:-:S02]  /*5710*/  ISETP.GT.AND P5, PT, R69, 0x70, PT ;  /* 0x000000704500780c */ /* 0x000fc40003fa4270 */
[----:B------:R-:W-:Y:S02]  /*5720*/  ISETP.GT.AND P2, PT, R69, RZ, PT ;  /* 0x000000ff4500720c */ /* 0x000fe40003f44270 */
[----:B------:R-:W-:Y:S02]  /*5730*/  FSEL R85, R13, -INF , P3 ;  /* 0xff8000000d557808 */ /* 0x000fe40001800000 */
[----:B------:R-:W-:Y:S01]  /*5740*/  ISETP.GT.AND P3, PT, R69, 0x29, PT ;  /* 0x000000294500780c */ /* 0x000fe20003f64270 */
[----:B------:R-:W5:Y:S01]  /*5750*/  MUFU.TANH R12, R12 ;  /* 0x0000000c000c7308 */ /* 0x000f620000002400 */
[----:B0-----:R-:W-:Y:S02]  /*5760*/  FSEL R10, R10, -INF , P5 ;  /* 0xff8000000a0a7808 */ /* 0x001fe40002800000 */
[----:B------:R-:W-:Y:S02]  /*5770*/  ISETP.GT.AND P5, PT, R76, 0x1, PT ;  /* 0x000000014c00780c */ /* 0x000fe40003fa4270 */
[----:B--2---:R-:W-:-:S02]  /*5780*/  FSEL R140, R140, -INF , P2 ;  /* 0xff8000008c8c7808 */ /* 0x004fc40001000000 */
[----:B---3--:R-:W-:Y:S01]  /*5790*/  FSEL R80, R33, -INF , P3 ;  /* 0xff80000021507808 */ /* 0x008fe20001800000 */
[----:B------:R-:W0:Y:S01]  /*57a0*/  MUFU.TANH R30, R30 ;  /* 0x0000001e001e7308 */ /* 0x000e220000002400 */
[----:B----4-:R-:W-:Y:S02]  /*57b0*/  FSEL R33, R6, -INF , P5 ;  /* 0xff80000006217808 */ /* 0x010fe40002800000 */
[----:B------:R-:W-:Y:S02]  /*57c0*/  FMNMX.FTZ R6, R140, R9, !PT ;  /* 0x000000098c067209 */ /* 0x000fe40007810000 */
[----:B------:R-:W-:Y:S02]  /*57d0*/  ISETP.GT.AND P1, PT, R69, 0x10, PT ;  /* 0x000000104500780c */ /* 0x000fe40003f24270 */
[----:B------:R-:W-:Y:S01]  /*57e0*/  FMNMX.FTZ R6, R139, R6, !PT ;  /* 0x000000068b067209 */ /* 0x000fe20007810000 */
[----:B------:R-:W2:Y:S01]  /*57f0*/  MUFU.TANH R31, R31 ;  /* 0x0000001f001f7308 */ /* 0x000ea20000002400 */
[----:B------:R-:W-:-:S02]  /*5800*/  ISETP.GT.AND P2, PT, R69, 0x11, PT ;  /* 0x000000114500780c */ /* 0x000fc40003f44270 */
[----:B------:R-:W-:Y:S02]  /*5810*/  FMNMX.FTZ R6, R138, R6, !PT ;  /* 0x000000068a067209 */ /* 0x000fe40007810000 */
[----:B-1----:R-:W-:Y:S02]  /*5820*/  FSEL R137, R137, -INF , P1 ;  /* 0xff80000089897808 */ /* 0x002fe40000800000 */
[----:B------:R-:W-:Y:S01]  /*5830*/  FMNMX.FTZ R6, R74, R6, !PT ;  /* 0x000000064a067209 */ /* 0x000fe20007810000 */
[----:B------:R-:W1:Y:S01]  /*5840*/  MUFU.TANH R40, R40 ;  /* 0x0000002800287308 */ /* 0x000e620000002400 */
[----:B-----5:R-:W-:Y:S02]  /*5850*/  FSEL R72, R12, -INF , P2 ;  /* 0xff8000000c487808 */ /* 0x020fe40001000000 */
[----:B------:R-:W-:Y:S02]  /*5860*/  FMNMX.FTZ R6, R137, R6, !PT ;  /* 0x0000000689067209 */ /* 0x000fe40007810000 */
[----:B------:R-:W-:-:S02]  /*5870*/  ISETP.GT.AND P1, PT, R69, 0x21, PT ;  /* 0x000000214500780c */ /* 0x000fc40003f24270 */
[----:B------:R-:W-:Y:S01]  /*5880*/  FMNMX.FTZ R6, R72, R6, !PT ;  /* 0x0000000648067209 */ /* 0x000fe20007810000 */
[----:B------:R-:W3:Y:S01]  /*5890*/  MUFU.TANH R42, R42 ;  /* 0x0000002a002a7308 */ /* 0x000ee20000002400 */
[----:B------:R-:W-:Y:S02]  /*58a0*/  ISETP.GT.AND P2, PT, R69, 0x28, PT ;  /* 0x000000284500780c */ /* 0x000fe40003f44270 */
[----:B------:R-:W-:Y:S02]  /*58b0*/  FMNMX.FTZ R6, R85, R6, !PT ;  /* 0x0000000655067209 */ /* 0x000fe40007810000 */
[----:B0-----:R-:W-:Y:S02]  /*58c0*/  FSEL R68, R30, -INF , P1 ;  /* 0xff8000001e447808 */ /* 0x001fe40000800000 */
[----:B------:R-:W-:Y:S01]  /*58d0*/  FMNMX.FTZ R6, R70, R6, !PT ;  /* 0x0000000646067209 */ /* 0x000fe20007810000 */
[----:B------:R-:W0:Y:S01]  /*58e0*/  MUFU.TANH R43, R43 ;  /* 0x0000002b002b7308 */ /* 0x000e220000002400 */
[----:B--2---:R-:W-:-:S02]  /*58f0*/  FSEL R81, R31, -INF , P2 ;  /* 0xff8000001f517808 */ /* 0x004fc40001000000 */
[----:B------:R-:W-:Y:S02]  /*5900*/  FMNMX.FTZ R6, R84, R6, !PT ;  /* 0x0000000654067209 */ /* 0x000fe40007810000 */
[C---:B------:R-:W-:Y:S02]  /*5910*/  ISETP.GT.AND P1, PT, R69.reuse, 0x38, PT ;  /* 0x000000384500780c */ /* 0x040fe40003f24270 */
[----:B------:R-:W-:Y:S01]  /*5920*/  FMNMX.FTZ R6, R68, R6, !PT ;  /* 0x0000000644067209 */ /* 0x000fe20007810000 */
[----:B------:R-:W2:Y:S01]  /*5930*/  MUFU.TANH R55, R55 ;  /* 0x0000003700377308 */ /* 0x000ea20000002400 */
[----:B------:R-:W-:Y:S02]  /*5940*/  ISETP.GT.AND P2, PT, R69, 0x39, PT ;  /* 0x000000394500780c */ /* 0x000fe40003f44270 */
[----:B------:R-:W-:Y:S02]  /*5950*/  FMNMX.FTZ R6, R81, R6, !PT ;  /* 0x0000000651067209 */ /* 0x000fe40007810000 */
[----:B-1----:R-:W-:-:S02]  /*5960*/  FSEL R31, R40, -INF , P1 ;  /* 0xff800000281f7808 */ /* 0x002fc40000800000 */
[----:B------:R-:W-:Y:S01]  /*5970*/  FMNMX.FTZ R6, R80, R6, !PT ;  /* 0x0000000650067209 */ /* 0x000fe20007810000 */
[----:B------:R-:W1:Y:S01]  /*5980*/  MUFU.TANH R50, R50 ;  /* 0x0000003200327308 */ /* 0x000e620000002400 */
[----:B------:R-:W-:Y:S02]  /*5990*/  ISETP.GT.AND P3, PT, R69, 0x40, PT ;  /* 0x000000404500780c */ /* 0x000fe40003f64270 */
[----:B------:R-:W-:Y:S02]  /*59a0*/  FMNMX.FTZ R6, R77, R6, !PT ;  /* 0x000000064d067209 */ /* 0x000fe40007810000 */
[----:B---3--:R-:W-:Y:S02]  /*59b0*/  FSEL R30, R42, -INF , P2 ;  /* 0xff8000002a1e7808 */ /* 0x008fe40001000000 */
[----:B------:R-:W-:Y:S01]  /*59c0*/  FMNMX.FTZ R6, R29, R6, !PT ;  /* 0x000000061d067209 */ /* 0x000fe20007810000 */
[----:B------:R-:W3:Y:S01]  /*59d0*/  MUFU.TANH R51, R51 ;  /* 0x0000003300337308 */ /* 0x000ee20000002400 */
[----:B0-----:R-:W-:-:S02]  /*59e0*/  FSEL R58, R43, -INF , P3 ;  /* 0xff8000002b3a7808 */ /* 0x001fc40001800000 */
[----:B------:R-:W-:Y:S02]  /*59f0*/  FMNMX.FTZ R6, R31, R6, !PT ;  /* 0x000000061f067209 */ /* 0x000fe40007810000 */
[C---:B------:R-:W-:Y:S02]  /*5a00*/  ISETP.GT.AND P1, PT, R69.reuse, 0x49, PT ;  /* 0x000000494500780c */ /* 0x040fe40003f24270 */
[----:B------:R-:W-:Y:S01]  /*5a10*/  FMNMX.FTZ R6, R30, R6, !PT ;  /* 0x000000061e067209 */ /* 0x000fe20007810000 */
[----:B------:R-:W0:Y:S01]  /*5a20*/  MUFU.TANH R61, R61 ;  /* 0x0000003d003d7308 */ /* 0x000e220000002400 */
[----:B------:R-:W-:Y:S02]  /*5a30*/  ISETP.GT.AND P2, PT, R69, 0x50, PT ;  /* 0x000000504500780c */ /* 0x000fe40003f44270 */
[----:B------:R-:W-:Y:S02]  /*5a40*/  FMNMX.FTZ R6, R58, R6, !PT ;  /* 0x000000063a067209 */ /* 0x000fe40007810000 */
[----:B--2---:R-:W-:-:S02]  /*5a50*/  FSEL R55, R55, -INF , P1 ;  /* 0xff80000037377808 */ /* 0x004fc40000800000 */
[----:B------:R-:W-:Y:S01]  /*5a60*/  FMNMX.FTZ R6, R59, R6, !PT ;  /* 0x000000063b067209 */ /* 0x000fe20007810000 */
[----:B------:R-:W2:Y:S01]  /*5a70*/  MUFU.TANH R62, R62 ;  /* 0x0000003e003e7308 */ /* 0x000ea20000002400 */
[----:B------:R-:W-:Y:S02]  /*5a80*/  ISETP.GT.AND P3, PT, R69, 0x51, PT ;  /* 0x000000514500780c */ /* 0x000fe40003f64270 */
[----:B------:R-:W-:Y:S02]  /*5a90*/  FMNMX.FTZ R6, R54, R6, !PT ;  /* 0x0000000636067209 */ /* 0x000fe40007810000 */
[----:B-1----:R-:W-:Y:S02]  /*5aa0*/  FSEL R50, R50, -INF , P2 ;  /* 0xff80000032327808 */ /* 0x002fe40001000000 */
[----:B------:R-:W-:Y:S01]  /*5ab0*/  FMNMX.FTZ R6, R55, R6, !PT ;  /* 0x0000000637067209 */ /* 0x000fe20007810000 */
[----:B------:R-:W1:Y:S01]  /*5ac0*/  MUFU.TANH R63, R63 ;  /* 0x0000003f003f7308 */ /* 0x000e620000002400 */
[----:B---3--:R-:W-:-:S02]  /*5ad0*/  FSEL R51, R51, -INF , P3 ;  /* 0xff80000033337808 */ /* 0x008fc40001800000 */
[----:B------:R-:W-:Y:S02]  /*5ae0*/  FMNMX.FTZ R6, R50, R6, !PT ;  /* 0x0000000632067209 */ /* 0x000fe40007810000 */
[----:B------:R-:W-:Y:S02]  /*5af0*/  ISETP.GT.AND P1, PT, R69, 0x60, PT ;  /* 0x000000604500780c */ /* 0x000fe40003f24270 */
[----:B------:R-:W-:Y:S01]  /*5b00*/  FMNMX.FTZ R6, R51, R6, !PT ;  /* 0x0000000633067209 */ /* 0x000fe20007810000 */
[----:B------:R-:W3:Y:S01]  /*5b10*/  MUFU.TANH R64, R64 ;  /* 0x0000004000407308 */ /* 0x000ee20000002400 */
[----:B------:R-:W-:Y:S02]  /*5b20*/  ISETP.GT.AND P2, PT, R69, 0x61, PT ;  /* 0x000000614500780c */ /* 0x000fe40003f44270 */
[----:B------:R-:W-:Y:S02]  /*5b30*/  FMNMX.FTZ R6, R46, R6, !PT ;  /* 0x000000062e067209 */ /* 0x000fe40007810000 */
[----:B0-----:R-:W-:-:S02]  /*5b40*/  FSEL R40, R61, -INF , P1 ;  /* 0xff8000003d287808 */ /* 0x001fc40000800000 */
[----:B------:R-:W-:Y:S01]  /*5b50*/  FMNMX.FTZ R6, R47, R6, !PT ;  /* 0x000000062f067209 */ /* 0x000fe20007810000 */
[----:B------:R-:W0:Y:S01]  /*5b60*/  MUFU.TANH R66, R66 ;  /* 0x0000004200427308 */ /* 0x000e220000002400 */
[C---:B------:R-:W-:Y:S02]  /*5b70*/  ISETP.GT.AND P3, PT, R69.reuse, 0x68, PT ;  /* 0x000000684500780c */ /* 0x040fe40003f64270 */
[----:B--2---:R-:W-:Y:S02]  /*5b80*/  FSEL R43, R62, -INF , P2 ;  /* 0xff8000003e2b7808 */ /* 0x004fe40001000000 */
[----:B------:R-:W-:Y:S02]  /*5b90*/  FMNMX.FTZ R6, R40, R6, !PT ;  /* 0x0000000628067209 */ /* 0x000fe40007810000 */
[----:B------:R-:W-:Y:S01]  /*5ba0*/  ISETP.GT.AND P4, PT, R69, 0x69, PT ;  /* 0x000000694500780c */ /* 0x000fe20003f84270 */
[----:B------:R-:W2:Y:S01]  /*5bb0*/  MUFU.TANH R65, R65 ;  /* 0x0000004100417308 */ /* 0x000ea20000002400 */
[----:B-1----:R-:W-:-:S02]  /*5bc0*/  FSEL R42, R63, -INF , P3 ;  /* 0xff8000003f2a7808 */ /* 0x002fc40001800000 */
[----:B------:R-:W-:Y:S02]  /*5bd0*/  FMNMX.FTZ R6, R43, R6, !PT ;  /* 0x000000062b067209 */ /* 0x000fe40007810000 */
[----:B---3--:R-:W-:Y:S02]  /*5be0*/  FSEL R21, R64, -INF , P4 ;  /* 0xff80000040157808 */ /* 0x008fe40002000000 */
[----:B------:R-:W-:Y:S01]  /*5bf0*/  FMNMX.FTZ R6, R42, R6, !PT ;  /* 0x000000062a067209 */ /* 0x000fe20007810000 */
[----:B------:R-:W1:Y:S01]  /*5c00*/  MUFU.TANH R67, R67 ;  /* 0x0000004300437308 */ /* 0x000e620000002400 */
[----:B------:R-:W-:Y:S02]  /*5c10*/  ISETP.GT.AND P1, PT, R69, 0x71, PT ;  /* 0x000000714500780c */ /* 0x000fe40003f24270 */
[----:B------:R-:W-:Y:S02]  /*5c20*/  FMNMX.FTZ R6, R21, R6, !PT ;  /* 0x0000000615067209 */ /* 0x000fe40007810000 */
[----:B------:R-:W-:-:S02]  /*5c30*/  ISETP.GT.AND P2, PT, R69, 0x78, PT ;  /* 0x000000784500780c */ /* 0x000fc40003f44270 */
[----:B0-----:R-:W-:Y:S01]  /*5c40*/  FSEL R11, R66, -INF , P1 ;  /* 0xff800000420b7808 */ /* 0x001fe20000800000 */
[----:B------:R-:W0:Y:S01]  /*5c50*/  MUFU.TANH R7, R7 ;  /* 0x0000000700077308 */ /* 0x000e220000002400 */
[----:B------:R-:W-:Y:S02]  /*5c60*/  FMNMX.FTZ R6, R10, R6, !PT ;  /* 0x000000060a067209 */ /* 0x000fe40007810000 */
[----:B------:R-:W-:Y:S02]  /*5c70*/  ISETP.GT.AND P3, PT, R69, 0x79, PT ;  /* 0x000000794500780c */ /* 0x000fe40003f64270 */
[----:B--2---:R-:W-:Y:S02]  /*5c80*/  FSEL R12, R65, -INF , P2 ;  /* 0xff800000410c7808 */ /* 0x004fe40001000000 */
[----:B------:R-:W-:Y:S01]  /*5c90*/  FMNMX.FTZ R6, R11, R6, !PT ;  /* 0x000000060b067209 */ /* 0x000fe20007810000 */
[----:B------:R-:W2:Y:S01]  /*5ca0*/  MUFU.TANH R14, R14 ;  /* 0x0000000e000e7308 */ /* 0x000ea20000002400 */
[----:B-1----:R-:W-:-:S02]  /*5cb0*/  FSEL R13, R67, -INF , P3 ;  /* 0xff800000430d7808 */ /* 0x002fc40001800000 */
[----:B------:R-:W-:Y:S02]  /*5cc0*/  FMNMX.FTZ R6, R12, R6, !PT ;  /* 0x000000060c067209 */ /* 0x000fe40007810000 */
[C---:B------:R-:W-:Y:S02]  /*5cd0*/  ISETP.GT.AND P4, PT, R76.reuse, RZ, PT ;  /* 0x000000ff4c00720c */ /* 0x040fe40003f84270 */
[----:B------:R-:W-:Y:S01]  /*5ce0*/  FMNMX.FTZ R6, R13, R6, !PT ;  /* 0x000000060d067209 */ /* 0x000fe20007810000 */
[----:B------:R-:W1:Y:S01]  /*5cf0*/  MUFU.TANH R20, R20 ;  /* 0x0000001400147308 */ /* 0x000e620000002400 */
[----:B0-----:R-:W-:Y:S02]  /*5d00*/  FSEL R75, R7, -INF , P4 ;  /* 0xff800000074b7808 */ /* 0x001fe40002000000 */
[C---:B------:R-:W-:Y:S01]  /*5d10*/  ISETP.GT.AND P2, PT, R76.reuse, 0x9, PT ;  /* 0x000000094c00780c */ /* 0x040fe20003f44270 */
[----:B------:R-:W0:Y:S01]  /*5d20*/  SHFL.BFLY PT, R7, R6, 0x2, 0x1f ;  /* 0x0c401f0006077f89 */ /* 0x000e2200000e0000 */
[----:B------:R-:W-:-:S02]  /*5d30*/  ISETP.GT.AND P3, PT, R76, 0x10, PT ;  /* 0x000000104c00780c */ /* 0x000fc40003f64270 */
[C---:B------:R-:W-:Y:S01]  /*5d40*/  ISETP.GT.AND P1, PT, R76.reuse, 0x8, PT ;  /* 0x000000084c00780c */ /* 0x040fe20003f24270 */
[----:B------:R-:W3:Y:S01]  /*5d50*/  MUFU.TANH R8, R8 ;  /* 0x0000000800087308 */ /* 0x000ee20000002400 */
[----:B------:R-:W-:Y:S02]  /*5d60*/  ISETP.GT.AND P4, PT, R76, 0x11, PT ;  /* 0x000000114c00780c */ /* 0x000fe40003f84270 */
[----:B--2---:R-:W-:Y:S02]  /*5d70*/  FSEL R35, R14, -INF , P2 ;  /* 0xff8000000e237808 */ /* 0x004fe40001000000 */
[C---:B------:R-:W-:Y:S02]  /*5d80*/  ISETP.GT.AND P2, PT, R76.reuse, 0x20, PT ;  /* 0x000000204c00780c */ /* 0x040fe40003f44270 */
[----:B------:R-:W-:Y:S01]  /*5d90*/  ISETP.GT.AND P5, PT, R76, 0x18, PT ;  /* 0x000000184c00780c */ /* 0x000fe20003fa4270 */
[----:B------:R-:W2:Y:S01]  /*5da0*/  MUFU.TANH R15, R15 ;  /* 0x0000000f000f7308 */ /* 0x000ea20000002400 */
[----:B-1----:R-:W-:Y:S01]  /*5db0*/  FSEL R71, R20, -INF , P3 ;  /* 0xff80000014477808 */ /* 0x002fe20001800000 */
[----:B------:R-:W-:Y:S01]  /*5dc0*/  FMUL.FTZ R20, R79, UR5 ;  /* 0x000000054f147c20 */ /* 0x000fe20008410000 */
[----:B------:R-:W-:Y:S01]  /*5dd0*/  ISETP.GT.AND P3, PT, R76, 0x21, PT ;  /* 0x000000214c00780c */ /* 0x000fe20003f64270 */
[----:B------:R-:W-:-:S04]  /*5de0*/  FMUL.FTZ R79, R87, UR5 ;  /* 0x00000005574f7c20 */ /* 0x000fc80008410000 */
[----:B------:R-:W1:Y:S01]  /*5df0*/  MUFU.TANH R25, R25 ;  /* 0x0000001900197308 */ /* 0x000e620000002400 */
[----:B---3--:R-:W-:Y:S02]  /*5e00*/  FSEL R73, R8, -INF , P1 ;  /* 0xff80000008497808 */ /* 0x008fe40000800000 */
[----:B------:R-:W-:Y:S02]  /*5e10*/  ISETP.GT.AND P1, PT, R76, 0x19, PT ;  /* 0x000000194c00780c */ /* 0x000fe40003f24270 */
[----:B0-----:R-:W-:-:S03]  /*5e20*/  FMNMX.FTZ R6, R6, R7, !PT ;  /* 0x0000000706067209 */ /* 0x001fc60007810000 */
[----:B------:R-:W0:Y:S01]  /*5e30*/  MUFU.TANH R26, R26 ;  /* 0x0000001a001a7308 */ /* 0x000e220000002400 */
[----:B--2---:R-:W-:Y:S01]  /*5e40*/  FSEL R37, R15, -INF , P4 ;  /* 0xff8000000f257808 */ /* 0x004fe20002000000 */
[----:B------:R-:W2:Y:S01]  /*5e50*/  SHFL.BFLY PT, R7, R6, 0x1, 0x1f ;  /* 0x0c201f0006077f89 */ /* 0x000ea200000e0000 */
[----:B------:R-:W-:Y:S01]  /*5e60*/  ISETP.GT.AND P4, PT, R76, 0x28, PT ;  /* 0x000000284c00780c */ /* 0x000fe20003f84270 */
[----:B------:R-:W-:-:S04]  /*5e70*/  FMUL.FTZ R15, R82, UR5 ;  /* 0x00000005520f7c20 */ /* 0x000fc80008410000 */
[----:B------:R-:W3:Y:S01]  /*5e80*/  MUFU.TANH R24, R24 ;  /* 0x0000001800187308 */ /* 0x000ee20000002400 */
[----:B-1----:R-:W-:Y:S02]  /*5e90*/  FSEL R67, R25, -INF , P2 ;  /* 0xff80000019437808 */ /* 0x002fe40001000000 */
[----:B------:R-:W-:-:S05]  /*5ea0*/  ISETP.GT.AND P2, PT, R76, 0x31, PT ;  /* 0x000000314c00780c */ /* 0x000fca0003f44270 */
[----:B------:R-:W1:Y:S01]  /*5eb0*/  MUFU.TANH R39, R39 ;  /* 0x0000002700277308 */ /* 0x000e620000002400 */
[----:B0-----:R-:W-:Y:S02]  /*5ec0*/  FSEL R25, R26, -INF , P3 ;  /* 0xff8000001a197808 */ /* 0x001fe40001800000 */
[----:B------:R-:W-:-:S05]  /*5ed0*/  ISETP.GT.AND P3, PT, R76, 0x38, PT ;  /* 0x000000384c00780c */ /* 0x000fca0003f64270 */
[----:B------:R-:W0:Y:S01]  /*5ee0*/  MUFU.TANH R27, R27 ;  /* 0x0000001b001b7308 */ /* 0x000e220000002400 */
[----:B---3--:R-:W-:Y:S02]  /*5ef0*/  FSEL R69, R24, -INF , P5 ;  /* 0xff80000018457808 */ /* 0x008fe40002800000 */
[----:B--2---:R-:W-:Y:S02]  /*5f00*/  FMNMX.FTZ R6, R6, R7, !PT ;  /* 0x0000000706067209 */ /* 0x004fe40007810000 */
[----:B------:R-:W-:Y:S02]  /*5f10*/  ISETP.GT.AND P5, PT, R76, 0x29, PT ;  /* 0x000000294c00780c */ /* 0x000fe40003fa4270 */
[C---:B------:R-:W-:Y:S01]  /*5f20*/  FSETP.NEU.FTZ.AND P6, PT, R6.reuse, -INF , PT ;  /* 0xff8000000600780b */ /* 0x040fe20003fdd000 */
[----:B------:R-:W2:Y:S01]  /*5f30*/  MUFU.TANH R36, R36 ;  /* 0x0000002400247308 */ /* 0x000ea20000002400 */
[----:B-1----:R-:W-:Y:S02]  /*5f40*/  FSEL R39, R39, -INF , P1 ;  /* 0xff80000027277808 */ /* 0x002fe40000800000 */
[----:B------:R-:W-:-:S02]  /*5f50*/  FSEL R7, R6, RZ, P6 ;  /* 0x000000ff06077208 */ /* 0x000fc40003000000 */
[----:B------:R-:W-:-:S03]  /*5f60*/  ISETP.GT.AND P1, PT, R76, 0x30, PT ;  /* 0x000000304c00780c */ /* 0x000fc60003f24270 */
[----:B------:R-:W-:Y:S01]  /*5f70*/  FADD.FTZ R9, -R7, R9 ;  /* 0x0000000907097221 */ /* 0x000fe20000010100 */
[----:B------:R-:W1:Y:S01]  /*5f80*/  MUFU.TANH R28, R28 ;  /* 0x0000001c001c7308 */ /* 0x000e620000002400 */
[----:B------:R-:W3:Y:S01]  /*5f90*/  LDC R7, c[0x0][0x988] ;  /* 0x00026200ff077b82 */ /* 0x000ee20000000800 */
[----:B0-----:R-:W-:Y:S02]  /*5fa0*/  FSEL R65, R27, -INF , P4 ;  /* 0xff8000001b417808 */ /* 0x001fe40002000000 */
[----:B------:R-:W-:-:S04]  /*5fb0*/  ISETP.GT.AND P4, PT, R76, 0x39, PT ;  /* 0x000000394c00780c */ /* 0x000fc80003f84270 */
[----:B------:R-:W0:Y:S01]  /*5fc0*/  MUFU.TANH R32, R32 ;  /* 0x0000002000207308 */ /* 0x000e220000002400 */
[----:B--2---:R-:W-:Y:S02]  /*5fd0*/  FSEL R61, R36, -INF , P3 ;  /* 0xff800000243d7808 */ /* 0x004fe40001800000 */
[----:B------:R-:W-:-:S05]  /*5fe0*/  ISETP.GT.AND P3, PT, R76, 0x49, PT ;  /* 0x000000494c00780c */ /* 0x000fca0003f64270 */
[----:B------:R-:W2:Y:S01]  /*5ff0*/  MUFU.TANH R34, R34 ;  /* 0x0000002200227308 */ /* 0x000ea20000002400 */
[----:B-1----:R-:W-:Y:S02]  /*6000*/  FSEL R66, R28, -INF , P5 ;  /* 0xff8000001c427808 */ /* 0x002fe40002800000 */
[----:B------:R-:W-:-:S05]  /*6010*/  ISETP.GT.AND P5, PT, R76, 0x40, PT ;  /* 0x000000404c00780c */ /* 0x000fca0003fa4270 */
[----:B------:R-:W1:Y:S01]  /*6020*/  MUFU.TANH R38, R38 ;  /* 0x0000002600267308 */ /* 0x000e620000002400 */
[----:B0-----:R-:W-:Y:S01]  /*6030*/  FSEL R63, R32, -INF , P1 ;  /* 0xff800000203f7808 */ /* 0x001fe20000800000 */
[-C--:B---3--:R-:W-:Y:S01]  /*6040*/  FMUL.FTZ R8, R6, R7.reuse ;  /* 0x0000000706087220 */ /* 0x088fe20000410000 */
[----:B------:R-:W-:Y:S01]  /*6050*/  ISETP.GT.AND P1, PT, R76, 0x41, PT ;  /* 0x000000414c00780c */ /* 0x000fe20003f24270 */
[----:B------:R-:W-:-:S03]  /*6060*/  FMUL.FTZ R9, R9, R7 ;  /* 0x0000000709097220 */ /* 0x000fc60000410000 */
[----:B------:R-:W-:Y:S01]  /*6070*/  FSEL R8, R8, RZ, P6 ;  /* 0x000000ff08087208 */ /* 0x000fe20003000000 */
[----:B------:R-:W0:Y:S01]  /*6080*/  MUFU.TANH R56, R56 ;  /* 0x0000003800387308 */ /* 0x000e220000002400 */
[----:B--2---:R-:W-:Y:S02]  /*6090*/  FSEL R64, R34, -INF , P2 ;  /* 0xff80000022407808 */ /* 0x004fe40001000000 */
[----:B------:R-:W-:Y:S01]  /*60a0*/  ISETP.GT.AND P2, PT, R76, 0x48, PT ;  /* 0x000000484c00780c */ /* 0x000fe20003f44270 */
[-CC-:B------:R-:W-:Y:S01]  /*60b0*/  FFMA.FTZ R32, R140, R7.reuse, -R8.reuse ;  /* 0x000000078c207223 */ /* 0x180fe20000010808 */
[----:B------:R-:W-:Y:S01]  /*60c0*/  ISETP.GT.AND P6, PT, R76, 0x68, PT ;  /* 0x000000684c00780c */ /* 0x000fe20003fc4270 */
[-CC-:B------:R-:W-:Y:S01]  /*60d0*/  FFMA.FTZ R34, R138, R7.reuse, -R8.reuse ;  /* 0x000000078a227223 */ /* 0x180fe20000010808 */
[-CC-:B------:R-:W-:Y:S01]  /*60e0*/  FFMA.FTZ R74, R74, R7.reuse, -R8.reuse ;  /* 0x000000074a4a7223 */ /* 0x180fe20000010808 */
[----:B------:R-:W2:Y:S01]  /*60f0*/  MUFU.TANH R57, R57 ;  /* 0x0000003900397308 */ /* 0x000ea20000002400 */
        /* <DEDUP_REMOVED lines=8> */
[----:B0-----:R-:W-:Y:S01]  /*6180*/  FSEL R56, R56, -INF , P3 ;  /* 0xff80000038387808 */ /* 0x001fe20001800000 */
[-CC-:B------:R-:W-:Y:S01]  /*6190*/  FFMA.FTZ R68, R68, R7.reuse, -R8.reuse ;  /* 0x0000000744447223 */ /* 0x180fe20000010808 */
[----:B------:R-:W-:Y:S01]  /*61a0*/  ISETP.GT.AND P3, PT, R76, 0x60, PT ;  /* 0x000000604c00780c */ /* 0x000fe20003f64270 */
[-CC-:B------:R-:W-:Y:S01]  /*61b0*/  FFMA.FTZ R26, R81, R7.reuse, -R8.reuse ;  /* 0x00000007511a7223 */ /* 0x180fe20000010808 */
[-CC-:B------:R-:W-:Y:S01]  /*61c0*/  FFMA.FTZ R27, R80, R7.reuse, -R8.reuse ;  /* 0x00000007501b7223 */ /* 0x180fe20000010808 */
[-CC-:B------:R-:W-:Y:S01]  /*61d0*/  FFMA.FTZ R28, R77, R7.reuse, -R8.reuse ;  /* 0x000000074d1c7223 */ /* 0x180fe20000010808 */
[-CC-:B------:R-:W-:Y:S01]  /*61e0*/  FFMA.FTZ R29, R29, R7.reuse, -R8.reuse ;  /* 0x000000071d1d7223 */ /* 0x180fe20000010808 */
[----:B------:R-:W0:Y:S01]  /*61f0*/  MUFU.TANH R53, R53 ;  /* 0x0000003500357308 */ /* 0x000e220000002400 */
[----:B--2---:R-:W-:Y:S01]  /*6200*/  FSEL R57, R57, -INF , P5 ;  /* 0xff80000039397808 */ /* 0x004fe20002800000 */
[-CC-:B------:R-:W-:Y:S01]  /*6210*/  FFMA.FTZ R31, R31, R7.reuse, -R8.reuse ;  /* 0x000000071f1f7223 */ /* 0x180fe20000010808 */
[----:B------:R-:W-:Y:S01]  /*6220*/  ISETP.GT.AND P5, PT, R76, 0x51, PT ;  /* 0x000000514c00780c */ /* 0x000fe20003fa4270 */
[-CC-:B------:R-:W-:Y:S01]  /*6230*/  FFMA.FTZ R30, R30, R7.reuse, -R8.reuse ;  /* 0x000000071e1e7223 */ /* 0x180fe20000010808 */
[-CC-:B------:R-:W-:Y:S01]  /*6240*/  FFMA.FTZ R58, R58, R7.reuse, -R8.reuse ;  /* 0x000000073a3a7223 */ /* 0x180fe20000010808 */
        /* <DEDUP_REMOVED lines=23> */
[----:B------:R-:W-:Y:S01]  /*63c0*/  FFMA.FTZ R13, R13, R7, -R8 ;  /* 0x000000070d0d7223 */ /* 0x000fe20000010808 */
[----:B------:R-:W-:-:S02]  /*63d0*/  FMUL.FTZ R77, R83, UR5 ;  /* 0x00000005534d7c20 */ /* 0x000fc40008410000 */
[----:B------:R-:W2:Y:S01]  /*63e0*/  MUFU.TANH R45, R45 ;  /* 0x0000002d002d7308 */ /* 0x000ea20000002400 */
[----:B-1----:R-:W-:Y:S02]  /*63f0*/  FSEL R41, R44, -INF , P3 ;  /* 0xff8000002c297808 */ /* 0x002fe40001800000 */
[----:B------:R-:W-:-:S05]  /*6400*/  ISETP.GT.AND P3, PT, R76, 0x71, PT ;  /* 0x000000714c00780c */ /* 0x000fca0003f64270 */
[----:B------:R-:W1:Y:S01]  /*6410*/  MUFU.TANH R48, R48 ;  /* 0x0000003000307308 */ /* 0x000e620000002400 */
[----:B0-----:R-:W-:Y:S02]  /*6420*/  FSEL R52, R52, -INF , P5 ;  /* 0xff80000034347808 */ /* 0x001fe40002800000 */
[----:B------:R-:W-:-:S05]  /*6430*/  ISETP.GT.AND P5, PT, R76, 0x79, PT ;  /* 0x000000794c00780c */ /* 0x000fca0003fa4270 */
[----:B------:R-:W0:Y:S01]  /*6440*/  MUFU.TANH R141, R141 ;  /* 0x0000008d008d7308 */ /* 0x000e220000002400 */
[----:B--2---:R-:W-:Y:S02]  /*6450*/  FSEL R45, R45, -INF , P1 ;  /* 0xff8000002d2d7808 */ /* 0x004fe40000800000 */
[----:B------:R-:W-:-:S05]  /*6460*/  ISETP.GT.AND P1, PT, R76, 0x69, PT ;  /* 0x000000694c00780c */ /* 0x000fca0003f24270 */
[----:B------:R2:W3:Y:S01]  /*6470*/  MUFU.TANH R14, R78 ;  /* 0x0000004e000e7308 */ /* 0x0004e20000002400 */
[----:B-1----:R-:W-:Y:S02]  /*6480*/  FSEL R48, R48, -INF , P2 ;  /* 0xff80000030307808 */ /* 0x002fe40001000000 */
[----:B------:R-:W-:-:S05]  /*6490*/  ISETP.GT.AND P2, PT, R76, 0x70, PT ;  /* 0x000000704c00780c */ /* 0x000fca0003f44270 */
[----:B------:R-:W1:Y:S01]  /*64a0*/  MUFU.TANH R20, R20 ;  /* 0x0000001400147308 */ /* 0x000e620000002400 */
[----:B0-----:R-:W-:Y:S01]  /*64b0*/  FSEL R44, R141, -INF , P4 ;  /* 0xff8000008d2c7808 */ /* 0x001fe20002000000 */
[----:B--2---:R-:W-:Y:S01]  /*64c0*/  FMUL.FTZ R78, R86, UR5 ;  /* 0x00000005564e7c20 */ /* 0x004fe20008410000 */
[----:B------:R-:W-:Y:S01]  /*64d0*/  ISETP.GT.AND P4, PT, R76, 0x78, PT ;  /* 0x000000784c00780c */ /* 0x000fe20003f84270 */
[----:B------:R-:W-:Y:S01]  /*64e0*/  FFMA.FTZ R76, R139, R7, -R8 ;  /* 0x000000078b4c7223 */ /* 0x000fe20000010808 */
[----:B------:R-:W-:-:S03]  /*64f0*/  FMNMX.FTZ R8, R75, R5, !PT ;  /* 0x000000054b087209 */ /* 0x000fc60007810000 */
[----:B------:R-:W0:Y:S01]  /*6500*/  MUFU.TANH R15, R15 ;  /* 0x0000000f000f7308 */ /* 0x000e220000002400 */
[----:B------:R-:W-:Y:S02]  /*6510*/  FMNMX.FTZ R8, R33, R8, !PT ;  /* 0x0000000821087209 */ /* 0x000fe40007810000 */
[----:B---3--:R-:W-:Y:S02]  /*6520*/  FSEL R14, R14, -INF , P6 ;  /* 0xff8000000e0e7808 */ /* 0x008fe40003000000 */
[----:B------:R-:W-:-:S03]  /*6530*/  FMNMX.FTZ R8, R73, R8, !PT ;  /* 0x0000000849087209 */ /* 0x000fc60007810000 */
[----:B------:R-:W2:Y:S01]  /*6540*/  MUFU.TANH R77, R77 ;  /* 0x0000004d004d7308 */ /* 0x000ea20000002400 */
[----:B------:R-:W-:Y:S02]  /*6550*/  FMNMX.FTZ R8, R35, R8, !PT ;  /* 0x0000000823087209 */ /* 0x000fe40007810000 */
[----:B-1----:R-:W-:Y:S02]  /*6560*/  FSEL R20, R20, -INF , P1 ;  /* 0xff80000014147808 */ /* 0x002fe40000800000 */
[----:B------:R-:W-:-:S03]  /*6570*/  FMNMX.FTZ R8, R71, R8, !PT ;  /* 0x0000000847087209 */ /* 0x000fc60007810000 */
[----:B------:R-:W1:Y:S01]  /*6580*/  MUFU.TANH R78, R78 ;  /* 0x0000004e004e7308 */ /* 0x000e620000002400 */
[----:B------:R-:W-:Y:S02]  /*6590*/  FMNMX.FTZ R8, R37, R8, !PT ;  /* 0x0000000825087209 */ /* 0x000fe40007810000 */
[----:B0-----:R-:W-:Y:S02]  /*65a0*/  FSEL R15, R15, -INF , P2 ;  /* 0xff8000000f0f7808 */ /* 0x001fe40001000000 */
[----:B------:R-:W-:-:S03]  /*65b0*/  FMNMX.FTZ R8, R69, R8, !PT ;  /* 0x0000000845087209 */ /* 0x000fc60007810000 */
[----:B------:R-:W0:Y:S01]  /*65c0*/  MUFU.TANH R79, R79 ;  /* 0x0000004f004f7308 */ /* 0x000e220000002400 */
[----:B------:R-:W-:Y:S02]  /*65d0*/  FMNMX.FTZ R8, R39, R8, !PT ;  /* 0x0000000827087209 */ /* 0x000fe40007810000 */
[----:B--2---:R-:W-:Y:S02]  /*65e0*/  FSEL R77, R77, -INF , P3 ;  /* 0xff8000004d4d7808 */ /* 0x004fe40001800000 */
[----:B------:R-:W-:-:S03]  /*65f0*/  FMNMX.FTZ R8, R67, R8, !PT ;  /* 0x0000000843087209 */ /* 0x000fc60007810000 */
[----:B------:R-:W-:Y:S01]  /*6600*/  MUFU.EX2 R32, R32 ;  /* 0x0000002000207308 */ /* 0x000fe20000000800 */
[----:B------:R-:W-:Y:S02]  /*6610*/  FMNMX.FTZ R8, R25, R8, !PT ;  /* 0x0000000819087209 */ /* 0x000fe40007810000 */
[----:B-1----:R-:W-:Y:S02]  /*6620*/  FSEL R78, R78, -INF , P4 ;  /* 0xff8000004e4e7808 */ /* 0x002fe40002000000 */
[----:B------:R-:W-:-:S03]  /*6630*/  FMNMX.FTZ R8, R65, R8, !PT ;  /* 0x0000000841087209 */ /* 0x000fc60007810000 */
[----:B------:R-:W1:Y:S01]  /*6640*/  MUFU.EX2 R9, R9 ;  /* 0x0000000900097308 */ /* 0x000e620000000800 */
[----:B------:R-:W-:Y:S02]  /*6650*/  FMNMX.FTZ R8, R66, R8, !PT ;  /* 0x0000000842087209 */ /* 0x000fe40007810000 */
[----:B0-----:R-:W-:Y:S02]  /*6660*/  FSEL R79, R79, -INF , P5 ;  /* 0xff8000004f4f7808 */ /* 0x001fe40002800000 */
[----:B------:R-:W-:-:S03]  /*6670*/  FMNMX.FTZ R8, R63, R8, !PT ;  /* 0x000000083f087209 */ /* 0x000fc60007810000 */
[----:B------:R-:W0:Y:S01]  /*6680*/  MUFU.EX2 R76, R76 ;  /* 0x0000004c004c7308 */ /* 0x000e220000000800 */
[----:B------:R-:W-:-:S04]  /*6690*/  FMNMX.FTZ R8, R64, R8, !PT ;  /* 0x0000000840087209 */ /* 0x000fc80007810000 */
[----:B------:R-:W-:-:S03]  /*66a0*/  FMNMX.FTZ R8, R61, R8, !PT ;  /* 0x000000083d087209 */ /* 0x000fc60007810000 */
[----:B------:R-:W-:Y:S01]  /*66b0*/  MUFU.EX2 R34, R34 ;  /* 0x0000002200227308 */ /* 0x000fe20000000800 */
[----:B------:R-:W-:Y:S01]  /*66c0*/  FMNMX.FTZ R8, R62, R8, !PT ;  /* 0x000000083e087209 */ /* 0x000fe20007810000 */
[----:B-1----:R-:W-:-:S03]  /*66d0*/  FFMA.FTZ R3, R9, R3, R32 ;  /* 0x0000000309037223 */ /* 0x002fc60000010020 */
[----:B------:R-:W-:-:S03]  /*66e0*/  FMNMX.FTZ R8, R57, R8, !PT ;  /* 0x0000000839087209 */ /* 0x000fc60007810000 */
[----:B------:R-:W-:Y:S01]  /*66f0*/  MUFU.EX2 R74, R74 ;  /* 0x0000004a004a7308 */ /* 0x000fe20000000800 */
[----:B------:R-:W-:Y:S01]  /*6700*/  FMNMX.FTZ R8, R60, R8, !PT ;  /* 0x000000083c087209 */ /* 0x000fe20007810000 */
[----:B0-----:R-:W-:-:S03]  /*6710*/  FADD.FTZ R3, R76, R3 ;  /* 0x000000034c037221 */ /* 0x001fc60000010000 */
[----:B------:R-:W-:-:S03]  /*6720*/  FMNMX.FTZ R8, R53, R8, !PT ;  /* 0x0000000835087209 */ /* 0x000fc60007810000 */
[----:B------:R-:W-:Y:S01]  /*6730*/  MUFU.EX2 R36, R36 ;  /* 0x0000002400247308 */ /* 0x000fe20000000800 */
[----:B------:R-:W-:-:S04]  /*6740*/  FMNMX.FTZ R8, R56, R8, !PT ;  /* 0x0000000838087209 */ /* 0x000fc80007810000 */
        /* <DEDUP_REMOVED lines=33> */
[-C--:B------:R-:W-:Y:S01]  /*6960*/  FMUL.FTZ R80, R8, R7.reuse ;  /* 0x0000000708507220 */ /* 0x080fe20000410000 */
[----:B------:R-:W-:Y:S02]  /*6970*/  MUFU.EX2 R55, R55 ;  /* 0x0000003700377308 */ /* 0x000fe40000000800 */
[----:B------:R-:W-:Y:S02]  /*6980*/  FMUL.FTZ R5, R5, R7 ;  /* 0x0000000705057220 */ /* 0x000fe40000410000 */
[----:B------:R-:W-:-:S04]  /*6990*/  FSEL R80, R80, RZ, P1 ;  /* 0x000000ff50507208 */ /* 0x000fc80000800000 */
        /* <DEDUP_REMOVED lines=25> */
[----:B0-----:R-:W-:Y:S01]  /*6b30*/  FFMA.FTZ R0, R5, R0, R75 ;  /* 0x0000000005007223 */ /* 0x001fe2000001004b */
        /* <DEDUP_REMOVED lines=11> */
[----:B------:R-:W-:Y:S01]  /*6bf0*/  FFMA.FTZ R79, R79, R7, -R80 ;  /* 0x000000074f4f7223 */ /* 0x000fe20000010850 */
[----:B-1----:R-:W-:Y:S01]  /*6c00*/  FADD.FTZ R80, R33, R0 ;  /* 0x0000000021507221 */ /* 0x002fe20000010000 */
[----:B------:R-:W-:Y:S01]  /*6c10*/  FADD.FTZ R0, R34, R3 ;  /* 0x0000000322007221 */ /* 0x000fe20000010000 */
[----:B------:R-:W1:Y:S02]  /*6c20*/  MUFU.EX2 R71, R71 ;  /* 0x0000004700477308 */ /* 0x000e640000000800 */
[----:B--2---:R-:W-:Y:S01]  /*6c30*/  FADD.FTZ R3, R73, R80 ;  /* 0x0000005049037221 */ /* 0x004fe20000010000 */
[----:B------:R-:W-:-:S04]  /*6c40*/  FADD.FTZ R0, R74, R0 ;  /* 0x000000004a007221 */ /* 0x000fc80000010000 */
[----:B------:R-:W-:Y:S01]  /*6c50*/  FADD.FTZ R0, R36, R0 ;  /* 0x0000000024007221 */ /* 0x000fe20000010000 */
[----:B------:R-:W2:Y:S01]  /*6c60*/  MUFU.EX2 R37, R37 ;  /* 0x0000002500257308 */ /* 0x000ea20000000800 */
[----:B0-----:R-:W-:Y:S02]  /*6c70*/  FADD.FTZ R3, R35, R3 ;  /* 0x0000000323037221 */ /* 0x001fe40000010000 */
[----:B------:R-:W-:-:S04]  /*6c80*/  FADD.FTZ R0, R72, R0 ;  /* 0x0000000048007221 */ /* 0x000fc80000010000 */
[----:B------:R-:W-:Y:S01]  /*6c90*/  FADD.FTZ R0, R38, R0 ;  /* 0x0000000026007221 */ /* 0x000fe20000010000 */
[----:B------:R-:W0:Y:S01]  /*6ca0*/  MUFU.EX2 R69, R69 ;  /* 0x0000004500457308 */ /* 0x000e220000000800 */
[----:B-1----:R-:W-:Y:S02]  /*6cb0*/  FADD.FTZ R3, R71, R3 ;  /* 0x0000000347037221 */ /* 0x002fe40000010000 */
[----:B------:R-:W-:-:S04]  /*6cc0*/  FADD.FTZ R0, R70, R0 ;  /* 0x0000000046007221 */ /* 0x000fc80000010000 */
[----:B------:R-:W-:Y:S01]  /*6cd0*/  FADD.FTZ R0, R24, R0 ;  /* 0x0000000018007221 */ /* 0x000fe20000010000 */
[----:B------:R-:W1:Y:S01]  /*6ce0*/  MUFU.EX2 R39, R39 ;  /* 0x0000002700277308 */ /* 0x000e620000000800 */
[----:B--2---:R-:W-:Y:S02]  /*6cf0*/  FADD.FTZ R3, R37, R3 ;  /* 0x0000000325037221 */ /* 0x004fe40000010000 */
        /* <DEDUP_REMOVED lines=20> */
[----:B------:R-:W-:-:S05]  /*6e40*/  FADD.FTZ R0, R55, R0 ;  /* 0x0000000037007221 */ /* 0x000fca0000010000 */
        /* <DEDUP_REMOVED lines=66> */
.L_x_2098:
[----:B------:R-:W-:Y:S01]  /*7270*/  ULEA UR6, UR6, UR41, 0x3 ;  /* 0x0000002906067291 */ /* 0x000fe2000f8e183f */
[----:B------:R-:W-:Y:S01]  /*7280*/  F2FP.F16.F32.PACK_AB R32, R76, R32 ;  /* 0x000000204c20723e */ /* 0x000fe200000000ff */
[----:B------:R-:W-:Y:S01]  /*7290*/  FMUL.FTZ R88, R88, R9 ;  /* 0x0000000958587220 */ /* 0x000fe20000410000 */
[----:B------:R-:W-:Y:S01]  /*72a0*/  F2FP.F16.F32.PACK_AB R33, R33, R75 ;  /* 0x0000004b2121723e */ /* 0x000fe200000000ff */
[----:B------:R-:W-:Y:S01]  /*72b0*/  UIADD3 UR6, UR6, 0x2d860, URZ ;  /* 0x0002d86006067890 */ /* 0x000fe2000fffe03f */
[----:B------:R-:W-:Y:S01]  /*72c0*/  F2FP.F16.F32.PACK_AB R34, R74, R34 ;  /* 0x000000224a22723e */ /* 0x000fe200000000ff */
[----:B------:R-:W-:Y:S01]  /*72d0*/  FMUL.FTZ R89, R89, R9 ;  /* 0x0000000959597220 */ /* 0x000fe20000410000 */
        /* <DEDUP_REMOVED lines=51> */
[----:B------:R-:W-:Y:S01]  /*7610*/  FMUL.FTZ R124, R124, R9 ;  /* 0x000000097c7c7220 */ /* 0x000fe20000410000 */
[----:B------:R-:W-:Y:S01]  /*7620*/  F2FP.F16.F32.PACK_AB R25, R77, R15 ;  /* 0x0000000f4d19723e */ /* 0x000fe200000000ff */
[----:B------:R3:W-:Y:S01]  /*7630*/  STSM.16.M88.4 [R18+0x6000], R40 ;  /* 0x0060002812007844 */ /* 0x0007e20000000200 */
[----:B------:R-:W-:Y:S01]  /*7640*/  F2FP.F16.F32.PACK_AB R26, R13, R12 ;  /* 0x0000000c0d1a723e */ /* 0x000fe200000000ff */
[-C--:B------:R-:W-:Y:S01]  /*7650*/  FMUL.FTZ R125, R125, R9.reuse ;  /* 0x000000097d7d7220 */ /* 0x080fe20000410000 */
[----:B------:R-:W-:Y:S01]  /*7660*/  F2FP.F16.F32.PACK_AB R27, R79, R78 ;  /* 0x0000004e4f1b723e */ /* 0x000fe200000000ff */
[-C--:B------:R-:W-:Y:S01]  /*7670*/  FMUL.FTZ R128, R128, R9.reuse ;  /* 0x0000000980807220 */ /* 0x080fe20000410000 */
        /* <DEDUP_REMOVED lines=41> */
.L_x_2088:
[----:B------:R-:W-:-:S13]  /*7910*/  ISETP.GE.AND P1, PT, R4, R146, PT ;  /* 0x000000920400720c */ /* 0x000fda0003f26270 */
[----:B------:R-:W-:Y:S05]  /*7920*/  @!P1 BRA `(.L_x_2100) ;  /* 0x0000002800389947 */ /* 0x000fea0003800000 */
[----:B------:R-:W-:Y:S01]  /*7930*/  IMAD.MOV.U32 R9, RZ, RZ, R8 ;  /* 0x000000ffff097224 */ /* 0x000fe200078e0008 */
[----:B------:R-:W-:Y:S01]  /*7940*/  MOV R5, R6 ;  /* 0x0000000600057202 */ /* 0x000fe20000000f00 */
[----:B------:R-:W-:Y:S01]  /*7950*/  IMAD.MOV.U32 R10, RZ, RZ, R2 ;  /* 0x000000ffff0a7224 */ /* 0x000fe200078e0002 */
[----:B------:R-:W-:Y:S01]  /*7960*/  UMOV UR6, UR38 ;  /* 0x0000002600067c82 */ /* 0x000fe20008000000 */
[----:B------:R-:W-:-:S05]  /*7970*/  ULDC UR5, c[0x0][0x9d8] ;  /* 0x0002760000057ab9 */ /* 0x000fca0000000800 */
.L_x_2111:
[----:B------:R-:W-:Y:S01]  /*7980*/  ISETP.NE.AND P2, PT, RZ, UR40, PT ;  /* 0x00000028ff007c0c */ /* 0x000fe2000bf45270 */
[----:B------:R-:W-:-:S04]  /*7990*/  UISETP.NE.AND UP0, UPT, UR6, 0x1, UPT ;  /* 0x000000010600788c */ /* 0x000fc8000bf05270 */
[----:B------:R-:W-:-:S06]  /*79a0*/  USEL UR7, URZ, 0x1, UP0 ;  /* 0x000000013f077887 */ /* 0x000fcc0008000000 */
[----:B------:R-:W-:Y:S02]  /*79b0*/  LOP3.LUT R2, R10, UR7, RZ, 0x3c, !PT ;  /* 0x000000070a027c12 */ /* 0x000fe4000f8e3cff */
[----:B------:R-:W-:Y:S05]  /*79c0*/  @P2 BRA `(.L_x_2101) ;  /* 0x0000000000342947 */ /* 0x000fea0003800000 */
[----:B------:R-:W-:Y:S05]  /*79d0*/  @!P0 BRA `(.L_x_2102) ;  /* 0x0000000000048947 */ /* 0x000fea0003800000 */
[----:B------:R-:W-:Y:S01]  /*79e0*/  BPT.TRAP 0x1 ;  /* 0x000000040000795c */ /* 0x000fe20000300000 */
.L_x_2102:
        /* <DEDUP_REMOVED lines=8> */
.L_x_2103:
[----:B-1----:R-:W-:Y:S05]  /*7a70*/  @P1 BRA `(.L_x_2101) ;  /* 0x0000000000081947 */ /* 0x002fea0003800000 */
[----:B------:R-:W1:Y:S02]  /*7a80*/  SYNCS.PHASECHK.TRANS64.TRYWAIT P1, [UR7+0x2d830], R6 ;  /* 0x02d83006ff0075a7 */ /* 0x000e640008020147 */
[----:B-1----:R-:W-:Y:S05]  /*7a90*/  @!P1 BRA `(.L_x_2104) ;  /* 0x000000bc00cc9947 */ /* 0x002fea0003800000 */
.L_x_2101:
        /* <DEDUP_REMOVED lines=40> */
.L_x_2106:
[----:B------:R-:W-:Y:S01]  /*7d20*/  ULEA UR7, UR6, UR41, 0x3 ;  /* 0x0000002906077291 */ /* 0x000fe2000f8e183f */
[----:B------:R-:W-:-:S08]  /*7d30*/  SHF.L.U32 R6, R10, 0x1f, RZ ;  /* 0x0000001f0a067819 */ /* 0x000fd000000006ff */
[----:B------:R0:W1:Y:S01]  /*7d40*/  SYNCS.PHASECHK.TRANS64.TRYWAIT P1, [UR7+0x2d850], R6 ;  /* 0x02d85006ff0075a7 */ /* 0x0000620008020147 */
[----:B------:R-:W-:Y:S05]  /*7d50*/  @!P0 BRA `(.L_x_2107) ;  /* 0x0000000000048947 */ /* 0x000fea0003800000 */
[----:B------:R-:W-:Y:S01]  /*7d60*/  BPT.TRAP 0x1 ;  /* 0x000000040000795c */ /* 0x000fe20000300000 */
.L_x_2107:
[----:B-1----:R-:W-:Y:S05]  /*7d70*/  @P1 BRA `(.L_x_2105) ;  /* 0x0000000000081947 */ /* 0x002fea0003800000 */
[----:B------:R-:W1:Y:S02]  /*7d80*/  SYNCS.PHASECHK.TRANS64.TRYWAIT P1, [UR7+0x2d850], R6 ;  /* 0x02d85006ff0075a7 */ /* 0x000e640008020147 */
[----:B-1----:R-:W-:Y:S05]  /*7d90*/  @!P1 BRA `(.L_x_2108) ;  /* 0x000000bc00249947 */ /* 0x002fea0003800000 */
.L_x_2105:
        /* <DEDUP_REMOVED lines=70> */
.L_x_2109:
[----:B------:R-:W-:Y:S01]  /*8200*/  FMUL.FTZ R10, R24, UR5 ;  /* 0x00000005180a7c20 */ /* 0x000fe20008410000 */
        /* <DEDUP_REMOVED lines=275> */
[----:B------:R-:W-:-:S07]  /*9340*/  FFMA.FTZ R80, R79, R7, -R80 ;  /* 0x000000074f507223 */ /* 0x000fce0000010850 */
[----:B------:R-:W-:Y:S08]  /*9350*/  MUFU.EX2 R9, R9 ;  /* 0x0000000900097308 */ /* 0x000ff00000000800 */
[----:B------:R-:W1:Y:S01]  /*9360*/  MUFU.EX2 R79, R12 ;  /* 0x0000000c004f7308 */ /* 0x000e620000000800 */
[----:B0-----:R-:W-:-:S07]  /*9370*/  FFMA.FTZ R3, R5, R3, R10 ;  /* 0x0000000305037223 */ /* 0x001fce000001000a */
[----:B------:R-:W0:Y:S08]  /*9380*/  MUFU.EX2 R11, R11 ;  /* 0x0000000b000b7308 */ /* 0x000e300000000800 */
[----:B------:R-:W2:Y:S01]  /*9390*/  MUFU.EX2 R13, R13 ;  /* 0x0000000d000d7308 */ /* 0x000ea20000000800 */
[----:B-1----:R-:W-:-:S07]  /*93a0*/  FFMA.FTZ R0, R9, R0, R79 ;  /* 0x0000000009007223 */ /* 0x002fce000001004f */
        /* <DEDUP_REMOVED lines=124> */
.L_x_2110:
[----:B------:R-:W-:Y:S01]  /*9b70*/  ULEA UR6, UR6, UR41, 0x3 ;  /* 0x0000002906067291 */ /* 0x000fe2000f8e183f */
[----:B------:R-:W-:Y:S01]  /*9b80*/  F2FP.F16.F32.PACK_AB R24, R25, R24 ;  /* 0x000000181918723e */ /* 0x000fe200000000ff */
[-C--:B------:R-:W-:Y:S01]  /*9b90*/  FMUL.FTZ R88, R88, R5.reuse ;  /* 0x0000000558587220 */ /* 0x080fe20000410000 */
[----:B------:R-:W-:Y:S01]  /*9ba0*/  F2FP.F16.F32.PACK_AB R25, R82, R26 ;  /* 0x0000001a5219723e */ /* 0x000fe200000000ff */
[----:B------:R-:W-:Y:S01]  /*9bb0*/  UIADD3 UR6, UR6, 0x2d860, URZ ;  /* 0x0002d86006067890 */ /* 0x000fe2000fffe03f */
[----:B------:R-:W-:Y:S01]  /*9bc0*/  F2FP.F16.F32.PACK_AB R14, R15, R14 ;  /* 0x0000000e0f0e723e */ /* 0x000fe200000000ff */
[-C--:B------:R-:W-:Y:S01]  /*9bd0*/  FMUL.FTZ R89, R89, R5.reuse ;  /* 0x0000000559597220 */ /* 0x080fe20000410000 */
        /* <DEDUP_REMOVED lines=99> */
.L_x_2100:
[----:B------:R-:W-:Y:S06]  /*a210*/  BAR.ARV 0x8, 0x200 ;  /* 0x0208000000007b1d */ /* 0x000fec0000002000 */
[----:B------:R-:W-:Y:S05]  /*a220*/  @!P0 BRA `(.L_x_2112) ;  /* 0x0000000000048947 */ /* 0x000fea0003800000 */
[----:B------:R-:W-:Y:S01]  /*a230*/  BPT.TRAP 0x1 ;  /* 0x000000040000795c */ /* 0x000fe20000300000 */
.L_x_2112:
[----:B------:R-:W-:Y:S01]  /*a240*/  ULEA UR4, UR38, UR41, 0x3 ;  /* 0x0000002926047291 */ /* 0x000fe2000f8e183f */
[----:B------:R-:W-:-:S08]  /*a250*/  SHF.L.U32 R4, R2, 0x1f, RZ ;  /* 0x0000001f02047819 */ /* 0x000fd000000006ff */
[----:B------:R0:W1:Y:S01]  /*a260*/  SYNCS.PHASECHK.TRANS64.TRYWAIT P1, [UR4+0x2d850], R4 ;  /* 0x02d85004ff0075a7 */ /* 0x0000620008020144 */
[----:B------:R-:W-:Y:S05]  /*a270*/  @!P0 BRA `(.L_x_2113) ;  /* 0x0000000000048947 */ /* 0x000fea0003800000 */
[----:B------:R-:W-:Y:S01]  /*a280*/  BPT.TRAP 0x1 ;  /* 0x000000040000795c */ /* 0x000fe20000300000 */
.L_x_2113:
[----:B-1----:R-:W-:Y:S05]  /*a290*/  @P1 BRA `(.L_x_2114) ;  /* 0x0000000000081947 */ /* 0x002fea0003800000 */
[----:B------:R-:W1:Y:S02]  /*a2a0*/  SYNCS.PHASECHK.TRANS64.TRYWAIT P1, [UR4+0x2d850], R4 ;  /* 0x02d85004ff0075a7 */ /* 0x000e640008020144 */
[----:B-1----:R-:W-:Y:S05]  /*a2b0*/  @!P1 BRA `(.L_x_2115) ;  /* 0x0000009400f49947 */ /* 0x002fea0003800000 */
.L_x_2114:
[----:B------:R-:W-:Y:S01]  /*a2c0*/  UIADD3 UR41, UR41, 0x400, URZ ;  /* 0x0000040029297890 */ /* 0x000fe2000fffe03f */
[----:B------:R-:W-:Y:S01]  /*a2d0*/  WARPGROUP.ARRIVE ;  /* 0x00000000000079c5 */ /* 0x000fe20000000000 */
[----:B------:R-:W-:Y:S01]  /*a2e0*/  ULOP3.LUT UR39, UR39, 0x10000, URZ, 0xfc, !UPT ;  /* 0x0001000027277892 */ /* 0x000fe2000f8efc3f */
[----:B01----:R-:W0:Y:S01]  /*a2f0*/  SHFL.BFLY PT, R4, R3, 0x2, 0x1f ;  /* 0x0c401f0003047f89 */ /* 0x003e2200000e0000 */
[----:B------:R-:W-:Y:S01]  /*a300*/  USHF.R.U32.HI UR41, URZ, 0x4, UR41 ;  /* 0x000000043f297899 */ /* 0x000fe20008011629 */
[----:B------:R-:W-:Y:S01]  /*a310*/  UMOV UR9, 0x40000040 ;  /* 0x4000004000097882 */ /* 0x000fe20000000000 */
[----:B------:R-:W-:Y:S02]  /*a320*/  UMOV UR11, 0x80000020 ;  /* 0x80000020000b7882 */ /* 0x000fe40000000000 */
        /* <DEDUP_REMOVED lines=10> */
[----:B------:R-:W-:Y:S01]  /*a3d0*/  MOV R3, 0xff800000 ;  /* 0xff80000000037802 */ /* 0x000fe20000000f00 */
[----:B------:R-:W-:Y:S01]  /*a3e0*/  UMOV UR9, 0x40000040 ;  /* 0x4000004000097882 */ /* 0x000fe20000000000 */
[----:B------:R-:W-:Y:S01]  /*a3f0*/  UMOV UR11, 0x80000020 ;  /* 0x80000020000b7882 */ /* 0x000fe20000000000 */
[----:B------:R-:W0:Y:S01]  /*a400*/  SHFL.BFLY PT, R4, R5, 0x1, 0x1f ;  /* 0x0c201f0005047f89 */ /* 0x000e2200000e0000 */
[----:B-1----:R-:W-:Y:S01]  /*a410*/  FADD.FTZ R9, R9, R0 ;  /* 0x0000000009097221 */ /* 0x002fe20000010000 */
[----:B------:R-:W-:-:S04]  /*a420*/  IMAD.MOV.U32 R0, RZ, RZ, -0x800000 ;  /* 0xff800000ff007424 */ /* 0x000fc800078e00ff */
[----:B------:R-:W1:Y:S01]  /*a430*/  SHFL.BFLY PT, R10, R9, 0x1, 0x1f ;  /* 0x0c201f00090a7f89 */ /* 0x000e6200000e0000 */
[----:B0-----:R-:W-:Y:S01]  /*a440*/  FADD.FTZ R14, R5, R4 ;  /* 0x00000004050e7221 */ /* 0x001fe20000010000 */
[----:B------:R-:W-:-:S04]  /*a450*/  IMAD.MOV.U32 R4, RZ, RZ, RZ ;  /* 0x000000ffff047224 */ /* 0x000fc800078e00ff */
[----:B------:R-:W-:Y:S01]  /*a460*/  FSETP.NE.FTZ.AND P1, PT, R14, RZ, PT ;  /* 0x000000ff0e00720b */ /* 0x000fe20003f35000 */
[----:B-1----:R-:W-:Y:S01]  /*a470*/  FADD.FTZ R15, R9, R10 ;  /* 0x0000000a090f7221 */ /* 0x002fe20000010000 */
[----:B------:R-:W-:-:S04]  /*a480*/  IMAD.MOV.U32 R10, RZ, RZ, RZ ;  /* 0x000000ffff0a7224 */ /* 0x000fc800078e00ff */
        /* <DEDUP_REMOVED lines=59> */
.L_x_2116:
        /* <DEDUP_REMOVED lines=60> */
.L_x_2080:
[----:B------:R-:W3:Y:S08]  /*ac00*/  S2UR UR42, SR_CgaCtaId ;  /* 0x00000000002a79c3 */ /* 0x000ef00000008800 */
[----:B------:R-:W-:Y:S06]  /*ac10*/  BAR.SYNC.DEFER_BLOCKING 0x5, 0x200 ;  /* 0x0148000000007b1d */ /* 0x000fec0000010000 */
[----:B------:R-:W-:Y:S01]  /*ac20*/  UMOV UR41, 0x400 ;  /* 0x0000040000297882 */ /* 0x000fe20000000000 */
[----:B------:R-:W-:Y:S01]  /*ac30*/  BSSY B0, `(.L_x_2117) ;  /* 0x0000289000007945 */ /* 0x000fe20003800000 */
[----:B---3--:R-:W-:-:S09]  /*ac40*/  ULEA UR41, UR42, UR41, 0x18 ;  /* 0x000000292a297291 */ /* 0x008fd2000f8ec03f */
[----:B--2---:R-:W2:Y:S01]  /*ac50*/  LDS.128 R4, [UR41+0x2d8d0] ;  /* 0x02d8d029ff047984 */ /* 0x004ea20008000c00 */
[----:B------:R-:W-:Y:S06]  /*ac60*/  BAR.ARV 0x4, 0x200 ;  /* 0x0108000000007b1d */ /* 0x000fec0000002000 */
[----:B------:R-:W-:Y:S05]  /*ac70*/  @P0 BRA `(.L_x_2118) ;  /* 0x0000001c00740947 */ /* 0x000fea0003800000 */
[----:B-1----:R-:W3:Y:S01]  /*ac80*/  LDL R8, [R1+0x40] ;  /* 0x0000400001087983 */ /* 0x002ee20000100800 */
[----:B------:R-:W1:Y:S03]  /*ac90*/  S2UR UR6, SR_SWINHI ;  /* 0x00000000000679c3 */ /* 0x000e660000002f00 */
[----:B------:R-:W4:Y:S01]  /*aca0*/  LDL R48, [R1+0x14] ;  /* 0x0000140001307983 */ /* 0x000f220000100800 */
[----:B------:R-:W-:Y:S01]  /*acb0*/  UMOV UR4, UR41 ;  /* 0x0000002900047c82 */ /* 0x000fe20008000000 */
[----:B-1----:R-:W-:Y:S01]  /*acc0*/  UMOV UR5, UR6 ;  /* 0x0000000600057c82 */ /* 0x002fe20008000000 */
[----:B------:R-:W-:Y:S02]  /*acd0*/  IMAD.U32 R32, RZ, RZ, UR4 ;  /* 0x00000004ff207e24 */ /* 0x000fe4000f8e00ff */
[----:B------:R-:W-:Y:S01]  /*ace0*/  IMAD.U32 R33, RZ, RZ, UR5 ;  /* 0x00000005ff217e24 */ /* 0x000fe2000f8e00ff */
[----:B------:R-:W-:Y:S01]  /*acf0*/  SHF.L.U64.HI R40, R148, 0x2, R153 ;  /* 0x0000000294287819 */ /* 0x000fe20000010299 */
[----:B------:R-:W-:Y:S01]  /*ad00*/  ULDC.64 UR4, c[0x0][0xc08] ;  /* 0x0003020000047ab9 */ /* 0x000fe20000000a00 */
[----:B------:R-:W-:Y:S01]  /*ad10*/  BAR.SYNC.DEFER_BLOCKING 0x1, 0x180 ;  /* 0x0046000000007b1d */ /* 0x000fe20000010000 */
[----:B---3--:R-:W-:-:S03]  /*ad20*/  IMAD.WIDE R8, R8, 0x2, R32 ;  /* 0x0000000208087825 */ /* 0x008fc600078e0220 */
[----:B------:R-:W-:-:S04]  /*ad30*/  IADD3 R39, P1, R8, 0x6000, RZ ;  /* 0x0000600008277810 */ /* 0x000fc80007f3e0ff */
[----:B--2---:R-:W-:Y:S02]  /*ad40*/  LOP3.LUT R4, R39, 0x180, RZ, 0xc0, !PT ;  /* 0x0000018027047812 */ /* 0x004fe400078ec0ff */
[----:B------:R-:W-:Y:S02]  /*ad50*/  IADD3 R35, P3, R8, 0x3000, RZ ;  /* 0x0000300008237810 */ /* 0x000fe40007f7e0ff */
[----:B------:R-:W-:Y:S02]  /*ad60*/  SHF.R.U64 R4, R4, 0x3, RZ ;  /* 0x0000000304047819 */ /* 0x000fe400000012ff */
[C---:B------:R-:W-:Y:S02]  /*ad70*/  IADD3 R41, P0, R8.reuse, 0x6020, RZ ;  /* 0x0000602008297810 */ /* 0x040fe40007f1e0ff */
[C---:B------:R-:W-:Y:S02]  /*ad80*/  IADD3 R31, P4, R8.reuse, 0x20, RZ ;  /* 0x00000020081f7810 */ /* 0x040fe40007f9e0ff */
[----:B0-----:R-:W-:-:S02]  /*ad90*/  LOP3.LUT R11, R8, 0x180, RZ, 0xc0, !PT ;  /* 0x00000180080b7812 */ /* 0x001fc400078ec0ff */
        /* <DEDUP_REMOVED lines=18> */
[----:B------:R-:W-:Y:S01]  /*aec0*/  MOV R30, R8 ;  /* 0x00000008001e7202 */ /* 0x000fe20000000f00 */
[--C-:B------:R-:W-:Y:S01]  /*aed0*/  IMAD.X R15, RZ, RZ, R9.reuse, P2 ;  /* 0x000000ffff0f7224 */ /* 0x100fe200010e0609 */
[----:B------:R-:W-:Y:S01]  /*aee0*/  SHF.R.U64 R14, R14, 0x3, RZ ;  /* 0x000000030e0e7819 */ /* 0x000fe200000012ff */
[----:B------:R-:W-:Y:S01]  /*aef0*/  IMAD.X R29, RZ, RZ, R9, P3 ;  /* 0x000000ffff1d7224 */ /* 0x000fe200018e0609 */
[----:B------:R-:W-:-:S02]  /*af00*/  F2FP.F16.F32.PACK_AB R8, R21, R20 ;  /* 0x000000141508723e */ /* 0x000fc400000000ff */
[----:B------:R-:W-:Y:S02]  /*af10*/  F2FP.F16.F32.PACK_AB R9, R91, R90 ;  /* 0x0000005a5b09723e */ /* 0x000fe400000000ff */
[----:B------:R-:W-:Y:S02]  /*af20*/  F2FP.F16.F32.PACK_AB R10, R93, R92 ;  /* 0x0000005c5d0a723e */ /* 0x000fe400000000ff */
[----:B------:R-:W-:Y:S02]  /*af30*/  F2FP.F16.F32.PACK_AB R11, R95, R94 ;  /* 0x0000005e5f0b723e */ /* 0x000fe400000000ff */
[----:B------:R-:W-:Y:S02]  /*af40*/  MOV R36, R26 ;  /* 0x0000001a00247202 */ /* 0x000fe40000000f00 */
[----:B------:R-:W-:Y:S02]  /*af50*/  MOV R39, R24 ;  /* 0x0000001800277202 */ /* 0x000fe40000000f00 */
[----:B------:R-:W-:-:S02]  /*af60*/  LOP3.LUT R14, R14, R37, RZ, 0x3c, !PT ;  /* 0x000000250e0e7212 */ /* 0x000fc400078e3cff */
[----:B------:R-:W-:Y:S02]  /*af70*/  F2FP.F16.F32.PACK_AB R24, R97, R96 ;  /* 0x000000606118723e */ /* 0x000fe400000000ff */
[----:B------:R-:W-:Y:S02]  /*af80*/  F2FP.F16.F32.PACK_AB R25, R99, R98 ;  /* 0x000000626319723e */ /* 0x000fe400000000ff */
[----:B------:R-:W-:Y:S02]  /*af90*/  F2FP.F16.F32.PACK_AB R26, R101, R100 ;  /* 0x00000064651a723e */ /* 0x000fe400000000ff */
[----:B------:R-:W-:Y:S01]  /*afa0*/  F2FP.F16.F32.PACK_AB R27, R103, R102 ;  /* 0x00000066671b723e */ /* 0x000fe200000000ff */
[----:B------:R1:W-:Y:S01]  /*afb0*/  STSM.16.M88.4 [R30], R8 ;  /* 0x000000081e007844 */ /* 0x0003e20000000200 */
[----:B------:R-:W-:Y:S02]  /*afc0*/  MOV R4, R28 ;  /* 0x0000001c00047202 */ /* 0x000fe40000000f00 */
[----:B------:R-:W-:-:S02]  /*afd0*/  F2FP.F16.F32.PACK_AB R28, R105, R104 ;  /* 0x00000068691c723e */ /* 0x000fc400000000ff */
[----:B------:R-:W-:Y:S02]  /*afe0*/  F2FP.F16.F32.PACK_AB R29, R107, R106 ;  /* 0x0000006a6b1d723e */ /* 0x000fe400000000ff */
[----:B------:R-:W-:Y:S01]  /*aff0*/  F2FP.F16.F32.PACK_AB R31, R111, R110 ;  /* 0x0000006e6f1f723e */ /* 0x000fe200000000ff */
[----:B------:R2:W-:Y:S01]  /*b000*/  STSM.16.M88.4 [R39], R24 ;  /* 0x0000001827007844 */ /* 0x0005e20000000200 */
[----:B------:R-:W-:Y:S02]  /*b010*/  MOV R37, R12 ;  /* 0x0000000c00257202 */ /* 0x000fe40000000f00 */
[----:B------:R-:W-:Y:S02]  /*b020*/  MOV R38, R14 ;  /* 0x0000000e00267202 */ /* 0x000fe40000000f00 */
[----:B------:R-:W-:Y:S02]  /*b030*/  F2FP.F16.F32.PACK_AB R12, R121, R120 ;  /* 0x00000078790c723e */ /* 0x000fe400000000ff */
[----:B-1----:R-:W-:-:S02]  /*b040*/  F2FP.F16.F32.PACK_AB R30, R109, R108 ;  /* 0x0000006c6d1e723e */ /* 0x002fc400000000ff */
[----:B------:R-:W-:Y:S02]  /*b050*/  F2FP.F16.F32.PACK_AB R8, R113, R112 ;  /* 0x000000707108723e */ /* 0x000fe400000000ff */
[----:B------:R-:W-:Y:S02]  /*b060*/  F2FP.F16.F32.PACK_AB R9, R115, R114 ;  /* 0x000000727309723e */ /* 0x000fe400000000ff */
[----:B------:R-:W-:Y:S02]  /*b070*/  F2FP.F16.F32.PACK_AB R10, R117, R116 ;  /* 0x00000074750a723e */ /* 0x000fe400000000ff */
[----:B------:R-:W-:Y:S02]  /*b080*/  F2FP.F16.F32.PACK_AB R11, R119, R118 ;  /* 0x00000076770b723e */ /* 0x000fe400000000ff */
[----:B------:R-:W-:Y:S02]  /*b090*/  F2FP.F16.F32.PACK_AB R13, R123, R122 ;  /* 0x0000007a7b0d723e */ /* 0x000fe400000000ff */
[----:B------:R-:W-:-:S02]  /*b0a0*/  F2FP.F16.F32.PACK_AB R14, R125, R124 ;  /* 0x0000007c7d0e723e */ /* 0x000fc400000000ff */
[----:B------:R-:W-:Y:S02]  /*b0b0*/  F2FP.F16.F32.PACK_AB R15, R127, R126 ;  /* 0x0000007e7f0f723e */ /* 0x000fe400000000ff */
[----:B--2---:R-:W-:Y:S02]  /*b0c0*/  F2FP.F16.F32.PACK_AB R24, R129, R128 ;  /* 0x000000808118723e */ /* 0x004fe400000000ff */
[----:B------:R-:W-:Y:S02]  /*b0d0*/  F2FP.F16.F32.PACK_AB R25, R131, R130 ;  /* 0x000000828319723e */ /* 0x000fe400000000ff */
[----:B------:R-:W-:Y:S02]  /*b0e0*/  F2FP.F16.F32.PACK_AB R26, R133, R132 ;  /* 0x00000084851a723e */ /* 0x000fe400000000ff */
[----:B------:R-:W-:Y:S01]  /*b0f0*/  F2FP.F16.F32.PACK_AB R27, R135, R134 ;  /* 0x00000086871b723e */ /* 0x000fe200000000ff */
[----:B------:R-:W-:Y:S04]  /*b100*/  STSM.16.M88.4 [R4], R28 ;  /* 0x0000001c04007844 */ /* 0x000fe80000000200 */
[----:B------:R1:W-:Y:S04]  /*b110*/  STSM.16.M88.4 [R38], R8 ;  /* 0x0000000826007844 */ /* 0x0003e80000000200 */
[----:B------:R2:W-:Y:S04]  /*b120*/  STSM.16.M88.4 [R37], R12 ;  /* 0x0000000c25007844 */ /* 0x0005e80000000200 */
[----:B------:R3:W-:Y:S01]  /*b130*/  STSM.16.M88.4 [R36], R24 ;  /* 0x0000001824007844 */ /* 0x0007e20000000200 */
[----:B------:R-:W-:Y:S01]  /*b140*/  BAR.SYNC.DEFER_BLOCKING 0x1, 0x180 ;  /* 0x0046000000007b1d */ /* 0x000fe20000010000 */
[----:B0-----:R-:W-:Y:S01]  /*b150*/  ISETP.NE.U32.AND P0, PT, R34, RZ, PT ;  /* 0x000000ff2200720c */ /* 0x001fe20003f05070 */
[----:B------:R-:W-:-:S03]  /*b160*/  IMAD.SHL.U32 R41, R148, 0x4, RZ ;  /* 0x0000000494297824 */ /* 0x000fc600078e00ff */
[----:B------:R-:W-:-:S03]  /*b170*/  ISETP.NE.AND.EX P0, PT, R35, RZ, PT, P0 ;  /* 0x000000ff2300720c */ /* 0x000fc60003f05300 */
[----:B-1----:R-:W0:Y:S01]  /*b180*/  LDC R10, c[0x0][0xad4] ;  /* 0x0002b500ff0a7b82 */ /* 0x002e220000000800 */
[----:B------:R-:W-:Y:S02]  /*b190*/  IADD3 R28, P1, R41, R34, RZ ;  /* 0x00000022291c7210 */ /* 0x000fe40007f3e0ff */
[----:B------:R-:W-:-:S03]  /*b1a0*/  MOV R4, RZ ;  /* 0x000000ff00047202 */ /* 0x000fc60000000f00 */
[----:B------:R-:W-:Y:S02]  /*b1b0*/  IMAD.X R29, R40, 0x1, R35, P1 ;  /* 0x00000001281d7824 */ /* 0x000fe400008e0623 */
[----:B--2---:R-:W1:Y:S03]  /*b1c0*/  LDC.64 R14, c[0x0][0xba8] ;  /* 0x0002ea00ff0e7b82 */ /* 0x004e660000000a00 */
[----:B------:R-:W2:Y:S01]  /*b1d0*/  @P0 LDG.E R4, desc[UR36][R28.64] ;  /* 0x000000241c040981 */ /* 0x000ea2000c1e1900 */
[----:B------:R-:W-:-:S04]  /*b1e0*/  ISETP.NE.U32.AND P1, PT, RZ, UR4, PT ;  /* 0x00000004ff007c0c */ /* 0x000fc8000bf25070 */
[----:B------:R-:W-:-:S13]  /*b1f0*/  ISETP.NE.AND.EX P1, PT, RZ, UR5, PT, P1 ;  /* 0x00000005ff007c0c */ /* 0x000fda000bf25310 */
[----:B------:R-:W-:-:S04]  /*b200*/  @P1 IADD3 R8, P2, R41, UR4, RZ ;  /* 0x0000000429081c10 */ /* 0x000fc8000ff5e0ff */
[----:B------:R-:W-:Y:S02]  /*b210*/  @P1 IADD3.X R9, R40, UR5, RZ, P2, !PT ;  /* 0x0000000528091c10 */ /* 0x000fe400097fe4ff */
[----:B------:R-:W4:Y:S01]  /*b220*/  LDC R40, c[0x0][0xbe8] ;  /* 0x0002fa00ff287b82 */ /* 0x000f220000000800 */
[----:B------:R-:W-:Y:S01]  /*b230*/  ISETP.NE.AND P2, PT, R151, RZ, PT ;  /* 0x000000ff9700720c */ /* 0x000fe20003f45270 */
[----:B------:R-:W-:-:S03]  /*b240*/  ULDC UR4, c[0x0][0xa88] ;  /* 0x0002a20000047ab9 */ /* 0x000fc60000000800 */
[----:B0-----:R-:W-:Y:S01]  /*b250*/  SEL R10, R151, R10, P2 ;  /* 0x0000000a970a7207 */ /* 0x001fe20001000000 */
[----:B---3--:R-:W-:Y:S02]  /*b260*/  IMAD.MOV.U32 R24, RZ, RZ, 0x9b8 ;  /* 0x000009b8ff187424 */ /* 0x008fe400078e00ff */
[----:B------:R-:W-:Y:S01]  /*b270*/  IMAD.U32 R31, RZ, RZ, UR4 ;  /* 0x00000004ff1f7e24 */ /* 0x000fe2000f8e00ff */
[----:B------:R-:W-:-:S04]  /*b280*/  ISETP.GT.AND P3, PT, R10, 0x1, PT ;  /* 0x000000010a00780c */ /* 0x000fc80003f64270 */
[----:B------:R-:W-:Y:S01]  /*b290*/  SEL R24, R24, 0x978, P3 ;  /* 0x0000097818187807 */ /* 0x000fe20001800000 */
[----:B------:R0:W5:Y:S03]  /*b2a0*/  @P1 LDG.E R31, desc[UR36][R8.64] ;  /* 0x00000024081f1981 */ /* 0x000166000c1e1900 */
[----:B------:R-:W3:Y:S01]  /*b2b0*/  LDC.64 R10, c[0x0][R24+0x218] ;  /* 0x00008600180a7b82 */ /* 0x000ee20000000a00 */
[----:B----4-:R-:W-:-:S07]  /*b2c0*/  ISETP.NE.AND P4, PT, R40, 0x1, PT ;  /* 0x000000012800780c */ /* 0x010fce0003f85270 */
[----:B0-----:R-:W0:Y:S01]  /*b2d0*/  LDC.64 R8, c[0x0][R24+0x220] ;  /* 0x0000880018087b82 */ /* 0x001e220000000a00 */
[----:B------:R-:W-:-:S04]  /*b2e0*/  ISETP.NE.U32.AND P2, PT, R34, RZ, PT ;  /* 0x000000ff2200720c */ /* 0x000fc80003f45070 */
[----:B------:R-:W-:Y:S01]  /*b2f0*/  ISETP.NE.AND.EX P2, PT, R35, RZ, PT, P2 ;  /* 0x000000ff2300720c */ /* 0x000fe20003f45320 */
[----:B------:R-:W-:Y:S02]  /*b300*/  IMAD.IADD R27, R147, 0x1, R136 ;  /* 0x00000001931b7824 */ /* 0x000fe400078e0288 */
[----:B-1----:R-:W1:Y:S08]  /*b310*/  @!P3 LDC R14, c[0x0][0xb50] ;  /* 0x0002d400ff0ebb82 */ /* 0x002e700000000800 */
[----:B------:R-:W4:Y:S01]  /*b320*/  @P4 LDC R26, c[0x0][0xbec] ;  /* 0x0002fb00ff1a4b82 */ /* 0x000f220000000800 */
[----:B------:R-:W-:-:S07]  /*b330*/  SEL R148, R148, RZ, !P2 ;  /* 0x000000ff94947207 */ /* 0x000fce0005000000 */
[----:B------:R-:W1:Y:S01]  /*b340*/  @P4 LDC R39, c[0x0][0xbf0] ;  /* 0x0002fc00ff274b82 */ /* 0x000e620000000800 */
[----:B------:R-:W-:Y:S01]  /*b350*/  SEL R153, R153, RZ, !P2 ;  /* 0x000000ff99997207 */ /* 0x000fe20005000000 */
[----:B0-----:R-:W-:-:S06]  /*b360*/  IMAD R9, R9, R148, RZ ;  /* 0x0000009409097224 */ /* 0x001fcc00078e02ff */
[----:B------:R0:W4:Y:S01]  /*b370*/  LDC.64 R12, c[0x0][R24+0x228] ;  /* 0x00008a00180c7b82 */ /* 0x0001220000000a00 */
[----:B------:R-:W-:Y:S02]  /*b380*/  IMAD R153, R8, R153, R9 ;  /* 0x0000009908997224 */ /* 0x000fe400078e0209 */
[-C--:B---3--:R-:W-:Y:S02]  /*b390*/  IMAD R37, R11, R150.reuse, RZ ;  /* 0x000000960b257224 */ /* 0x088fe400078e02ff */
[----:B------:R-:W-:-:S03]  /*b3a0*/  IMAD.WIDE.U32 R10, R10, R150, RZ ;  /* 0x000000960a0a7225 */ /* 0x000fc600078e00ff */
[----:B------:R-:W3:Y:S01]  /*b3b0*/  @!P3 LDC R15, c[0x0][0xb54] ;  /* 0x0002d500ff0fbb82 */ /* 0x000ee20000000800 */
[----:B------:R-:W-:Y:S01]  /*b3c0*/  IMAD.WIDE.U32 R8, R8, R148, RZ ;  /* 0x0000009408087225 */ /* 0x000fe200078e00ff */
[----:B------:R-:W-:-:S06]  /*b3d0*/  SEL R35, R48, RZ, P3 ;  /* 0x000000ff30237207 */ /* 0x000fcc0001800000 */
[----:B0-----:R-:W0:Y:S01]  /*b3e0*/  LDC.64 R24, c[0x0][R24+0x210] ;  /* 0x0000840018187b82 */ /* 0x001e220000000a00 */
[----:B------:R-:W-:Y:S02]  /*b3f0*/  IMAD.IADD R30, R11, 0x1, R37 ;  /* 0x000000010b1e7824 */ /* 0x000fe400078e0225 */
[----:B------:R-:W-:Y:S02]  /*b400*/  IMAD.IADD R11, R9, 0x1, R153 ;  /* 0x00000001090b7824 */ /* 0x000fe400078e0299 */
[----:B------:R-:W-:Y:S02]  /*b410*/  IMAD.MOV.U32 R9, RZ, RZ, R27 ;  /* 0x000000ffff097224 */ /* 0x000fe400078e001b */
[-C--:B----4-:R-:W-:Y:S02]  /*b420*/  IMAD R37, R13, R35.reuse, RZ ;  /* 0x000000230d257224 */ /* 0x090fe400078e02ff */
[----:B------:R-:W-:-:S04]  /*b430*/  IMAD.WIDE.U32 R12, R12, R35, RZ ;  /* 0x000000230c0c7225 */ /* 0x000fc800078e00ff */
[----:B------:R-:W-:Y:S01]  /*b440*/  IMAD.IADD R37, R13, 0x1, R37 ;  /* 0x000000010d257824 */ /* 0x000fe200078e0225 */
[--C-:B--2---:R-:W-:Y:S01]  /*b450*/  IADD3 R10, P2, P5, R8, R10, R4.reuse ;  /* 0x0000000a080a7210 */ /* 0x104fe20007d5e004 */
[----:B------:R-:W-:Y:S01]  /*b460*/  @P4 IMAD.HI.U32 R8, R27, R26, RZ ;  /* 0x0000001a1b084227 */ /* 0x000fe200078e00ff */
[----:B------:R-:W-:-:S04]  /*b470*/  SHF.R.S32.HI R41, RZ, 0x1f, R4 ;  /* 0x0000001fff297819 */ /* 0x000fc80000011404 */
[----:B-1----:R-:W-:Y:S02]  /*b480*/  @P4 SHF.R.U32.HI R9, RZ, R39, R8 ;  /* 0x00000027ff094219 */ /* 0x002fe40000011608 */
        /* <DEDUP_REMOVED lines=10> */
[----:B------:R-:W-:-:S03]  /*b530*/  LEA R14, P2, R12, R14, 0x2 ;  /* 0x0000000e0c0e7211 */ /* 0x000fc600078410ff */
[----:B------:R-:W-:-:S05]  /*b540*/  IMAD.IADD R8, R13, 0x1, R11 ;  /* 0x000000010d087824 */ /* 0x000fca00078e020b */
[----:B---3--:R-:W-:Y:S01]  /*b550*/  LEA.HI.X R15, R12, R15, R8, 0x2, P2 ;  /* 0x0000000f0c0f7211 */ /* 0x008fe200010f1408 */
[----:B------:R-:W-:Y:S06]  /*b560*/  @P1 BRA `(.L_x_2119) ;  /* 0x0000000000101947 */ /* 0x000fec0003800000 */
[----:B------:R-:W-:Y:S05]  /*b570*/  @!P0 BRA `(.L_x_2119) ;  /* 0x00000000000c8947 */ /* 0x000fea0003800000 */
[----:B------:R-:W2:Y:S04]  /*b580*/  LDG.E R8, desc[UR36][R28.64] ;  /* 0x000000241c087981 */ /* 0x000ea8000c1e1900 */
[----:B-----5:R-:W2:Y:S02]  /*b590*/  LDG.E R31, desc[UR36][R28.64+0x4] ;  /* 0x000004241c1f7981 */ /* 0x020ea4000c1e1900 */
[----:B--2---:R-:W-:-:S07]  /*b5a0*/  IMAD.IADD R31, R31, 0x1, -R8 ;  /* 0x000000011f1f7824 */ /* 0x004fce00078e0a08 */
.L_x_2119:
[----:B------:R-:W2:Y:S01]  /*b5b0*/  LDL R13, [R1+0x3c] ;  /* 0x00003c00010d7983 */ /* 0x000ea20000100800 */
[----:B------:R-:W0:Y:S03]  /*b5c0*/  S2R R8, SR_TID.X ;  /* 0x0000000000087919 */ /* 0x000e260000002100 */
[----:B------:R-:W-:Y:S04]  /*b5d0*/  SHFL.IDX PT, R9, R15, RZ, 0x1c1f ;  /* 0x001c1fff0f097589 */ /* 0x000fe800000e0000 */
[----:B------:R-:W-:Y:S04]  /*b5e0*/  SHFL.IDX PT, R10, R14, 0x1, 0x1c1f ;  /* 0x003c1f000e0a7f89 */ /* 0x000fe800000e0000 */
[----:B------:R-:W-:Y:S01]  /*b5f0*/  SHFL.IDX PT, R11, R15, 0x1, 0x1c1f ;  /* 0x003c1f000f0b7f89 */ /* 0x000fe200000e0000 */
[----:B0-----:R-:W-:-:S04]  /*b600*/  IADD3 R24, R8, -0x80, RZ ;  /* 0xffffff8008187810 */ /* 0x001fc80007ffe0ff */
[----:B------:R-:W-:-:S04]  /*b610*/  SHF.R.S32.HI R12, RZ, 0x1f, R24 ;  /* 0x0000001fff0c7819 */ /* 0x000fc80000011418 */
[----:B------:R-:W-:Y:S01]  /*b620*/  LEA.HI R12, R12, R24, RZ, 0x7 ;  /* 0x000000180c0c7211 */ /* 0x000fe200078f38ff */
[----:B------:R-:W0:Y:S03]  /*b630*/  SHFL.IDX PT, R8, R14, RZ, 0x1c1f ;  /* 0x001c1fff0e087589 */ /* 0x000e2600000e0000 */
[----:B------:R-:W-:Y:S01]  /*b640*/  LOP3.LUT R12, R12, 0xffffff80, RZ, 0xc0, !PT ;  /* 0xffffff800c0c7812 */ /* 0x000fe200078ec0ff */
[----:B-----5:R-:W-:-:S04]  /*b650*/  IMAD R42, R31, R40, RZ ;  /* 0x000000281f2a7224 */ /* 0x020fc800078e02ff */
[----:B------:R-:W-:-:S05]  /*b660*/  IMAD.IADD R12, R24, 0x1, -R12 ;  /* 0x00000001180c7824 */ /* 0x000fca00078e0a0c */
[----:B------:R-:W-:Y:S01]  /*b670*/  LOP3.LUT P0, RZ, R12, 0x3, RZ, 0xc0, !PT ;  /* 0x000000030cff7812 */ /* 0x000fe2000780c0ff */
[----:B--2---:R-:W-:-:S04]  /*b680*/  IMAD.IADD R25, R13, 0x1, R136 ;  /* 0x000000010d197824 */ /* 0x004fc800078e0288 */
        /* <DEDUP_REMOVED lines=10> */
[----:B------:R-:W-:Y:S01]  /*b730*/  ULDC.64 UR4, c[0x0][0xaa0] ;  /* 0x0002a80000047ab9 */ /* 0x000fe20000000a00 */
[----:B------:R-:W-:-:S06]  /*b740*/  ULDC.64 UR6, c[0x0][0xa80] ;  /* 0x0002a00000067ab9 */ /* 0x000fcc0000000a00 */
[----:B------:R-:W3:Y:S01]  /*b750*/  @P4 LDC R45, c[0x0][0xbf0] ;  /* 0x0002fc00ff2d4b82 */ /* 0x000ee20000000800 */
[----:B-1----:R-:W-:-:S05]  /*b760*/  VIADD R47, R12, 0xffffff80 ;  /* 0xffffff800c2f7836 */ /* 0x002fca0000000000 */
[----:B------:R-:W-:-:S04]  /*b770*/  SHF.R.S32.HI R44, RZ, 0x1f, R47 ;  /* 0x0000001fff2c7819 */ /* 0x000fc8000001142f */
[----:B------:R-:W-:-:S04]  /*b780*/  LEA.HI R44, R44, R47, RZ, 0x2 ;  /* 0x0000002f2c2c7211 */ /* 0x000fc800078f10ff */
[----:B------:R-:W-:-:S05]  /*b790*/  SHF.R.S32.HI R44, RZ, 0x2, R44 ;  /* 0x00000002ff2c7819 */ /* 0x000fca000001142c */
[----:B0-----:R-:W-:Y:S01]  /*b7a0*/  IMAD R3, R44, 0x20, R149 ;  /* 0x000000202c037824 */ /* 0x001fe200078e0295 */
[----:B------:R-:W-:-:S03]  /*b7b0*/  SHF.R.S32.HI R46, RZ, 0x1f, R47 ;  /* 0x0000001fff2e7819 */ /* 0x000fc6000001142f */
[----:B------:R-:W-:Y:S01]  /*b7c0*/  IMAD.WIDE R32, R3, 0x2, R32 ;  /* 0x0000000203207825 */ /* 0x000fe200078e0220 */
[----:B------:R-:W-:Y:S02]  /*b7d0*/  LEA.HI R46, R46, R47, RZ, 0x2 ;  /* 0x0000002f2e2e7211 */ /* 0x000fe400078f10ff */
[----:B------:R-:W-:Y:S02]  /*b7e0*/  IADD3 R3, P5, R32, 0x7800, RZ ;  /* 0x0000780020037810 */ /* 0x000fe40007fbe0ff */
[----:B------:R-:W-:Y:S02]  /*b7f0*/  LOP3.LUT R46, R46, 0xfffffffc, RZ, 0xc0, !PT ;  /* 0xfffffffc2e2e7812 */ /* 0x000fe400078ec0ff */
[----:B------:R-:W-:Y:S01]  /*b800*/  LOP3.LUT R0, R3, 0x180, RZ, 0xc0, !PT ;  /* 0x0000018003007812 */ /* 0x000fe200078ec0ff */
[----:B------:R-:W-:Y:S01]  /*b810*/  IMAD R41, R41, UR4, RZ ;  /* 0x0000000429297c24 */ /* 0x000fe2000f8e02ff */
[----:B------:R-:W-:Y:S01]  /*b820*/  IADD3 R13, P0, R32, 0x1800, RZ ;  /* 0x00001800200d7810 */ /* 0x000fe20007f1e0ff */
[----:B------:R-:W-:Y:S01]  /*b830*/  IMAD.IADD R46, R47, 0x1, -R46 ;  /* 0x000000012f2e7824 */ /* 0x000fe200078e0a2e */
[----:B------:R-:W-:Y:S01]  /*b840*/  SHF.R.U64 R0, R0, 0x3, RZ ;  /* 0x0000000300007819 */ /* 0x000fe200000012ff */
[----:B------:R-:W-:Y:S01]  /*b850*/  IMAD R41, R4, UR5, R41 ;  /* 0x0000000504297c24 */ /* 0x000fe2000f8e0229 */
[----:B------:R-:W-:Y:S01]  /*b860*/  IADD3 R25, P1, R32, 0x3000, RZ ;  /* 0x0000300020197810 */ /* 0x000fe20007f3e0ff */
[----:B------:R-:W-:Y:S01]  /*b870*/  IMAD.WIDE.U32 R20, R4, UR4, RZ ;  /* 0x0000000404147c25 */ /* 0x000fe2000f8e00ff */
[----:B------:R-:W-:Y:S01]  /*b880*/  LOP3.LUT R36, R0, R3, RZ, 0x3c, !PT ;  /* 0x0000000300247212 */ /* 0x000fe200078e3cff */
[----:B------:R-:W-:Y:S01]  /*b890*/  ULDC.64 UR4, c[0x0][0xae8] ;  /* 0x0002ba0000047ab9 */ /* 0x000fe20000000a00 */
[----:B------:R-:W-:Y:S01]  /*b8a0*/  IADD3 R29, P2, R32, 0x4800, RZ ;  /* 0x00004800201d7810 */ /* 0x000fe20007f5e0ff */
[----:B------:R-:W-:Y:S01]  /*b8b0*/  IMAD R3, R46, 0x60, R44 ;  /* 0x000000602e037824 */ /* 0x000fe200078e022c */
[----:B------:R-:W-:Y:S01]  /*b8c0*/  IADD3 R35, P3, R32, 0x6000, RZ ;  /* 0x0000600020237810 */ /* 0x000fe20007f7e0ff */
[----:B------:R-:W-:Y:S01]  /*b8d0*/  IMAD.IADD R21, R21, 0x1, R41 ;  /* 0x0000000115157824 */ /* 0x000fe200078e0229 */
[----:B------:R-:W-:Y:S01]  /*b8e0*/  LOP3.LUT R12, R13, 0x180, RZ, 0xc0, !PT ;  /* 0x000001800d0c7812 */ /* 0x000fe200078ec0ff */
[----:B------:R-:W-:Y:S01]  /*b8f0*/  IMAD.IADD R4, R136, 0x1, R3 ;  /* 0x0000000188047824 */ /* 0x000fe200078e0203 */
[----:B------:R-:W-:Y:S01]  /*b900*/  LOP3.LUT R24, R25, 0x180, RZ, 0xc0, !PT ;  /* 0x0000018019187812 */ /* 0x000fe200078ec0ff */
[----:B------:R-:W-:Y:S01]  /*b910*/  IMAD.WIDE.U32 R20, R150, UR4, R20 ;  /* 0x0000000496147c25 */ /* 0x000fe2000f8e0014 */
[----:B------:R-:W-:-:S02]  /*b920*/  SHF.R.S32.HI R41, RZ, 0x1f, R148 ;  /* 0x0000001fff297819 */ /* 0x000fc40000011494 */
[----:B------:R-:W-:Y:S01]  /*b930*/  LOP3.LUT R28, R29, 0x180, RZ, 0xc0, !PT ;  /* 0x000001801d1c7812 */ /* 0x000fe200078ec0ff */
[----:B--2---:R-:W-:Y:S01]  /*b940*/  @P4 IMAD.HI.U32 R0, R4, R43, RZ ;  /* 0x0000002b04004227 */ /* 0x004fe200078e00ff */
[----:B------:R-:W-:Y:S02]  /*b950*/  LOP3.LUT R34, R35, 0x180, RZ, 0xc0, !PT ;  /* 0x0000018023227812 */ /* 0x000fe400078ec0ff */
[----:B------:R-:W-:Y:S01]  /*b960*/  LOP3.LUT R9, R32, 0x180, RZ, 0xc0, !PT ;  /* 0x0000018020097812 */ /* 0x000fe200078ec0ff */
[----:B------:R-:W-:Y:S01]  /*b970*/  IMAD R21, R150, UR5, R21 ;  /* 0x0000000596157c24 */ /* 0x000fe2000f8e0215 */
[----:B------:R-:W-:Y:S01]  /*b980*/  ULDC.64 UR4, c[0x0][0xaf0] ;  /* 0x0002bc0000047ab9 */ /* 0x000fe20000000a00 */
[----:B------:R-:W-:Y:S01]  /*b990*/  IMAD.MOV.U32 R3, RZ, RZ, R4 ;  /* 0x000000ffff037224 */ /* 0x000fe200078e0004 */
[----:B---3--:R-:W-:Y:S01]  /*b9a0*/  @P4 SHF.R.U32.HI R3, RZ, R45, R0 ;  /* 0x0000002dff034219 */ /* 0x008fe20000011600 */
[----:B------:R-:W-:Y:S01]  /*b9b0*/  IMAD R41, R41, UR4, RZ ;  /* 0x0000000429297c24 */ /* 0x000fe2000f8e02ff */
[----:B------:R-:W-:Y:S01]  /*b9c0*/  SHF.R.U64 R12, R12, 0x3, RZ ;  /* 0x000000030c0c7819 */ /* 0x000fe200000012ff */
[----:B------:R-:W-:Y:S01]  /*b9d0*/  IMAD.X R37, RZ, RZ, R33, P5 ;  /* 0x000000ffff257224 */ /* 0x000fe200028e0621 */
[----:B------:R-:W-:-:S02]  /*b9e0*/  SHF.R.U64 R24, R24, 0x3, RZ ;  /* 0x0000000318187819 */ /* 0x000fc400000012ff */
[----:B------:R-:W-:Y:S02]  /*b9f0*/  SHF.R.U64 R28, R28, 0x3, RZ ;  /* 0x000000031c1c7819 */ /* 0x000fe400000012ff */
[----:B------:R-:W-:Y:S02]  /*ba00*/  SHF.R.U64 R34, R34, 0x3, RZ ;  /* 0x0000000322227819 */ /* 0x000fe400000012ff */
[----:B------:R-:W-:Y:S01]  /*ba10*/  SHF.R.U64 R9, R9, 0x3, RZ ;  /* 0x0000000309097819 */ /* 0x000fe200000012ff */
[C---:B------:R-:W-:Y:S01]  /*ba20*/  IMAD R41, R148.reuse, UR5, R41 ;  /* 0x0000000594297c24 */ /* 0x040fe2000f8e0229 */
[----:B------:R-:W-:Y:S01]  /*ba30*/  SHF.R.S32.HI R0, RZ, 0x1f, R3 ;  /* 0x0000001fff007819 */ /* 0x000fe20000011403 */
[----:B------:R-:W-:Y:S01]  /*ba40*/  IMAD.WIDE.U32 R20, R148, UR4, R20 ;  /* 0x0000000494147c25 */ /* 0x000fe2000f8e0014 */
[----:B------:R-:W-:Y:S01]  /*ba50*/  LOP3.LUT R12, R12, R13, RZ, 0x3c, !PT ;  /* 0x0000000d0c0c7212 */ /* 0x000fe200078e3cff */
[----:B------:R-:W-:Y:S01]  /*ba60*/  ULDC.64 UR4, c[0x0][0xae0] ;  /* 0x0002b80000047ab9 */ /* 0x000fe20000000a00 */
[----:B------:R-:W-:Y:S01]  /*ba70*/  LOP3.LUT R24, R24, R25, RZ, 0x3c, !PT ;  /* 0x0000001918187212 */ /* 0x000fe200078e3cff */
[----:B------:R-:W-:Y:S01]  /*ba80*/  IMAD.MOV R43, RZ, RZ, -R3 ;  /* 0x000000ffff2b7224 */ /* 0x000fe200078e0a03 */
[----:B------:R-:W-:Y:S01]  /*ba90*/  LOP3.LUT R28, R28, R29, RZ, 0x3c, !PT ;  /* 0x0000001d1c1c7212 */ /* 0x000fe200078e3cff */
[--C-:B------:R-:W-:Y:S01]  /*baa0*/  IMAD.X R13, RZ, RZ, R33.reuse, P0 ;  /* 0x000000ffff0d7224 */ /* 0x100fe200000e0621 */
[----:B------:R-:W-:Y:S01]  /*bab0*/  LOP3.LUT R34, R34, R35, RZ, 0x3c, !PT ;  /* 0x0000002322227212 */ /* 0x000fe200078e3cff */
[--C-:B------:R-:W-:Y:S01]  /*bac0*/  IMAD.X R25, RZ, RZ, R33.reuse, P1 ;  /* 0x000000ffff197224 */ /* 0x100fe200008e0621 */
[----:B------:R-:W-:Y:S01]  /*bad0*/  LOP3.LUT R8, R9, R32, RZ, 0x3c, !PT ;  /* 0x0000002009087212 */ /* 0x000fe200078e3cff */
[--C-:B------:R-:W-:Y:S01]  /*bae0*/  IMAD.X R29, RZ, RZ, R33.reuse, P2 ;  /* 0x000000ffff1d7224 */ /* 0x100fe200010e0621 */
[----:B------:R-:W-:Y:S01]  /*baf0*/  MOV R9, R33 ;  /* 0x0000002100097202 */ /* 0x000fe20000000f00 */
[----:B------:R-:W-:Y:S01]  /*bb00*/  IMAD.X R35, RZ, RZ, R33, P3 ;  /* 0x000000ffff237224 */ /* 0x000fe200018e0621 */
[----:B------:R-:W5:Y:S01]  /*bb10*/  LD.E.128 R12, desc[UR36][R12.64] ;  /* 0x000000240c0c7980 */ /* 0x000f62000c101d00 */
[----:B------:R-:W-:-:S02]  /*bb20*/  IMAD.IADD R21, R21, 0x1, R41 ;  /* 0x0000000115157824 */ /* 0x000fc400078e0229 */
[----:B------:R-:W-:Y:S01]  /*bb30*/  IMAD R0, R0, UR4, RZ ;  /* 0x0000000400007c24 */ /* 0x000fe2000f8e02ff */
[----:B------:R-:W5:Y:S01]  /*bb40*/  LD.E.128 R8, desc[UR36][R8.64] ;  /* 0x0000002408087980 */ /* 0x000f62000c101d00 */
[----:B------:R-:W-:Y:S02]  /*bb50*/  IMAD R41, R40, R43, R4 ;  /* 0x0000002b28297224 */ /* 0x000fe400078e0204 */
[C---:B------:R-:W-:Y:S01]  /*bb60*/  IMAD R43, R3.reuse, UR5, R0 ;  /* 0x00000005032b7c24 */ /* 0x040fe2000f8e0200 */
[----:B------:R-:W5:Y:S01]  /*bb70*/  LD.E.128 R24, desc[UR36][R24.64] ;  /* 0x0000002418187980 */ /* 0x000f62000c101d00 */
[----:B------:R-:W-:Y:S01]  /*bb80*/  IMAD.WIDE.U32 R20, R3, UR4, R20 ;  /* 0x0000000403147c25 */ /* 0x000fe2000f8e0014 */
[----:B------:R-:W-:Y:S01]  /*bb90*/  SHF.R.S32.HI R0, RZ, 0x1f, R41 ;  /* 0x0000001fff007819 */ /* 0x000fe20000011429 */
[----:B------:R-:W-:Y:S01]  /*bba0*/  ULDC.64 UR4, c[0x0][0xad8] ;  /* 0x0002b60000047ab9 */ /* 0x000fe20000000a00 */
        /* <DEDUP_REMOVED lines=8> */
[----:B0-----:R-:W0:Y:S01]  /*bc30*/  FENCE.VIEW.ASYNC.S ;  /* 0x00000000000073c6 */ /* 0x001e220000000000 */
[----:B------:R-:W-:-:S02]  /*bc40*/  IMAD.IADD R21, R21, 0x1, R43 ;  /* 0x0000000115157824 */ /* 0x000fc400078e022b */
[----:B------:R-:W-:Y:S02]  /*bc50*/  IMAD R0, R0, UR4, RZ ;  /* 0x0000000400007c24 */ /* 0x000fe4000f8e02ff */
[----:B------:R-:W-:Y:S02]  /*bc60*/  IMAD.IADD R43, R44, 0x1, R136 ;  /* 0x000000012c2b7824 */ /* 0x000fe400078e0288 */
[C---:B------:R-:W-:Y:S02]  /*bc70*/  IMAD R3, R41.reuse, UR5, R0 ;  /* 0x0000000529037c24 */ /* 0x040fe4000f8e0200 */
[----:B------:R-:W-:Y:S01]  /*bc80*/  IMAD.WIDE.U32 R20, R41, UR4, R20 ;  /* 0x0000000429147c25 */ /* 0x000fe2000f8e0014 */
[----:B------:R-:W-:Y:S01]  /*bc90*/  UIADD3 UR4, UR41, 0x2d820, URZ ;  /* 0x0002d82029047890 */ /* 0x000fe2000fffe03f */
[----:B------:R-:W-:Y:S02]  /*bca0*/  ISETP.GE.AND P0, PT, R43, R42, PT ;  /* 0x0000002a2b00720c */ /* 0x000fe40003f06270 */
[----:B------:R-:W-:Y:S01]  /*bcb0*/  IMAD.IADD R3, R21, 0x1, R3 ;  /* 0x0000000115037824 */ /* 0x000fe200078e0203 */
[----:B------:R-:W-:Y:S01]  /*bcc0*/  UPRMT UR4, URZ, 0x654, UR4 ;  /* 0x000006543f047896 */ /* 0x000fe20008000004 */
[----:B------:R-:W-:-:S04]  /*bcd0*/  LEA R0, P1, R20, UR6, 0x1 ;  /* 0x0000000614007c11 */ /* 0x000fc8000f8208ff */
[----:B------:R-:W-:Y:S01]  /*bce0*/  LEA.HI.X R4, R20, UR7, R3, 0x1, P1 ;  /* 0x0000000714047c11 */ /* 0x000fe200088f0c03 */
[----:B0-----:R0:W1:Y:S01]  /*bcf0*/  SHFL.IDX PT, R40, R0, RZ, 0x1c1f ;  /* 0x001c1fff00287589 */ /* 0x00106200000e0000 */
[----:B------:R-:W-:Y:S02]  /*bd00*/  BSSY B1, `(.L_x_2121) ;  /* 0x0000012000017945 */ /* 0x000fe40003800000 */
[----:B------:R-:W-:Y:S01]  /*bd10*/  SYNCS.ARRIVE.TRANS64.RED.A1T0 RZ, [UR4], RZ ;  /* 0x000000ffffff79a7 */ /* 0x000fe20008100404 */
        /* <DEDUP_REMOVED lines=16> */
.L_x_2122:
[----:B------:R-:W-:Y:S05]  /*be20*/  BSYNC B1 ;  /* 0x0000000000017941 */ /* 0x000fea0003800000 */
.L_x_2121:
        /* <DEDUP_REMOVED lines=19> */
.L_x_2120:
[----:B------:R-:W-:Y:S01]  /*bf60*/  ULDC.64 UR4, c[0x0][0xb08] ;  /* 0x0002c20000047ab9 */ /* 0x000fe20000000a00 */
[----:B0-----:R-:W0:Y:S01]  /*bf70*/  @P4 LDC R0, c[0x0][0xbec] ;  /* 0x0002fb00ff004b82 */ /* 0x001e220000000800 */
[----:B------:R-:W-:Y:S01]  /*bf80*/  IMAD R41, R41, UR4, RZ ;  /* 0x0000000429297c24 */ /* 0x000fe2000f8e02ff */
[----:B------:R-:W-:Y:S01]  /*bf90*/  SHF.R.S32.HI R3, RZ, 0x1f, R148 ;  /* 0x0000001fff037819 */ /* 0x000fe20000011494 */
[C---:B------:R-:W-:Y:S01]  /*bfa0*/  IMAD.WIDE.U32 R8, R4.reuse, UR4, RZ ;  /* 0x0000000404087c25 */ /* 0x040fe2000f8e00ff */
[----:B------:R-:W-:Y:S01]  /*bfb0*/  ULDC.64 UR6, c[0x0][0xb30] ;  /* 0x0002cc0000067ab9 */ /* 0x000fe20000000a00 */
[C---:B------:R-:W-:Y:S01]  /*bfc0*/  IADD3 R35, R145.reuse, 0x30, RZ ;  /* 0x0000003091237810 */ /* 0x040fe20007ffe0ff */
[----:B------:R-:W-:Y:S01]  /*bfd0*/  BSSY B1, `(.L_x_2124) ;  /* 0x0000072000017945 */ /* 0x000fe20003800000 */
[----:B------:R-:W-:Y:S01]  /*bfe0*/  IMAD R41, R4, UR5, R41 ;  /* 0x0000000504297c24 */ /* 0x000fe2000f8e0229 */
[----:B------:R-:W1:Y:S01]  /*bff0*/  @P4 LDC R13, c[0x0][0xbf0] ;  /* 0x0002fc00ff0d4b82 */ /* 0x000e620000000800 */
[----:B------:R-:W-:Y:S01]  /*c000*/  ULDC.64 UR4, c[0x0][0xb38] ;  /* 0x0002ce0000047ab9 */ /* 0x000fe20000000a00 */
[C---:B------:R-:W-:Y:S01]  /*c010*/  VIADD R31, R145.reuse, 0x40 ;  /* 0x00000040911f7836 */ /* 0x040fe20000000000 */
[----:B------:R-:W-:Y:S01]  /*c020*/  SHF.R.S32.HI R4, RZ, 0x1f, R155 ;  /* 0x0000001fff047819 */ /* 0x000fe2000001149b */
[----:B------:R-:W-:Y:S01]  /*c030*/  VIADD R33, R145, 0x38 ;  /* 0x0000003891217836 */ /* 0x000fe20000000000 */
[----:B------:R-:W-:Y:S01]  /*c040*/  IADD3 R9, R9, R41, RZ ;  /* 0x0000002909097210 */ /* 0x000fe20007ffe0ff */
[C---:B------:R-:W-:Y:S01]  /*c050*/  VIADD R37, R145.reuse, 0x28 ;  /* 0x0000002891257836 */ /* 0x040fe20000000000 */
[----:B------:R-:W-:Y:S01]  /*c060*/  SHF.R.S32.HI R28, RZ, 0x1f, R156 ;  /* 0x0000001fff1c7819 */ /* 0x000fe2000001149c */
[----:B------:R-:W-:Y:S01]  /*c070*/  VIADD R39, R145, 0x20 ;  /* 0x0000002091277836 */ /* 0x000fe20000000000 */
[----:B------:R-:W-:Y:S01]  /*c080*/  SHF.R.S32.HI R29, RZ, 0x1f, R157 ;  /* 0x0000001fff1d7819 */ /* 0x000fe2000001149d */
[----:B------:R-:W-:Y:S01]  /*c090*/  IMAD.WIDE.U32 R8, R150, UR4, R8 ;  /* 0x0000000496087c25 */ /* 0x000fe2000f8e0008 */
[----:B------:R-:W-:-:S02]  /*c0a0*/  SHF.R.S32.HI R31, RZ, 0x1f, R31 ;  /* 0x0000001fff1f7819 */ /* 0x000fc4000001141f */
[----:B------:R-:W-:Y:S01]  /*c0b0*/  SHF.R.S32.HI R33, RZ, 0x1f, R33 ;  /* 0x0000001fff217819 */ /* 0x000fe20000011421 */
[----:B------:R-:W-:Y:S01]  /*c0c0*/  IMAD R9, R150, UR5, R9 ;  /* 0x0000000596097c24 */ /* 0x000fe2000f8e0209 */
[----:B------:R-:W-:Y:S01]  /*c0d0*/  ULDC.64 UR4, c[0x0][0xb40] ;  /* 0x0002d00000047ab9 */ /* 0x000fe20000000a00 */
[----:B0-----:R-:W-:Y:S01]  /*c0e0*/  @P4 IMAD.HI.U32 R0, R27, R0, RZ ;  /* 0x000000001b004227 */ /* 0x001fe200078e00ff */
[----:B------:R-:W-:Y:S02]  /*c0f0*/  SHF.R.S32.HI R35, RZ, 0x1f, R35 ;  /* 0x0000001fff237819 */ /* 0x000fe40000011423 */
[----:B------:R-:W-:Y:S01]  /*c100*/  SHF.R.S32.HI R37, RZ, 0x1f, R37 ;  /* 0x0000001fff257819 */ /* 0x000fe20000011425 */
[----:B------:R-:W-:Y:S01]  /*c110*/  IMAD R3, R3, UR4, RZ ;  /* 0x0000000403037c24 */ /* 0x000fe2000f8e02ff */
[----:B------:R-:W-:Y:S01]  /*c120*/  SHF.R.S32.HI R39, RZ, 0x1f, R39 ;  /* 0x0000001fff277819 */ /* 0x000fe20000011427 */
[----:B------:R-:W-:-:S04]  /*c130*/  IMAD.WIDE.U32 R8, R148, UR4, R8 ;  /* 0x0000000494087c25 */ /* 0x000fc8000f8e0008 */
[----:B------:R-:W-:Y:S01]  /*c140*/  IMAD R11, R148, UR5, R3 ;  /* 0x00000005940b7c24 */ /* 0x000fe2000f8e0203 */
[----:B------:R-:W-:Y:S01]  /*c150*/  ULDC.64 UR4, c[0x0][0xb48] ;  /* 0x0002d20000047ab9 */ /* 0x000fe20000000a00 */
[----:B------:R-:W-:Y:S01]  /*c160*/  IMAD.MOV.U32 R3, RZ, RZ, R27 ;  /* 0x000000ffff037224 */ /* 0x000fe200078e001b */
[----:B-1----:R-:W-:Y:S01]  /*c170*/  @P4 SHF.R.U32.HI R3, RZ, R13, R0 ;  /* 0x0000000dff034219 */ /* 0x002fe20000011600 */
[----:B------:R-:W-:Y:S02]  /*c180*/  IMAD.IADD R9, R9, 0x1, R11 ;  /* 0x0000000109097824 */ /* 0x000fe400078e020b */
[----:B------:R-:W-:Y:S01]  /*c190*/  VIADD R41, R145, 0x18 ;  /* 0x0000001891297836 */ /* 0x000fe20000000000 */
[--C-:B------:R-:W-:Y:S01]  /*c1a0*/  SHF.R.S32.HI R0, RZ, 0x1f, R3.reuse ;  /* 0x0000001fff007819 */ /* 0x100fe20000011403 */
[----:B------:R-:W-:Y:S02]  /*c1b0*/  IMAD.MOV R11, RZ, RZ, -R3 ;  /* 0x000000ffff0b7224 */ /* 0x000fe400078e0a03 */
[----:B------:R-:W-:Y:S01]  /*c1c0*/  IMAD.WIDE.U32 R8, R48, UR4, R8 ;  /* 0x0000000430087c25 */ /* 0x000fe2000f8e0008 */
[----:B------:R-:W-:Y:S01]  /*c1d0*/  UIADD3 UR4, UR41, 0x2d820, URZ ;  /* 0x0002d82029047890 */ /* 0x000fe2000fffe03f */
[----:B------:R-:W-:-:S02]  /*c1e0*/  SHF.R.S32.HI R41, RZ, 0x1f, R41 ;  /* 0x0000001fff297819 */ /* 0x000fc40000011429 */
        /* <DEDUP_REMOVED lines=15> */
[C---:B------:R-:W-:Y:S01]  /*c2e0*/  LEA R0, P1, R8.reuse, UR6, 0x2 ;  /* 0x0000000608007c11 */ /* 0x040fe2000f8210ff */
[C---:B------:R-:W-:Y:S02]  /*c2f0*/  VIADD R43, R145.reuse, 0x10 ;  /* 0x00000010912b7836 */ /* 0x040fe40000000000 */
[C---:B------:R-:W-:Y:S01]  /*c300*/  VIADD R45, R145.reuse, 0x8 ;  /* 0x00000008912d7836 */ /* 0x040fe20000000000 */
[----:B------:R-:W-:Y:S01]  /*c310*/  LEA.HI.X R3, R8, UR7, R3, 0x2, P1 ;  /* 0x0000000708037c11 */ /* 0x000fe200088f1403 */
[C---:B------:R-:W-:Y:S01]  /*c320*/  VIADD R30, R145.reuse, 0x40 ;  /* 0x00000040911e7836 */ /* 0x040fe20000000000 */
[----:B------:R0:W1:Y:S01]  /*c330*/  SHFL.IDX PT, R8, R0, RZ, 0x1c1f ;  /* 0x001c1fff00087589 */ /* 0x00006200000e0000 */
[C---:B------:R-:W-:Y:S01]  /*c340*/  VIADD R32, R145.reuse, 0x38 ;  /* 0x0000003891207836 */ /* 0x040fe20000000000 */
[----:B------:R-:W-:Y:S01]  /*c350*/  SHF.R.S32.HI R43, RZ, 0x1f, R43 ;  /* 0x0000001fff2b7819 */ /* 0x000fe2000001142b */
[C---:B------:R-:W-:Y:S01]  /*c360*/  VIADD R34, R145.reuse, 0x30 ;  /* 0x0000003091227836 */ /* 0x040fe20000000000 */
[----:B------:R0:W2:Y:S01]  /*c370*/  SHFL.IDX PT, R9, R3, RZ, 0x1c1f ;  /* 0x001c1fff03097589 */ /* 0x0000a200000e0000 */
[C---:B------:R-:W-:Y:S01]  /*c380*/  VIADD R36, R145.reuse, 0x28 ;  /* 0x0000002891247836 */ /* 0x040fe20000000000 */
[----:B------:R-:W-:Y:S01]  /*c390*/  SHF.R.S32.HI R45, RZ, 0x1f, R45 ;  /* 0x0000001fff2d7819 */ /* 0x000fe2000001142d */
[----:B------:R-:W-:-:S02]  /*c3a0*/  VIADD R38, R145, 0x20 ;  /* 0x0000002091267836 */ /* 0x000fc40000000000 */
[C---:B------:R-:W-:Y:S02]  /*c3b0*/  VIADD R40, R145.reuse, 0x18 ;  /* 0x0000001891287836 */ /* 0x040fe40000000000 */
[C---:B------:R-:W-:Y:S02]  /*c3c0*/  VIADD R42, R145.reuse, 0x10 ;  /* 0x00000010912a7836 */ /* 0x040fe40000000000 */
[----:B------:R-:W-:Y:S01]  /*c3d0*/  VIADD R44, R145, 0x8 ;  /* 0x00000008912c7836 */ /* 0x000fe20000000000 */
[----:B0-----:R-:W-:Y:S06]  /*c3e0*/  @P2 BRA `(.L_x_2125) ;  /* 0x0000000000c02947 */ /* 0x001fec0003800000 */
        /* <DEDUP_REMOVED lines=22> */
[-C--:B0-----:R-:W-:Y:S02]  /*c550*/  @!P3 LEA R12, P6, R36, R8.reuse, 0x2 ;  /* 0x00000008240cb211 */ /* 0x081fe400078c10ff */
[----:B-1----:R-:W-:Y:S01]  /*c560*/  @!P1 LEA R10, P4, R34, R8, 0x2 ;  /* 0x00000008220a9211 */ /* 0x002fe200078810ff */
[----:B------:R-:W-:Y:S01]  /*c570*/  @!P5 ST.E.64 desc[UR36][R26.64], R104 ;  /* 0x000000681a00d985 */ /* 0x000fe2000c101b24 */
[----:B------:R-:W-:Y:S02]  /*c580*/  @!P3 LEA.HI.X R13, R36, R9, R37, 0x2, P6 ;  /* 0x00000009240db211 */ /* 0x000fe400030f1425 */
[----:B------:R-:W-:-:S02]  /*c590*/  ISETP.GE.AND P5, PT, R30, UR4, PT ;  /* 0x000000041e007c0c */ /* 0x000fc4000bfa6270 */
[-C--:B------:R-:W-:Y:S01]  /*c5a0*/  @!P1 LEA.HI.X R11, R34, R9.reuse, R35, 0x2, P4 ;  /* 0x00000009220b9211 */ /* 0x080fe200020f1423 */
[----:B------:R0:W-:Y:S01]  /*c5b0*/  @!P3 ST.E.64 desc[UR36][R12.64], R108 ;  /* 0x0000006c0c00b985 */ /* 0x0001e2000c101b24 */
[----:B------:R-:W-:Y:S02]  /*c5c0*/  ISETP.GE.AND P4, PT, R157, UR4, PT ;  /* 0x000000049d007c0c */ /* 0x000fe4000bf86270 */
[----:B--2---:R-:W-:Y:S01]  /*c5d0*/  @!P2 LEA R14, P6, R32, R8, 0x2 ;  /* 0x00000008200ea211 */ /* 0x004fe200078c10ff */
[----:B------:R4:W-:Y:S01]  /*c5e0*/  @!P1 ST.E.64 desc[UR36][R10.64], R112 ;  /* 0x000000700a009985 */ /* 0x0009e2000c101b24 */
[----:B------:R-:W-:Y:S02]  /*c5f0*/  ISETP.GE.AND P3, PT, R156, UR4, PT ;  /* 0x000000049c007c0c */ /* 0x000fe4000bf66270 */
[----:B------:R-:W-:Y:S02]  /*c600*/  ISETP.GE.AND P1, PT, R155, UR4, PT ;  /* 0x000000049b007c0c */ /* 0x000fe4000bf26270 */
[----:B------:R-:W-:-:S02]  /*c610*/  @!P2 LEA.HI.X R15, R32, R9, R33, 0x2, P6 ;  /* 0x00000009200fa211 */ /* 0x000fc400030f1421 */
[----:B------:R-:W-:-:S03]  /*c620*/  @!P5 LEA R20, P6, R30, R8, 0x2 ;  /* 0x000000081e14d211 */ /* 0x000fc600078c10ff */
[----:B------:R4:W-:Y:S01]  /*c630*/  @!P2 ST.E.64 desc[UR36][R14.64], R116 ;  /* 0x000000740e00a985 */ /* 0x0009e2000c101b24 */
[CC--:B---3--:R-:W-:Y:S02]  /*c640*/  @!P4 LEA R24, P2, R157.reuse, R8.reuse, 0x2 ;  /* 0x000000089d18c211 */ /* 0x0c8fe400078410ff */
[-C--:B------:R-:W-:Y:S02]  /*c650*/  @!P5 LEA.HI.X R21, R30, R9.reuse, R31, 0x2, P6 ;  /* 0x000000091e15d211 */ /* 0x080fe400030f141f */
[CC--:B0-----:R-:W-:Y:S02]  /*c660*/  @!P3 LEA R12, P6, R156.reuse, R8.reuse, 0x2 ;  /* 0x000000089c0cb211 */ /* 0x0c1fe400078c10ff */
        /* <DEDUP_REMOVED lines=8> */
.L_x_2125:
[----:B------:R-:W-:Y:S05]  /*c6f0*/  BSYNC B1 ;  /* 0x0000000000017941 */ /* 0x000fea0003800000 */
.L_x_2124:
[----:B----4-:R0:W3:Y:S04]  /*c700*/  SHFL.IDX PT, R11, R3, 0x1, 0x1c1f ;  /* 0x003c1f00030b7f89 */ /* 0x0100e800000e0000 */
[----:B------:R0:W4:Y:S01]  /*c710*/  SHFL.IDX PT, R10, R0, 0x1, 0x1c1f ;  /* 0x003c1f00000a7f89 */ /* 0x00012200000e0000 */
[----:B------:R-:W-:Y:S05]  /*c720*/  @P0 BRA `(.L_x_2123) ;  /* 0x0000000c00640947 */ /* 0x000fea0003800000 */
[----:B------:R-:W-:Y:S02]  /*c730*/  ULDC UR4, c[0x0][0xac8] ;  /* 0x0002b20000047ab9 */ /* 0x000fe40000000800 */
[----:B------:R-:W-:Y:S02]  /*c740*/  ISETP.GE.AND P5, PT, R44, UR4, PT ;  /* 0x000000042c007c0c */ /* 0x000fe4000bfa6270 */
[----:B------:R-:W-:Y:S02]  /*c750*/  ISETP.GE.AND P1, PT, R145, UR4, PT ;  /* 0x0000000491007c0c */ /* 0x000fe4000bf26270 */
[----:B------:R-:W-:Y:S02]  /*c760*/  ISETP.GE.AND P3, PT, R42, UR4, PT ;  /* 0x000000042a007c0c */ /* 0x000fe4000bf66270 */
[----:B------:R-:W-:Y:S02]  /*c770*/  ISETP.GE.AND P2, PT, R40, UR4, PT ;  /* 0x0000000428007c0c */ /* 0x000fe4000bf46270 */
[----:B------:R-:W-:-:S05]  /*c780*/  ISETP.GE.AND P4, PT, R38, UR4, PT ;  /* 0x0000000426007c0c */ /* 0x000fca000bf86270 */
[CC--:B----4-:R-:W-:Y:S02]  /*c790*/  @!P5 LEA R12, P0, R44.reuse, R10.reuse, 0x2 ;  /* 0x0000000a2c0cd211 */ /* 0x0d0fe400078010ff */
[----:B-123--:R-:W-:Y:S02]  /*c7a0*/  @!P1 IMAD.WIDE R8, R145, 0x4, R10 ;  /* 0x0000000491089825 */ /* 0x00efe400078e020a */
        /* <DEDUP_REMOVED lines=12> */
[----:B-1----:R-:W-:Y:S01]  /*c870*/  @!P1 LEA R8, P5, R36, R10, 0x2 ;  /* 0x0000000a24089211 */ /* 0x002fe200078a10ff */
[----:B------:R1:W-:Y:S01]  /*c880*/  @!P2 ST.E.64 desc[UR36][R20.64], R102 ;  /* 0x000000661400a985 */ /* 0x0003e2000c101b24 */
[----:B------:R-:W-:-:S02]  /*c890*/  ISETP.GE.AND P3, PT, R30, UR4, PT ;  /* 0x000000041e007c0c */ /* 0x000fc4000bf66270 */
[----:B------:R-:W-:Y:S01]  /*c8a0*/  ISETP.GE.AND P2, PT, R157, UR4, PT ;  /* 0x000000049d007c0c */ /* 0x000fe2000bf46270 */
[----:B------:R3:W-:Y:S01]  /*c8b0*/  @!P4 ST.E.64 desc[UR36][R24.64], R106 ;  /* 0x0000006a1800c985 */ /* 0x0007e2000c101b24 */
[----:B------:R-:W-:Y:S02]  /*c8c0*/  ISETP.GE.AND P4, PT, R32, UR4, PT ;  /* 0x0000000420007c0c */ /* 0x000fe4000bf86270 */
[-C--:B------:R-:W-:Y:S02]  /*c8d0*/  @!P1 LEA.HI.X R9, R36, R11.reuse, R37, 0x2, P5 ;  /* 0x0000000b24099211 */ /* 0x080fe400028f1425 */
[----:B------:R-:W-:Y:S02]  /*c8e0*/  ISETP.GE.AND P5, PT, R156, UR4, PT ;  /* 0x000000049c007c0c */ /* 0x000fe4000bfa6270 */
[C---:B--2---:R-:W-:Y:S01]  /*c8f0*/  @!P0 LEA R12, P6, R34.reuse, R10, 0x2 ;  /* 0x0000000a220c8211 */ /* 0x044fe200078c10ff */
[----:B------:R2:W-:Y:S03]  /*c900*/  @!P1 ST.E.64 desc[UR36][R8.64], R110 ;  /* 0x0000006e08009985 */ /* 0x0005e6000c101b24 */
[----:B------:R-:W-:-:S02]  /*c910*/  @!P0 LEA.HI.X R13, R34, R11, R35, 0x2, P6 ;  /* 0x0000000b220d8211 */ /* 0x000fc400030f1423 */
[-C--:B-1----:R-:W-:Y:S02]  /*c920*/  @!P3 LEA R20, P6, R30, R10.reuse, 0x2 ;  /* 0x0000000a1e14b211 */ /* 0x082fe400078c10ff */
[CC--:B------:R-:W-:Y:S01]  /*c930*/  @!P4 LEA R14, P1, R32.reuse, R10.reuse, 0x2 ;  /* 0x0000000a200ec211 */ /* 0x0c0fe200078210ff */
[----:B------:R2:W-:Y:S01]  /*c940*/  @!P0 ST.E.64 desc[UR36][R12.64], R114 ;  /* 0x000000720c008985 */ /* 0x0005e2000c101b24 */
[CC--:B---3--:R-:W-:Y:S02]  /*c950*/  @!P2 LEA R24, P0, R157.reuse, R10.reuse, 0x2 ;  /* 0x0000000a9d18a211 */ /* 0x0c8fe400078010ff */
        /* <DEDUP_REMOVED lines=11> */
[----:B--2---:R-:W-:-:S04]  /*ca10*/  LEA R8, P0, R155, R10, 0x2 ;  /* 0x0000000a9b087211 */ /* 0x004fc800078010ff */
[----:B------:R-:W-:-:S05]  /*ca20*/  LEA.HI.X R9, R155, R11, R4, 0x2, P0 ;  /* 0x0000000b9b097211 */ /* 0x000fca00000f1404 */
[----:B------:R1:W-:Y:S01]  /*ca30*/  ST.E.64 desc[UR36][R8.64], R134 ;  /* 0x0000008608007985 */ /* 0x0003e2000c101b24 */
[----:B------:R-:W-:Y:S05]  /*ca40*/  BRA `(.L_x_2123) ;  /* 0x00000008009c7947 */ /* 0x000fea0003800000 */
.L_x_2118:
[----:B0-----:R-:W0:Y:S01]  /*ca50*/  LDC.64 R10, c[0x0][0xc00] ;  /* 0x00030000ff0a7b82 */ /* 0x001e220000000a00 */
[----:B------:R-:W-:Y:S01]  /*ca60*/  ULDC.64 UR4, c[0x0][0xc08] ;  /* 0x0003020000047ab9 */ /* 0x000fe20000000a00 */
[----:B------:R-:W-:Y:S02]  /*ca70*/  MOV R3, RZ ;  /* 0x000000ff00037202 */ /* 0x000fe40000000f00 */
[----:B------:R-:W-:-:S04]  /*ca80*/  ISETP.NE.U32.AND P0, PT, RZ, UR4, PT ;  /* 0x00000004ff007c0c */ /* 0x000fc8000bf05070 */
[----:B------:R-:W-:Y:S01]  /*ca90*/  ISETP.NE.AND.EX P1, PT, RZ, UR5, PT, P0 ;  /* 0x00000005ff007c0c */ /* 0x000fe2000bf25300 */
[----:B-1----:R-:W1:Y:S01]  /*caa0*/  LDC.64 R8, c[0x0][0xc00] ;  /* 0x00030000ff087b82 */ /* 0x002e620000000a00 */
[----:B0-----:R-:W-:-:S04]  /*cab0*/  ISETP.NE.U32.AND P0, PT, R10, RZ, PT ;  /* 0x000000ff0a00720c */ /* 0x001fc80003f05070 */
[----:B------:R-:W-:-:S07]  /*cac0*/  ISETP.NE.AND.EX P0, PT, R11, RZ, PT, P0 ;  /* 0x000000ff0b00720c */ /* 0x000fce0003f05300 */
[----:B------:R-:W0:Y:S01]  /*cad0*/  @P1 LDC.64 R10, c[0x0][0xc08] ;  /* 0x00030200ff0a1b82 */ /* 0x000e220000000a00 */
[----:B------:R-:W-:Y:S01]  /*cae0*/  ULDC UR4, c[0x0][0xa88] ;  /* 0x0002a20000047ab9 */ /* 0x000fe20000000800 */
[----:B-1----:R-:W-:-:S04]  /*caf0*/  IMAD.WIDE R12, R148, 0x4, R8 ;  /* 0x00000004940c7825 */ /* 0x002fc800078e0208 */
[----:B------:R-:W-:Y:S01]  /*cb00*/  IMAD.U32 R0, RZ, RZ, UR4 ;  /* 0x00000004ff007e24 */ /* 0x000fe2000f8e00ff */
[----:B------:R1:W5:Y:S01]  /*cb10*/  @P0 LDG.E R3, desc[UR36][R12.64] ;  /* 0x000000240c030981 */ /* 0x000362000c1e1900 */
[----:B------:R-:W3:Y:S01]  /*cb20*/  S2R R14, SR_TID.X ;  /* 0x00000000000e7919 */ /* 0x000ee20000002100 */
[----:B0-----:R-:W-:-:S05]  /*cb30*/  @P1 IMAD.WIDE R8, R148, 0x4, R10 ;  /* 0x0000000494081825 */ /* 0x001fca00078e020a */
[----:B------:R1:W5:Y:S01]  /*cb40*/  @P1 LDG.E R0, desc[UR36][R8.64] ;  /* 0x0000002408001981 */ /* 0x000362000c1e1900 */
[----:B------:R-:W-:-:S13]  /*cb50*/  ISETP.NE.AND P2, PT, R151, RZ, PT ;  /* 0x000000ff9700720c */ /* 0x000fda0003f45270 */
[----:B------:R-:W0:Y:S01]  /*cb60*/  @!P2 LDC R151, c[0x0][0xad4] ;  /* 0x0002b500ff97ab82 */ /* 0x000e220000000800 */
[----:B---3--:R-:W-:-:S05]  /*cb70*/  VIADD R32, R14, 0xffffff80 ;  /* 0xffffff800e207836 */ /* 0x008fca0000000000 */
[----:B------:R-:W-:Y:S02]  /*cb80*/  ISETP.GT.AND P3, PT, R32, 0xbf, PT ;  /* 0x000000bf2000780c */ /* 0x000fe40003f64270 */
[----:B0-----:R-:W-:Y:S01]  /*cb90*/  ISETP.GT.AND P2, PT, R151, 0x1, PT ;  /* 0x000000019700780c */ /* 0x001fe20003f44270 */
[----:B-1----:R-:W-:-:S12]  /*cba0*/  @P1 BRA `(.L_x_2126) ;  /* 0x0000000000101947 */ /* 0x002fd80003800000 */
[----:B------:R-:W-:Y:S05]  /*cbb0*/  @!P0 BRA `(.L_x_2126) ;  /* 0x00000000000c8947 */ /* 0x000fea0003800000 */
[----:B------:R-:W3:Y:S04]  /*cbc0*/  LDG.E R9, desc[UR36][R12.64] ;  /* 0x000000240c097981 */ /* 0x000ee8000c1e1900 */
[----:B-----5:R-:W3:Y:S02]  /*cbd0*/  LDG.E R0, desc[UR36][R12.64+0x4] ;  /* 0x000004240c007981 */ /* 0x020ee4000c1e1900 */
[----:B---3--:R-:W-:-:S07]  /*cbe0*/  IMAD.IADD R0, R0, 0x1, -R9 ;  /* 0x0000000100007824 */ /* 0x008fce00078e0a09 */
.L_x_2126:
[----:B------:R-:W-:Y:S01]  /*cbf0*/  BSSY B1, `(.L_x_2127) ;  /* 0x0000036000017945 */ /* 0x000fe20003800000 */
[----:B------:R-:W-:Y:S02]  /*cc00*/  SEL R33, R148, RZ, !P0 ;  /* 0x000000ff94217207 */ /* 0x000fe40004000000 */
[----:B------:R-:W-:Y:S02]  /*cc10*/  SEL R153, R153, RZ, !P0 ;  /* 0x000000ff99997207 */ /* 0x000fe40004000000 */
[----:B-----5:R-:W-:Y:S01]  /*cc20*/  SHF.R.S32.HI R28, RZ, 0x1f, R3 ;  /* 0x0000001fff1c7819 */ /* 0x020fe20000011403 */
[----:B------:R-:W-:Y:S06]  /*cc30*/  @P3 BRA `(.L_x_2128) ;  /* 0x0000000000c43947 */ /* 0x000fec0003800000 */
[----:B------:R-:W2:Y:S01]  /*cc40*/  LDC R35, c[0x0][0xbe8] ;  /* 0x0002fa00ff237b82 */ /* 0x000ea20000000800 */
[----:B------:R-:W-:Y:S01]  /*cc50*/  IADD3 R30, R136, -0x80, R14 ;  /* 0xffffff80881e7810 */ /* 0x000fe20007ffe00e */
[----:B--2---:R-:W-:-:S05]  /*cc60*/  IMAD R4, R0, R35, RZ ;  /* 0x0000002300047224 */ /* 0x004fca00078e02ff */
[----:B------:R-:W-:-:S13]  /*cc70*/  ISETP.GE.AND P0, PT, R30, R4, PT ;  /* 0x000000041e00720c */ /* 0x000fda0003f06270 */
[----:B------:R-:W-:Y:S05]  /*cc80*/  @P0 BRA `(.L_x_2128) ;  /* 0x0000000000b00947 */ /* 0x000fea0003800000 */
[----:B------:R-:W2:Y:S01]  /*cc90*/  LDL.LU R34, [R1+0x14] ;  /* 0x0000140001227983 */ /* 0x000ea20000300800 */
[----:B------:R-:W-:Y:S01]  /*cca0*/  ISETP.NE.AND P1, PT, R35, 0x1, PT ;  /* 0x000000012300780c */ /* 0x000fe20003f25270 */
[----:B------:R-:W-:Y:S01]  /*ccb0*/  IMAD.MOV.U32 R26, RZ, RZ, 0x9b8 ;  /* 0x000009b8ff1a7424 */ /* 0x000fe200078e00ff */
[----:B------:R-:W-:Y:S01]  /*ccc0*/  ISETP.GT.AND P0, PT, R151, 0x1, PT ;  /* 0x000000019700780c */ /* 0x000fe20003f04270 */
[----:B------:R-:W0:Y:S01]  /*ccd0*/  LDC.64 R8, c[0x0][0xba8] ;  /* 0x0002ea00ff087b82 */ /* 0x000e220000000a00 */
[----:B------:R-:W-:Y:S02]  /*cce0*/  IMAD.MOV.U32 R27, RZ, RZ, R30 ;  /* 0x000000ffff1b7224 */ /* 0x000fe400078e001e */
[----:B------:R-:W-:-:S05]  /*ccf0*/  SEL R26, R26, 0x978, P0 ;  /* 0x000009781a1a7807 */ /* 0x000fca0000000000 */
[----:B------:R-:W1:Y:S08]  /*cd00*/  LDC.64 R20, c[0x0][R26+0x220] ;  /* 0x000088001a147b82 */ /* 0x000e700000000a00 */
[----:B------:R-:W3:Y:S08]  /*cd10*/  @P1 LDC R25, c[0x0][0xbec] ;  /* 0x0002fb00ff191b82 */ /* 0x000ef00000000800 */
[----:B------:R-:W4:Y:S08]  /*cd20*/  @P1 LDC R31, c[0x0][0xbf0] ;  /* 0x0002fc00ff1f1b82 */ /* 0x000f300000000800 */
[----:B------:R-:W5:Y:S01]  /*cd30*/  LDC.64 R14, c[0x0][R26+0x218] ;  /* 0x000086001a0e7b82 */ /* 0x000f620000000a00 */
[----:B-1----:R-:W-:-:S07]  /*cd40*/  IMAD R21, R21, R33, RZ ;  /* 0x0000002115157224 */ /* 0x002fce00078e02ff */
[----:B------:R-:W1:Y:S01]  /*cd50*/  LDC.64 R12, c[0x0][R26+0x228] ;  /* 0x00008a001a0c7b82 */ /* 0x000e620000000a00 */
[----:B---3--:R-:W-:-:S04]  /*cd60*/  @P1 IMAD.HI.U32 R4, R30, R25, RZ ;  /* 0x000000191e041227 */ /* 0x008fc800078e00ff */
[----:B------:R-:W-:-:S03]  /*cd70*/  IMAD.WIDE.U32 R24, R20, R33, RZ ;  /* 0x0000002114187225 */ /* 0x000fc600078e00ff */
[----:B------:R-:W3:Y:S01]  /*cd80*/  LDC.64 R10, c[0x0][R26+0x210] ;  /* 0x000084001a0a7b82 */ /* 0x000ee20000000a00 */
[----:B----4-:R-:W-:Y:S01]  /*cd90*/  @P1 SHF.R.U32.HI R27, RZ, R31, R4 ;  /* 0x0000001fff1b1219 */ /* 0x010fe20000011604 */
[----:B------:R-:W-:-:S04]  /*cda0*/  IMAD R31, R20, R153, R21 ;  /* 0x00000099141f7224 */ /* 0x000fc800078e0215 */
[----:B------:R-:W-:Y:S02]  /*cdb0*/  IMAD.IADD R4, R25, 0x1, R31 ;  /* 0x0000000119047824 */ /* 0x000fe400078e021f */
[-C--:B-----5:R-:W-:Y:S01]  /*cdc0*/  IMAD R29, R15, R150.reuse, RZ ;  /* 0x000000960f1d7224 */ /* 0x0a0fe200078e02ff */
[----:B0-----:R-:W0:Y:S01]  /*cdd0*/  @!P0 LDC R8, c[0x0][0xb50] ;  /* 0x0002d400ff088b82 */ /* 0x001e220000000800 */
[----:B------:R-:W-:-:S04]  /*cde0*/  IMAD.WIDE.U32 R14, R14, R150, RZ ;  /* 0x000000960e0e7225 */ /* 0x000fc800078e00ff */
[----:B------:R-:W-:Y:S01]  /*cdf0*/  IMAD.IADD R29, R15, 0x1, R29 ;  /* 0x000000010f1d7824 */ /* 0x000fe200078e021d */
[----:B------:R-:W-:Y:S01]  /*ce00*/  IADD3 R14, P1, P3, R24, R14, R3 ;  /* 0x0000000e180e7210 */ /* 0x000fe20007b3e003 */
[----:B------:R-:W-:Y:S01]  /*ce10*/  IMAD.MOV R15, RZ, RZ, -R27 ;  /* 0x000000ffff0f7224 */ /* 0x000fe200078e0a1b */
[----:B------:R-:W4:Y:S02]  /*ce20*/  @!P0 LDC R9, c[0x0][0xb54] ;  /* 0x0002d500ff098b82 */ /* 0x000f240000000800 */
[----:B------:R-:W-:Y:S01]  /*ce30*/  IADD3.X R4, R4, R29, R28, P1, P3 ;  /* 0x0000001d04047210 */ /* 0x000fe20000fe641c */
[----:B------:R-:W-:Y:S01]  /*ce40*/  IMAD R15, R35, R15, R30 ;  /* 0x0000000f230f7224 */ /* 0x000fe200078e021e */
[----:B--2---:R-:W-:-:S05]  /*ce50*/  SEL R21, R34, RZ, P0 ;  /* 0x000000ff22157207 */ /* 0x004fca0000000000 */
[-C--:B-1----:R-:W-:Y:S02]  /*ce60*/  IMAD R25, R13, R21.reuse, RZ ;  /* 0x000000150d197224 */ /* 0x082fe400078e02ff */
[----:B------:R-:W-:Y:S01]  /*ce70*/  IMAD.WIDE.U32 R12, R12, R21, RZ ;  /* 0x000000150c0c7225 */ /* 0x000fe200078e00ff */
[----:B------:R-:W-:-:S03]  /*ce80*/  SHF.R.S32.HI R21, RZ, 0x1f, R15 ;  /* 0x0000001fff157819 */ /* 0x000fc6000001140f */
[----:B------:R-:W-:Y:S01]  /*ce90*/  IMAD.IADD R25, R13, 0x1, R25 ;  /* 0x000000010d197824 */ /* 0x000fe200078e0219 */
[----:B------:R-:W-:Y:S02]  /*cea0*/  IADD3 R12, P0, P1, R27, R14, R12 ;  /* 0x0000000e1b0c7210 */ /* 0x000fe4000791e00c */
[----:B------:R-:W-:-:S04]  /*ceb0*/  SHF.R.S32.HI R27, RZ, 0x1f, R27 ;  /* 0x0000001fff1b7819 */ /* 0x000fc8000001141b */
[----:B------:R-:W-:Y:S01]  /*cec0*/  IADD3.X R13, R27, R4, R25, P0, P1 ;  /* 0x000000041b0d7210 */ /* 0x000fe200007e2419 */
[----:B---3--:R-:W-:-:S04]  /*ced0*/  IMAD R4, R11, R15, RZ ;  /* 0x0000000f0b047224 */ /* 0x008fc800078e02ff */
[C---:B------:R-:W-:Y:S02]  /*cee0*/  IMAD R21, R10.reuse, R21, R4 ;  /* 0x000000150a157224 */ /* 0x040fe400078e0204 */
[----:B------:R-:W-:-:S04]  /*cef0*/  IMAD.WIDE.U32 R10, R10, R15, R12 ;  /* 0x0000000f0a0a7225 */ /* 0x000fc800078e000c */
[----:B------:R-:W-:Y:S01]  /*cf00*/  IMAD.IADD R4, R11, 0x1, R21 ;  /* 0x000000010b047824 */ /* 0x000fe200078e0215 */
[C---:B0-----:R-:W-:Y:S02]  /*cf10*/  LEA R8, P0, R10.reuse, R8, 0x2 ;  /* 0x000000080a087211 */ /* 0x041fe400078010ff */
[----:B------:R-:W-:Y:S02]  /*cf20*/  MOV R11, 0xff800000 ;  /* 0xff800000000b7802 */ /* 0x000fe40000000f00 */
[----:B----4-:R-:W-:-:S05]  /*cf30*/  LEA.HI.X R9, R10, R9, R4, 0x2, P0 ;  /* 0x000000090a097211 */ /* 0x010fca00000f1404 */
[----:B------:R0:W-:Y:S04]  /*cf40*/  STG.E desc[UR36][R8.64], R11 ;  /* 0x0000000b08007986 */ /* 0x0001e8000c101924 */
.L_x_2128:
[----:B------:R-:W-:Y:S05]  /*cf50*/  BSYNC B1 ;  /* 0x0000000000017941 */ /* 0x000fea0003800000 */
.L_x_2127:
[----:B------:R-:W-:Y:S05]  /*cf60*/  @P2 BRA `(.L_x_2123) ;  /* 0x0000000400542947 */ /* 0x000fea0003800000 */
[----:B------:R-:W1:Y:S01]  /*cf70*/  LDC R15, c[0x0][0xbe8] ;  /* 0x0002fa00ff0f7b82 */ /* 0x000e620000000800 */
[--C-:B------:R-:W-:Y:S01]  /*cf80*/  SHF.R.S32.HI R10, RZ, 0x1f, R32.reuse ;  /* 0x0000001fff0a7819 */ /* 0x100fe20000011420 */
[----:B------:R-:W-:Y:S01]  /*cf90*/  ULDC.64 UR4, c[0x0][0xaa0] ;  /* 0x0002a80000047ab9 */ /* 0x000fe20000000a00 */
[----:B------:R-:W-:Y:S01]  /*cfa0*/  SHF.R.S32.HI R14, RZ, 0x1f, R32 ;  /* 0x0000001fff0e7819 */ /* 0x000fe20000011420 */
[----:B--2---:R-:W-:Y:S01]  /*cfb0*/  IMAD R4, R28, UR4, RZ ;  /* 0x000000041c047c24 */ /* 0x004fe2000f8e02ff */
        /* <DEDUP_REMOVED lines=16> */
[----:B------:R-:W-:Y:S02]  /*d0c0*/  IMAD.IADD R12, R136, 0x1, R3 ;  /* 0x00000001880c7824 */ /* 0x000fe400078e0203 */
        /* <DEDUP_REMOVED lines=11> */
[--C-:B------:R-:W-:Y:S01]  /*d180*/  SHF.R.S32.HI R4, RZ, 0x1f, R3.reuse ;  /* 0x0000001fff047819 */ /* 0x100fe20000011403 */
[----:B------:R-:W-:Y:S02]  /*d190*/  IMAD.MOV R11, RZ, RZ, -R3 ;  /* 0x000000ffff0b7224 */ /* 0x000fe400078e0a03 */
[----:B------:R-:W-:-:S04]  /*d1a0*/  IMAD.WIDE.U32 R8, R3, UR4, R8 ;  /* 0x0000000403087c25 */ /* 0x000fc8000f8e0008 */
[----:B------:R-:W-:Y:S02]  /*d1b0*/  IMAD R11, R15, R11, R12 ;  /* 0x0000000b0f0b7224 */ /* 0x000fe400078e020c */
[----:B------:R-:W-:Y:S02]  /*d1c0*/  IMAD R4, R4, UR4, RZ ;  /* 0x0000000404047c24 */ /* 0x000fe4000f8e02ff */
[----:B------:R-:W-:Y:S02]  /*d1d0*/  IMAD R15, R0, R15, RZ ;  /* 0x0000000f000f7224 */ /* 0x000fe400078e02ff */
[----:B------:R-:W-:Y:S01]  /*d1e0*/  IMAD R13, R3, UR5, R4 ;  /* 0x00000005030d7c24 */ /* 0x000fe2000f8e0204 */
[----:B------:R-:W-:Y:S01]  /*d1f0*/  SHF.R.S32.HI R4, RZ, 0x1f, R11 ;  /* 0x0000001fff047819 */ /* 0x000fe2000001140b */
[----:B------:R-:W-:Y:S01]  /*d200*/  ULDC.64 UR4, c[0x0][0xad8] ;  /* 0x0002b60000047ab9 */ /* 0x000fe20000000a00 */
[----:B------:R-:W-:Y:S02]  /*d210*/  IMAD.IADD R0, R14, 0x1, R136 ;  /* 0x000000010e007824 */ /* 0x000fe400078e0288 */
        /* <DEDUP_REMOVED lines=24> */
.L_x_2130:
[----:B------:R-:W-:Y:S05]  /*d3a0*/  BSYNC B1 ;  /* 0x0000000000017941 */ /* 0x000fea0003800000 */
.L_x_2129:
[----:B------:R-:W-:Y:S01]  /*d3b0*/  VIADD R0, R0, 0x60 ;  /* 0x0000006000007836 */ /* 0x000fe20000000000 */
[----:B--2---:R4:W2:Y:S04]  /*d3c0*/  SHFL.IDX PT, R9, R3, 0x1, 0x1c1f ;  /* 0x003c1f0003097f89 */ /* 0x0048a800000e0000 */
[----:B------:R-:W-:Y:S01]  /*d3d0*/  ISETP.GE.AND P0, PT, R0, R15, PT ;  /* 0x0000000f0000720c */ /* 0x000fe20003f06270 */
[----:B-1----:R4:W1:-:S12]  /*d3e0*/  SHFL.IDX PT, R8, R4, 0x1, 0x1c1f ;  /* 0x003c1f0004087f89 */ /* 0x00285800000e0000 */
[----:B----4-:R-:W-:Y:S05]  /*d3f0*/  @P0 BRA `(.L_x_2123) ;  /* 0x0000000000300947 */ /* 0x010fea0003800000 */
[----:B------:R-:W-:Y:S02]  /*d400*/  ULDC UR4, c[0x0][0xac8] ;  /* 0x0002b20000047ab9 */ /* 0x000fe40000000800 */
[----:B------:R-:W-:Y:S02]  /*d410*/  ISETP.GE.AND P3, PT, R152, UR4, PT ;  /* 0x0000000498007c0c */ /* 0x000fe4000bf66270 */
[----:B------:R-:W-:Y:S02]  /*d420*/  ISETP.GE.AND P4, PT, R154, UR4, PT ;  /* 0x000000049a007c0c */ /* 0x000fe4000bf86270 */
[----:B------:R-:W-:-:S09]  /*d430*/  ISETP.GE.AND P2, PT, R149, UR4, PT ;  /* 0x0000000495007c0c */ /* 0x000fd2000bf46270 */
[-C--:B-1-3--:R-:W-:Y:S02]  /*d440*/  @!P3 LEA R12, P0, R152, R8.reuse, 0x1 ;  /* 0x00000008980cb211 */ /* 0x08afe400078008ff */
[----:B------:R-:W-:Y:S02]  /*d450*/  @!P4 LEA R14, P1, R154, R8, 0x1 ;  /* 0x000000089a0ec211 */ /* 0x000fe400078208ff */
[----:B--2---:R-:W-:Y:S01]  /*d460*/  @!P2 IMAD.WIDE R10, R149, 0x2, R8 ;  /* 0x00000002950aa825 */ /* 0x004fe200078e0208 */
[-C--:B------:R-:W-:Y:S02]  /*d470*/  @!P3 LEA.HI.X R13, R152, R9.reuse, R25, 0x1, P0 ;  /* 0x00000009980db211 */ /* 0x080fe400000f0c19 */
[----:B------:R-:W-:Y:S02]  /*d480*/  @!P4 LEA.HI.X R15, R154, R9, R24, 0x1, P1 ;  /* 0x000000099a0fc211 */ /* 0x000fe400008f0c18 */
[----:B------:R4:W-:Y:S04]  /*d490*/  @!P2 ST.E.128 desc[UR36][R10.64], RZ ;  /* 0x000000ff0a00a985 */ /* 0x0009e8000c101d24 */
[----:B------:R4:W-:Y:S04]  /*d4a0*/  @!P3 ST.E.128 desc[UR36][R12.64], RZ ;  /* 0x000000ff0c00b985 */ /* 0x0009e8000c101d24 */
[----:B------:R4:W-:Y:S02]  /*d4b0*/  @!P4 ST.E.128 desc[UR36][R14.64], RZ ;  /* 0x000000ff0e00c985 */ /* 0x0009e4000c101d24 */
.L_x_2123:
[----:B------:R-:W-:Y:S05]  /*d4c0*/  BSYNC B0 ;  /* 0x0000000000007941 */ /* 0x000fea0003800000 */
.L_x_2117:
[----:B------:R-:W-:Y:S02]  /*d4d0*/  ULDC UR4, c[0x0][0xc3c] ;  /* 0x00030f0000047ab9 */ /* 0x000fe40000000800 */
[----:B--2---:R-:W-:-:S13]  /*d4e0*/  ISETP.GE.AND P0, PT, R7, UR4, PT ;  /* 0x0000000407007c0c */ /* 0x004fda000bf06270 */
[----:B------:R-:W-:Y:S05]  /*d4f0*/  @!P0 BRA `(.L_x_2131) ;  /* 0xffffff3800c88947 */ /* 0x000fea000383ffff */
[----:B------:R-:W-:Y:S05]  /*d500*/  EXIT ;  /* 0x000000000000794d */ /* 0x000fea0003800000 */
.L_x_2074:
[----:B------:R-:W-:-:S08]  /*d510*/  NOP ;  /* 0x0000000000007918 */ /* 0x000fd00000000000 */
[----:B------:R-:W0:-:S00]  /*d520*/  USETMAXREG.DEALLOC.CTAPOOL 0x20 ;  /* 0x00000020000079c8 */ /* 0x000e0000080e0500 */
[----:B0-----:R-:W2:Y:S01]  /*d530*/  LDL.LU R2, [R1] ;  /* 0x0000000001027983 */ /* 0x001ea20000300800 */
[----:B------:R-:W-:Y:S02]  /*d540*/  LOP3.LUT R0, R0, 0x3, RZ, 0xc0, !PT ;  /* 0x0000000300007812 */ /* 0x000fe400078ec0ff */
[----:B------:R-:W-:-:S04]  /*d550*/  MOV R17, RZ ;  /* 0x000000ff00117202 */ /* 0x000fc80000000f00 */
[----:B------:R-:W0:Y:S02]  /*d560*/  SHFL.IDX PT, R0, R0, RZ, 0x1f ;  /* 0x00001fff00007589 */ /* 0x000e2400000e0000 */
[----:B0-----:R-:W-:Y:S02]  /*d570*/  ISETP.NE.AND P0, PT, R0, RZ, PT ;  /* 0x000000ff0000720c */ /* 0x001fe40003f05270 */
[----:B--2---:R-:W-:-:S11]  /*d580*/  LOP3.LUT R2, R2, 0xffffff7f, RZ, 0xc0, !PT ;  /* 0xffffff7f02027812 */ /* 0x004fd600078ec0ff */
[----:B------:R-:W-:-:S05]  /*d590*/  @P0 LOP3.LUT R2, R2, 0x80, RZ, 0xfc, !PT ;  /* 0x0000008002020812 */ /* 0x000fca00078efcff */
[----:B------:R0:W-:Y:S01]  /*d5a0*/  STL [R1], R2 ;  /* 0x0000000201007387 */ /* 0x0001e20000100800 */
[----:B------:R-:W-:Y:S05]  /*d5b0*/  @!P0 BRA `(.L_x_2132) ;  /* 0x00000000001c8947 */ /* 0x000fea0003800000 */
[----:B------:R-:W1:Y:S08]  /*d5c0*/  S2UR UR5, SR_CgaCtaId ;  /* 0x00000000000579c3 */ /* 0x000e700000008800 */
[----:B------:R-:W-:Y:S06]  /*d5d0*/  BAR.SYNC.DEFER_BLOCKING 0x5, 0x200 ;  /* 0x0148000000007b1d */ /* 0x000fec0000010000 */
[----:B------:R-:W-:-:S02]  /*d5e0*/  UMOV UR4, 0x400 ;  /* 0x0000040000047882 */ /* 0x000fc40000000000 */
[----:B-1----:R-:W-:-:S09]  /*d5f0*/  ULEA UR4, UR5, UR4, 0x18 ;  /* 0x0000000405047291 */ /* 0x002fd2000f8ec03f */
[----:B------:R-:W1:Y:S01]  /*d600*/  LDS.128 R16, [UR4+0x2d8d0] ;  /* 0x02d8d004ff107984 */ /* 0x000e620008000c00 */
[----:B------:R-:W-:Y:S06]  /*d610*/  BAR.ARV 0x4, 0x200 ;  /* 0x0108000000007b1d */ /* 0x000fec0000002000 */
[----:B------:R-:W-:Y:S05]  /*d620*/  BRA `(.L_x_2133) ;  /* 0x0000000c00987947 */ /* 0x000fea0003800000 */
.L_x_2132:
[----:B------:R-:W1:Y:S01]  /*d630*/  S2R R0, SR_TID.X ;  /* 0x0000000000007919 */ /* 0x000e620000002100 */
[----:B------:R-:W-:Y:S01]  /*d640*/  ULDC UR4, c[0x0][0xc3c] ;  /* 0x00030f0000047ab9 */ /* 0x000fe20000000800 */
[----:B------:R-:W-:Y:S01]  /*d650*/  IMAD.MOV.U32 R6, RZ, RZ, RZ ;  /* 0x000000ffff067224 */ /* 0x000fe200078e00ff */
[----:B------:R-:W2:Y:S01]  /*d660*/  S2UR UR6, SR_CTAID.X ;  /* 0x00000000000679c3 */ /* 0x000ea20000002500 */
[----:B------:R-:W-:Y:S01]  /*d670*/  ULDC UR5, c[0x0][0xc38] ;  /* 0x00030e0000057ab9 */ /* 0x000fe20000000800 */
[----:B-1----:R-:W-:-:S04]  /*d680*/  LOP3.LUT R0, R0, 0x1f, RZ, 0xc0, !PT ;  /* 0x0000001f00007812 */ /* 0x002fc800078ec0ff */
[----:B------:R-:W-:-:S04]  /*d690*/  ISETP.NE.AND P0, PT, R0, 0x1f, PT ;  /* 0x0000001f0000780c */ /* 0x000fc80003f05270 */
[----:B------:R-:W-:-:S13]  /*d6a0*/  ISETP.GE.OR P1, PT, R0, UR4, !P0 ;  /* 0x0000000400007c0c */ /* 0x000fda000c726670 */
[----:B------:R-:W1:Y:S08]  /*d6b0*/  @!P1 LDC.64 R4, c[0x0][0xc80] ;  /* 0x00032000ff049b82 */ /* 0x000e700000000a00 */
[----:B0-----:R-:W0:Y:S01]  /*d6c0*/  @!P1 LDC.64 R2, c[0x0][0xc78] ;  /* 0x00031e00ff029b82 */ /* 0x001e220000000a00 */
[----:B-1----:R-:W-:-:S05]  /*d6d0*/  @!P1 IMAD.WIDE.U32 R4, R0, 0x4, R4 ;  /* 0x0000000400049825 */ /* 0x002fca00078e0004 */
[----:B------:R-:W3:Y:S01]  /*d6e0*/  @!P1 LDG.E R17, desc[UR36][R4.64] ;  /* 0x0000002404119981 */ /* 0x000ee2000c1e1900 */
[----:B0-----:R-:W-:-:S05]  /*d6f0*/  @!P1 IMAD.WIDE.U32 R2, R0, 0x4, R2 ;  /* 0x0000000400029825 */ /* 0x001fca00078e0002 */
        /* <DEDUP_REMOVED lines=25> */
[----:B--2---:R-:W-:Y:S01]  /*d890*/  ISETP.GT.AND P6, PT, R7, UR6, PT ;  /* 0x0000000607007c0c */ /* 0x004fe2000bfc4270 */
[----:B------:R-:W-:-:S12]  /*d8a0*/  IMAD.MOV.U32 R4, RZ, RZ, R7 ;  /* 0x000000ffff047224 */ /* 0x000fd800078e0007 */
[----:B------:R-:W-:Y:S05]  /*d8b0*/  @P6 BRA `(.L_x_2134) ;  /* 0x0000000000986947 */ /* 0x000fea0003800000 */
[----:B------:R-:W-:Y:S01]  /*d8c0*/  IMAD.MOV.U32 R7, RZ, RZ, R4 ;  /* 0x000000ffff077224 */ /* 0x000fe200078e0004 */
[----:B------:R-:W-:Y:S01]  /*d8d0*/  UMOV UR4, URZ ;  /* 0x0000003f00047c82 */ /* 0x000fe20008000000 */
[----:B------:R-:W-:-:S05]  /*d8e0*/  ULDC UR5, c[0x0][0xc38] ;  /* 0x00030e0000057ab9 */ /* 0x000fca0000000800 */
.L_x_2136:
[----:B------:R-:W0:Y:S01]  /*d8f0*/  LDC R2, c[0x0][0xc3c] ;  /* 0x00030f00ff027b82 */ /* 0x000e220000000800 */
[----:B------:R-:W-:-:S06]  /*d900*/  UIADD3 UR4, UR4, 0x1f, URZ ;  /* 0x0000001f04047890 */ /* 0x000fcc000fffe03f */
[----:B0-----:R-:W-:-:S13]  /*d910*/  ISETP.LE.AND P6, PT, R2, UR4, PT ;  /* 0x0000000402007c0c */ /* 0x001fda000bfc3270 */
[----:B------:R-:W-:Y:S05]  /*d920*/  @P6 BRA `(.L_x_2135) ;  /* 0x0000000800ac6947 */ /* 0x000fea0003800000 */
[----:B------:R-:W-:Y:S01]  /*d930*/  VIADD R9, R0, UR4 ;  /* 0x0000000400097c36 */ /* 0x000fe20008000000 */
[----:B------:R-:W-:Y:S01]  /*d940*/  MOV R6, RZ ;  /* 0x000000ff00067202 */ /* 0x000fe20000000f00 */
[----:B------:R-:W-:-:S03]  /*d950*/  IMAD.MOV.U32 R17, RZ, RZ, RZ ;  /* 0x000000ffff117224 */ /* 0x000fc600078e00ff */
        /* <DEDUP_REMOVED lines=28> */
.L_x_2134:
        /* <DEDUP_REMOVED lines=13> */
.L_x_2137:
        /* <DEDUP_REMOVED lines=8> */
[----:B0-----:R-:W-:-:S02]  /*dc70*/  IADD3 R2, R8, 0xffffffe, RZ ;  /* 0x0ffffffe08027810 */ /* 0x001fc40007ffe0ff */
[----:B------:R-:W-:-:S04]  /*dc80*/  IABS R8, R4 ;  /* 0x0000000400087213 */ /* 0x000fc80000000000 */
[----:B------:R0:W1:Y:S02]  /*dc90*/  F2I.FTZ.U32.TRUNC.NTZ R3, R2 ;  /* 0x0000000200037305 */ /* 0x000064000021f000 */
[----:B0-----:R-:W-:Y:S02]  /*dca0*/  IMAD.MOV.U32 R2, RZ, RZ, RZ ;  /* 0x000000ffff027224 */ /* 0x001fe400078e00ff */
        /* <DEDUP_REMOVED lines=26> */
[----:B------:R-:W-:Y:S01]  /*de50*/  IMAD R7, R2, R5, RZ ;  /* 0x0000000502077224 */ /* 0x000fe200078e02ff */
[----:B------:R-:W-:-:S05]  /*de60*/  MOV R2, RZ ;  /* 0x000000ff00027202 */ /* 0x000fca0000000f00 */
        /* <DEDUP_REMOVED lines=11> */
[----:B------:R-:W-:Y:S01]  /*df20*/  ISETP.GE.U32.AND P0, PT, R8, R5, PT ;  /* 0x000000050800720c */ /* 0x000fe20003f06070 */
[----:B------:R-:W-:-:S12]  /*df30*/  IMAD.MOV R5, RZ, RZ, -R9 ;  /* 0x000000ffff057224 */ /* 0x000fd800078e0a09 */
[----:B------:R-:W-:-:S04]  /*df40*/  @P0 VIADD R2, R2, 0x1 ;  /* 0x0000000102020836 */ /* 0x000fc80000000000 */
[----:B------:R-:W-:Y:S01]  /*df50*/  @!P2 IMAD.MOV R2, RZ, RZ, -R2 ;  /* 0x000000ffff02a224 */ /* 0x000fe200078e0a02 */
[----:B------:R-:W-:-:S05]  /*df60*/  @!P1 LOP3.LUT R2, RZ, R6, RZ, 0x33, !PT ;  /* 0x00000006ff029212 */ /* 0x000fca00078e33ff */
[----:B------:R-:W-:-:S04]  /*df70*/  IMAD.MOV R3, RZ, RZ, -R2 ;  /* 0x000000ffff037224 */ /* 0x000fc800078e0a02 */
[C---:B------:R-:W-:Y:S02]  /*df80*/  IMAD R18, R6.reuse, R3, R9 ;  /* 0x0000000306127224 */ /* 0x040fe400078e0209 */
[----:B------:R-:W-:Y:S02]  /*df90*/  IMAD R3, R6, 0x1000000, R2 ;  /* 0x0100000006037824 */ /* 0x000fe400078e0202 */
[----:B------:R-:W-:-:S03]  /*dfa0*/  IMAD R2, R17, R5, R4 ;  /* 0x0000000511027224 */ /* 0x000fc600078e0204 */
[----:B------:R-:W-:Y:S01]  /*dfb0*/  LEA R18, R18, R3, 0x10 ;  /* 0x0000000312127211 */ /* 0x000fe200078e80ff */
[----:B------:R-:W-:Y:S06]  /*dfc0*/  BRA `(.L_x_2139) ;  /* 0x0000000000f87947 */ /* 0x000fec0003800000 */
.L_x_2138:
        /* <DEDUP_REMOVED lines=41> */
[----:B0-----:R-:W-:-:S06]  /*e260*/  IADD3 R3, R9, 0xffffffe, RZ ;  /* 0x0ffffffe09037810 */ /* 0x001fcc0007ffe0ff */
[----:B------:R-:W0:Y:S02]  /*e270*/  F2I.FTZ.U32.TRUNC.NTZ R3, R3 ;  /* 0x0000000300037305 */ /* 0x000e24000021f000 */
[----:B0-----:R-:W-:-:S04]  /*e280*/  IMAD.MOV R11, RZ, RZ, -R3 ;  /* 0x000000ffff0b7224 */ /* 0x001fc800078e0a03 */
[----:B------:R-:W-:Y:S01]  /*e290*/  IMAD R5, R11, R8, RZ ;  /* 0x000000080b057224 */ /* 0x000fe200078e02ff */
[----:B------:R-:W-:-:S03]  /*e2a0*/  IABS R11, R6 ;  /* 0x00000006000b7213 */ /* 0x000fc60000000000 */
        /* <DEDUP_REMOVED lines=16> */
.L_x_2139:
[----:B------:R-:W-:-:S04]  /*e3b0*/  LOP3.LUT R2, RZ, R2, RZ, 0x33, !PT ;  /* 0x00000002ff027212 */ /* 0x000fc800078e33ff */
[----:B------:R-:W-:Y:S01]  /*e3c0*/  IADD3 R17, R17, R2, RZ ;  /* 0x0000000211117210 */ /* 0x000fe20007ffe0ff */
[----:B------:R-:W-:Y:S06]  /*e3d0*/  BRA `(.L_x_2140) ;  /* 0x0000000000147947 */ /* 0x000fec0003800000 */
.L_x_2135:
[----:B------:R-:W-:Y:S01]  /*e3e0*/  ULDC UR4, c[0x0][0xc3c] ;  /* 0x00030f0000047ab9 */ /* 0x000fe20000000800 */
[----:B------:R-:W-:Y:S02]  /*e3f0*/  IMAD.MOV.U32 R17, RZ, RZ, RZ ;  /* 0x000000ffff117224 */ /* 0x000fe400078e00ff */
[----:B------:R-:W-:Y:S02]  /*e400*/  IMAD.U32 R16, RZ, RZ, UR6 ;  /* 0x00000006ff107e24 */ /* 0x000fe4000f8e00ff */
[----:B------:R-:W-:Y:S02]  /*e410*/  IMAD.MOV.U32 R18, RZ, RZ, RZ ;  /* 0x000000ffff127224 */ /* 0x000fe400078e00ff */
[----:B------:R-:W-:-:S07]  /*e420*/  IMAD.U32 R19, RZ, RZ, UR4 ;  /* 0x00000004ff137e24 */ /* 0x000fce000f8e00ff */
.L_x_2140:
[----:B------:R-:W-:-:S13]  /*e430*/  ISETP.NE.AND P0, PT, R0, RZ, PT ;  /* 0x000000ff0000720c */ /* 0x000fda0003f05270 */
[----:B------:R-:W0:Y:S01]  /*e440*/  @!P0 S2R R3, SR_CgaCtaId ;  /* 0x0000000000038919 */ /* 0x000e220000008800 */
[----:B------:R-:W-:-:S04]  /*e450*/  @!P0 MOV R0, 0x400 ;  /* 0x0000040000008802 */ /* 0x000fc80000000f00 */
[----:B0-----:R-:W-:-:S05]  /*e460*/  @!P0 LEA R0, R3, R0, 0x18 ;  /* 0x0000000003008211 */ /* 0x001fca00078ec0ff */
[----:B------:R2:W-:Y:S01]  /*e470*/  @!P0 STS.128 [R0+0x2d8d0], R16 ;  /* 0x02d8d01000008388 */ /* 0x0005e20000000c00 */
[----:B------:R-:W-:Y:S06]  /*e480*/  BAR.ARV 0x5, 0x200 ;  /* 0x0148000000007b1d */ /* 0x000fec0000002000 */
.L_x_2133:
[----:B------:R3:W-:Y:S01]  /*e490*/  STL [R1+0x34], RZ ;  /* 0x000034ff01007387 */ /* 0x0007e20000100800 */
[----:B------:R-:W-:Y:S01]  /*e4a0*/  ULDC UR4, c[0x0][0xc3c] ;  /* 0x00030f0000047ab9 */ /* 0x000fe20000000800 */
[----:B------:R-:W-:Y:S01]  /*e4b0*/  IMAD.MOV.U32 R28, RZ, RZ, 0x1 ;  /* 0x00000001ff1c7424 */ /* 0x000fe200078e00ff */
[----:B-1----:R-:W-:Y:S01]  /*e4c0*/  ISETP.GE.AND P0, PT, R19, UR4, PT ;  /* 0x0000000413007c0c */ /* 0x002fe2000bf06270 */
[----:B------:R-:W-:-:S12]  /*e4d0*/  IMAD.MOV.U32 R24, RZ, RZ, RZ ;  /* 0x000000ffff187224 */ /* 0x000fd800078e00ff */
[----:B---3--:R-:W-:Y:S05]  /*e4e0*/  @P0 BRA `(.L_x_2141) ;  /* 0x0000004c00f40947 */ /* 0x008fea0003800000 */
[----:B------:R-:W3:Y:S01]  /*e4f0*/  LDL R6, [R1+0x1c] ;  /* 0x00001c0001067983 */ /* 0x000ee20000100800 */
[----:B------:R-:W2:Y:S01]  /*e500*/  S2R R3, SR_TID.X ;  /* 0x0000000000037919 */ /* 0x000ea20000002100 */
[----:B------:R-:W1:Y:S01]  /*e510*/  S2UR UR5, SR_CgaCtaId ;  /* 0x00000000000579c3 */ /* 0x000e620000008800 */
[----:B------:R-:W-:Y:S01]  /*e520*/  UMOV UR4, 0x400 ;  /* 0x0000040000047882 */ /* 0x000fe20000000000 */
[C---:B--2---:R-:W-:Y:S01]  /*e530*/  IMAD.SHL.U32 R0, R3.reuse, 0x8, RZ ;  /* 0x0000000803007824 */ /* 0x044fe200078e00ff */
[C---:B------:R-:W-:Y:S01]  /*e540*/  LOP3.LUT R5, R3.reuse, 0x7f, RZ, 0xc0, !PT ;  /* 0x0000007f03057812 */ /* 0x040fe200078ec0ff */
[----:B------:R-:W-:-:S03]  /*e550*/  IMAD.SHL.U32 R4, R3, 0x20, RZ ;  /* 0x0000002003047824 */ /* 0x000fc600078e00ff */
[----:B0-----:R-:W-:Y:S01]  /*e560*/  LOP3.LUT R2, R0, 0xd8, RZ, 0xc0, !PT ;  /* 0x000000d800027812 */ /* 0x001fe200078ec0ff */
[----:B-1----:R-:W-:-:S03]  /*e570*/  ULEA UR4, UR5, UR4, 0x18 ;  /* 0x0000000405047291 */ /* 0x002fc6000f8ec03f */
[----:B------:R-:W-:Y:S02]  /*e580*/  LOP3.LUT R3, R2, 0x18, R3, 0x78, !PT ;  /* 0x0000001802037812 */ /* 0x000fe400078e7803 */
[----:B------:R-:W-:Y:S02]  /*e590*/  SHF.R.U32.HI R5, RZ, 0x2, R5 ;  /* 0x00000002ff057819 */ /* 0x000fe40000011605 */
[----:B------:R-:W-:Y:S01]  /*e5a0*/  MOV R22, UR4 ;  /* 0x0000000400167c02 */ /* 0x000fe20008000f00 */
[----:B------:R-:W-:Y:S01]  /*e5b0*/  BSSY B8, `(.L_x_2141) ;  /* 0x00004f0000087945 */ /* 0x000fe20003800000 */
[----:B------:R-:W-:Y:S02]  /*e5c0*/  IMAD.MOV.U32 R28, RZ, RZ, 0x1 ;  /* 0x00000001ff1c7424 */ /* 0x000fe400078e00ff */
[----:B------:R-:W-:Y:S01]  /*e5d0*/  IMAD.MOV.U32 R24, RZ, RZ, RZ ;  /* 0x000000ffff187224 */ /* 0x000fe200078e00ff */
[----:B------:R-:W-:Y:S01]  /*e5e0*/  ULDC UR38, c[0x0][0xc] ;  /* 0x0000030000267ab9 */ /* 0x000fe20000000800 */
[----:B---3--:R-:W-:-:S02]  /*e5f0*/  LOP3.LUT R2, R6, 0x2, RZ, 0xfc, !PT ;  /* 0x0000000206027812 */ /* 0x008fc400078efcff */
        /* <DEDUP_REMOVED lines=10> */
.L_x_2204:
[----:B------:R-:W1:Y:S01]  /*e6a0*/  LDC.64 R2, c[0x0][0xc88] ;  /* 0x00032200ff027b82 */ /* 0x000e620000000a00 */
[----:B--2---:R-:W2:Y:S01]  /*e6b0*/  LDL.LU R6, [R1] ;  /* 0x0000000001067983 */ /* 0x004ea20000300800 */
[----:B-1----:R-:W-:-:S05]  /*e6c0*/  IMAD.WIDE R2, R19, 0x4, R2 ;  /* 0x0000000413027825 */ /* 0x002fca00078e0202 */
[----:B0-----:R-:W0:Y:S01]  /*e6d0*/  LDG.E R27, desc[UR36][R2.64] ;  /* 0x00000024021b7981 */ /* 0x001e22000c1e1900 */
[----:B------:R-:W-:Y:S05]  /*e6e0*/  YIELD ;  /* 0x0000000000007946 */ /* 0x000fea0003800000 */
[----:B------:R-:W-:Y:S01]  /*e6f0*/  ULDC.64 UR4, c[0x0][0xa28] ;  /* 0x00028a0000047ab9 */ /* 0x000fe20000000a00 */
[----:B------:R-:W-:Y:S01]  /*e700*/  IMAD.MOV.U32 R7, RZ, RZ, RZ ;  /* 0x000000ffff077224 */ /* 0x000fe200078e00ff */
[----:B------:R-:W-:Y:S01]  /*e710*/  ISETP.NE.U32.AND P0, PT, RZ, UR4, PT ;  /* 0x00000004ff007c0c */ /* 0x000fe2000bf05070 */
[----:B------:R-:W-:-:S03]  /*e720*/  ULDC.64 UR6, c[0x0][0xa18] ;  /* 0x0002860000067ab9 */ /* 0x000fc60000000a00 */
[----:B------:R-:W-:Y:S01]  /*e730*/  ISETP.NE.AND.EX P0, PT, RZ, UR5, PT, P0 ;  /* 0x00000005ff007c0c */ /* 0x000fe2000bf05300 */
[----:B------:R-:W-:Y:S01]  /*e740*/  IMAD.MOV.U32 R29, RZ, RZ, RZ ;  /* 0x000000ffff1d7224 */ /* 0x000fe200078e00ff */
[----:B0-----:R-:W-:-:S11]  /*e750*/  SHF.R.S32.HI R0, RZ, 0x1f, R27 ;  /* 0x0000001fff007819 */ /* 0x001fd6000001141b */
[C---:B------:R-:W-:Y:S01]  /*e760*/  @P0 LEA R2, P1, R27.reuse, UR4, 0x2 ;  /* 0x000000041b020c11 */ /* 0x040fe2000f8210ff */
[C---:B------:R-:W-:Y:S01]  /*e770*/  IMAD.SHL.U32 R23, R27.reuse, 0x4, RZ ;  /* 0x000000041b177824 */ /* 0x040fe200078e00ff */
[C-C-:B------:R-:W-:Y:S01]  /*e780*/  SHF.L.U64.HI R25, R27.reuse, 0x2, R0.reuse ;  /* 0x000000021b197819 */ /* 0x140fe20000010200 */
[----:B------:R0:W-:Y:S01]  /*e790*/  STL [R1+0x24], R0 ;  /* 0x0000240001007387 */ /* 0x0001e20000100800 */
[----:B------:R-:W-:Y:S01]  /*e7a0*/  @P0 LEA.HI.X R3, R27, UR5, R0, 0x2, P1 ;  /* 0x000000051b030c11 */ /* 0x000fe200088f1400 */
[----:B------:R-:W-:-:S04]  /*e7b0*/  ULDC.64 UR4, c[0x0][0xa00] ;  /* 0x0002800000047ab9 */ /* 0x000fc80000000a00 */
[----:B------:R1:W3:Y:S01]  /*e7c0*/  @P0 LDG.E R7, desc[UR36][R2.64] ;  /* 0x0000002402070981 */ /* 0x0002e2000c1e1900 */
[----:B------:R-:W-:Y:S02]  /*e7d0*/  ISETP.NE.U32.AND P0, PT, RZ, UR4, PT ;  /* 0x00000004ff007c0c */ /* 0x000fe4000bf05070 */
[----:B--2---:R-:W-:Y:S02]  /*e7e0*/  LOP3.LUT R6, R6, 0xffffffbf, RZ, 0xc0, !PT ;  /* 0xffffffbf06067812 */ /* 0x004fe400078ec0ff */
[----:B------:R-:W-:Y:S02]  /*e7f0*/  ISETP.NE.AND.EX P2, PT, RZ, UR5, PT, P0 ;  /* 0x00000005ff007c0c */ /* 0x000fe4000bf45300 */
[----:B------:R-:W-:Y:S02]  /*e800*/  ISETP.NE.U32.AND P0, PT, RZ, UR6, PT ;  /* 0x00000006ff007c0c */ /* 0x000fe4000bf05070 */
[----:B-1----:R-:W-:Y:S02]  /*e810*/  IADD3 R2, P1, R23, UR4, RZ ;  /* 0x0000000417027c10 */ /* 0x002fe4000ff3e0ff */
[----:B------:R-:W-:-:S02]  /*e820*/  ISETP.NE.AND.EX P0, PT, RZ, UR7, PT, P0 ;  /* 0x00000007ff007c0c */ /* 0x000fc4000bf05300 */
[----:B------:R-:W-:Y:S01]  /*e830*/  IADD3.X R3, R25, UR5, RZ, P1, !PT ;  /* 0x0000000519037c10 */ /* 0x000fe20008ffe4ff */
[----:B------:R-:W-:-:S04]  /*e840*/  ULDC.64 UR4, c[0x0][0x418] ;  /* 0x0001060000047ab9 */ /* 0x000fc80000000a00 */
[----:B------:R-:W-:Y:S01]  /*e850*/  @P2 LOP3.LUT R6, R6, 0x40, RZ, 0xfc, !PT ;  /* 0x0000004006062812 */ /* 0x000fe200078efcff */
[----:B------:R1:W5:Y:S05]  /*e860*/  @P2 LDG.E R29, desc[UR36][R2.64] ;  /* 0x00000024021d2981 */ /* 0x00036a000c1e1900 */
[----:B------:R-:W-:Y:S01]  /*e870*/  @P0 IADD3 R4, P1, R23, UR6, RZ ;  /* 0x0000000617040c10 */ /* 0x000fe2000ff3e0ff */
[----:B------:R1:W-:Y:S03]  /*e880*/  STL [R1], R6 ;  /* 0x0000000601007387 */ /* 0x0003e60000100800 */
[----:B------:R-:W-:-:S05]  /*e890*/  @P0 IADD3.X R5, R25, UR7, RZ, P1, !PT ;  /* 0x0000000719050c10 */ /* 0x000fca0008ffe4ff */
[----:B------:R-:W2:Y:S01]  /*e8a0*/  @P0 LDG.E R4, desc[UR36][R4.64] ;  /* 0x0000002404040981 */ /* 0x000ea2000c1e1900 */
[----:B------:R-:W-:-:S03]  /*e8b0*/  UISETP.NE.U32.AND UP0, UPT, UR4, URZ, UPT ;  /* 0x0000003f0400728c */ /* 0x000fc6000bf05070 */
[----:B------:R-:W-:Y:S01]  /*e8c0*/  ULDC UR4, c[0x0][0x424] ;  /* 0x0001090000047ab9 */ /* 0x000fe20000000800 */
[----:B------:R-:W-:-:S03]  /*e8d0*/  UISETP.NE.AND.EX UP0, UPT, UR5, URZ, UPT, UP0 ;  /* 0x0000003f0500728c */ /* 0x000fc6000bf05300 */
[----:B------:R-:W-:Y:S01]  /*e8e0*/  ULDC UR5, c[0x0][0x2f0] ;  /* 0x0000bc0000057ab9 */ /* 0x000fe20000000800 */
[----:B------:R-:W-:-:S04]  /*e8f0*/  USEL UR4, UR4, 0x1, UP0 ;  /* 0x0000000104047887 */ /* 0x000fc80008000000 */
[----:B------:R-:W-:-:S06]  /*e900*/  UIMAD UR4, UR4, UR5, URZ ;  /* 0x00000005040472a4 */ /* 0x000fcc000f8e023f */
[----:B0-----:R-:W-:Y:S01]  /*e910*/  IMAD.U32 R0, RZ, RZ, UR4 ;  /* 0x00000004ff007e24 */ /* 0x001fe2000f8e00ff */
[----:B---3--:R1:W-:Y:S04]  /*e920*/  STL [R1+0x10], R7 ;  /* 0x0000100701007387 */ /* 0x0083e80000100800 */
[----:B--2---:R1:W-:Y:S01]  /*e930*/  @P0 STL [R1+0x20], R4 ;  /* 0x0000200401000387 */ /* 0x0043e20000100800 */
        /* <DEDUP_REMOVED lines=9> */
.L_x_2142:
        /* <DEDUP_REMOVED lines=10> */
.L_x_2143:
        /* <DEDUP_REMOVED lines=9> */
.L_x_2144:
[----:B0-2---:R-:W-:Y:S01]  /*eb00*/  IMAD.MOV.U32 R2, RZ, RZ, R6 ;  /* 0x000000ffff027224 */ /* 0x005fe200078e0006 */
[----:B------:R-:W0:Y:S01]  /*eb10*/  LDC R3, c[0x0][0x448] ;  /* 0x00011200ff037b82 */ /* 0x000e220000000800 */
[----:B------:R-:W2:Y:S01]  /*eb20*/  LDL R6, [R1+0x20] ;  /* 0x0000200001067983 */ /* 0x000ea20000100800 */
[----:B-----5:R-:W-:Y:S01]  /*eb30*/  IMAD.IADD R5, R0, 0x1, -R7 ;  /* 0x0000000100057824 */ /* 0x020fe200078e0a07 */
[----:B------:R-:W-:Y:S01]  /*eb40*/  BSSY B0, `(.L_x_2145) ;  /* 0x0000039000007945 */ /* 0x000fe20003800000 */
[----:B------:R-:W-:Y:S02]  /*eb50*/  LOP3.LUT R2, R2, 0xffffffdf, RZ, 0xc0, !PT ;  /* 0xffffffdf02027812 */ /* 0x000fe400078ec0ff */
[----:B0-----:R-:W-:-:S13]  /*eb60*/  ISETP.NE.AND P0, PT, R3, 0x1, PT ;  /* 0x000000010300780c */ /* 0x001fda0003f05270 */
[----:B------:R-:W0:Y:S01]  /*eb70*/  @P0 LDC R4, c[0x0][0x44c] ;  /* 0x00011300ff040b82 */ /* 0x000e220000000800 */
[----:B------:R-:W-:-:S05]  /*eb80*/  @P0 LOP3.LUT R2, R2, 0x20, RZ, 0xfc, !PT ;  /* 0x0000002002020812 */ /* 0x000fca00078efcff */
[----:B------:R1:W-:Y:S02]  /*eb90*/  STL [R1], R2 ;  /* 0x0000000201007387 */ /* 0x0003e40000100800 */
[----:B------:R-:W3:Y:S02]  /*eba0*/  @P0 LDC R3, c[0x0][0x450] ;  /* 0x00011400ff030b82 */ /* 0x000ee40000000800 */
[----:B------:R4:W-:Y:S01]  /*ebb0*/  STL [R1+0x8], R5 ;  /* 0x0000080501007387 */ /* 0x0009e20000100800 */
[----:B-1----:R-:W-:-:S05]  /*ebc0*/  IMAD R2, R17, 0xc0, RZ ;  /* 0x000000c011027824 */ /* 0x002fca00078e02ff */
[----:B------:R-:W-:-:S05]  /*ebd0*/  IADD3 R2, R2, 0xbf, RZ ;  /* 0x000000bf02027810 */ /* 0x000fca0007ffe0ff */
[----:B0-----:R-:W-:-:S05]  /*ebe0*/  @P0 IMAD.HI.U32 R4, R2, R4, RZ ;  /* 0x0000000402040227 */ /* 0x001fca00078e00ff */
[----:B---3--:R-:W-:Y:S02]  /*ebf0*/  @P0 SHF.R.U32.HI R2, RZ, R3, R4 ;  /* 0x00000003ff020219 */ /* 0x008fe40000011604 */
[----:B------:R-:W-:-:S04]  /*ec00*/  LOP3.LUT R4, R18, 0xff000000, RZ, 0xc0, !PT ;  /* 0xff00000012047812 */ /* 0x000fc800078ec0ff */
[----:B------:R-:W-:Y:S02]  /*ec10*/  SHF.R.U32.HI R4, RZ, 0x8, R4 ;  /* 0x00000008ff047819 */ /* 0x000fe40000011604 */
[----:B--2---:R-:W-:-:S05]  /*ec20*/  IADD3 R0, R5, 0x80, -R6 ;  /* 0x0000008005007810 */ /* 0x004fca0007ffe806 */
[----:B------:R-:W-:-:S05]  /*ec30*/  IMAD.IADD R0, R0, 0x1, R2 ;  /* 0x0000000100007824 */ /* 0x000fca00078e0202 */
[----:B------:R-:W-:-:S04]  /*ec40*/  SHF.R.S32.HI R2, RZ, 0x1f, R0 ;  /* 0x0000001fff027819 */ /* 0x000fc80000011400 */
[----:B------:R-:W-:Y:S01]  /*ec50*/  LEA.HI R0, R2, R0, RZ, 0x7 ;  /* 0x0000000002007211 */ /* 0x000fe200078f38ff */
[----:B------:R-:W-:-:S03]  /*ec60*/  VIADD R2, R5, 0x7f ;  /* 0x0000007f05027836 */ /* 0x000fc60000000000 */
[----:B------:R-:W-:Y:S02]  /*ec70*/  SHF.R.S32.HI R0, RZ, 0x7, R0 ;  /* 0x00000007ff007819 */ /* 0x000fe40000011400 */
[----:B------:R-:W-:-:S04]  /*ec80*/  SHF.R.S32.HI R3, RZ, 0x1f, R2 ;  /* 0x0000001fff037819 */ /* 0x000fc80000011402 */
[----:B------:R-:W-:-:S04]  /*ec90*/  LEA.HI R2, R3, R2, RZ, 0x7 ;  /* 0x0000000203027211 */ /* 0x000fc800078f38ff */
[----:B------:R-:W-:-:S04]  /*eca0*/  SHF.R.S32.HI R2, RZ, 0x7, R2 ;  /* 0x00000007ff027819 */ /* 0x000fc80000011402 */
[----:B------:R-:W-:Y:S02]  /*ecb0*/  VIMNMX R0, R2, R0, PT ;  /* 0x0000000002007248 */ /* 0x000fe40003fe0100 */
[----:B------:R-:W-:Y:S02]  /*ecc0*/  LOP3.LUT R2, R18, 0xff0000, RZ, 0xc0, !PT ;  /* 0x00ff000012027812 */ /* 0x000fe400078ec0ff */
[----:B------:R-:W-:Y:S02]  /*ecd0*/  ISETP.GE.AND P0, PT, R0, 0x1, PT ;  /* 0x000000010000780c */ /* 0x000fe40003f06270 */
[----:B------:R-:W-:Y:S01]  /*ece0*/  LEA.HI R4, R2, R4, RZ, 0x10 ;  /* 0x0000000402047211 */ /* 0x000fe200078f80ff */
[----:B------:R-:W-:-:S10]  /*ecf0*/  IMAD.MOV.U32 R2, RZ, RZ, RZ ;  /* 0x000000ffff027224 */ /* 0x000fd400078e00ff */
[----:B----4-:R-:W-:Y:S05]  /*ed00*/  @!P0 BRA `(.L_x_2146) ;  /* 0x0000000000708947 */ /* 0x010fea0003800000 */
        /* <DEDUP_REMOVED lines=26> */
[----:B------:R-:W-:Y:S01]  /*eeb0*/  @!P2 IMAD.MOV R2, RZ, RZ, -R2 ;  /* 0x000000ffff02a224 */ /* 0x000fe200078e0a02 */
[----:B------:R-:W-:-:S07]  /*eec0*/  @!P1 LOP3.LUT R2, RZ, R5, RZ, 0x33, !PT ;  /* 0x00000005ff029212 */ /* 0x000fce00078e33ff */
.L_x_2146:
[----:B------:R-:W-:Y:S05]  /*eed0*/  BSYNC B0 ;  /* 0x0000000000007941 */ /* 0x000fea0003800000 */
.L_x_2145:
        /* <DEDUP_REMOVED lines=25> */
.L_x_2148:
        /* <DEDUP_REMOVED lines=9> */
[----:B------:R-:W-:Y:S01]  /*f100*/  MOV R13, RZ ;  /* 0x000000ff000d7202 */ /* 0x000fe20000000f00 */
[----:B------:R-:W0:Y:S01]  /*f110*/  LDC.64 R2, c[0x4][R2] ;  /* 0x0100000002027b82 */ /* 0x000e220000000a00 */
[----:B------:R-:W-:Y:S02]  /*f120*/  IMAD.U32 R5, RZ, RZ, UR7 ;  /* 0x00000007ff057e24 */ /* 0x000fe4000f8e00ff */
[----:B------:R-:W-:Y:S02]  /*f130*/  IMAD.U32 R6, RZ, RZ, UR8 ;  /* 0x00000008ff067e24 */ /* 0x000fe4000f8e00ff */
[----:B------:R-:W-:-:S02]  /*f140*/  IMAD.U32 R7, RZ, RZ, UR9 ;  /* 0x00000009ff077e24 */ /* 0x000fc4000f8e00ff */
[----:B------:R-:W-:Y:S02]  /*f150*/  IMAD.U32 R10, RZ, RZ, UR4 ;  /* 0x00000004ff0a7e24 */ /* 0x000fe4000f8e00ff */
[----:B------:R-:W-:Y:S02]  /*f160*/  IMAD.U32 R11, RZ, RZ, UR5 ;  /* 0x00000005ff0b7e24 */ /* 0x000fe4000f8e00ff */
[----:B------:R-:W-:Y:S02]  /*f170*/  IMAD.MOV.U32 R8, RZ, RZ, 0x70 ;  /* 0x00000070ff087424 */ /* 0x000fe400078e00ff */
[----:B------:R-:W-:-:S07]  /*f180*/  IMAD.MOV.U32 R12, RZ, RZ, 0x1 ;  /* 0x00000001ff0c7424 */ /* 0x000fce00078e00ff */
[----:B------:R-:W-:-:S07]  /*f190*/  LEPC R20, `(.L_x_2151) ;  /* 0x000000001014794e */ /* 0x000fce0000000000 */
[----:B0-----:R-:W-:Y:S05]  /*f1a0*/  CALL.ABS.NOINC R2 ;  /* 0x0000000002007343 */ /* 0x001fea0003c00000 */
.L_x_2151:
[----:B------:R-:W-:Y:S05]  /*f1b0*/  BSYNC B6 ;  /* 0x0000000000067941 */ /* 0x000fea0003800000 */
.L_x_2150:
        /* <DEDUP_REMOVED lines=20> */
.L_x_2154:
[----:B------:R0:W1:Y:S01]  /*f300*/  LDC.64 R2, c[0x4][R26] ;  /* 0x010000001a027b82 */ /* 0x0000620000000a00 */
[----:B------:R-:W-:Y:S01]  /*f310*/  ULDC.64 UR6, c[0x4][0x88] ;  /* 0x0100220000067ab9 */ /* 0x000fe20000000a00 */
[----:B------:R-:W-:Y:S01]  /*f320*/  ULDC.64 UR8, c[0x4][0x90] ;  /* 0x0100240000087ab9 */ /* 0x000fe20000000a00 */
[----:B------:R-:W-:Y:S01]  /*f330*/  ULDC.64 UR4, c[0x4][0x18] ;  /* 0x0100060000047ab9 */ /* 0x000fe20000000a00 */
[----:B------:R-:W-:Y:S01]  /*f340*/  MOV R4, UR6 ;  /* 0x0000000600047c02 */ /* 0x000fe20008000f00 */
[----:B------:R-:W-:Y:S02]  /*f350*/  IMAD.U32 R5, RZ, RZ, UR7 ;  /* 0x00000007ff057e24 */ /* 0x000fe4000f8e00ff */
        /* <DEDUP_REMOVED lines=9> */
.L_x_2153:
[----:B------:R-:W-:Y:S05]  /*f3f0*/  BSYNC B6 ;  /* 0x0000000000067941 */ /* 0x000fea0003800000 */
.L_x_2152:
[----:B------:R-:W2:Y:S01]  /*f400*/  LDL.LU R2, [R1] ;  /* 0x0000000001027983 */ /* 0x000ea20000300800 */
[----:B------:R-:W-:Y:S01]  /*f410*/  ULDC.64 UR4, c[0x0][0x9f8] ;  /* 0x00027e0000047ab9 */ /* 0x000fe20000000a00 */
[----:B------:R-:W0:Y:S02]  /*f420*/  LDC R5, c[0x0][0x430] ;  /* 0x00010c00ff057b82 */ /* 0x000e240000000800 */
[----:B------:R-:W3:Y:S01]  /*f430*/  LDL R21, [R1+0x4] ;  /* 0x0000040001157983 */ /* 0x000ee20000100800 */
[----:B------:R-:W-:-:S03]  /*f440*/  ISETP.NE.U32.AND P0, PT, RZ, UR4, PT ;  /* 0x00000004ff007c0c */ /* 0x000fc6000bf05070 */
[----:B------:R-:W4:Y:S01]  /*f450*/  LDL R26, [R1+0x30] ;  /* 0x00003000011a7983 */ /* 0x000f220000100800 */
[----:B------:R-:W-:-:S03]  /*f460*/  ISETP.NE.AND.EX P0, PT, RZ, UR5, PT, P0 ;  /* 0x00000005ff007c0c */ /* 0x000fc6000bf05300 */
[----:B------:R-:W4:Y:S04]  /*f470*/  LDL R6, [R1+0x8] ;  /* 0x0000080001067983 */ /* 0x000f280000100800 */
[----:B------:R-:W4:Y:S01]  /*f480*/  LDL R4, [R1+0x10] ;  /* 0x0000100001047983 */ /* 0x000f220000100800 */
[----:B------:R-:W1:Y:S01]  /*f490*/  S2R R7, SR_TID.X ;  /* 0x0000000000077919 */ /* 0x000e620000002100 */
[----:B------:R-:W4:Y:S01]  /*f4a0*/  S2R R0, SR_TID.X ;  /* 0x0000000000007919 */ /* 0x000f220000002100 */
[----:B--2---:R-:W-:-:S03]  /*f4b0*/  IMAD.MOV.U32 R20, RZ, RZ, R2 ;  /* 0x000000ffff147224 */ /* 0x004fc600078e0002 */
[----:B------:R-:W-:Y:S02]  /*f4c0*/  @P0 IADD3 R2, P1, R23, UR4, RZ ;  /* 0x0000000417020c10 */ /* 0x000fe4000ff3e0ff */
[----:B0-----:R-:W-:Y:S01]  /*f4d0*/  ISETP.NE.AND P2, PT, R5, 0x1, PT ;  /* 0x000000010500780c */ /* 0x001fe20003f45270 */
[----:B-1----:R-:W-:Y:S01]  /*f4e0*/  IMAD.SHL.U32 R7, R7, 0x20, RZ ;  /* 0x0000002007077824 */ /* 0x002fe200078e00ff */
[----:B------:R-:W-:Y:S01]  /*f4f0*/  @P0 IADD3.X R3, R25, UR5, RZ, P1, !PT ;  /* 0x0000000519030c10 */ /* 0x000fe20008ffe4ff */
[----:B------:R-:W-:-:S04]  /*f500*/  ULDC UR4, c[0x0][0x2f4] ;  /* 0x0000bd0000047ab9 */ /* 0x000fc80000000800 */
[----:B---3--:R0:W2:Y:S01]  /*f510*/  @P0 LDG.E R21, desc[UR36][R2.64] ;  /* 0x0000002402150981 */ /* 0x0080a2000c1e1900 */
[----:B----4-:R-:W-:Y:S02]  /*f520*/  IADD3 R26, R26, -0x1, RZ ;  /* 0xffffffff1a1a7810 */ /* 0x010fe40007ffe0ff */
[----:B------:R-:W-:-:S03]  /*f530*/  LOP3.LUT R0, R0, 0x7f, RZ, 0xc0, !PT ;  /* 0x0000007f00007812 */ /* 0x000fc600078ec0ff */
[----:B0-----:R-:W0:Y:S01]  /*f540*/  @P2 LDC R3, c[0x0][0x434] ;  /* 0x00010d00ff032b82 */ /* 0x001e220000000800 */
[----:B------:R-:W-:Y:S01]  /*f550*/  IMAD.SHL.U32 R8, R26, 0x80, RZ ;  /* 0x000000801a087824 */ /* 0x000fe200078e00ff */
[----:B------:R-:W-:Y:S02]  /*f560*/  SHF.R.U32.HI R0, RZ, 0x2, R0 ;  /* 0x00000002ff007819 */ /* 0x000fe40000011600 */
[----:B------:R-:W-:-:S04]  /*f570*/  LOP3.LUT R7, R7, 0x60, RZ, 0xc0, !PT ;  /* 0x0000006007077812 */ /* 0x000fc800078ec0ff */
[----:B------:R-:W1:Y:S01]  /*f580*/  @P2 LDC R2, c[0x0][0x438] ;  /* 0x00010e00ff022b82 */ /* 0x000e620000000800 */
[----:B------:R-:W-:Y:S02]  /*f590*/  LOP3.LUT R0, R8, R0, R7, 0xfe, !PT ;  /* 0x0000000008007212 */ /* 0x000fe400078efe07 */
[----:B------:R-:W-:-:S04]  /*f5a0*/  LOP3.LUT R20, R20, 0xffffffef, RZ, 0xc0, !PT ;  /* 0xffffffef14147812 */ /* 0x000fc800078ec0ff */
[----:B------:R-:W-:-:S04]  /*f5b0*/  @P2 LOP3.LUT R20, R20, 0x10, RZ, 0xfc, !PT ;  /* 0x0000001014142812 */ /* 0x000fc800078efcff */
[----:B------:R-:W-:Y:S01]  /*f5c0*/  LOP3.LUT R20, R20, 0xfffffffb, RZ, 0xc0, !PT ;  /* 0xfffffffb14147812 */ /* 0x000fe200078ec0ff */
[----:B------:R-:W-:Y:S01]  /*f5d0*/  UMOV UR5, 0xffffffff ;  /* 0xffffffff00057882 */ /* 0x000fe20000000000 */
[----:B------:R-:W-:Y:S01]  /*f5e0*/  LOP3.LUT R25, R18, 0xffff, RZ, 0xc0, !PT ;  /* 0x0000ffff12197812 */ /* 0x000fe200078ec0ff */
[----:B--2---:R-:W-:Y:S01]  /*f5f0*/  @P0 STL [R1+0x4], R21 ;  /* 0x0000041501000387 */ /* 0x004fe20000100800 */
[C---:B------:R-:W-:Y:S01]  /*f600*/  ISETP.GE.AND P0, PT, R0.reuse, R6, PT ;  /* 0x000000060000720c */ /* 0x040fe20003f06270 */
[----:B------:R-:W-:-:S04]  /*f610*/  IMAD.IADD R0, R0, 0x1, R4 ;  /* 0x0000000100007824 */ /* 0x000fc800078e0204 */
[----:B0-----:R-:W-:-:S04]  /*f620*/  @P2 IMAD.HI.U32 R3, R0, R3, RZ ;  /* 0x0000000300032227 */ /* 0x001fc800078e00ff */
[----:B------:R-:W-:Y:S01]  /*f630*/  IMAD.MOV.U32 R6, RZ, RZ, R0 ;  /* 0x000000ffff067224 */ /* 0x000fe200078e0000 */
[----:B-1----:R-:W-:-:S03]  /*f640*/  @P2 SHF.R.U32.HI R6, RZ, R2, R3 ;  /* 0x00000002ff062219 */ /* 0x002fc60000011603 */
[----:B------:R-:W0:Y:S02]  /*f650*/  @!P0 LDC.64 R2, c[0x0][0x428] ;  /* 0x00010a00ff028b82 */ /* 0x000e240000000a00 */
[--C-:B------:R-:W-:Y:S01]  /*f660*/  IMAD.MOV R4, RZ, RZ, -R6.reuse ;  /* 0x000000ffff047224 */ /* 0x100fe200078e0a06 */
[----:B------:R-:W-:-:S03]  /*f670*/  @!P0 SHF.R.S32.HI R7, RZ, 0x1f, R6 ;  /* 0x0000001fff078819 */ /* 0x000fc60000011406 */
[----:B------:R-:W-:Y:S01]  /*f680*/  IMAD R4, R5, R4, R0 ;  /* 0x0000000405047224 */ /* 0x000fe200078e0200 */
[----:B------:R-:W-:-:S05]  /*f690*/  SHF.R.S32.HI R5, RZ, 0x1f, R21 ;  /* 0x0000001fff057819 */ /* 0x000fca0000011415 */
[----:B------:R1:W-:Y:S01]  /*f6a0*/  STL [R1+0x14], R5 ;  /* 0x0000140501007387 */ /* 0x0003e20000100800 */
[----:B0-----:R-:W-:-:S04]  /*f6b0*/  @!P0 IMAD.WIDE.U32 R6, R21, R2, R6 ;  /* 0x0000000215068225 */ /* 0x001fc800078e0006 */
[----:B------:R-:W-:Y:S02]  /*f6c0*/  @!P0 IMAD R2, R5, R2, RZ ;  /* 0x0000000205028224 */ /* 0x000fe400078e02ff */
[----:B-1----:R-:W0:Y:S02]  /*f6d0*/  S2R R5, SR_TID.X ;  /* 0x0000000000057919 */ /* 0x002e240000002100 */
[----:B------:R-:W-:Y:S02]  /*f6e0*/  @!P0 IMAD R0, R21, R3, R2 ;  /* 0x0000000315008224 */ /* 0x000fe400078e0202 */
[----:B------:R-:W1:Y:S02]  /*f6f0*/  @!P0 LDC.64 R2, c[0x0][0x418] ;  /* 0x00010600ff028b82 */ /* 0x000e640000000a00 */
[----:B------:R-:W-:Y:S02]  /*f700*/  @!P0 IMAD.IADD R0, R7, 0x1, R0 ;  /* 0x0000000107008824 */ /* 0x000fe400078e0200 */
[----:B0-----:R-:W-:-:S05]  /*f710*/  IMAD.SHL.U32 R21, R5, 0x8, RZ ;  /* 0x0000000805157824 */ /* 0x001fca00078e00ff */
[----:B------:R-:W-:-:S04]  /*f720*/  LOP3.LUT R21, R21, 0x18, RZ, 0xc0, !PT ;  /* 0x0000001815157812 */ /* 0x000fc800078ec0ff */
[C---:B------:R-:W-:Y:S02]  /*f730*/  ISETP.GE.AND P2, PT, R21.reuse, UR4, PT ;  /* 0x0000000415007c0c */ /* 0x040fe4000bf46270 */
[C---:B-1----:R-:W-:Y:S02]  /*f740*/  @!P0 LEA R2, P1, R6.reuse, R2, 0x2 ;  /* 0x0000000206028211 */ /* 0x042fe400078210ff */
[C---:B------:R-:W-:Y:S02]  /*f750*/  LOP3.LUT R9, R21.reuse, 0x20, RZ, 0xfc, !PT ;  /* 0x0000002015097812 */ /* 0x040fe400078efcff */
[----:B------:R-:W-:Y:S01]  /*f760*/  @!P0 LEA.HI.X R3, R6, R3, R0, 0x2, P1 ;  /* 0x0000000306038211 */ /* 0x000fe200008f1400 */
[----:B------:R-:W-:Y:S01]  /*f770*/  IMAD.MOV.U32 R0, RZ, RZ, RZ ;  /* 0x000000ffff007224 */ /* 0x000fe200078e00ff */
[----:B------:R-:W-:Y:S02]  /*f780*/  LOP3.LUT R5, R21, 0x40, RZ, 0xfc, !PT ;  /* 0x0000004015057812 */ /* 0x000fe400078efcff */
[----:B------:R-:W-:-:S03]  /*f790*/  ISETP.GE.AND P1, PT, R9, UR4, PT ;  /* 0x0000000409007c0c */ /* 0x000fc6000bf26270 */
[----:B------:R-:W-:Y:S01]  /*f7a0*/  @P2 LOP3.LUT R20, R20, 0x4, RZ, 0xfc, !PT ;  /* 0x0000000414142812 */ /* 0x000fe200078efcff */
[----:B------:R0:W5:Y:S01]  /*f7b0*/  @!P0 LDG.E R0, desc[UR36][R2.64] ;  /* 0x0000002402008981 */ /* 0x000162000c1e1900 */
[----:B------:R-:W-:Y:S02]  /*f7c0*/  ISETP.GE.AND P0, PT, R5, UR4, PT ;  /* 0x0000000405007c0c */ /* 0x000fe4000bf06270 */
[----:B------:R-:W-:-:S04]  /*f7d0*/  LOP3.LUT R20, R20, 0xfffffffe, RZ, 0xc0, !PT ;  /* 0xfffffffe14147812 */ /* 0x000fc800078ec0ff */
[----:B------:R-:W-:-:S04]  /*f7e0*/  LOP3.LUT R20, R20, 0xfffffffd, RZ, 0xc0, !PT ;  /* 0xfffffffd14147812 */ /* 0x000fc800078ec0ff */
[----:B------:R-:W-:-:S04]  /*f7f0*/  @P1 LOP3.LUT R20, R20, 0x2, RZ, 0xfc, !PT ;  /* 0x0000000214141812 */ /* 0x000fc800078efcff */
[----:B------:R-:W-:-:S05]  /*f800*/  @P0 LOP3.LUT R20, R20, 0x1, RZ, 0xfc, !PT ;  /* 0x0000000114140812 */ /* 0x000fca00078efcff */
[----:B------:R0:W-:Y:S01]  /*f810*/  STL [R1], R20 ;  /* 0x0000001401007387 */ /* 0x0001e20000100800 */
[----:B------:R-:W-:Y:S05]  /*f820*/  BRA.DIV UR5, `(.L_x_2155) ;  /* 0x0000004205b07947 */ /* 0x000fea000b800000 */
.L_x_2221:
[----:B0-----:R-:W2:Y:S01]  /*f830*/  LDL R3, [R1+0x38] ;  /* 0x0000380001037983 */ /* 0x001ea20000100800 */
[----:B------:R-:W-:-:S05]  /*f840*/  IMAD.MOV.U32 R2, RZ, RZ, R20 ;  /* 0x000000ffff027224 */ /* 0x000fca00078e0014 */
[----:B------:R-:W-:Y:S02]  /*f850*/  LOP3.LUT R2, R2, 0xfffffff7, RZ, 0xc0, !PT ;  /* 0xfffffff702027812 */ /* 0x000fe400078ec0ff */
[----:B--2---:R-:W-:-:S13]  /*f860*/  ISETP.NE.AND P0, PT, R3, 0x3, PT ;  /* 0x000000030300780c */ /* 0x004fda0003f05270 */
[----:B------:R-:W-:-:S05]  /*f870*/  @P0 LOP3.LUT R2, R2, 0x8, RZ, 0xfc, !PT ;  /* 0x0000000802020812 */ /* 0x000fca00078efcff */
[----:B------:R0:W-:Y:S01]  /*f880*/  STL [R1], R2 ;  /* 0x0000000201007387 */ /* 0x0001e20000100800 */
[----:B------:R-:W-:Y:S05]  /*f890*/  @!P0 BRA `(.L_x_2156) ;  /* 0x0000000000048947 */ /* 0x000fea0003800000 */
[----:B------:R-:W-:Y:S01]  /*f8a0*/  BPT.TRAP 0x1 ;  /* 0x000000040000795c */ /* 0x000fe20000300000 */
.L_x_2156:
[----:B------:R-:W-:Y:S01]  /*f8b0*/  SHF.R.S32.HI R5, RZ, 0x1f, R4 ;  /* 0x0000001fff057819 */ /* 0x000fe20000011404 */
[----:B------:R-:W-:Y:S01]  /*f8c0*/  ULDC.64 UR4, c[0x0][0x328] ;  /* 0x0000ca0000047ab9 */ /* 0x000fe20000000a00 */
[----:B------:R-:W-:Y:S01]  /*f8d0*/  ULDC.64 UR6, c[0x0][0x318] ;  /* 0x0000c60000067ab9 */ /* 0x000fe20000000a00 */
[----:B0-----:R-:W-:Y:S01]  /*f8e0*/  IMAD.WIDE.U32 R2, R4, UR4, RZ ;  /* 0x0000000404027c25 */ /* 0x001fe2000f8e00ff */
        /* <DEDUP_REMOVED lines=13> */
[----:B------:R-:W-:Y:S02]  /*f9c0*/  LEA R18, P0, R2, UR6, 0x1 ;  /* 0x0000000602127c11 */ /* 0x000fe4000f8008ff */
[----:B------:R-:W-:Y:S02]  /*f9d0*/  SHF.L.U32 R3, R28, 0x1f, RZ ;  /* 0x0000001f1c037819 */ /* 0x000fe400000006ff */
[----:B------:R-:W-:Y:S02]  /*f9e0*/  LEA.HI.X R23, R2, UR7, R23, 0x1, P0 ;  /* 0x0000000702177c11 */ /* 0x000fe400080f0c17 */
[----:B------:R-:W-:-:S06]  /*f9f0*/  LEA R2, R24, R22, 0x3 ;  /* 0x0000001618027211 */ /* 0x000fcc00078e18ff */
[----:B------:R-:W0:Y:S02]  /*fa00*/  SYNCS.PHASECHK.TRANS64.TRYWAIT P0, [R2+URZ+0x2d840], R3 ;  /* 0x02d84003020075a7 */ /* 0x000e24000800017f */
[----:B0-----:R-:W-:Y:S05]  /*fa10*/  @!P0 BRA `(.L_x_2158) ;  /* 0x0000004000688947 */ /* 0x001fea0003800000 */
.L_x_2222:
[----:B------:R-:W-:Y:S05]  /*fa20*/  BSYNC B0 ;  /* 0x0000000000007941 */ /* 0x000fea0003800000 */
.L_x_2157:
[----:B------:R-:W2:Y:S01]  /*fa30*/  LDL R7, [R1] ;  /* 0x0000000001077983 */ /* 0x000ea20000100800 */
[----:B------:R-:W-:Y:S01]  /*fa40*/  ULDC.64 UR4, c[0x0][0x300] ;  /* 0x0000c00000047ab9 */ /* 0x000fe20000000a00 */
[----:B------:R-:W-:Y:S02]  /*fa50*/  ULDC.64 UR6, c[0x0][0x2e8] ;  /* 0x0000ba0000067ab9 */ /* 0x000fe40000000a00 */
[----:B------:R-:W3:Y:S01]  /*fa60*/  LDL R12, [R1+0x8] ;  /* 0x00000800010c7983 */ /* 0x000ee20000100800 */
[----:B------:R-:W-:Y:S01]  /*fa70*/  IMAD R5, R5, UR4, RZ ;  /* 0x0000000405057c24 */ /* 0x000fe2000f8e02ff */
[----:B------:R-:W1:Y:S03]  /*fa80*/  S2R R9, SR_TID.X ;  /* 0x0000000000097919 */ /* 0x000e660000002100 */
[C---:B0-----:R-:W-:Y:S02]  /*fa90*/  IMAD R3, R4.reuse, UR5, R5 ;  /* 0x0000000504037c24 */ /* 0x041fe4000f8e0205 */
[----:B------:R-:W-:Y:S01]  /*faa0*/  IMAD.WIDE.U32 R4, R4, UR4, RZ ;  /* 0x0000000404047c25 */ /* 0x000fe2000f8e00ff */
        /* <DEDUP_REMOVED lines=10> */
[----:B------:R-:W-:Y:S01]  /*fb50*/  LEA R0, P0, R4, UR6, 0x1 ;  /* 0x0000000604007c11 */ /* 0x000fe2000f8008ff */
[----:B-1----:R-:W-:-:S03]  /*fb60*/  IMAD.SHL.U32 R10, R9, 0x8, RZ ;  /* 0x00000008090a7824 */ /* 0x002fc600078e00ff */
[----:B------:R-:W-:Y:S02]  /*fb70*/  LEA.HI.X R6, R4, UR7, R6, 0x1, P0 ;  /* 0x0000000704067c11 */ /* 0x000fe400080f0c06 */
[C---:B--2---:R-:W-:Y:S02]  /*fb80*/  LOP3.LUT P4, RZ, R7.reuse, 0x4, RZ, 0xc0, !PT ;  /* 0x0000000407ff7812 */ /* 0x044fe4000788c0ff */
[C---:B------:R-:W-:Y:S02]  /*fb90*/  LOP3.LUT P3, RZ, R7.reuse, 0x2, RZ, 0xc0, !PT ;  /* 0x0000000207ff7812 */ /* 0x040fe4000786c0ff */
[----:B------:R-:W-:Y:S02]  /*fba0*/  LOP3.LUT P2, RZ, R7, 0x1, RZ, 0xc0, !PT ;  /* 0x0000000107ff7812 */ /* 0x000fe4000784c0ff */
[----:B------:R-:W0:Y:S02]  /*fbb0*/  S2R R7, SR_TID.X ;  /* 0x0000000000077919 */ /* 0x000e240000002100 */
[----:B0-----:R-:W-:Y:S01]  /*fbc0*/  LOP3.LUT R11, R7, 0x7f, RZ, 0xc0, !PT ;  /* 0x0000007f070b7812 */ /* 0x001fe200078ec0ff */
[----:B------:R-:W-:-:S03]  /*fbd0*/  IMAD.SHL.U32 R7, R9, 0x8, RZ ;  /* 0x0000000809077824 */ /* 0x000fc600078e00ff */
[----:B------:R-:W-:Y:S02]  /*fbe0*/  SHF.R.U32.HI R11, RZ, 0x2, R11 ;  /* 0x00000002ff0b7819 */ /* 0x000fe4000001160b */
[----:B------:R-:W-:Y:S02]  /*fbf0*/  LOP3.LUT R7, R7, 0xd8, RZ, 0xc0, !PT ;  /* 0x000000d807077812 */ /* 0x000fe400078ec0ff */
[----:B---3--:R-:W-:Y:S02]  /*fc00*/  IADD3 R3, -R11, R12, -R8 ;  /* 0x0000000c0b037210 */ /* 0x008fe40007ffe908 */
[----:B------:R-:W-:Y:S01]  /*fc10*/  LOP3.LUT R7, R7, 0x18, R9, 0x78, !PT ;  /* 0x0000001807077812 */ /* 0x000fe200078e7809 */
[----:B------:R-:W-:Y:S01]  /*fc20*/  IMAD.SHL.U32 R9, R9, 0x8, RZ ;  /* 0x0000000809097824 */ /* 0x000fe200078e00ff */
[----:B------:R-:W-:Y:S02]  /*fc30*/  ISETP.GE.AND P0, PT, R3, 0x1, PT ;  /* 0x000000010300780c */ /* 0x000fe40003f06270 */
[----:B------:R-:W-:-:S02]  /*fc40*/  LOP3.LUT R7, R7, 0x320, R10, 0xf8, !PT ;  /* 0x0000032007077812 */ /* 0x000fc400078ef80a */
[----:B------:R-:W-:-:S03]  /*fc50*/  LOP3.LUT R9, R9, 0x18, RZ, 0xc0, !PT ;  /* 0x0000001809097812 */ /* 0x000fc600078ec0ff */
[----:B------:R-:W-:Y:S01]  /*fc60*/  IMAD R7, R24, 0x3000, R7 ;  /* 0x0000300018077824 */ /* 0x000fe200078e0207 */
[----:B------:R-:W-:Y:S06]  /*fc70*/  BRA.DIV UR4, `(.L_x_2159) ;  /* 0x0000003e04e47947 */ /* 0x000fec000b800000 */
        /* <DEDUP_REMOVED lines=26> */
[----:B------:R-:W-:Y:S01]  /*fe20*/  @P1 LEA R8, R7, R22, 0x1 ;  /* 0x0000001607081211 */ /* 0x000fe200078e08ff */
        /* <DEDUP_REMOVED lines=11> */
.L_x_2232:
        /* <DEDUP_REMOVED lines=12> */
.L_x_2160:
        /* <DEDUP_REMOVED lines=11> */
.L_x_2161:
[----:B------:R1:W5:Y:S01]  /*10050*/  LDL R3, [R1] ;  /* 0x0000000001037983 */ /* 0x0003620000100800 */
[----:B------:R1:W-:Y:S03]  /*10060*/  SYNCS.ARRIVE.TRANS64.A1T0 RZ, [R2+URZ+0x2d830], RZ ;  /* 0x02d830ff02ff79a7 */ /* 0x0003e6000810003f */
[----:B------:R1:W5:Y:S02]  /*10070*/  LDL.LU R0, [R1+0x24] ;  /* 0x0000240001007983 */ /* 0x0003640000300800 */
[----:B------:R-:W-:Y:S05]  /*10080*/  WARPSYNC.ALL ;  /* 0x0000000000007948 */ /* 0x000fea0003800000 */
[----:B------:R-:W-:Y:S01]  /*10090*/  ULDC.64 UR4, c[0x0][0x298] ;  /* 0x0000a60000047ab9 */ /* 0x000fe20000000a00 */
[----:B-1----:R-:W-:Y:S01]  /*100a0*/  VIADD R2, R22, 0xc400 ;  /* 0x0000c40016027836 */ /* 0x002fe20000000000 */
[----:B------:R-:W-:Y:S01]  /*100b0*/  BSSY B6, `(.L_x_2162) ;  /* 0x000001e000067945 */ /* 0x000fe20003800000 */
[----:B0-----:R-:W-:Y:S01]  /*100c0*/  IMAD.WIDE.U32 R4, R29, UR4, RZ ;  /* 0x000000041d047c25 */ /* 0x001fe2000f8e00ff */
[----:B------:R-:W-:Y:S01]  /*100d0*/  BAR.SYNC.DEFER_BLOCKING 0x8, 0x200 ;  /* 0x0208000000007b1d */ /* 0x000fe20000010000 */
[----:B-----5:R-:W-:-:S04]  /*100e0*/  LOP3.LUT P0, RZ, R3, 0x40, RZ, 0xc0, !PT ;  /* 0x0000004003ff7812 */ /* 0x020fc8000780c0ff */
[----:B------:R-:W-:Y:S02]  /*100f0*/  SEL R0, R0, RZ, !P0 ;  /* 0x000000ff00007207 */ /* 0x000fe40004000000 */
[----:B------:R-:W-:Y:S02]  /*10100*/  SEL R27, R27, RZ, !P0 ;  /* 0x000000ff1b1b7207 */ /* 0x000fe40004000000 */
[----:B------:R-:W-:Y:S01]  /*10110*/  LOP3.LUT P0, RZ, R2, 0x1bf, RZ, 0xc0, !PT ;  /* 0x000001bf02ff7812 */ /* 0x000fe2000780c0ff */
[----:B------:R0:W-:Y:S04]  /*10120*/  STL [R1+0x24], R0 ;  /* 0x0000240001007387 */ /* 0x0001e80000100800 */
[----:B------:R1:W-:Y:S01]  /*10130*/  STL.64 [R1+0x28], R4 ;  /* 0x0000280401007387 */ /* 0x0003e20000100a00 */
[----:B0-----:R-:W-:-:S05]  /*10140*/  SHF.R.S32.HI R0, RZ, 0x1f, R29 ;  /* 0x0000001fff007819 */ /* 0x001fca000001141d */
[----:B------:R-:W-:-:S04]  /*10150*/  IMAD R0, R0, UR4, RZ ;  /* 0x0000000400007c24 */ /* 0x000fc8000f8e02ff */
[----:B------:R-:W-:-:S04]  /*10160*/  IMAD R0, R29, UR5, R0 ;  /* 0x000000051d007c24 */ /* 0x000fc8000f8e0200 */
[----:B------:R-:W-:Y:S01]  /*10170*/  IMAD.IADD R29, R5, 0x1, R0 ;  /* 0x00000001051d7824 */ /* 0x000fe200078e0200 */
[----:B-1----:R-:W-:Y:S06]  /*10180*/  @!P0 BRA `(.L_x_2163) ;  /* 0x0000000000408947 */ /* 0x002fec0003800000 */
[----:B------:R-:W-:Y:S01]  /*10190*/  MOV R2, 0x0 ;  /* 0x0000000000027802 */ /* 0x000fe20000000f00 */
[----:B------:R-:W-:Y:S01]  /*101a0*/  ULDC.64 UR6, c[0x4][0x88] ;  /* 0x0100220000067ab9 */ /* 0x000fe20000000a00 */
[----:B------:R-:W-:Y:S01]  /*101b0*/  ULDC.64 UR8, c[0x4][0x90] ;  /* 0x0100240000087ab9 */ /* 0x000fe20000000a00 */
[----:B------:R-:W-:Y:S01]  /*101c0*/  ULDC.64 UR4, c[0x4][0x20] ;  /* 0x0100080000047ab9 */ /* 0x000fe20000000a00 */
[----:B------:R-:W-:Y:S01]  /*101d0*/  IMAD.U32 R4, RZ, RZ, UR6 ;  /* 0x00000006ff047e24 */ /* 0x000fe2000f8e00ff */
[----:B------:R-:W-:Y:S01]  /*101e0*/  MOV R8, 0x70 ;  /* 0x0000007000087802 */ /* 0x000fe20000000f00 */
[----:B------:R-:W0:Y:S01]  /*101f0*/  LDC.64 R2, c[0x4][R2] ;  /* 0x0100000002027b82 */ /* 0x000e220000000a00 */
[----:B------:R-:W-:Y:S02]  /*10200*/  IMAD.U32 R5, RZ, RZ, UR7 ;  /* 0x00000007ff057e24 */ /* 0x000fe4000f8e00ff */
[----:B------:R-:W-:Y:S02]  /*10210*/  IMAD.U32 R6, RZ, RZ, UR8 ;  /* 0x00000008ff067e24 */ /* 0x000fe4000f8e00ff */
[----:B------:R-:W-:-:S02]  /*10220*/  IMAD.U32 R7, RZ, RZ, UR9 ;  /* 0x00000009ff077e24 */ /* 0x000fc4000f8e00ff */
[----:B------:R-:W-:Y:S02]  /*10230*/  IMAD.U32 R10, RZ, RZ, UR4 ;  /* 0x00000004ff0a7e24 */ /* 0x000fe4000f8e00ff */
[----:B------:R-:W-:Y:S02]  /*10240*/  IMAD.U32 R11, RZ, RZ, UR5 ;  /* 0x00000005ff0b7e24 */ /* 0x000fe4000f8e00ff */
[----:B------:R-:W-:Y:S02]  /*10250*/  IMAD.MOV.U32 R12, RZ, RZ, 0x1 ;  /* 0x00000001ff0c7424 */ /* 0x000fe400078e00ff */
[----:B------:R-:W-:-:S07]  /*10260*/  IMAD.MOV.U32 R13, RZ, RZ, RZ ;  /* 0x000000ffff0d7224 */ /* 0x000fce00078e00ff */
[----:B------:R-:W-:-:S07]  /*10270*/  LEPC R20, `(.L_x_2163) ;  /* 0x000000001014794e */ /* 0x000fce0000000000 */
[----:B0-----:R-:W-:Y:S05]  /*10280*/  CALL.ABS.NOINC R2 ;  /* 0x0000000002007343 */ /* 0x001fea0003c00000 */
.L_x_2163:
[----:B------:R-:W-:Y:S05]  /*10290*/  BSYNC B6 ;  /* 0x0000000000067941 */ /* 0x000fea0003800000 */
.L_x_2162:
[----:B------:R-:W2:Y:S01]  /*102a0*/  LDL.LU R20, [R1+0x24] ;  /* 0x0000240001147983 */ /* 0x000ea20000300800 */
[----:B------:R-:W-:Y:S01]  /*102b0*/  ULDC.64 UR4, c[0x0][0x2d8] ;  /* 0x0000b60000047ab9 */ /* 0x000fe20000000a00 */
[----:B------:R-:W-:Y:S01]  /*102c0*/  ULDC.64 UR6, c[0x0][0x2e0] ;  /* 0x0000b80000067ab9 */ /* 0x000fe20000000a00 */
[----:B------:R-:W0:Y:S01]  /*102d0*/  LDC R0, c[0x0][0x448] ;  /* 0x00011200ff007b82 */ /* 0x000e220000000800 */
[----:B------:R-:W3:Y:S01]  /*102e0*/  LDL.LU.64 R2, [R1+0x28] ;  /* 0x0000280001027983 */ /* 0x000ee20000300a00 */
[----:B------:R-:W-:-:S06]  /*102f0*/  ULDC.64 UR8, c[0x0][0x280] ;  /* 0x0000a00000087ab9 */ /* 0x000fcc0000000a00 */
[----:B------:R-:W1:Y:S01]  /*10300*/  LDC R10, c[0x0][0x448] ;  /* 0x00011200ff0a7b82 */ /* 0x000e620000000800 */
[----:B0-----:R-:W-:-:S13]  /*10310*/  ISETP.NE.AND P6, PT, R0, 0x1, PT ;  /* 0x000000010000780c */ /* 0x001fda0003fc5270 */
[----:B------:R-:W0:Y:S08]  /*10320*/  @P6 LDC R4, c[0x0][0x44c] ;  /* 0x00011300ff046b82 */ /* 0x000e300000000800 */
[----:B------:R-:W4:Y:S01]  /*10330*/  @P6 LDC R0, c[0x0][0x450] ;  /* 0x00011400ff006b82 */ /* 0x000f220000000800 */
[----:B--2---:R-:W-:Y:S02]  /*10340*/  IMAD.MOV.U32 R21, RZ, RZ, R20 ;  /* 0x000000ffff157224 */ /* 0x004fe400078e0014 */
[----:B------:R-:W2:Y:S01]  /*10350*/  S2R R20, SR_TID.X ;  /* 0x0000000000147919 */ /* 0x000ea20000002100 */
[----:B---3--:R-:W-:-:S02]  /*10360*/  IMAD.MOV.U32 R3, RZ, RZ, R29 ;  /* 0x000000ffff037224 */ /* 0x008fc400078e001d */
[----:B------:R-:W-:Y:S02]  /*10370*/  IMAD R5, R21, UR6, RZ ;  /* 0x0000000615057c24 */ /* 0x000fe4000f8e02ff */
[C---:B------:R-:W-:Y:S01]  /*10380*/  IMAD.WIDE.U32 R2, R25.reuse, UR4, R2 ;  /* 0x0000000419027c25 */ /* 0x040fe2000f8e0002 */
[----:B------:R-:W3:Y:S03]  /*10390*/  S2R R21, SR_TID.X ;  /* 0x0000000000157919 */ /* 0x000ee60000002100 */
[----:B------:R-:W-:Y:S01]  /*103a0*/  IMAD R3, R25, UR5, R3 ;  /* 0x0000000519037c24 */ /* 0x000fe2000f8e0203 */
[----:B------:R-:W-:Y:S01]  /*103b0*/  ULDC.64 UR4, c[0x0][0x2d0] ;  /* 0x0000b40000047ab9 */ /* 0x000fe20000000a00 */
[C---:B------:R-:W-:Y:S02]  /*103c0*/  IMAD R5, R27.reuse, UR7, R5 ;  /* 0x000000071b057c24 */ /* 0x040fe4000f8e0205 */
[----:B------:R-:W-:Y:S01]  /*103d0*/  IMAD.WIDE.U32 R2, R27, UR6, R2 ;  /* 0x000000061b027c25 */ /* 0x000fe2000f8e0002 */
[----:B------:R-:W-:Y:S01]  /*103e0*/  ULDC.64 UR6, c[0x0][0x2c8] ;  /* 0x0000b20000067ab9 */ /* 0x000fe20000000a00 */
[----:B------:R0:W5:Y:S02]  /*103f0*/  LDL R27, [R1+0x20] ;  /* 0x00002000011b7983 */ /* 0x0001640000100800 */
[----:B------:R-:W-:Y:S01]  /*10400*/  IMAD.IADD R3, R3, 0x1, R5 ;  /* 0x0000000103037824 */ /* 0x000fe200078e0205 */
[----:B--2---:R-:W-:-:S04]  /*10410*/  LOP3.LUT R20, R20, 0x7f, RZ, 0xc0, !PT ;  /* 0x0000007f14147812 */ /* 0x004fc800078ec0ff */
[----:B------:R-:W-:Y:S01]  /*10420*/  SHF.R.U32.HI R20, RZ, 0x2, R20 ;  /* 0x00000002ff147819 */ /* 0x000fe20000011614 */
[----:B---3--:R-:W-:-:S05]  /*10430*/  IMAD.SHL.U32 R21, R21, 0x20, RZ ;  /* 0x0000002015157824 */ /* 0x008fca00078e00ff */
[----:B------:R-:W-:-:S04]  /*10440*/  LOP3.LUT R21, R21, 0x60, RZ, 0xc0, !PT ;  /* 0x0000006015157812 */ /* 0x000fc800078ec0ff */
[----:B------:R-:W-:-:S05]  /*10450*/  LOP3.LUT R20, R20, R21, RZ, 0xfc, !PT ;  /* 0x0000001514147212 */ /* 0x000fca00078efcff */
[----:B------:R-:W-:-:S04]  /*10460*/  IMAD R6, R17, 0xc0, R20 ;  /* 0x000000c011067824 */ /* 0x000fc800078e0214 */
[----:B0-----:R-:W-:-:S04]  /*10470*/  @P6 IMAD.HI.U32 R5, R6, R4, RZ ;  /* 0x0000000406056227 */ /* 0x001fc800078e00ff */
[----:B------:R-:W-:Y:S01]  /*10480*/  IMAD.MOV.U32 R4, RZ, RZ, R6 ;  /* 0x000000ffff047224 */ /* 0x000fe200078e0006 */
[----:B----4-:R-:W-:-:S04]  /*10490*/  @P6 SHF.R.U32.HI R4, RZ, R0, R5 ;  /* 0x00000000ff046219 */ /* 0x010fc80000011605 */
[--C-:B------:R-:W-:Y:S01]  /*104a0*/  SHF.R.S32.HI R0, RZ, 0x1f, R4.reuse ;  /* 0x0000001fff007819 */ /* 0x100fe20000011404 */
[----:B------:R-:W-:-:S04]  /*104b0*/  IMAD.MOV R7, RZ, RZ, -R4 ;  /* 0x000000ffff077224 */ /* 0x000fc800078e0a04 */
[----:B------:R-:W-:-:S04]  /*104c0*/  IMAD R0, R0, UR4, RZ ;  /* 0x0000000400007c24 */ /* 0x000fc8000f8e02ff */
[C---:B------:R-:W-:Y:S02]  /*104d0*/  IMAD R0, R4.reuse, UR5, R0 ;  /* 0x0000000504007c24 */ /* 0x040fe4000f8e0200 */
[----:B------:R-:W-:-:S04]  /*104e0*/  IMAD.WIDE.U32 R4, R4, UR4, R2 ;  /* 0x0000000404047c25 */ /* 0x000fc8000f8e0002 */
[----:B------:R-:W-:Y:S02]  /*104f0*/  IMAD.IADD R5, R5, 0x1, R0 ;  /* 0x0000000105057824 */ /* 0x000fe400078e0200 */
[----:B-1----:R-:W-:-:S05]  /*10500*/  IMAD R0, R10, R7, R6 ;  /* 0x000000070a007224 */ /* 0x002fca00078e0206 */
[----:B------:R-:W-:Y:S01]  /*10510*/  SHF.R.S32.HI R7, RZ, 0x1f, R0 ;  /* 0x0000001fff077819 */ /* 0x000fe20000011400 */
[----:B------:R-:W-:-:S04]  /*10520*/  IMAD.WIDE.U32 R8, R0, UR6, R4 ;  /* 0x0000000600087c25 */ /* 0x000fc8000f8e0004 */
[----:B------:R-:W-:-:S04]  /*10530*/  IMAD R7, R7, UR6, RZ ;  /* 0x0000000607077c24 */ /* 0x000fc8000f8e02ff */
[----:B------:R-:W-:Y:S01]  /*10540*/  IMAD R0, R0, UR7, R7 ;  /* 0x0000000700007c24 */ /* 0x000fe2000f8e0207 */
[----:B------:R-:W-:Y:S01]  /*10550*/  LEA R4, P0, R8, UR8, 0x1 ;  /* 0x0000000808047c11 */ /* 0x000fe2000f8008ff */
[----:B------:R-:W0:Y:S02]  /*10560*/  @P6 LDC R7, c[0x0][0x44c] ;  /* 0x00011300ff076b82 */ /* 0x000e240000000800 */
[----:B------:R-:W-:-:S05]  /*10570*/  IMAD.IADD R0, R9, 0x1, R0 ;  /* 0x0000000109007824 */ /* 0x000fca00078e0200 */
[----:B------:R-:W-:Y:S02]  /*10580*/  LEA.HI.X R0, R8, UR9, R0, 0x1, P0 ;  /* 0x0000000908007c11 */ /* 0x000fe400080f0c00 */
[----:B------:R-:W1:Y:S01]  /*10590*/  @P6 LDC R8, c[0x0][0x450] ;  /* 0x00011400ff086b82 */ /* 0x000e620000000800 */
[----:B------:R-:W-:Y:S01]  /*105a0*/  IADD3 R5, R6, 0x80, RZ ;  /* 0x0000008006057810 */ /* 0x000fe20007ffe0ff */
[----:B------:R-:W2:Y:S04]  /*105b0*/  S2R R13, SR_TID.X ;  /* 0x00000000000d7919 */ /* 0x000ea80000002100 */
[----:B------:R-:W-:Y:S02]  /*105c0*/  IMAD.MOV.U32 R6, RZ, RZ, R5 ;  /* 0x000000ffff067224 */ /* 0x000fe400078e0005 */
[----:B0-----:R-:W-:-:S05]  /*105d0*/  @P6 IMAD.HI.U32 R7, R5, R7, RZ ;  /* 0x0000000705076227 */ /* 0x001fca00078e00ff */
[----:B-1----:R-:W-:-:S05]  /*105e0*/  @P6 SHF.R.U32.HI R6, RZ, R8, R7 ;  /* 0x00000008ff066219 */ /* 0x002fca0000011607 */
[----:B------:R-:W-:-:S04]  /*105f0*/  IMAD.MOV R7, RZ, RZ, -R6 ;  /* 0x000000ffff077224 */ /* 0x000fc800078e0a06 */
[----:B------:R-:W-:Y:S01]  /*10600*/  IMAD R5, R10, R7, R5 ;  /* 0x000000070a057224 */ /* 0x000fe200078e0205 */
[----:B------:R-:W-:Y:S01]  /*10610*/  SHF.R.S32.HI R7, RZ, 0x1f, R6 ;  /* 0x0000001fff077819 */ /* 0x000fe20000011406 */
[----:B------:R-:W-:-:S04]  /*10620*/  IMAD.WIDE.U32 R2, R6, UR4, R2 ;  /* 0x0000000406027c25 */ /* 0x000fc8000f8e0002 */
[----:B------:R-:W-:Y:S01]  /*10630*/  IMAD R7, R7, UR4, RZ ;  /* 0x0000000407077c24 */ /* 0x000fe2000f8e02ff */
[----:B------:R-:W-:-:S03]  /*10640*/  ULDC UR4, c[0x0][0x2b8] ;  /* 0x0000ae0000047ab9 */ /* 0x000fc60000000800 */
[----:B------:R-:W-:Y:S01]  /*10650*/  IMAD R7, R6, UR5, R7 ;  /* 0x0000000506077c24 */ /* 0x000fe2000f8e0207 */
[----:B------:R-:W-:Y:S01]  /*10660*/  SHF.R.S32.HI R6, RZ, 0x1f, R5 ;  /* 0x0000001fff067819 */ /* 0x000fe20000011405 */
[----:B--2---:R-:W-:Y:S02]  /*10670*/  IMAD.SHL.U32 R11, R13, 0x8, RZ ;  /* 0x000000080d0b7824 */ /* 0x004fe400078e00ff */
[----:B------:R-:W-:Y:S02]  /*10680*/  IMAD.IADD R3, R3, 0x1, R7 ;  /* 0x0000000103037824 */ /* 0x000fe400078e0207 */
[----:B------:R-:W-:Y:S01]  /*10690*/  IMAD R6, R6, UR6, RZ ;  /* 0x0000000606067c24 */ /* 0x000fe2000f8e02ff */
[----:B------:R-:W-:Y:S01]  /*106a0*/  LOP3.LUT R11, R11, 0x18, RZ, 0xc0, !PT ;  /* 0x000000180b0b7812 */ /* 0x000fe200078ec0ff */
[----:B------:R-:W-:-:S04]  /*106b0*/  IMAD.WIDE.U32 R2, R5, UR6, R2 ;  /* 0x0000000605027c25 */ /* 0x000fc8000f8e0002 */
[----:B------:R-:W-:Y:S02]  /*106c0*/  IMAD R6, R5, UR7, R6 ;  /* 0x0000000705067c24 */ /* 0x000fe4000f8e0206 */
[----:B------:R-:W-:Y:S01]  /*106d0*/  IMAD.SHL.U32 R20, R13, 0x8, RZ ;  /* 0x000000080d147824 */ /* 0x000fe200078e00ff */
[----:B------:R-:W-:Y:S01]  /*106e0*/  LEA R8, P0, R2, UR8, 0x1 ;  /* 0x0000000802087c11 */ /* 0x000fe2000f8008ff */
[----:B------:R-:W-:Y:S01]  /*106f0*/  IMAD.IADD R3, R3, 0x1, R6 ;  /* 0x0000000103037824 */ /* 0x000fe200078e0206 */
[C---:B------:R-:W-:Y:S02]  /*10700*/  LOP3.LUT R12, R11.reuse, 0x20, RZ, 0xfc, !PT ;  /* 0x000000200b0c7812 */ /* 0x040fe400078efcff */
[----:B------:R-:W-:Y:S02]  /*10710*/  LOP3.LUT R20, R20, 0x18, RZ, 0xc0, !PT ;  /* 0x0000001814147812 */ /* 0x000fe400078ec0ff */
[----:B------:R-:W-:Y:S01]  /*10720*/  LOP3.LUT R11, R11, 0x40, RZ, 0xfc, !PT ;  /* 0x000000400b0b7812 */ /* 0x000fe200078efcff */
[----:B------:R-:W-:Y:S01]  /*10730*/  UMOV UR5, 0xffffffff ;  /* 0xffffffff00057882 */ /* 0x000fe20000000000 */
[----:B------:R-:W-:-:S02]  /*10740*/  LEA.HI.X R3, R2, UR9, R3, 0x1, P0 ;  /* 0x0000000902037c11 */ /* 0x000fc400080f0c03 */
[----:B------:R-:W-:Y:S02]  /*10750*/  LOP3.LUT R21, R13, 0x7f, RZ, 0xc0, !PT ;  /* 0x0000007f0d157812 */ /* 0x000fe400078ec0ff */
[----:B------:R-:W-:Y:S02]  /*10760*/  ISETP.GE.AND P3, PT, R20, UR4, PT ;  /* 0x0000000414007c0c */ /* 0x000fe4000bf66270 */
[----:B------:R-:W-:Y:S02]  /*10770*/  ISETP.GE.AND P0, PT, R12, UR4, PT ;  /* 0x000000040c007c0c */ /* 0x000fe4000bf06270 */
[----:B------:R-:W-:Y:S02]  /*10780*/  ISETP.GE.AND P1, PT, R11, UR4, PT ;  /* 0x000000040b007c0c */ /* 0x000fe4000bf26270 */
[----:B------:R-:W-:Y:S01]  /*10790*/  SHF.R.U32.HI R21, RZ, 0x2, R21 ;  /* 0x00000002ff157819 */ /* 0x000fe20000011615 */
[----:B------:R-:W-:Y:S10]  /*107a0*/  BRA.DIV UR5, `(.L_x_2164) ;  /* 0x0000003a05807947 */ /* 0x000ff4000b800000 */
[----:B------:R-:W2:Y:S01]  /*107b0*/  LDL R9, [R1+0x18] ;  /* 0x0000180001097983 */ /* 0x000ea20000100800 */
[----:B-----5:R-:W-:Y:S02]  /*107c0*/  IMAD R2, R27, R10, RZ ;  /* 0x0000000a1b027224 */ /* 0x020fe400078e02ff */
[----:B------:R-:W-:Y:S01]  /*107d0*/  IMAD R17, R17, 0xc0, R21 ;  /* 0x000000c011117824 */ /* 0x000fe200078e0215 */
        /* <DEDUP_REMOVED lines=14> */
[----:B0-----:R-:W-:-:S04]  /*108c0*/  @!P2 LEA R5, P4, R20, R5, 0x1 ;  /* 0x000000051405a211 */ /* 0x001fc800078808ff */
[----:B-1----:R-:W-:Y:S01]  /*108d0*/  @!P2 IADD3.X R7, RZ, R7, RZ, P4, !PT ;  /* 0x00000007ff07a210 */ /* 0x002fe200027fe4ff */
        /* <DEDUP_REMOVED lines=36> */
.L_x_2245:
[----:B------:R-:W2:Y:S01]  /*10b20*/  LDL R0, [R1+0x18] ;  /* 0x0000180001007983 */ /* 0x000ea20000100800 */
[----:B------:R-:W-:-:S04]  /*10b30*/  IADD3 R17, R17, 0xa0, RZ ;  /* 0x000000a011117810 */ /* 0x000fc80007ffe0ff */
        /* <DEDUP_REMOVED lines=11> */
.L_x_2165:
        /* <DEDUP_REMOVED lines=18> */
.L_x_2246:
[----:B------:R-:W-:Y:S05]  /*10d10*/  BSYNC B0 ;  /* 0x0000000000007941 */ /* 0x000fea0003800000 */
.L_x_2166:
        /* <DEDUP_REMOVED lines=8> */
[----:B------:R-:W-:Y:S02]  /*10da0*/  IMAD.MOV.U32 R17, RZ, RZ, R28 ;  /* 0x000000ffff117224 */ /* 0x000fe400078e001c */
[----:B------:R-:W-:Y:S02]  /*10db0*/  IMAD.MOV.U32 R10, RZ, RZ, R24 ;  /* 0x000000ffff0a7224 */ /* 0x000fe400078e0018 */
[----:B------:R-:W-:Y:S02]  /*10dc0*/  IMAD.MOV.U32 R29, RZ, RZ, R26 ;  /* 0x000000ffff1d7224 */ /* 0x000fe400078e001a */
[----:B0-----:R-:W-:-:S05]  /*10dd0*/  IMAD.SHL.U32 R4, R2, 0x8, RZ ;  /* 0x0000000802047824 */ /* 0x001fca00078e00ff */
[----:B------:R-:W-:-:S04]  /*10de0*/  LOP3.LUT R4, R4, 0x18, RZ, 0xc0, !PT ;  /* 0x0000001804047812 */ /* 0x000fc800078ec0ff */
[C---:B------:R-:W-:Y:S02]  /*10df0*/  LOP3.LUT R3, R4.reuse, 0x20, RZ, 0xfc, !PT ;  /* 0x0000002004037812 */ /* 0x040fe400078efcff */
[C---:B------:R-:W-:Y:S02]  /*10e00*/  LOP3.LUT R2, R4.reuse, 0x40, RZ, 0xfc, !PT ;  /* 0x0000004004027812 */ /* 0x040fe400078efcff */
[----:B------:R-:W-:Y:S02]  /*10e10*/  ISETP.GE.AND P3, PT, R4, UR4, PT ;  /* 0x0000000404007c0c */ /* 0x000fe4000bf66270 */
[----:B------:R-:W-:Y:S02]  /*10e20*/  ISETP.GE.AND P2, PT, R3, UR4, PT ;  /* 0x0000000403007c0c */ /* 0x000fe4000bf46270 */
[----:B------:R-:W-:-:S13]  /*10e30*/  ISETP.GE.AND P1, PT, R2, UR4, PT ;  /* 0x0000000402007c0c */ /* 0x000fda000bf26270 */
.L_x_2182:
        /* <DEDUP_REMOVED lines=17> */
[----:B0-----:R-:W-:Y:S01]  /*10f50*/  @P0 IMAD.HI.U32 R5, R4, R5, RZ ;  /* 0x0000000504050227 */ /* 0x001fe200078e00ff */
[----:B------:R-:W-:-:S04]  /*10f60*/  MOV R2, R4 ;  /* 0x0000000400027202 */ /* 0x000fc80000000f00 */
        /* <DEDUP_REMOVED lines=23> */
.L_x_2170:
[----:B------:R-:W-:Y:S01]  /*110e0*/  IMAD R5, R24, 0x8, R22 ;  /* 0x0000000818057824 */ /* 0x000fe200078e0216 */
[----:B------:R-:W-:Y:S01]  /*110f0*/  SHF.L.U32 R0, R28, 0x1f, RZ ;  /* 0x0000001f1c007819 */ /* 0x000fe200000006ff */
[----:B------:R-:W-:Y:S03]  /*11100*/  BSSY B1, `(.L_x_2171) ;  /* 0x0000003000017945 */ /* 0x000fe60003800000 */
[----:B------:R-:W0:Y:S02]  /*11110*/  SYNCS.PHASECHK.TRANS64.TRYWAIT P0, [R5+URZ+0x2d840], R0 ;  /* 0x02d84000050075a7 */ /* 0x000e24000800017f */
[----:B0-----:R-:W-:Y:S05]  /*11120*/  @!P0 BRA `(.L_x_2172) ;  /* 0x0000003800308947 */ /* 0x001fea0003800000 */
.L_x_2247:
[----:B------:R-:W-:Y:S05]  /*11130*/  BSYNC B1 ;  /* 0x0000000000017941 */ /* 0x000fea0003800000 */
.L_x_2171:
[----:B------:R-:W2:Y:S01]  /*11140*/  LDL R2, [R1] ;  /* 0x0000000001027983 */ /* 0x000ea20000100800 */
[----:B------:R-:W-:Y:S01]  /*11150*/  SHF.R.S32.HI R20, RZ, 0x1f, R8 ;  /* 0x0000001fff147819 */ /* 0x000fe20000011408 */
[----:B------:R-:W-:Y:S01]  /*11160*/  ULDC.64 UR4, c[0x0][0x300] ;  /* 0x0000c00000047ab9 */ /* 0x000fe20000000a00 */
[----:B------:R-:W-:Y:S01]  /*11170*/  ULDC.64 UR6, c[0x0][0x2e8] ;  /* 0x0000ba0000067ab9 */ /* 0x000fe20000000a00 */
[----:B------:R-:W1:Y:S02]  /*11180*/  S2R R7, SR_TID.X ;  /* 0x0000000000077919 */ /* 0x000e640000002100 */
[----:B0-----:R-:W-:-:S04]  /*11190*/  IMAD R0, R20, UR4, RZ ;  /* 0x0000000414007c24 */ /* 0x001fc8000f8e02ff */
[----:B------:R-:W-:Y:S02]  /*111a0*/  IMAD R0, R8, UR5, R0 ;  /* 0x0000000508007c24 */ /* 0x000fe4000f8e0200 */
[C---:B-1----:R-:W-:Y:S02]  /*111b0*/  IMAD.SHL.U32 R6, R7.reuse, 0x8, RZ ;  /* 0x0000000807067824 */ /* 0x042fe400078e00ff */
[----:B------:R-:W-:-:S03]  /*111c0*/  IMAD.SHL.U32 R11, R7, 0x8, RZ ;  /* 0x00000008070b7824 */ /* 0x000fc600078e00ff */
[----:B------:R-:W-:-:S04]  /*111d0*/  LOP3.LUT R6, R6, 0xd8, RZ, 0xc0, !PT ;  /* 0x000000d806067812 */ /* 0x000fc800078ec0ff */
[----:B------:R-:W-:-:S04]  /*111e0*/  LOP3.LUT R6, R6, 0x18, R7, 0x78, !PT ;  /* 0x0000001806067812 */ /* 0x000fc800078e7807 */
[----:B------:R-:W-:-:S05]  /*111f0*/  LOP3.LUT R6, R6, 0x320, R11, 0xf8, !PT ;  /* 0x0000032006067812 */ /* 0x000fca00078ef80b */
[----:B------:R-:W-:Y:S01]  /*11200*/  IMAD R6, R24, 0x3000, R6 ;  /* 0x0000300018067824 */ /* 0x000fe200078e0206 */
[C---:B--2---:R-:W-:Y:S02]  /*11210*/  LOP3.LUT P5, RZ, R2.reuse, 0x2, RZ, 0xc0, !PT ;  /* 0x0000000202ff7812 */ /* 0x044fe400078ac0ff */
[----:B------:R-:W-:Y:S01]  /*11220*/  LOP3.LUT P4, RZ, R2, 0x1, RZ, 0xc0, !PT ;  /* 0x0000000102ff7812 */ /* 0x000fe2000788c0ff */
        /* <DEDUP_REMOVED lines=13> */
[----:B------:R-:W-:Y:S08]  /*11300*/  BRA.DIV UR4, `(.L_x_2173) ;  /* 0x0000003604cc7947 */ /* 0x000ff0000b800000 */
[----:B------:R-:W2:Y:S01]  /*11310*/  LDL R3, [R1] ;  /* 0x0000000001037983 */ /* 0x000ea20000100800 */
[----:B------:R-:W-:Y:S01]  /*11320*/  IMAD R6, R6, 0x2, R22 ;  /* 0x0000000206067824 */ /* 0x000fe200078e0216 */
[----:B------:R-:W0:Y:S02]  /*11330*/  S2R R11, SR_TID.X ;  /* 0x00000000000b7919 */ /* 0x000e240000002100 */
[----:B------:R-:W1:Y:S04]  /*11340*/  SHFL.IDX PT, R2, R7, RZ, 0x1c1f ;  /* 0x001c1fff07027589 */ /* 0x000e6800000e0000 */
[----:B------:R-:W-:Y:S01]  /*11350*/  SHFL.IDX PT, R21, R9, 0x2, 0x1c1f ;  /* 0x005c1f0009157f89 */ /* 0x000fe200000e0000 */
[----:B0-----:R-:W-:-:S04]  /*11360*/  SHF.L.U32 R11, R11, 0x3, RZ ;  /* 0x000000030b0b7819 */ /* 0x001fc800000006ff */
[----:B------:R-:W-:-:S05]  /*11370*/  LOP3.LUT R11, R11, 0x18, RZ, 0xc0, !PT ;  /* 0x000000180b0b7812 */ /* 0x000fca00078ec0ff */
[----:B------:R-:W-:-:S05]  /*11380*/  IMAD.SHL.U32 R0, R11, 0x2, RZ ;  /* 0x000000020b007824 */ /* 0x000fca00078e00ff */
[----:B-1----:R-:W-:Y:S02]  /*11390*/  IADD3 R2, P0, R2, R0, RZ ;  /* 0x0000000002027210 */ /* 0x002fe40007f1e0ff */
[----:B--2---:R-:W-:Y:S02]  /*113a0*/  LOP3.LUT P6, RZ, R3, 0x4, RZ, 0xc0, !PT ;  /* 0x0000000403ff7812 */ /* 0x004fe400078cc0ff */
[----:B------:R-:W0:Y:S02]  /*113b0*/  SHFL.IDX PT, R3, R9, RZ, 0x1c1f ;  /* 0x001c1fff09037589 */ /* 0x000e2400000e0000 */
[----:B0-----:R-:W-:-:S09]  /*113c0*/  IMAD.X R3, RZ, RZ, R3, P0 ;  /* 0x000000ffff037224 */ /* 0x001fd200000e0603 */
        /* <DEDUP_REMOVED lines=18> */
.L_x_2257:
[----:B------:R-:W3:Y:S01]  /*114f0*/  LDL R3, [R1] ;  /* 0x0000000001037983 */ /* 0x000ee20000100800 */
[----:B--2---:R-:W-:Y:S02]  /*11500*/  IADD3 R2, P0, R2, R0, RZ ;  /* 0x0000000002027210 */ /* 0x004fe40007f1e0ff */
[----:B---3--:R-:W-:-:S03]  /*11510*/  LOP3.LUT P6, RZ, R3, 0x4, RZ, 0xc0, !PT ;  /* 0x0000000403ff7812 */ /* 0x008fc600078cc0ff */
[----:B------:R-:W-:Y:S01]  /*11520*/  IMAD.X R3, RZ, RZ, R21, P0 ;  /* 0x000000ffff037224 */ /* 0x000fe200000e0615 */
[----:B------:R-:W-:-:S09]  /*11530*/  PLOP3.LUT P0, PT, PT, PT, PT, 0x80, 0x0 ;  /* 0x000000000000781c */ /* 0x000fd20003f0f070 */
[----:B------:R-:W-:Y:S01]  /*11540*/  @!PT LDS RZ, [RZ] ;  /* 0x00000000fffff984 */ /* 0x000fe20000000800 */
[----:B------:R-:W-:Y:S01]  /*11550*/  @!PT LDS RZ, [RZ] ;  /* 0x00000000fffff984 */ /* 0x000fe20000000800 */
[----:B------:R-:W-:Y:S01]  /*11560*/  @!PT LDS RZ, [RZ] ;  /* 0x00000000fffff984 */ /* 0x000fe20000000800 */
[----:B------:R1:W-:Y:S04]  /*11570*/  LDGSTS.E.BYPASS.LTC128B.128 [R6+0x16c00], desc[UR36][R2.64], !P6 ;  /* 0x16c0000002067fae */ /* 0x0003e8000f101d64 */
[----:B------:R1:W-:Y:S04]  /*11580*/  LDGSTS.E.BYPASS.LTC128B.128 [R6+0x18c00], desc[UR36][R2.64+0x40], !P5 ;  /* 0x18c0004002067fae */ /* 0x0003e8000e901d64 */
[----:B------:R1:W-:Y:S01]  /*11590*/  LDGSTS.E.BYPASS.LTC128B.128 [R6+0x1ac00], desc[UR36][R2.64+0x80], !P4 ;  /* 0x1ac0008002067fae */ /* 0x0003e2000e101d64 */
[----:B------:R-:W-:Y:S01]  /*115a0*/  NOP ;  /* 0x0000000000007918 */ /* 0x000fe20000000000 */
.L_x_2174:
        /* <DEDUP_REMOVED lines=11> */
.L_x_2175:
[----:B------:R1:W-:Y:S01]  /*11660*/  SYNCS.ARRIVE.TRANS64.A1T0 RZ, [R5+URZ+0x2d830], RZ ;  /* 0x02d830ff05ff79a7 */ /* 0x0003e2000810003f */
[----:B------:R-:W-:Y:S05]  /*11670*/  @!P5 BRA `(.L_x_2176) ;  /* 0x000000000004d947 */ /* 0x000fea0003800000 */
[----:B------:R-:W-:Y:S01]  /*11680*/  BPT.TRAP 0x1 ;  /* 0x000000040000795c */ /* 0x000fe20000300000 */
.L_x_2176:
[----:B------:R-:W-:Y:S01]  /*11690*/  SHF.L.U32 R2, R17, 0x1f, RZ ;  /* 0x0000001f11027819 */ /* 0x000fe200000006ff */
[----:B------:R-:W-:Y:S01]  /*116a0*/  IMAD R6, R10, 0x8, R22 ;  /* 0x000000080a067824 */ /* 0x000fe200078e0216 */
[----:B------:R-:W-:Y:S03]  /*116b0*/  BSSY B1, `(.L_x_2177) ;  /* 0x0000003000017945 */ /* 0x000fe60003800000 */
[----:B------:R-:W2:Y:S02]  /*116c0*/  SYNCS.PHASECHK.TRANS64.TRYWAIT P0, [R6+URZ+0x2d860], R2 ;  /* 0x02d86002060075a7 */ /* 0x000ea4000800017f */
[----:B--2---:R-:W-:Y:S05]  /*116d0*/  @!P0 BRA `(.L_x_2178) ;  /* 0x0000003800488947 */ /* 0x004fea0003800000 */
.L_x_2258:
[----:B------:R-:W-:Y:S05]  /*116e0*/  BSYNC B1 ;  /* 0x0000000000017941 */ /* 0x000fea0003800000 */
.L_x_2177:
[----:B0-----:R-:W3:Y:S01]  /*116f0*/  LDL R7, [R1+0x8] ;  /* 0x0000080001077983 */ /* 0x001ee20000100800 */
[----:B------:R-:W1:Y:S01]  /*11700*/  S2R R11, SR_TID.X ;  /* 0x00000000000b7919 */ /* 0x000e620000002100 */
[----:B------:R-:W-:Y:S01]  /*11710*/  UMOV UR4, 0xffffffff ;  /* 0xffffffff00047882 */ /* 0x000fe20000000000 */
[C---:B-1----:R-:W-:Y:S02]  /*11720*/  IMAD.SHL.U32 R5, R11.reuse, 0x8, RZ ;  /* 0x000000080b057824 */ /* 0x042fe400078e00ff */
[----:B------:R-:W-:-:S03]  /*11730*/  IMAD.SHL.U32 R9, R11, 0x8, RZ ;  /* 0x000000080b097824 */ /* 0x000fc600078e00ff */
[----:B------:R-:W-:Y:S02]  /*11740*/  LOP3.LUT R5, R5, 0xd8, RZ, 0xc0, !PT ;  /* 0x000000d805057812 */ /* 0x000fe400078ec0ff */
[----:B------:R-:W-:Y:S02]  /*11750*/  LOP3.LUT R3, R11, 0x7f, RZ, 0xc0, !PT ;  /* 0x0000007f0b037812 */ /* 0x000fe400078ec0ff */
[----:B------:R-:W-:Y:S02]  /*11760*/  LOP3.LUT R5, R5, 0x18, R11, 0x78, !PT ;  /* 0x0000001805057812 */ /* 0x000fe400078e780b */
[----:B------:R-:W-:Y:S02]  /*11770*/  SHF.R.U32.HI R3, RZ, 0x2, R3 ;  /* 0x00000002ff037819 */ /* 0x000fe40000011603 */
[----:B------:R-:W-:-:S05]  /*11780*/  LOP3.LUT R5, R5, 0x320, R9, 0xf8, !PT ;  /* 0x0000032005057812 */ /* 0x000fca00078ef809 */
[----:B------:R-:W-:Y:S02]  /*11790*/  IMAD R5, R10, 0x3000, R5 ;  /* 0x000030000a057824 */ /* 0x000fe400078e0205 */
[----:B---3--:R-:W-:-:S05]  /*117a0*/  IMAD R7, R29, -0x80, R7 ;  /* 0xffffff801d077824 */ /* 0x008fca00078e0207 */
[----:B------:R-:W-:Y:S01]  /*117b0*/  IADD3 R7, -R3, R7, RZ ;  /* 0x0000000703077210 */ /* 0x000fe20007ffe1ff */
[----:B------:R-:W-:Y:S06]  /*117c0*/  BRA.DIV UR4, `(.L_x_2179) ;  /* 0x0000003a04207947 */ /* 0x000fec000b800000 */
[----:B--2---:R-:W0:Y:S01]  /*117d0*/  SHFL.IDX PT, R2, R18, RZ, 0x1c1f ;  /* 0x001c1fff12027589 */ /* 0x004e2200000e0000 */
        /* <DEDUP_REMOVED lines=33> */
.L_x_2268:
        /* <DEDUP_REMOVED lines=29> */
.L_x_2180:
        /* <DEDUP_REMOVED lines=8> */
[----:B------:R-:W-:Y:S01]  /*11c40*/  IMAD.MOV.U32 R23, RZ, RZ, R0 ;  /* 0x000000ffff177224 */ /* 0x000fe200078e0000 */
[----:B--2---:R-:W-:-:S13]  /*11c50*/  ISETP.NE.AND P5, PT, R2, 0x3, PT ;  /* 0x000000030200780c */ /* 0x004fda0003fa5270 */
[----:B------:R-:W-:Y:S05]  /*11c60*/  @!P5 BRA `(.L_x_2181) ;  /* 0x000000000004d947 */ /* 0x000fea0003800000 */
[----:B------:R-:W-:Y:S01]  /*11c70*/  BPT.TRAP 0x1 ;  /* 0x000000040000795c */ /* 0x000fe20000300000 */
.L_x_2181:
[----:B------:R-:W2:Y:S01]  /*11c80*/  LDL R2, [R1+0xc] ;  /* 0x00000c0001027983 */ /* 0x000ea20000100800 */
[----:B------:R1:W-:Y:S01]  /*11c90*/  SYNCS.ARRIVE.TRANS64.A1T0 RZ, [R6+URZ+0x2d850], RZ ;  /* 0x02d850ff06ff79a7 */ /* 0x0003e2000810003f */
[C---:B------:R-:W-:Y:S01]  /*11ca0*/  VIADD R0, R26.reuse, 0xffffffff ;  /* 0xffffffff1a007836 */ /* 0x040fe20000000000 */
[----:B------:R-:W-:Y:S01]  /*11cb0*/  MOV R17, R28 ;  /* 0x0000001c00117202 */ /* 0x000fe20000000f00 */
[----:B------:R-:W-:Y:S02]  /*11cc0*/  IMAD.MOV.U32 R10, RZ, RZ, R24 ;  /* 0x000000ffff0a7224 */ /* 0x000fe400078e0018 */
[----:B------:R-:W-:Y:S01]  /*11cd0*/  IMAD.MOV.U32 R29, RZ, RZ, R26 ;  /* 0x000000ffff1d7224 */ /* 0x000fe200078e001a */
[----:B--2---:R-:W-:-:S13]  /*11ce0*/  ISETP.GT.AND P0, PT, R26, R2, PT ;  /* 0x000000021a00720c */ /* 0x004fda0003f04270 */
[----:B-1----:R-:W-:Y:S05]  /*11cf0*/  @P0 BRA `(.L_x_2182) ;  /* 0xfffffff000500947 */ /* 0x002fea000383ffff */
.L_x_2169:
[----:B------:R-:W-:Y:S05]  /*11d00*/  BSYNC B0 ;  /* 0x0000000000007941 */ /* 0x000fea0003800000 */
.L_x_2168:
        /* <DEDUP_REMOVED lines=17> */
.L_x_2184:
[----:B------:R-:W-:Y:S05]  /*11e20*/  BSYNC B0 ;  /* 0x0000000000007941 */ /* 0x000fea0003800000 */
.L_x_2183:
[----:B------:R-:W2:Y:S02]  /*11e30*/  LDL R0, [R1+0x38] ;  /* 0x0000380001007983 */ /* 0x000ea40000100800 */
[----:B--2---:R-:W-:-:S13]  /*11e40*/  ISETP.NE.AND P0, PT, R0, 0x3, PT ;  /* 0x000000030000780c */ /* 0x004fda0003f05270 */
[----:B------:R-:W-:Y:S05]  /*11e50*/  @!P0 BRA `(.L_x_2185) ;  /* 0x0000000000048947 */ /* 0x000fea0003800000 */
[----:B------:R-:W-:Y:S01]  /*11e60*/  BPT.TRAP 0x1 ;  /* 0x000000040000795c */ /* 0x000fe20000300000 */
.L_x_2185:
[----:B------:R-:W2:Y:S01]  /*11e70*/  LDL.LU R2, [R1+0x8] ;  /* 0x0000080001027983 */ /* 0x000ea20000300800 */
[----:B------:R-:W-:Y:S01]  /*11e80*/  IMAD R0, R24, 0x8, R22 ;  /* 0x0000000818007824 */ /* 0x000fe200078e0216 */
[----:B------:R-:W-:Y:S01]  /*11e90*/  SHF.L.U32 R3, R28, 0x1f, RZ ;  /* 0x0000001f1c037819 */ /* 0x000fe200000006ff */
[----:B------:R-:W-:Y:S03]  /*11ea0*/  BSSY B0, `(.L_x_2186) ;  /* 0x0000004000007945 */ /* 0x000fe60003800000 */
[----:B------:R-:W1:Y:S01]  /*11eb0*/  SYNCS.PHASECHK.TRANS64.TRYWAIT P0, [R0+URZ+0x2d860], R3 ;  /* 0x02d86003000075a7 */ /* 0x000e62000800017f */
[----:B--2---:R-:W-:Y:S01]  /*11ec0*/  IMAD R6, R26, -0x80, R2 ;  /* 0xffffff801a067824 */ /* 0x004fe200078e0202 */
[----:B-1----:R-:W-:Y:S06]  /*11ed0*/  @!P0 BRA `(.L_x_2187) ;  /* 0x0000003400c08947 */ /* 0x002fec0003800000 */
.L_x_2269:
[----:B------:R-:W-:Y:S05]  /*11ee0*/  BSYNC B0 ;  /* 0x0000000000007941 */ /* 0x000fea0003800000 */
.L_x_2186:
        /* <DEDUP_REMOVED lines=15> */
[----:B------:R-:W-:Y:S01]  /*11fe0*/  LEA R4, R4, R22, 0x1 ;  /* 0x0000001604047211 */ /* 0x000fe200078e08ff */
        /* <DEDUP_REMOVED lines=40> */
.L_x_2279:
        /* <DEDUP_REMOVED lines=13> */
.L_x_2189:
        /* <DEDUP_REMOVED lines=11> */
.L_x_2190:
[----:B------:R0:W-:Y:S01]  /*123f0*/  SYNCS.ARRIVE.TRANS64.A1T0 RZ, [R0+URZ+0x2d850], RZ ;  /* 0x02d850ff00ff79a7 */ /* 0x0001e2000810003f */
[----:B------:R-:W-:-:S05]  /*12400*/  VIADD R24, R24, 0x1 ;  /* 0x0000000118187836 */ /* 0x000fca0000000000 */
[----:B------:R-:W-:-:S04]  /*12410*/  ISETP.NE.AND P0, PT, R24, 0x2, PT ;  /* 0x000000021800780c */ /* 0x000fc80003f05270 */
[----:B------:R-:W-:Y:S02]  /*12420*/  SEL R3, RZ, 0x1, P0 ;  /* 0x00000001ff037807 */ /* 0x000fe40000000000 */
[----:B------:R-:W-:Y:S02]  /*12430*/  SEL R24, R24, RZ, P0 ;  /* 0x000000ff18187207 */ /* 0x000fe40000000000 */
[----:B0-----:R-:W-:-:S07]  /*12440*/  LOP3.LUT R28, R28, R3, RZ, 0x3c, !PT ;  /* 0x000000031c1c7212 */ /* 0x001fce00078e3cff */
.L_x_2149:
[----:B------:R-:W-:Y:S05]  /*12450*/  BSYNC B7 ;  /* 0x0000000000077941 */ /* 0x000fea0003800000 */
.L_x_2147:
[----:B------:R-:W2:Y:S02]  /*12460*/  LDL R0, [R1] ;  /* 0x0000000001007983 */ /* 0x000ea40000100800 */
[----:B--2---:R-:W-:-:S13]  /*12470*/  LOP3.LUT P0, RZ, R0, 0x80, RZ, 0xc0, !PT ;  /* 0x0000008000ff7812 */ /* 0x004fda000780c0ff */
        /* <DEDUP_REMOVED lines=10> */
.L_x_2191:
        /* <DEDUP_REMOVED lines=23> */
[----:B--2---:R-:W-:Y:S01]  /*12690*/  @!P1 IMAD.MOV.U32 R17, RZ, RZ, R7 ;  /* 0x000000ffff119224 */ /* 0x004fe200078e0007 */
[----:B---3--:R-:W-:Y:S02]  /*126a0*/  @!P1 MOV R5, R4 ;  /* 0x0000000400059202 */ /* 0x008fe40000000f00 */
        /* <DEDUP_REMOVED lines=18> */
.L_x_2289:
[----:B------:R-:W-:Y:S02]  /*127d0*/  ULDC UR4, c[0x0][0xc38] ;  /* 0x00030e0000047ab9 */ /* 0x000fe40000000800 */
[----:B------:R-:W-:-:S04]  /*127e0*/  IMAD.U32 R4, RZ, RZ, UR4 ;  /* 0x00000004ff047e24 */ /* 0x000fc8000f8e00ff */
[----:B-1----:R-:W-:-:S04]  /*127f0*/  IMAD R3, R14, R4, RZ ;  /* 0x000000040e037224 */ /* 0x002fc800078e02ff */
[----:B------:R-:W-:-:S05]  /*12800*/  IMAD.IADD R6, R6, 0x1, R3 ;  /* 0x0000000106067824 */ /* 0x000fca00078e0203 */
[----:B------:R-:W-:-:S13]  /*12810*/  ISETP.GT.AND P6, PT, R6, R0, PT ;  /* 0x000000000600720c */ /* 0x000fda0003fc4270 */
[----:B------:R-:W-:Y:S05]  /*12820*/  @P6 BRA `(.L_x_2194) ;  /* 0x0000000000a46947 */ /* 0x000fea0003800000 */
.L_x_2197:
[----:B0-----:R-:W0:Y:S01]  /*12830*/  LDC R2, c[0x0][0xc3c] ;  /* 0x00030f00ff027b82 */ /* 0x001e220000000800 */
[----:B------:R-:W-:-:S05]  /*12840*/  VIADD R19, R19, 0x1f ;  /* 0x0000001f13137836 */ /* 0x000fca0000000000 */
[----:B0-----:R-:W-:-:S13]  /*12850*/  ISETP.GE.AND P6, PT, R19, R2, PT ;  /* 0x000000021300720c */ /* 0x001fda0003fc6270 */
[----:B------:R-:W-:Y:S05]  /*12860*/  @P6 BRA `(.L_x_2195) ;  /* 0x0000000800c06947 */ /* 0x000fea0003800000 */
[----:B------:R-:W0:Y:S01]  /*12870*/  S2R R3, SR_TID.X ;  /* 0x0000000000037919 */ /* 0x000e220000002100 */
[----:B------:R-:W-:Y:S01]  /*12880*/  IMAD.MOV.U32 R17, RZ, RZ, RZ ;  /* 0x000000ffff117224 */ /* 0x000fe200078e00ff */
[----:B0-----:R-:W-:-:S04]  /*12890*/  LOP3.LUT R3, R3, 0x1f, RZ, 0xc0, !PT ;  /* 0x0000001f03037812 */ /* 0x001fc800078ec0ff */
[----:B------:R-:W-:-:S04]  /*128a0*/  IADD3 R4, R19, R3, RZ ;  /* 0x0000000313047210 */ /* 0x000fc80007ffe0ff */
        /* <DEDUP_REMOVED lines=27> */
.L_x_2297:
[----:B------:R-:W-:Y:S02]  /*12a60*/  ULDC UR4, c[0x0][0xc38] ;  /* 0x00030e0000047ab9 */ /* 0x000fe40000000800 */
[----:B------:R-:W-:-:S04]  /*12a70*/  IMAD.U32 R4, RZ, RZ, UR4 ;  /* 0x00000004ff047e24 */ /* 0x000fc8000f8e00ff */
[----:B-1----:R-:W-:-:S04]  /*12a80*/  IMAD R3, R14, R4, RZ ;  /* 0x000000040e037224 */ /* 0x002fc800078e02ff */
[----:B------:R-:W-:-:S05]  /*12a90*/  IMAD.IADD R6, R3, 0x1, R6 ;  /* 0x0000000103067824 */ /* 0x000fca00078e0206 */
[----:B------:R-:W-:-:S13]  /*12aa0*/  ISETP.GT.AND P6, PT, R6, R0, PT ;  /* 0x000000000600720c */ /* 0x000fda0003fc4270 */
[----:B------:R-:W-:Y:S05]  /*12ab0*/  @!P6 BRA `(.L_x_2197) ;  /* 0xfffffffc005ce947 */ /* 0x000fea000383ffff */
.L_x_2194:
[----:B------:R-:W-:Y:S01]  /*12ac0*/  IADD3 R6, -R3, R6, RZ ;  /* 0x0000000603067210 */ /* 0x000fe20007ffe1ff */
[----:B------:R-:W-:-:S04]  /*12ad0*/  UMOV UR4, 0xffffffff ;  /* 0xffffffff00047882 */ /* 0x000fc80000000000 */
        /* <DEDUP_REMOVED lines=8> */
.L_x_2302:
[----:B------:R-:W-:-:S13]  /*12b60*/  ISETP.NE.AND P0, PT, R3, RZ, PT ;  /* 0x000000ff0300720c */ /* 0x000fda0003f05270 */
[----:B------:R-:W-:Y:S05]  /*12b70*/  @!P0 BRA `(.L_x_2199) ;  /* 0x0000000000108947 */ /* 0x000fea0003800000 */
[----:B------:R-:W-:Y:S01]  /*12b80*/  UMOV UR4, 0xffffffff ;  /* 0xffffffff00047882 */ /* 0x000fe20000000000 */
[----:B------:R-:W-:Y:S02]  /*12b90*/  VIADD R12, R7, 0xffffffff ;  /* 0xffffffff070c7836 */ /* 0x000fe40000000000 */
[----:B------:R-:W-:Y:S05]  /*12ba0*/  BRA.DIV UR4, `(.L_x_2200) ;  /* 0x0000003a04607947 */ /* 0x000fea000b800000 */
[----:B------:R4:W0:Y:S02]  /*12bb0*/  SHFL.IDX PT, R16, R2, R12, 0x1f ;  /* 0x00001f0c02107589 */ /* 0x00082400000e0000 */
.L_x_2199:
[----:B---3--:R-:W-:Y:S01]  /*12bc0*/  ISETP.NE.AND P0, PT, R5, 0x1, PT ;  /* 0x000000010500780c */ /* 0x008fe20003f05270 */
[----:B0-----:R-:W-:-:S04]  /*12bd0*/  IMAD R16, R16, R4, R6 ;  /* 0x0000000410107224 */ /* 0x001fc800078e0206 */
[----:B------:R-:W-:-:S08]  /*12be0*/  IMAD.IADD R0, R0, 0x1, -R16 ;  /* 0x0000000100007824 */ /* 0x000fd000078e0a10 */
[----:B------:R-:W-:Y:S05]  /*12bf0*/  @!P0 BRA `(.L_x_2201) ;  /* 0x0000000000dc8947 */ /* 0x000fea0003800000 */
[-C--:B--2---:R-:W-:Y:S01]  /*12c00*/  IABS R6, R17.reuse ;  /* 0x0000001100067213 */ /* 0x084fe20000000000 */
[----:B----4-:R-:W-:Y:S01]  /*12c10*/  IMAD.MOV.U32 R2, RZ, RZ, RZ ;  /* 0x000000ffff027224 */ /* 0x010fe200078e00ff */
[----:B------:R-:W-:Y:S02]  /*12c20*/  IABS R8, R17 ;  /* 0x0000001100087213 */ /* 0x000fe40000000000 */
[----:B------:R-:W0:Y:S03]  /*12c30*/  I2F.RP R4, R6 ;  /* 0x0000000600047306 */ /* 0x000e260000209400 */
[----:B------:R-:W-:-:S05]  /*12c40*/  IMAD.MOV R8, RZ, RZ, -R8 ;  /* 0x000000ffff087224 */ /* 0x000fca00078e0a08 */
[----:B0-----:R-:W1:Y:S02]  /*12c50*/  MUFU.RCP R4, R4 ;  /* 0x0000000400047308 */ /* 0x001e640000001000 */
[----:B-1----:R-:W-:-:S06]  /*12c60*/  VIADD R7, R4, 0xffffffe ;  /* 0x0ffffffe04077836 */ /* 0x002fcc0000000000 */
        /* <DEDUP_REMOVED lines=20> */
[----:B------:R-:W-:Y:S01]  /*12db0*/  IMAD.MOV R7, RZ, RZ, -R7 ;  /* 0x000000ffff077224 */ /* 0x000fe200078e0a07 */
[----:B0-----:R-:W-:-:S05]  /*12dc0*/  IADD3 R9, RZ, -R3, RZ ;  /* 0x80000003ff097210 */ /* 0x001fca0007ffe0ff */
        /* <DEDUP_REMOVED lines=26> */
.L_x_2201:
[----:B----4-:R-:W0:Y:S02]  /*12f70*/  LDC.64 R2, c[0x0][0xc90] ;  /* 0x00032400ff027b82 */ /* 0x010e240000000a00 */
[----:B0-----:R-:W-:-:S05]  /*12f80*/  IMAD.WIDE R2, R19, 0x4, R2 ;  /* 0x0000000413027825 */ /* 0x001fca00078e0202 */
[----:B------:R0:W2:Y:S02]  /*12f90*/  LDG.E R6, desc[UR36][R2.64] ;  /* 0x0000002402067981 */ /* 0x0000a4000c1e1900 */
[----:B0-----:R-:W-:Y:S02]  /*12fa0*/  IMAD.MOV.U32 R2, RZ, RZ, RZ ;  /* 0x000000ffff027224 */ /* 0x001fe400078e00ff */
[----:B--2---:R-:W-:-:S05]  /*12fb0*/  IMAD R5, R17, R6, RZ ;  /* 0x0000000611057224 */ /* 0x004fca00078e02ff */
[----:B-1----:R-:W-:-:S04]  /*12fc0*/  IABS R7, R5 ;  /* 0x0000000500077213 */ /* 0x002fc80000000000 */
        /* <DEDUP_REMOVED lines=20> */
[----:B------:R-:W-:-:S05]  /*13110*/  @P0 IADD3 R9, R9, 0x1, RZ ;  /* 0x0000000109090810 */ /* 0x000fca0007ffe0ff */
        /* <DEDUP_REMOVED lines=10> */
[----:B------:R-:W0:Y:S03]  /*131c0*/  I2F.RP R9, R6 ;  /* 0x0000000600097306 */ /* 0x000e260000209400 */
[----:B------:R-:W-:-:S05]  /*131d0*/  IMAD.MOV R0, RZ, RZ, -R0 ;  /* 0x000000ffff007224 */ /* 0x000fca00078e0a00 */
        /* <DEDUP_REMOVED lines=13> */
[----:B------:R-:W-:Y:S01]  /*132b0*/  @!P1 IMAD.IADD R3, R3, 0x1, -R6 ;  /* 0x0000000103039824 */ /* 0x000fe200078e0a06 */
[----:B------:R-:W-:Y:S02]  /*132c0*/  @!P1 IADD3 R2, R2, 0x1, RZ ;  /* 0x0000000102029810 */ /* 0x000fe40007ffe0ff */
[----:B------:R-:W-:Y:S02]  /*132d0*/  ISETP.NE.AND P1, PT, R4, RZ, PT ;  /* 0x000000ff0400720c */ /* 0x000fe40003f25270 */
[----:B------:R-:W-:-:S13]  /*132e0*/  ISETP.GE.U32.AND P0, PT, R3, R6, PT ;  /* 0x000000060300720c */ /* 0x000fda0003f06070 */
[----:B------:R-:W-:-:S04]  /*132f0*/  @P0 VIADD R2, R2, 0x1 ;  /* 0x0000000102020836 */ /* 0x000fc80000000000 */
[----:B------:R-:W-:Y:S01]  /*13300*/  @!P2 IMAD.MOV R2, RZ, RZ, -R2 ;  /* 0x000000ffff02a224 */ /* 0x000fe200078e0a02 */
[----:B------:R-:W-:Y:S01]  /*13310*/  @!P1 LOP3.LUT R2, RZ, R4, RZ, 0x33, !PT ;  /* 0x00000004ff029212 */ /* 0x000fe200078e33ff */
[----:B------:R-:W-:-:S04]  /*13320*/  IMAD.MOV R4, RZ, RZ, -R4 ;  /* 0x000000ffff047224 */ /* 0x000fc800078e0a04 */
[----:B------:R-:W-:-:S07]  /*13330*/  IMAD R18, R2, R4, R5 ;  /* 0x0000000402127224 */ /* 0x000fce00078e0205 */
.L_x_2202:
[----:B------:R-:W-:-:S05]  /*13340*/  LOP3.LUT R2, RZ, R2, RZ, 0x33, !PT ;  /* 0x00000002ff027212 */ /* 0x000fca00078e33ff */
[----:B------:R-:W-:Y:S01]  /*13350*/  IMAD.IADD R17, R17, 0x1, R2 ;  /* 0x0000000111117824 */ /* 0x000fe200078e0202 */
[----:B------:R-:W-:Y:S06]  /*13360*/  BRA `(.L_x_2203) ;  /* 0x00000000001c7947 */ /* 0x000fec0003800000 */
.L_x_2195:
[----:B------:R-:W-:Y:S01]  /*13370*/  UMOV UR4, URZ ;  /* 0x0000003f00047c82 */ /* 0x000fe20008000000 */
[----:B------:R-:W-:Y:S01]  /*13380*/  UMOV UR5, URZ ;  /* 0x0000003f00057c82 */ /* 0x000fe20008000000 */
[----:B------:R-:W-:Y:S01]  /*13390*/  ULDC UR6, c[0x0][0xc3c] ;  /* 0x00030f0000067ab9 */ /* 0x000fe20000000800 */
[----:B------:R-:W-:Y:S02]  /*133a0*/  IMAD.MOV.U32 R16, RZ, RZ, R0 ;  /* 0x000000ffff107224 */ /* 0x000fe400078e0000 */
[----:B------:R-:W-:Y:S02]  /*133b0*/  IMAD.U32 R17, RZ, RZ, UR4 ;  /* 0x00000004ff117e24 */ /* 0x000fe4000f8e00ff */
[----:B------:R-:W-:Y:S02]  /*133c0*/  IMAD.U32 R18, RZ, RZ, UR5 ;  /* 0x00000005ff127e24 */ /* 0x000fe4000f8e00ff */
[----:B------:R-:W-:-:S07]  /*133d0*/  IMAD.U32 R19, RZ, RZ, UR6 ;  /* 0x00000006ff137e24 */ /* 0x000fce000f8e00ff */
.L_x_2203:
        /* <DEDUP_REMOVED lines=10> */
.L_x_2192:
[----:B------:R-:W-:Y:S02]  /*13480*/  ULDC UR4, c[0x0][0xc3c] ;  /* 0x00030f0000047ab9 */ /* 0x000fe40000000800 */
[----:B-1----:R-:W-:-:S13]  /*13490*/  ISETP.GE.AND P0, PT, R19, UR4, PT ;  /* 0x0000000413007c0c */ /* 0x002fda000bf06270 */
[----:B------:R-:W-:Y:S05]  /*134a0*/  @!P0 BRA `(.L_x_2204) ;  /* 0xffffffb0007c8947 */ /* 0x000fea000383ffff */
[----:B------:R-:W-:Y:S05]  /*134b0*/  BSYNC B8 ;  /* 0x0000000000087941 */ /* 0x000fea0003800000 */
.L_x_2141:
[----:B--2---:R-:W2:Y:S01]  /*134c0*/  LDL.LU R0, [R1+0x34] ;  /* 0x0000340001007983 */ /* 0x004ea20000300800 */
[----:B------:R-:W-:Y:S01]  /*134d0*/  BSSY B0, `(.L_x_2205) ;  /* 0x000000b000007945 */ /* 0x000fe20003800000 */
[----:B------:R-:W1:Y:S01]  /*134e0*/  S2R R5, SR_CgaCtaId ;  /* 0x0000000000057919 */ /* 0x000e620000008800 */
[----:B--2---:R-:W-:-:S05]  /*134f0*/  VIADD R0, R0, 0x1 ;  /* 0x0000000100007836 */ /* 0x004fca0000000000 */
[----:B0-----:R-:W-:-:S04]  /*13500*/  LEA.HI R2, R0, R0, RZ, 0x1 ;  /* 0x0000000000027211 */ /* 0x001fc800078f08ff */
[----:B------:R-:W-:Y:S02]  /*13510*/  LOP3.LUT R3, R2, 0xfffffffe, RZ, 0xc0, !PT ;  /* 0xfffffffe02037812 */ /* 0x000fe400078ec0ff */
[----:B------:R-:W-:Y:S02]  /*13520*/  MOV R2, 0x400 ;  /* 0x0000040000027802 */ /* 0x000fe40000000f00 */
[----:B------:R-:W-:Y:S02]  /*13530*/  IADD3 R0, R0, -R3, RZ ;  /* 0x8000000300007210 */ /* 0x000fe40007ffe0ff */
[----:B-1----:R-:W-:Y:S02]  /*13540*/  LEA R7, R5, R2, 0x18 ;  /* 0x0000000205077211 */ /* 0x002fe400078ec0ff */
[----:B------:R-:W-:-:S04]  /*13550*/  SHF.L.U32 R0, R0, 0x1f, RZ ;  /* 0x0000001f00007819 */ /* 0x000fc800000006ff */
[----:B------:R-:W0:Y:S02]  /*13560*/  SYNCS.PHASECHK.TRANS64.TRYWAIT P0, [R7+URZ+0x2d820], R0 ;  /* 0x02d82000070075a7 */ /* 0x000e24000800017f */
[----:B0-----:R-:W-:Y:S05]  /*13570*/  @!P0 BRA `(.L_x_2206) ;  /* 0x0000003000148947 */ /* 0x001fea0003800000 */
.L_x_2305:
[----:B------:R-:W-:Y:S05]  /*13580*/  BSYNC B0 ;  /* 0x0000000000007941 */ /* 0x000fea0003800000 */
.L_x_2205:
[----:B------:R-:W-:-:S03]  /*13590*/  UMOV UR4, 0xffffffff ;  /* 0xffffffff00047882 */ /* 0x000fc60000000000 */
[----:B------:R-:W-:Y:S05]  /*135a0*/  BRA.DIV UR4, `(.L_x_2207) ;  /* 0x00000032041c7947 */ /* 0x000fea000b800000 */
[----:B0-----:R-:W0:Y:S02]  /*135b0*/  S2R R0, SR_TID.X ;  /* 0x0000000000007919 */ /* 0x001e240000002100 */
[----:B0-----:R-:W-:-:S04]  /*135c0*/  SHF.R.U32.HI R0, RZ, 0x5, R0 ;  /* 0x00000005ff007819 */ /* 0x001fc80000011600 */
[----:B------:R-:W-:-:S05]  /*135d0*/  LOP3.LUT R0, R0, 0x3, RZ, 0xc0, !PT ;  /* 0x0000000300007812 */ /* 0x000fca00078ec0ff */
[----:B------:R0:W1:Y:S02]  /*135e0*/  SHFL.IDX PT, R14, R0, RZ, 0x1f ;  /* 0x00001fff000e7589 */ /* 0x00006400000e0000 */
.L_x_2308:
[----:B-1----:R-:W-:Y:S01]  /*135f0*/  ISETP.NE.AND P0, PT, R14, RZ, PT ;  /* 0x000000ff0e00720c */ /* 0x002fe20003f05270 */
[----:B------:R-:W-:-:S12]  /*13600*/  BSSY B0, `(.L_x_2208) ;  /* 0x0000024000007945 */ /* 0x000fd80003800000 */
[----:B------:R-:W-:Y:S05]  /*13610*/  @P0 BRA `(.L_x_2209) ;  /* 0x0000000000880947 */ /* 0x000fea0003800000 */
[----:B------:R-:W-:-:S03]  /*13620*/  UMOV UR4, 0xffffffff ;  /* 0xffffffff00047882 */ /* 0x000fc60000000000 */
[----:B------:R-:W-:Y:S05]  /*13630*/  BRA.DIV UR4, `(.L_x_2210) ;  /* 0x00000032042c7947 */ /* 0x000fea000b800000 */
[----:B------:R-:W-:-:S13]  /*13640*/  ELECT P6, URZ, PT ;  /* 0x00000000003f782f */ /* 0x000fda00038c0000 */
.L_x_2311:
[----:B------:R-:W-:Y:S05]  /*13650*/  @!P6 BRA `(.L_x_2209) ;  /* 0x000000000078e947 */ /* 0x000fea0003800000 */
[----:B0-----:R-:W2:Y:S02]  /*13660*/  LDL.LU R0, [R1+0x1c] ;  /* 0x00001c0001007983 */ /* 0x001ea40000300800 */
[----:B--2---:R-:W-:-:S04]  /*13670*/  LOP3.LUT R0, R0, 0x2, RZ, 0xfc, !PT ;  /* 0x0000000200007812 */ /* 0x004fc800078efcff */
[----:B------:R-:W-:-:S13]  /*13680*/  ISETP.NE.AND P0, PT, R0, 0x3, PT ;  /* 0x000000030000780c */ /* 0x000fda0003f05270 */
[----:B------:R-:W-:Y:S05]  /*13690*/  @!P0 BRA `(.L_x_2211) ;  /* 0x0000000000048947 */ /* 0x000fea0003800000 */
[----:B------:R-:W-:Y:S01]  /*136a0*/  BPT.TRAP 0x1 ;  /* 0x000000040000795c */ /* 0x000fe20000300000 */
.L_x_2211:
[----:B------:R-:W-:Y:S01]  /*136b0*/  IMAD R5, R24, 0x8, R7 ;  /* 0x0000000818057824 */ /* 0x000fe200078e0207 */
[----:B------:R-:W-:Y:S01]  /*136c0*/  SHF.L.U32 R0, R28, 0x1f, RZ ;  /* 0x0000001f1c007819 */ /* 0x000fe200000006ff */
[----:B------:R-:W-:-:S03]  /*136d0*/  VIADD R24, R24, 0x1 ;  /* 0x0000000118187836 */ /* 0x000fc60000000000 */
[----:B------:R-:W0:Y:S02]  /*136e0*/  SYNCS.PHASECHK.TRANS64.TRYWAIT P1, [R5+URZ+0x2d840], R0 ;  /* 0x02d84000050075a7 */ /* 0x000e24000802017f */
[----:B------:R-:W-:-:S04]  /*136f0*/  ISETP.NE.AND P2, PT, R24, 0x2, PT ;  /* 0x000000021800780c */ /* 0x000fc80003f45270 */
[----:B------:R-:W-:Y:S01]  /*13700*/  SEL R3, RZ, 0x1, P2 ;  /* 0x00000001ff037807 */ /* 0x000fe20001000000 */
[----:B0-----:R-:W-:Y:S08]  /*13710*/  @!P1 BRA `(.L_x_2212) ;  /* 0x0000003000149947 */ /* 0x001ff00003800000 */
.L_x_2312:
[----:B------:R-:W-:Y:S02]  /*13720*/  SEL R24, R24, RZ, P2 ;  /* 0x000000ff18187207 */ /* 0x000fe40001000000 */
[----:B------:R-:W-:Y:S01]  /*13730*/  LOP3.LUT R2, R28, R3, RZ, 0x3c, !PT ;  /* 0x000000031c027212 */ /* 0x000fe200078e3cff */
[----:B------:R-:W-:Y:S06]  /*13740*/  @!P0 BRA `(.L_x_2213) ;  /* 0x0000000000048947 */ /* 0x000fec0003800000 */
[----:B------:R-:W-:Y:S01]  /*13750*/  BPT.TRAP 0x1 ;  /* 0x000000040000795c */ /* 0x000fe20000300000 */
.L_x_2213:
[----:B------:R-:W-:Y:S01]  /*13760*/  IMAD R3, R24, 0x8, R7 ;  /* 0x0000000818037824 */ /* 0x000fe200078e0207 */
[----:B------:R-:W-:-:S04]  /*13770*/  SHF.L.U32 R2, R2, 0x1f, RZ ;  /* 0x0000001f02027819 */ /* 0x000fc800000006ff */
[----:B------:R-:W1:Y:S02]  /*13780*/  SYNCS.PHASECHK.TRANS64.TRYWAIT P1, [R3+URZ+0x2d840], R2 ;  /* 0x02d84002030075a7 */ /* 0x000e64000802017f */
[----:B-1----:R-:W-:Y:S05]  /*13790*/  @!P1 BRA `(.L_x_2214) ;  /* 0x0000003000089947 */ /* 0x002fea0003800000 */
.L_x_2313:
[----:B------:R-:W-:Y:S05]  /*137a0*/  @!P0 BRA `(.L_x_2215) ;  /* 0x0000000000048947 */ /* 0x000fea0003800000 */
[----:B------:R-:W-:Y:S01]  /*137b0*/  BPT.TRAP 0x1 ;  /* 0x000000040000795c */ /* 0x000fe20000300000 */
.L_x_2215:
[----:B------:R-:W2:Y:S02]  /*137c0*/  SYNCS.PHASECHK.TRANS64.TRYWAIT P1, [R5+URZ+0x2d860], R0 ;  /* 0x02d86000050075a7 */ /* 0x000ea4000802017f */
[----:B--2---:R-:W-:Y:S05]  /*137d0*/  @!P1 BRA `(.L_x_2216) ;  /* 0x00000030000c9947 */ /* 0x004fea0003800000 */
.L_x_2314:
[----:B------:R-:W-:Y:S05]  /*137e0*/  @!P0 BRA `(.L_x_2217) ;  /* 0x0000000000048947 */ /* 0x000fea0003800000 */
[----:B------:R-:W-:Y:S01]  /*137f0*/  BPT.TRAP 0x1 ;  /* 0x000000040000795c */ /* 0x000fe20000300000 */
.L_x_2217:
[----:B---3--:R3:W4:Y:S02]  /*13800*/  SYNCS.PHASECHK.TRANS64.TRYWAIT P0, [R3+URZ+0x2d860], R2 ;  /* 0x02d86002030075a7 */ /* 0x008724000800017f */
[----:B----4-:R-:W-:Y:S05]  /*13810*/  @!P0 NANOSLEEP.SYNCS 0x989680 ;  /* 0x009896800000895d */ /* 0x010fea0003900000 */
[----:B------:R-:W4:Y:S02]  /*13820*/  @!P0 SYNCS.PHASECHK.TRANS64 P0, [R3+URZ+0x2d860], R2 ;  /* 0x02d86002030085a7 */ /* 0x000f24000800007f */
[----:B----4-:R-:W-:Y:S05]  /*13830*/  @!P0 BRA `(.L_x_2217) ;  /* 0xfffffffc00f08947 */ /* 0x010fea000383ffff */
.L_x_2209:
[----:B------:R-:W-:Y:S05]  /*13840*/  BSYNC B0 ;  /* 0x0000000000007941 */ /* 0x000fea0003800000 */
.L_x_2208:
[----:B------:R-:W-:Y:S05]  /*13850*/  EXIT ;  /* 0x000000000000794d */ /* 0x000fea0003800000 */
.L_x_2082:
[----:B--2---:R-:W-:-:S04]  /*13860*/  IMAD.U32 R3, RZ, RZ, UR41 ;  /* 0x00000029ff037e24 */ /* 0x004fc8000f8e00ff */
[----:B------:R2:W3:Y:S03]  /*13870*/  SYNCS.PHASECHK.TRANS64.TRYWAIT P1, [R3+URZ+0x2d800], R0 ;  /* 0x02d80000030075a7 */ /* 0x0004e6000802017f */
[----:B---3--:R-:W-:Y:S05]  /*13880*/  @!P1 NANOSLEEP.SYNCS 0x989680 ;  /* 0x009896800000995d */ /* 0x008fea0003900000 */
[----:B------:R-:W3:Y:S02]  /*13890*/  @!P1 SYNCS.PHASECHK.TRANS64 P1, [R3+URZ+0x2d800], R0 ;  /* 0x02d80000030095a7 */ /* 0x000ee4000802007f */
[----:B---3--:R-:W-:Y:S05]  /*138a0*/  @!P1 BRA `(.L_x_2082) ;  /* 0xfffffffc00ec9947 */ /* 0x008fea000383ffff */
[----:B------:R-:W-:Y:S05]  /*138b0*/  BRA `(.L_x_2218) ;  /* 0xfffffee000d07947 */ /* 0x000fea000383ffff */
.L_x_2086:
[----:B---3--:R3:W4:Y:S02]  /*138c0*/  SYNCS.PHASECHK.TRANS64.TRYWAIT P1, [R0+URZ+0x2d830], R3 ;  /* 0x02d83003000075a7 */ /* 0x008724000802017f */
[----:B----4-:R-:W-:Y:S05]  /*138d0*/  @!P1 NANOSLEEP.SYNCS 0x989680 ;  /* 0x009896800000995d */ /* 0x010fea0003900000 */
[----:B------:R-:W4:Y:S02]  /*138e0*/  @!P1 SYNCS.PHASECHK.TRANS64 P1, [R0+URZ+0x2d830], R3 ;  /* 0x02d83003000095a7 */ /* 0x000f24000802007f */
[----:B----4-:R-:W-:Y:S05]  /*138f0*/  @!P1 BRA `(.L_x_2086) ;  /* 0xfffffffc00f09947 */ /* 0x010fea000383ffff */
[----:B------:R-:W-:Y:S05]  /*13900*/  BRA `(.L_x_2085) ;  /* 0xfffffee000e87947 */ /* 0x000fea000383ffff */
.L_x_2092:
[----:B-1----:R-:W-:-:S04]  /*13910*/  IMAD.U32 R7, RZ, RZ, UR7 ;  /* 0x00000007ff077e24 */ /* 0x002fc8000f8e00ff */
[----:B------:R1:W2:Y:S03]  /*13920*/  SYNCS.PHASECHK.TRANS64.TRYWAIT P1, [R7+URZ+0x2d830], R6 ;  /* 0x02d83006070075a7 */ /* 0x0002a6000802017f */
[----:B--2---:R-:W-:Y:S05]  /*13930*/  @!P1 NANOSLEEP.SYNCS 0x989680 ;  /* 0x009896800000995d */ /* 0x004fea0003900000 */
[----:B------:R-:W2:Y:S02]  /*13940*/  @!P1 SYNCS.PHASECHK.TRANS64 P1, [R7+URZ+0x2d830], R6 ;  /* 0x02d83006070095a7 */ /* 0x000ea4000802007f */
[----:B--2---:R-:W-:Y:S05]  /*13950*/  @!P1 BRA `(.L_x_2092) ;  /* 0xfffffffc00ec9947 */ /* 0x004fea000383ffff */
[----:B------:R-:W-:Y:S05]  /*13960*/  BRA `(.L_x_2089) ;  /* 0xffffff0c00b87947 */ /* 0x000fea000383ffff */
.L_x_2096:
[----:B-1----:R-:W-:-:S04]  /*13970*/  IMAD.U32 R7, RZ, RZ, UR7 ;  /* 0x00000007ff077e24 */ /* 0x002fc8000f8e00ff */
[----:B------:R1:W2:Y:S03]  /*13980*/  SYNCS.PHASECHK.TRANS64.TRYWAIT P1, [R7+URZ+0x2d850], R6 ;  /* 0x02d85006070075a7 */ /* 0x0002a6000802017f */
[----:B--2---:R-:W-:Y:S05]  /*13990*/  @!P1 NANOSLEEP.SYNCS 0x989680 ;  /* 0x009896800000995d */ /* 0x004fea0003900000 */
[----:B------:R-:W2:Y:S02]  /*139a0*/  @!P1 SYNCS.PHASECHK.TRANS64 P1, [R7+URZ+0x2d850], R6 ;  /* 0x02d85006070095a7 */ /* 0x000ea4000802007f */
[----:B--2---:R-:W-:Y:S05]  /*139b0*/  @!P1 BRA `(.L_x_2096) ;  /* 0xfffffffc00ec9947 */ /* 0x004fea000383ffff */
[----:B------:R-:W-:Y:S05]  /*139c0*/  BRA `(.L_x_2093) ;  /* 0xffffff1000607947 */ /* 0x000fea000383ffff */
.L_x_2104:
[----:B-1----:R-:W-:-:S04]  /*139d0*/  IMAD.U32 R7, RZ, RZ, UR7 ;  /* 0x00000007ff077e24 */ /* 0x002fc8000f8e00ff */
[----:B------:R1:W2:Y:S03]  /*139e0*/  SYNCS.PHASECHK.TRANS64.TRYWAIT P1, [R7+URZ+0x2d830], R6 ;  /* 0x02d83006070075a7 */ /* 0x0002a6000802017f */
[----:B--2---:R-:W-:Y:S05]  /*139f0*/  @!P1 NANOSLEEP.SYNCS 0x989680 ;  /* 0x009896800000995d */ /* 0x004fea0003900000 */
[----:B------:R-:W2:Y:S02]  /*13a00*/  @!P1 SYNCS.PHASECHK.TRANS64 P1, [R7+URZ+0x2d830], R6 ;  /* 0x02d83006070095a7 */ /* 0x000ea4000802007f */
[----:B--2---:R-:W-:Y:S05]  /*13a10*/  @!P1 BRA `(.L_x_2104) ;  /* 0xfffffffc00ec9947 */ /* 0x004fea000383ffff */
[----:B------:R-:W-:Y:S05]  /*13a20*/  BRA `(.L_x_2101) ;  /* 0xffffff40001c7947 */ /* 0x000fea000383ffff */
.L_x_2108:
[----:B-1----:R-:W-:-:S04]  /*13a30*/  IMAD.U32 R7, RZ, RZ, UR7 ;  /* 0x00000007ff077e24 */ /* 0x002fc8000f8e00ff */
[----:B------:R1:W2:Y:S03]  /*13a40*/  SYNCS.PHASECHK.TRANS64.TRYWAIT P1, [R7+URZ+0x2d850], R6 ;  /* 0x02d85006070075a7 */ /* 0x0002a6000802017f */
[----:B--2---:R-:W-:Y:S05]  /*13a50*/  @!P1 NANOSLEEP.SYNCS 0x989680 ;  /* 0x009896800000995d */ /* 0x004fea0003900000 */
[----:B------:R-:W2:Y:S02]  /*13a60*/  @!P1 SYNCS.PHASECHK.TRANS64 P1, [R7+URZ+0x2d850], R6 ;  /* 0x02d85006070095a7 */ /* 0x000ea4000802007f */
[----:B--2---:R-:W-:Y:S05]  /*13a70*/  @!P1 BRA `(.L_x_2108) ;  /* 0xfffffffc00ec9947 */ /* 0x004fea000383ffff */
[----:B------:R-:W-:Y:S05]  /*13a80*/  BRA `(.L_x_2105) ;  /* 0xffffff4000c47947 */ /* 0x000fea000383ffff */
.L_x_2115:
[----:B-1----:R-:W-:-:S04]  /*13a90*/  IMAD.U32 R5, RZ, RZ, UR4 ;  /* 0x00000004ff057e24 */ /* 0x002fc8000f8e00ff */
[----:B------:R1:W2:Y:S03]  /*13aa0*/  SYNCS.PHASECHK.TRANS64.TRYWAIT P1, [R5+URZ+0x2d850], R4 ;  /* 0x02d85004050075a7 */ /* 0x0002a6000802017f */
[----:B--2---:R-:W-:Y:S05]  /*13ab0*/  @!P1 NANOSLEEP.SYNCS 0x989680 ;  /* 0x009896800000995d */ /* 0x004fea0003900000 */
[----:B------:R-:W2:Y:S02]  /*13ac0*/  @!P1 SYNCS.PHASECHK.TRANS64 P1, [R5+URZ+0x2d850], R4 ;  /* 0x02d85004050095a7 */ /* 0x000ea4000802007f */
[----:B--2---:R-:W-:Y:S05]  /*13ad0*/  @!P1 BRA `(.L_x_2115) ;  /* 0xfffffffc00ec9947 */ /* 0x004fea000383ffff */
[----:B------:R-:W-:Y:S05]  /*13ae0*/  BRA `(.L_x_2114) ;  /* 0xffffff6400f47947 */ /* 0x000fea000383ffff */
.L_x_2155:
[----:B------:R-:W1:Y:S01]  /*13af0*/  S2R R21, SR_TID.X ;  /* 0x0000000000157919 */ /* 0x000e620000002100 */
[----:B------:R-:W-:Y:S01]  /*13b00*/  BSSY B0, `(.L_x_2219) ;  /* 0x000000a000007945 */ /* 0x000fe20003800000 */
[----:B------:R-:W-:Y:S02]  /*13b10*/  IMAD.MOV.U32 R12, RZ, RZ, RZ ;  /* 0x000000ffff0c7224 */ /* 0x000fe400078e00ff */
[----:B------:R-:W-:Y:S02]  /*13b20*/  IMAD.MOV.U32 R11, RZ, RZ, 0x1f ;  /* 0x0000001fff0b7424 */ /* 0x000fe400078e00ff */
[----:B------:R-:W-:Y:S01]  /*13b30*/  IMAD.MOV.U32 R15, RZ, RZ, -0x1 ;  /* 0xffffffffff0f7424 */ /* 0x000fe200078e00ff */
[----:B-1----:R-:W-:-:S04]  /*13b40*/  SHF.R.U32.HI R5, RZ, 0x5, R21 ;  /* 0x00000005ff057819 */ /* 0x002fc80000011615 */
[----:B------:R-:W-:-:S04]  /*13b50*/  LOP3.LUT R5, R5, 0x3, RZ, 0xc0, !PT ;  /* 0x0000000305057812 */ /* 0x000fc800078ec0ff */
[----:B------:R-:W-:-:S07]  /*13b60*/  MOV R13, R5 ;  /* 0x00000005000d7202 */ /* 0x000fce0000000f00 */
[----:B0----5:R-:W-:Y:S05]  /*13b70*/  WARPSYNC.COLLECTIVE R15, `(.L_x_2220) ;  /* 0x000000000f087348 */ /* 0x021fea0003c00000 */
[----:B------:R1:W2:Y:S02]  /*13b80*/  SHFL.IDX P6, R14, R13, R12, R11 ;  /* 0x0000000c0d0e7389 */ /* 0x0002a400000c000b */
[----:B012--5:R-:W-:Y:S01]  /*13b90*/  ENDCOLLECTIVE ;  /* 0x000000000000791b */ /* 0x027fe20003800000 */
.L_x_2220:
[----:B------:R-:W-:Y:S05]  /*13ba0*/  BSYNC B0 ;  /* 0x0000000000007941 */ /* 0x000fea0003800000 */
.L_x_2219:
[----:B------:R-:W-:Y:S05]  /*13bb0*/  BRA `(.L_x_2221) ;  /* 0xffffffbc001c7947 */ /* 0x000fea000383ffff */
.L_x_2158:
[----:B0-----:R0:W1:Y:S02]  /*13bc0*/  SYNCS.PHASECHK.TRANS64.TRYWAIT P0, [R2+URZ+0x2d840], R3 ;  /* 0x02d84003020075a7 */ /* 0x001064000800017f */
[----:B-1----:R-:W-:Y:S05]  /*13bd0*/  @!P0 NANOSLEEP.SYNCS 0x989680 ;  /* 0x009896800000895d */ /* 0x002fea0003900000 */
[----:B------:R-:W1:Y:S02]  /*13be0*/  @!P0 SYNCS.PHASECHK.TRANS64 P0, [R2+URZ+0x2d840], R3 ;  /* 0x02d84003020085a7 */ /* 0x000e64000800007f */
[----:B-1----:R-:W-:Y:S05]  /*13bf0*/  @!P0 BRA `(.L_x_2158) ;  /* 0xfffffffc00f08947 */ /* 0x002fea000383ffff */
[----:B------:R-:W-:Y:S05]  /*13c00*/  BRA `(.L_x_2222) ;  /* 0xffffffbc00847947 */ /* 0x000fea000383ffff */
.L_x_2159:
        /* <DEDUP_REMOVED lines=8> */
.L_x_2224:
[----:B------:R-:W-:Y:S05]  /*13c90*/  BSYNC B0 ;  /* 0x0000000000007941 */ /* 0x000fea0003800000 */
.L_x_2223:
        /* <DEDUP_REMOVED lines=9> */
.L_x_2225:
[----:B------:R-:W-:Y:S02]  /*13d30*/  IMAD.MOV.U32 R13, RZ, RZ, R6 ;  /* 0x000000ffff0d7224 */ /* 0x000fe400078e0006 */
[----:B------:R-:W-:Y:S02]  /*13d40*/  IMAD.MOV.U32 R12, RZ, RZ, 0x1 ;  /* 0x00000001ff0c7424 */ /* 0x000fe400078e00ff */
[----:B------:R-:W-:-:S07]  /*13d50*/  IMAD.MOV.U32 R5, RZ, RZ, R14 ;  /* 0x000000ffff057224 */ /* 0x000fce00078e000e */
[----:B------:R-:W-:Y:S05]  /*13d60*/  WARPSYNC.COLLECTIVE R15, `(.L_x_2226) ;  /* 0x000000000f087348 */ /* 0x000fea0003c00000 */
[----:B------:R0:W1:Y:S02]  /*13d70*/  SHFL.IDX P6, R14, R13, R12, R11 ;  /* 0x0000000c0d0e7389 */ /* 0x00006400000c000b */
[----:B01----:R-:W-:Y:S01]  /*13d80*/  ENDCOLLECTIVE ;  /* 0x000000000000791b */ /* 0x003fe20003800000 */
.L_x_2226:
        /* <DEDUP_REMOVED lines=17> */
.L_x_2227:
[----:B------:R-:W-:Y:S02]  /*13ea0*/  @P1 IMAD R8, R7, 0x2, R22 ;  /* 0x0000000207081824 */ /* 0x000fe400078e0216 */
[----:B------:R-:W-:Y:S02]  /*13eb0*/  IMAD.MOV.U32 R13, RZ, RZ, R6 ;  /* 0x000000ffff0d7224 */ /* 0x000fe400078e0006 */
[----:B------:R-:W-:Y:S01]  /*13ec0*/  IMAD.MOV.U32 R12, RZ, RZ, 0x2 ;  /* 0x00000002ff0c7424 */ /* 0x000fe200078e00ff */
[----:B------:R-:W-:-:S07]  /*13ed0*/  MOV R5, R14 ;  /* 0x0000000e00057202 */ /* 0x000fce0000000f00 */
[----:B------:R-:W-:Y:S05]  /*13ee0*/  WARPSYNC.COLLECTIVE R15, `(.L_x_2228) ;  /* 0x000000000f087348 */ /* 0x000fea0003c00000 */
[----:B------:R0:W1:Y:S02]  /*13ef0*/  SHFL.IDX P6, R14, R13, R12, R11 ;  /* 0x0000000c0d0e7389 */ /* 0x00006400000c000b */
[----:B01----:R-:W-:Y:S01]  /*13f00*/  ENDCOLLECTIVE ;  /* 0x000000000000791b */ /* 0x003fe20003800000 */
.L_x_2228:
        /* <DEDUP_REMOVED lines=17> */
.L_x_2229:
[----:B------:R-:W-:Y:S01]  /*14020*/  @P1 IMAD R8, R7, 0x2, R22 ;  /* 0x0000000207081824 */ /* 0x000fe200078e0216 */
[----:B------:R-:W-:Y:S01]  /*14030*/  MOV R13, R6 ;  /* 0x00000006000d7202 */ /* 0x000fe20000000f00 */
[----:B------:R-:W-:Y:S02]  /*14040*/  IMAD.MOV.U32 R12, RZ, RZ, 0x3 ;  /* 0x00000003ff0c7424 */ /* 0x000fe400078e00ff */
[----:B------:R-:W-:-:S07]  /*14050*/  IMAD.MOV.U32 R5, RZ, RZ, R14 ;  /* 0x000000ffff057224 */ /* 0x000fce00078e000e */
[----:B------:R-:W-:Y:S05]  /*14060*/  WARPSYNC.COLLECTIVE R15, `(.L_x_2230) ;  /* 0x000000000f087348 */ /* 0x000fea0003c00000 */
[----:B------:R0:W1:Y:S02]  /*14070*/  SHFL.IDX P6, R14, R13, R12, R11 ;  /* 0x0000000c0d0e7389 */ /* 0x00006400000c000b */
[----:B01----:R-:W-:Y:S01]  /*14080*/  ENDCOLLECTIVE ;  /* 0x000000000000791b */ /* 0x003fe20003800000 */
.L_x_2230:
        /* <DEDUP_REMOVED lines=10> */
.L_x_2231:
        /* <DEDUP_REMOVED lines=8> */
.L_x_2164:
[----:B------:R0:W5:Y:S01]  /*141b0*/  LDL R9, [R1+0x18] ;  /* 0x0000180001097983 */ /* 0x0001620000100800 */
[----:B------:R-:W-:Y:S02]  /*141c0*/  IMAD.MOV.U32 R13, RZ, RZ, R0 ;  /* 0x000000ffff0d7224 */ /* 0x000fe400078e0000 */
[----:B------:R-:W-:Y:S02]  /*141d0*/  IMAD.MOV.U32 R12, RZ, RZ, RZ ;  /* 0x000000ffff0c7224 */ /* 0x000fe400078e00ff */
[----:B------:R-:W-:Y:S02]  /*141e0*/  IMAD.MOV.U32 R11, RZ, RZ, 0x1c1f ;  /* 0x00001c1fff0b7424 */ /* 0x000fe400078e00ff */
[----:B------:R-:W-:Y:S02]  /*141f0*/  IMAD.MOV.U32 R15, RZ, RZ, -0x1 ;  /* 0xffffffffff0f7424 */ /* 0x000fe400078e00ff */
[----:B-----5:R-:W-:Y:S02]  /*14200*/  IMAD R2, R27, R10, RZ ;  /* 0x0000000a1b027224 */ /* 0x020fe400078e02ff */
[----:B0-----:R-:W-:-:S07]  /*14210*/  IMAD R17, R17, 0xc0, R21 ;  /* 0x000000c011117824 */ /* 0x001fce00078e0215 */
[----:B------:R-:W-:Y:S05]  /*14220*/  WARPSYNC.COLLECTIVE R15, `(.L_x_2233) ;  /* 0x000000000f087348 */ /* 0x000fea0003c00000 */
[----:B------:R0:W1:Y:S02]  /*14230*/  SHFL.IDX P6, R14, R13, R12, R11 ;  /* 0x0000000c0d0e7389 */ /* 0x00006400000c000b */
[----:B01----:R-:W-:Y:S01]  /*14240*/  ENDCOLLECTIVE ;  /* 0x000000000000791b */ /* 0x003fe20003800000 */
.L_x_2233:
[----:B------:R-:W-:Y:S02]  /*14250*/  ISETP.GE.AND P2, PT, R17, R2, PT ;  /* 0x000000021100720c */ /* 0x000fe40003f46270 */
[----:B------:R-:W-:Y:S01]  /*14260*/  MOV R13, R4 ;  /* 0x00000004000d7202 */ /* 0x000fe20000000f00 */
[----:B------:R-:W-:-:S10]  /*14270*/  IMAD.MOV.U32 R6, RZ, RZ, R14 ;  /* 0x000000ffff067224 */ /* 0x000fd400078e000e */
[----:B------:R-:W-:Y:S05]  /*14280*/  WARPSYNC.COLLECTIVE R15, `(.L_x_2234) ;  /* 0x000000000f087348 */ /* 0x000fea0003c00000 */
[----:B------:R0:W1:Y:S02]  /*14290*/  SHFL.IDX P6, R14, R13, R12, R11 ;  /* 0x0000000c0d0e7389 */ /* 0x00006400000c000b */
[----:B01----:R-:W-:Y:S01]  /*142a0*/  ENDCOLLECTIVE ;  /* 0x000000000000791b */ /* 0x003fe20003800000 */
.L_x_2234:
[----:B------:R-:W-:Y:S02]  /*142b0*/  IMAD.MOV.U32 R13, RZ, RZ, R0 ;  /* 0x000000ffff0d7224 */ /* 0x000fe400078e0000 */
[----:B------:R-:W-:Y:S02]  /*142c0*/  IMAD.MOV.U32 R12, RZ, RZ, 0x1 ;  /* 0x00000001ff0c7424 */ /* 0x000fe400078e00ff */
[----:B------:R-:W-:-:S07]  /*142d0*/  IMAD.MOV.U32 R5, RZ, RZ, R14 ;  /* 0x000000ffff057224 */ /* 0x000fce00078e000e */
[----:B------:R-:W-:Y:S05]  /*142e0*/  WARPSYNC.COLLECTIVE R15, `(.L_x_2235) ;  /* 0x000000000f087348 */ /* 0x000fea0003c00000 */
[----:B------:R0:W1:Y:S02]  /*142f0*/  SHFL.IDX P6, R14, R13, R12, R11 ;  /* 0x0000000c0d0e7389 */ /* 0x00006400000c000b */
[----:B01----:R-:W-:Y:S01]  /*14300*/  ENDCOLLECTIVE ;  /* 0x000000000000791b */ /* 0x003fe20003800000 */
.L_x_2235:
        /* <DEDUP_REMOVED lines=17> */
.L_x_2236:
[----:B------:R-:W-:Y:S02]  /*14420*/  IMAD.MOV.U32 R13, RZ, RZ, R0 ;  /* 0x000000ffff0d7224 */ /* 0x000fe400078e0000 */
[----:B------:R-:W-:Y:S01]  /*14430*/  IMAD.MOV.U32 R12, RZ, RZ, 0x2 ;  /* 0x00000002ff0c7424 */ /* 0x000fe200078e00ff */
[----:B------:R-:W-:-:S07]  /*14440*/  MOV R5, R14 ;  /* 0x0000000e00057202 */ /* 0x000fce0000000f00 */
[----:B------:R-:W-:Y:S05]  /*14450*/  WARPSYNC.COLLECTIVE R15, `(.L_x_2237) ;  /* 0x000000000f087348 */ /* 0x000fea0003c00000 */
[----:B------:R0:W1:Y:S02]  /*14460*/  SHFL.IDX P6, R14, R13, R12, R11 ;  /* 0x0000000c0d0e7389 */ /* 0x00006400000c000b */
[----:B01----:R-:W-:Y:S01]  /*14470*/  ENDCOLLECTIVE ;  /* 0x000000000000791b */ /* 0x003fe20003800000 */
.L_x_2237:
        /* <DEDUP_REMOVED lines=16> */
.L_x_2238:
[----:B------:R-:W-:Y:S02]  /*14580*/  IMAD.MOV.U32 R13, RZ, RZ, R0 ;  /* 0x000000ffff0d7224 */ /* 0x000fe400078e0000 */
[----:B------:R-:W-:Y:S02]  /*14590*/  IMAD.MOV.U32 R12, RZ, RZ, 0x3 ;  /* 0x00000003ff0c7424 */ /* 0x000fe400078e00ff */
[----:B------:R-:W-:-:S07]  /*145a0*/  IMAD.MOV.U32 R5, RZ, RZ, R14 ;  /* 0x000000ffff057224 */ /* 0x000fce00078e000e */
[----:B------:R-:W-:Y:S05]  /*145b0*/  WARPSYNC.COLLECTIVE R15, `(.L_x_2239) ;  /* 0x000000000f087348 */ /* 0x000fea0003c00000 */
[----:B------:R0:W1:Y:S02]  /*145c0*/  SHFL.IDX P6, R14, R13, R12, R11 ;  /* 0x0000000c0d0e7389 */ /* 0x00006400000c000b */
[----:B01----:R-:W-:Y:S01]  /*145d0*/  ENDCOLLECTIVE ;  /* 0x000000000000791b */ /* 0x003fe20003800000 */
.L_x_2239:
[----:B------:R-:W-:-:S04]  /*145e0*/  @!P2 LEA R5, P4, R20, R5, 0x1 ;  /* 0x000000051405a211 */ /* 0x000fc800078808ff */
[----:B------:R-:W-:Y:S01]  /*145f0*/  @!P2 MOV R6, R5 ;  /* 0x000000050006a202 */ /* 0x000fe20000000f00 */
[----:B------:R-:W-:Y:S02]  /*14600*/  @!P2 IMAD.X R7, RZ, RZ, R7, P4 ;  /* 0x000000ffff07a224 */ /* 0x000fe400020e0607 */
[----:B------:R-:W-:-:S03]  /*14610*/  VIADD R5, R17, 0x60 ;  /* 0x0000006011057836 */ /* 0x000fc60000000000 */
[----:B------:R-:W-:Y:S01]  /*14620*/  @!PT LDS RZ, [RZ] ;  /* 0x00000000fffff984 */ /* 0x000fe20000000800 */
[----:B------:R-:W-:Y:S01]  /*14630*/  @!PT LDS RZ, [RZ] ;  /* 0x00000000fffff984 */ /* 0x000fe20000000800 */
[----:B------:R-:W-:Y:S01]  /*14640*/  @!PT LDS RZ, [RZ] ;  /* 0x00000000fffff984 */ /* 0x000fe20000000800 */
[----:B------:R0:W-:Y:S01]  /*14650*/  @!P2 LDGSTS.E.BYPASS.LTC128B.128 [R9+0xd400], desc[UR36][R6.64], !P3 ;  /* 0x0d4000000609afae */ /* 0x0001e2000d901d64 */
[----:B------:R-:W-:-:S03]  /*14660*/  IMAD.MOV.U32 R13, RZ, RZ, R4 ;  /* 0x000000ffff0d7224 */ /* 0x000fc600078e0004 */
[----:B------:R0:W-:Y:S04]  /*14670*/  @!P2 LDGSTS.E.BYPASS.LTC128B.128 [R9+0x10400], desc[UR36][R6.64+0x40], !P0 ;  /* 0x104000400609afae */ /* 0x0001e8000c101d64 */
[----:B------:R0:W-:Y:S01]  /*14680*/  @!P2 LDGSTS.E.BYPASS.LTC128B.128 [R9+0x13400], desc[UR36][R6.64+0x80], !P1 ;  /* 0x134000800609afae */ /* 0x0001e2000c901d64 */
[----:B------:R-:W-:Y:S01]  /*14690*/  ISETP.GE.AND P2, PT, R5, R2, PT ;  /* 0x000000020500720c */ /* 0x000fe20003f46270 */
[----:B------:R-:W-:-:S12]  /*146a0*/  IMAD.MOV.U32 R0, RZ, RZ, R14 ;  /* 0x000000ffff007224 */ /* 0x000fd800078e000e */
[----:B0-----:R-:W-:Y:S05]  /*146b0*/  WARPSYNC.COLLECTIVE R15, `(.L_x_2240) ;  /* 0x000000000f087348 */ /* 0x001fea0003c00000 */
[----:B------:R1:W2:Y:S02]  /*146c0*/  SHFL.IDX P6, R14, R13, R12, R11 ;  /* 0x0000000c0d0e7389 */ /* 0x0002a400000c000b */
[----:B012---:R-:W-:Y:S01]  /*146d0*/  ENDCOLLECTIVE ;  /* 0x000000000000791b */ /* 0x007fe20003800000 */
.L_x_2240:
[----:B------:R-:W-:Y:S01]  /*146e0*/  MOV R13, R3 ;  /* 0x00000003000d7202 */ /* 0x000fe20000000f00 */
[----:B------:R-:W-:Y:S02]  /*146f0*/  IMAD.MOV.U32 R12, RZ, RZ, RZ ;  /* 0x000000ffff0c7224 */ /* 0x000fe400078e00ff */
[----:B------:R-:W-:-:S07]  /*14700*/  IMAD.MOV.U32 R4, RZ, RZ, R14 ;  /* 0x000000ffff047224 */ /* 0x000fce00078e000e */
[----:B------:R-:W-:Y:S05]  /*14710*/  WARPSYNC.COLLECTIVE R15, `(.L_x_2241) ;  /* 0x000000000f087348 */ /* 0x000fea0003c00000 */
[----:B------:R0:W1:Y:S02]  /*14720*/  SHFL.IDX P6, R14, R13, R12, R11 ;  /* 0x0000000c0d0e7389 */ /* 0x00006400000c000b */
[----:B01----:R-:W-:Y:S01]  /*14730*/  ENDCOLLECTIVE ;  /* 0x000000000000791b */ /* 0x003fe20003800000 */
.L_x_2241:
[----:B------:R-:W-:-:S05]  /*14740*/  @!P2 LEA R4, P4, R20, R4, 0x1 ;  /* 0x000000041404a211 */ /* 0x000fca00078808ff */
[----:B------:R-:W-:-:S04]  /*14750*/  @!P2 IMAD.X R0, RZ, RZ, R0, P4 ;  /* 0x000000ffff00a224 */ /* 0x000fc800020e0600 */
        /* <DEDUP_REMOVED lines=14> */
.L_x_2242:
[----:B------:R-:W-:Y:S02]  /*14840*/  IMAD.MOV.U32 R13, RZ, RZ, R3 ;  /* 0x000000ffff0d7224 */ /* 0x000fe400078e0003 */
[----:B------:R-:W-:Y:S02]  /*14850*/  IMAD.MOV.U32 R12, RZ, RZ, 0x1 ;  /* 0x00000001ff0c7424 */ /* 0x000fe400078e00ff */
[----:B------:R-:W-:-:S07]  /*14860*/  IMAD.MOV.U32 R4, RZ, RZ, R14 ;  /* 0x000000ffff047224 */ /* 0x000fce00078e000e */
[----:B------:R-:W-:Y:S05]  /*14870*/  WARPSYNC.COLLECTIVE R15, `(.L_x_2243) ;  /* 0x000000000f087348 */ /* 0x000fea0003c00000 */
[----:B------:R0:W1:Y:S02]  /*14880*/  SHFL.IDX P6, R14, R13, R12, R11 ;  /* 0x0000000c0d0e7389 */ /* 0x00006400000c000b */
[----:B01----:R-:W-:Y:S01]  /*14890*/  ENDCOLLECTIVE ;  /* 0x000000000000791b */ /* 0x003fe20003800000 */
.L_x_2243:
        /* <DEDUP_REMOVED lines=14> */
.L_x_2244:
[----:B------:R-:W-:Y:S01]  /*14980*/  IMAD.MOV.U32 R8, RZ, RZ, R14 ;  /* 0x000000ffff087224 */ /* 0x000fe200078e000e */
[----:B------:R-:W-:Y:S06]  /*14990*/  BRA `(.L_x_2245) ;  /* 0xffffffc000607947 */ /* 0x000fec000383ffff */
.L_x_2167:
[----:B-1----:R1:W2:Y:S02]  /*149a0*/  SYNCS.PHASECHK.TRANS64.TRYWAIT P0, [R22+URZ+0x2d820], R0 ;  /* 0x02d82000160075a7 */ /* 0x0022a4000800017f */
[----:B--2---:R-:W-:Y:S05]  /*149b0*/  @!P0 NANOSLEEP.SYNCS 0x989680 ;  /* 0x009896800000895d */ /* 0x004fea0003900000 */
[----:B------:R-:W2:Y:S02]  /*149c0*/  @!P0 SYNCS.PHASECHK.TRANS64 P0, [R22+URZ+0x2d820], R0 ;  /* 0x02d82000160085a7 */ /* 0x000ea4000800007f */
[----:B--2---:R-:W-:Y:S05]  /*149d0*/  @!P0 BRA `(.L_x_2167) ;  /* 0xfffffffc00f08947 */ /* 0x004fea000383ffff */
[----:B------:R-:W-:Y:S05]  /*149e0*/  BRA `(.L_x_2246) ;  /* 0xffffffc000c87947 */ /* 0x000fea000383ffff */
.L_x_2172:
[----:B0-----:R0:W1:Y:S02]  /*149f0*/  SYNCS.PHASECHK.TRANS64.TRYWAIT P0, [R5+URZ+0x2d840], R0 ;  /* 0x02d84000050075a7 */ /* 0x001064000800017f */
[----:B-1----:R-:W-:Y:S05]  /*14a00*/  @!P0 NANOSLEEP.SYNCS 0x989680 ;  /* 0x009896800000895d */ /* 0x002fea0003900000 */
[----:B------:R-:W1:Y:S02]  /*14a10*/  @!P0 SYNCS.PHASECHK.TRANS64 P0, [R5+URZ+0x2d840], R0 ;  /* 0x02d84000050085a7 */ /* 0x000e64000800007f */
[----:B-1----:R-:W-:Y:S05]  /*14a20*/  @!P0 BRA `(.L_x_2172) ;  /* 0xfffffffc00f08947 */ /* 0x002fea000383ffff */
[----:B------:R-:W-:Y:S05]  /*14a30*/  BRA `(.L_x_2247) ;  /* 0xffffffc400bc7947 */ /* 0x000fea000383ffff */
.L_x_2173:
        /* <DEDUP_REMOVED lines=8> */
.L_x_2249:
[----:B------:R-:W-:Y:S05]  /*14ac0*/  BSYNC B1 ;  /* 0x0000000000017941 */ /* 0x000fea0003800000 */
.L_x_2248:
[----:B------:R0:W-:Y:S04]  /*14ad0*/  STL [R1+0x44], R4 ;  /* 0x0000440401007387 */ /* 0x0001e80000100800 */
[----:B0-----:R0:W5:Y:S01]  /*14ae0*/  LDL.LU R4, [R1] ;  /* 0x0000000001047983 */ /* 0x0011620000300800 */
[----:B------:R-:W-:Y:S02]  /*14af0*/  IMAD.MOV.U32 R13, RZ, RZ, R7 ;  /* 0x000000ffff0d7224 */ /* 0x000fe400078e0007 */
[----:B------:R-:W-:Y:S01]  /*14b00*/  IMAD.MOV.U32 R12, RZ, RZ, RZ ;  /* 0x000000ffff0c7224 */ /* 0x000fe200078e00ff */
[----:B------:R-:W1:Y:S01]  /*14b10*/  S2R R21, SR_TID.X ;  /* 0x0000000000157919 */ /* 0x000e620000002100 */
[----:B------:R-:W-:Y:S02]  /*14b20*/  IMAD.MOV.U32 R11, RZ, RZ, 0x1c1f ;  /* 0x00001c1fff0b7424 */ /* 0x000fe400078e00ff */
[----:B------:R-:W-:-:S02]  /*14b30*/  IMAD.MOV.U32 R15, RZ, RZ, -0x1 ;  /* 0xffffffffff0f7424 */ /* 0x000fc400078e00ff */
[----:B------:R-:W-:Y:S02]  /*14b40*/  IMAD.MOV.U32 R3, RZ, RZ, R14 ;  /* 0x000000ffff037224 */ /* 0x000fe400078e000e */
[----:B0-----:R-:W-:-:S07]  /*14b50*/  IMAD R6, R6, 0x2, R22 ;  /* 0x0000000206067824 */ /* 0x001fce00078e0216 */
[----:B-1---5:R-:W-:Y:S05]  /*14b60*/  WARPSYNC.COLLECTIVE R15, `(.L_x_2250) ;  /* 0x000000000f087348 */ /* 0x022fea0003c00000 */
[----:B------:R0:W2:Y:S02]  /*14b70*/  SHFL.IDX P6, R14, R13, R12, R11 ;  /* 0x0000000c0d0e7389 */ /* 0x0000a400000c000b */
[----:B012--5:R-:W-:Y:S01]  /*14b80*/  ENDCOLLECTIVE ;  /* 0x000000000000791b */ /* 0x027fe20003800000 */
.L_x_2250:
[----:B------:R-:W-:Y:S02]  /*14b90*/  IMAD.MOV.U32 R13, RZ, RZ, R9 ;  /* 0x000000ffff0d7224 */ /* 0x000fe400078e0009 */
[----:B------:R-:W-:Y:S01]  /*14ba0*/  IMAD.MOV.U32 R12, RZ, RZ, 0x1 ;  /* 0x00000001ff0c7424 */ /* 0x000fe200078e00ff */
[----:B------:R-:W-:Y:S01]  /*14bb0*/  SHF.L.U32 R21, R21, 0x3, RZ ;  /* 0x0000000315157819 */ /* 0x000fe200000006ff */
[----:B------:R-:W-:-:S07]  /*14bc0*/  IMAD.MOV.U32 R2, RZ, RZ, R14 ;  /* 0x000000ffff027224 */ /* 0x000fce00078e000e */
[----:B------:R-:W-:Y:S05]  /*14bd0*/  WARPSYNC.COLLECTIVE R15, `(.L_x_2251) ;  /* 0x000000000f087348 */ /* 0x000fea0003c00000 */
[----:B------:R0:W1:Y:S02]  /*14be0*/  SHFL.IDX P6, R14, R13, R12, R11 ;  /* 0x0000000c0d0e7389 */ /* 0x00006400000c000b */
[----:B01----:R-:W-:Y:S01]  /*14bf0*/  ENDCOLLECTIVE ;  /* 0x000000000000791b */ /* 0x003fe20003800000 */
.L_x_2251:
[----:B------:R-:W-:-:S05]  /*14c00*/  LOP3.LUT R21, R21, 0x18, RZ, 0xc0, !PT ;  /* 0x0000001815157812 */ /* 0x000fca00078ec0ff */
[----:B------:R-:W-:-:S05]  /*14c10*/  IMAD.SHL.U32 R0, R21, 0x2, RZ ;  /* 0x0000000215007824 */ /* 0x000fca00078e00ff */
[----:B------:R-:W-:Y:S01]  /*14c20*/  IADD3 R2, P0, R2, R0, RZ ;  /* 0x0000000002027210 */ /* 0x000fe20007f1e0ff */
[----:B------:R-:W-:-:S04]  /*14c30*/  IMAD.MOV.U32 R13, RZ, RZ, R7 ;  /* 0x000000ffff0d7224 */ /* 0x000fc800078e0007 */
[----:B------:R-:W-:Y:S01]  /*14c40*/  IMAD.X R3, RZ, RZ, R3, P0 ;  /* 0x000000ffff037224 */ /* 0x000fe200000e0603 */
[----:B------:R-:W-:-:S04]  /*14c50*/  LOP3.LUT R4, R4, 0xfffffeff, RZ, 0xc0, !PT ;  /* 0xfffffeff04047812 */ /* 0x000fc800078ec0ff */
[----:B------:R-:W-:-:S04]  /*14c60*/  @P1 LOP3.LUT R4, R4, 0x100, RZ, 0xfc, !PT ;  /* 0x0000010004041812 */ /* 0x000fc800078efcff */
[----:B------:R-:W-:Y:S01]  /*14c70*/  LOP3.LUT P1, RZ, R4, 0x4, RZ, 0xc0, !PT ;  /* 0x0000000404ff7812 */ /* 0x000fe2000782c0ff */
[----:B------:R0:W-:-:S12]  /*14c80*/  STL [R1], R4 ;  /* 0x0000000401007387 */ /* 0x0001d80000100800 */
[----:B------:R-:W-:Y:S01]  /*14c90*/  @!PT LDS RZ, [RZ] ;  /* 0x00000000fffff984 */ /* 0x000fe20000000800 */
[----:B------:R-:W-:Y:S01]  /*14ca0*/  @!PT LDS RZ, [RZ] ;  /* 0x00000000fffff984 */ /* 0x000fe20000000800 */
[----:B------:R-:W-:Y:S01]  /*14cb0*/  @!PT LDS RZ, [RZ] ;  /* 0x00000000fffff984 */ /* 0x000fe20000000800 */
[----:B------:R-:W-:Y:S04]  /*14cc0*/  LDGSTS.E.BYPASS.LTC128B.128 [R6+0x15400], desc[UR36][R2.64], !P1 ;  /* 0x1540000002067fae */ /* 0x000fe8000c901d64 */
[----:B------:R-:W-:Y:S04]  /*14cd0*/  LDGSTS.E.BYPASS.LTC128B.128 [R6+0x17400], desc[UR36][R2.64+0x40], !P5 ;  /* 0x1740004002067fae */ /* 0x000fe8000e901d64 */
[----:B------:R1:W-:Y:S02]  /*14ce0*/  LDGSTS.E.BYPASS.LTC128B.128 [R6+0x19400], desc[UR36][R2.64+0x80], !P4 ;  /* 0x1940008002067fae */ /* 0x0003e4000e101d64 */
[----:B01----:R-:W-:-:S07]  /*14cf0*/  IMAD.MOV.U32 R3, RZ, RZ, R14 ;  /* 0x000000ffff037224 */ /* 0x003fce00078e000e */
[----:B------:R-:W-:Y:S05]  /*14d00*/  WARPSYNC.COLLECTIVE R15, `(.L_x_2252) ;  /* 0x000000000f087348 */ /* 0x000fea0003c00000 */
[----:B------:R0:W1:Y:S02]  /*14d10*/  SHFL.IDX P6, R14, R13, R12, R11 ;  /* 0x0000000c0d0e7389 */ /* 0x00006400000c000b */
[----:B01----:R-:W-:Y:S01]  /*14d20*/  ENDCOLLECTIVE ;  /* 0x000000000000791b */ /* 0x003fe20003800000 */
.L_x_2252:
[----:B------:R-:W-:Y:S02]  /*14d30*/  IMAD.MOV.U32 R13, RZ, RZ, R9 ;  /* 0x000000ffff0d7224 */ /* 0x000fe400078e0009 */
[----:B------:R-:W-:Y:S01]  /*14d40*/  IMAD.MOV.U32 R12, RZ, RZ, 0x2 ;  /* 0x00000002ff0c7424 */ /* 0x000fe200078e00ff */
[----:B------:R-:W-:-:S07]  /*14d50*/  MOV R2, R14 ;  /* 0x0000000e00027202 */ /* 0x000fce0000000f00 */
[----:B------:R-:W-:Y:S05]  /*14d60*/  WARPSYNC.COLLECTIVE R15, `(.L_x_2253) ;  /* 0x000000000f087348 */ /* 0x000fea0003c00000 */
[----:B------:R0:W1:Y:S02]  /*14d70*/  SHFL.IDX P6, R14, R13, R12, R11 ;  /* 0x0000000c0d0e7389 */ /* 0x00006400000c000b */
[----:B01----:R-:W-:Y:S01]  /*14d80*/  ENDCOLLECTIVE ;  /* 0x000000000000791b */ /* 0x003fe20003800000 */
.L_x_2253:
        /* <DEDUP_REMOVED lines=13> */
.L_x_2254:
[----:B------:R-:W-:-:S05]  /*14e60*/  IMAD.MOV.U32 R2, RZ, RZ, R14 ;  /* 0x000000ffff027224 */ /* 0x000fca00078e000e */
[----:B------:R-:W-:-:S05]  /*14e70*/  IADD3 R2, P0, R2, R0, RZ ;  /* 0x0000000002027210 */ /* 0x000fca0007f1e0ff */
[----:B------:R-:W-:-:S05]  /*14e80*/  IMAD.X R3, RZ, RZ, R21, P0 ;  /* 0x000000ffff037224 */ /* 0x000fca00000e0615 */
[----:B------:R-:W-:Y:S01]  /*14e90*/  @!PT LDS RZ, [RZ] ;  /* 0x00000000fffff984 */ /* 0x000fe20000000800 */
[----:B------:R-:W-:Y:S01]  /*14ea0*/  @!PT LDS RZ, [RZ] ;  /* 0x00000000fffff984 */ /* 0x000fe20000000800 */
[----:B------:R-:W-:Y:S01]  /*14eb0*/  @!PT LDS RZ, [RZ] ;  /* 0x00000000fffff984 */ /* 0x000fe20000000800 */
[----:B------:R0:W-:Y:S01]  /*14ec0*/  LDGSTS.E.BYPASS.LTC128B.128 [R6+0x16400], desc[UR36][R2.64], !P1 ;  /* 0x1640000002067fae */ /* 0x0001e2000c901d64 */
[----:B------:R-:W-:-:S03]  /*14ed0*/  LOP3.LUT P1, RZ, R4, 0x100, RZ, 0xc0, !PT ;  /* 0x0000010004ff7812 */ /* 0x000fc6000782c0ff */
[----:B------:R0:W5:Y:S01]  /*14ee0*/  LDL.LU R4, [R1+0x44] ;  /* 0x0000440001047983 */ /* 0x0001620000300800 */
[----:B------:R-:W-:Y:S02]  /*14ef0*/  IMAD.MOV.U32 R13, RZ, RZ, R9 ;  /* 0x000000ffff0d7224 */ /* 0x000fe400078e0009 */
[----:B------:R-:W-:Y:S01]  /*14f00*/  IMAD.MOV.U32 R12, RZ, RZ, 0x3 ;  /* 0x00000003ff0c7424 */ /* 0x000fe200078e00ff */
[----:B------:R0:W-:Y:S06]  /*14f10*/  LDGSTS.E.BYPASS.LTC128B.128 [R6+0x18400], desc[UR36][R2.64+0x40], !P5 ;  /* 0x1840004002067fae */ /* 0x0001ec000e901d64 */
[----:B0----5:R-:W-:Y:S05]  /*14f20*/  WARPSYNC.COLLECTIVE R15, `(.L_x_2255) ;  /* 0x000000000f087348 */ /* 0x021fea0003c00000 */
[----:B------:R1:W2:Y:S02]  /*14f30*/  SHFL.IDX P6, R14, R13, R12, R11 ;  /* 0x0000000c0d0e7389 */ /* 0x0002a400000c000b */
[----:B012--5:R-:W-:Y:S01]  /*14f40*/  ENDCOLLECTIVE ;  /* 0x000000000000791b */ /* 0x027fe20003800000 */
.L_x_2255:
[----:B------:R-:W-:Y:S01]  /*14f50*/  @!PT LDS RZ, [RZ] ;  /* 0x00000000fffff984 */ /* 0x000fe20000000800 */
[----:B------:R-:W-:Y:S01]  /*14f60*/  @!PT LDS RZ, [RZ] ;  /* 0x00000000fffff984 */ /* 0x000fe20000000800 */
[----:B------:R-:W-:Y:S01]  /*14f70*/  @!PT LDS RZ, [RZ] ;  /* 0x00000000fffff984 */ /* 0x000fe20000000800 */
[----:B------:R0:W-:Y:S01]  /*14f80*/  LDGSTS.E.BYPASS.LTC128B.128 [R6+0x1a400], desc[UR36][R2.64+0x80], !P4 ;  /* 0x1a40008002067fae */ /* 0x0001e2000e101d64 */
[----:B------:R-:W-:Y:S01]  /*14f90*/  IMAD.MOV.U32 R13, RZ, RZ, R7 ;  /* 0x000000ffff0d7224 */ /* 0x000fe200078e0007 */
[----:B------:R-:W-:-:S07]  /*14fa0*/  MOV R21, R14 ;  /* 0x0000000e00157202 */ /* 0x000fce0000000f00 */
[----:B0-----:R-:W-:Y:S05]  /*14fb0*/  WARPSYNC.COLLECTIVE R15, `(.L_x_2256) ;  /* 0x000000000f087348 */ /* 0x001fea0003c00000 */
[----:B------:R1:W2:Y:S02]  /*14fc0*/  SHFL.IDX P6, R14, R13, R12, R11 ;  /* 0x0000000c0d0e7389 */ /* 0x0002a400000c000b */
[----:B012---:R-:W-:Y:S01]  /*14fd0*/  ENDCOLLECTIVE ;  /* 0x000000000000791b */ /* 0x007fe20003800000 */
.L_x_2256:
[----:B------:R-:W-:Y:S01]  /*14fe0*/  IMAD.MOV.U32 R2, RZ, RZ, R14 ;  /* 0x000000ffff027224 */ /* 0x000fe200078e000e */
[----:B------:R-:W-:Y:S06]  /*14ff0*/  BRA `(.L_x_2257) ;  /* 0xffffffc4003c7947 */ /* 0x000fec000383ffff */
.L_x_2178:
[----:B--2---:R2:W3:Y:S02]  /*15000*/  SYNCS.PHASECHK.TRANS64.TRYWAIT P0, [R6+URZ+0x2d860], R2 ;  /* 0x02d86002060075a7 */ /* 0x0044e4000800017f */
[----:B---3--:R-:W-:Y:S05]  /*15010*/  @!P0 NANOSLEEP.SYNCS 0x989680 ;  /* 0x009896800000895d */ /* 0x008fea0003900000 */
[----:B------:R-:W3:Y:S02]  /*15020*/  @!P0 SYNCS.PHASECHK.TRANS64 P0, [R6+URZ+0x2d860], R2 ;  /* 0x02d86002060085a7 */ /* 0x000ee4000800007f */
[----:B---3--:R-:W-:Y:S05]  /*15030*/  @!P0 BRA `(.L_x_2178) ;  /* 0xfffffffc00f08947 */ /* 0x008fea000383ffff */
[----:B------:R-:W-:Y:S05]  /*15040*/  BRA `(.L_x_2258) ;  /* 0xffffffc400a47947 */ /* 0x000fea000383ffff */
.L_x_2179:
[----:B------:R-:W-:Y:S01]  /*15050*/  BSSY B1, `(.L_x_2259) ;  /* 0x0000008000017945 */ /* 0x000fe20003800000 */
[----:B------:R-:W-:Y:S02]  /*15060*/  IMAD.MOV.U32 R13, RZ, RZ, R23 ;  /* 0x000000ffff0d7224 */ /* 0x000fe400078e0017 */
[----:B------:R-:W-:Y:S02]  /*15070*/  IMAD.MOV.U32 R12, RZ, RZ, RZ ;  /* 0x000000ffff0c7224 */ /* 0x000fe400078e00ff */
[----:B------:R-:W-:Y:S02]  /*15080*/  IMAD.MOV.U32 R11, RZ, RZ, 0x1c1f ;  /* 0x00001c1fff0b7424 */ /* 0x000fe400078e00ff */
[----:B------:R-:W-:-:S07]  /*15090*/  IMAD.MOV.U32 R15, RZ, RZ, -0x1 ;  /* 0xffffffffff0f7424 */ /* 0x000fce00078e00ff */
[----:B--2---:R-:W-:Y:S05]  /*150a0*/  WARPSYNC.COLLECTIVE R15, `(.L_x_2260) ;  /* 0x000000000f087348 */ /* 0x004fea0003c00000 */
[----:B------:R0:W1:Y:S02]  /*150b0*/  SHFL.IDX P6, R14, R13, R12, R11 ;  /* 0x0000000c0d0e7389 */ /* 0x00006400000c000b */
[----:B012---:R-:W-:Y:S01]  /*150c0*/  ENDCOLLECTIVE ;  /* 0x000000000000791b */ /* 0x007fe20003800000 */
.L_x_2260:
[----:B------:R-:W-:Y:S05]  /*150d0*/  BSYNC B1 ;  /* 0x0000000000017941 */ /* 0x000fea0003800000 */
.L_x_2259:
[----:B------:R-:W-:Y:S01]  /*150e0*/  IMAD.MOV.U32 R13, RZ, RZ, R18 ;  /* 0x000000ffff0d7224 */ /* 0x000fe200078e0012 */
[----:B------:R-:W-:Y:S01]  /*150f0*/  MOV R11, 0x1c1f ;  /* 0x00001c1f000b7802 */ /* 0x000fe20000000f00 */
[----:B------:R-:W-:Y:S02]  /*15100*/  IMAD.MOV.U32 R12, RZ, RZ, RZ ;  /* 0x000000ffff0c7224 */ /* 0x000fe400078e00ff */
[----:B------:R-:W-:Y:S02]  /*15110*/  IMAD.MOV.U32 R15, RZ, RZ, -0x1 ;  /* 0xffffffffff0f7424 */ /* 0x000fe400078e00ff */
[----:B------:R-:W-:Y:S02]  /*15120*/  IMAD.MOV.U32 R3, RZ, RZ, R14 ;  /* 0x000000ffff037224 */ /* 0x000fe400078e000e */
[----:B------:R-:W-:-:S07]  /*15130*/  IMAD R5, R5, 0x2, R22 ;  /* 0x0000000205057824 */ /* 0x000fce00078e0216 */
[----:B------:R-:W-:Y:S05]  /*15140*/  WARPSYNC.COLLECTIVE R15, `(.L_x_2261) ;  /* 0x000000000f087348 */ /* 0x000fea0003c00000 */
[----:B------:R0:W1:Y:S02]  /*15150*/  SHFL.IDX P6, R14, R13, R12, R11 ;  /* 0x0000000c0d0e7389 */ /* 0x00006400000c000b */
[----:B01----:R-:W-:Y:S01]  /*15160*/  ENDCOLLECTIVE ;  /* 0x000000000000791b */ /* 0x003fe20003800000 */
.L_x_2261:
[----:B------:R-:W-:Y:S02]  /*15170*/  IMAD.MOV.U32 R13, RZ, RZ, R23 ;  /* 0x000000ffff0d7224 */ /* 0x000fe400078e0017 */
[----:B------:R-:W-:Y:S02]  /*15180*/  IMAD.MOV.U32 R12, RZ, RZ, 0x1 ;  /* 0x00000001ff0c7424 */ /* 0x000fe400078e00ff */
[----:B------:R-:W-:-:S07]  /*15190*/  IMAD.MOV.U32 R2, RZ, RZ, R14 ;  /* 0x000000ffff027224 */ /* 0x000fce00078e000e */
[----:B------:R-:W-:Y:S05]  /*151a0*/  WARPSYNC.COLLECTIVE R15, `(.L_x_2262) ;  /* 0x000000000f087348 */ /* 0x000fea0003c00000 */
[----:B------:R0:W1:Y:S02]  /*151b0*/  SHFL.IDX P6, R14, R13, R12, R11 ;  /* 0x0000000c0d0e7389 */ /* 0x00006400000c000b */
[----:B01----:R-:W-:Y:S01]  /*151c0*/  ENDCOLLECTIVE ;  /* 0x000000000000791b */ /* 0x003fe20003800000 */
.L_x_2262:
        /* <DEDUP_REMOVED lines=16> */
.L_x_2263:
[----:B------:R-:W-:Y:S02]  /*152d0*/  IMAD.MOV.U32 R13, RZ, RZ, R23 ;  /* 0x000000ffff0d7224 */ /* 0x000fe400078e0017 */
[----:B------:R-:W-:Y:S02]  /*152e0*/  IMAD.MOV.U32 R12, RZ, RZ, 0x2 ;  /* 0x00000002ff0c7424 */ /* 0x000fe400078e00ff */
[----:B------:R-:W-:-:S07]  /*152f0*/  IMAD.MOV.U32 R2, RZ, RZ, R14 ;  /* 0x000000ffff027224 */ /* 0x000fce00078e000e */
[----:B------:R-:W-:Y:S05]  /*15300*/  WARPSYNC.COLLECTIVE R15, `(.L_x_2264) ;  /* 0x000000000f087348 */ /* 0x000fea0003c00000 */
[----:B------:R0:W1:Y:S02]  /*15310*/  SHFL.IDX P6, R14, R13, R12, R11 ;  /* 0x0000000c0d0e7389 */ /* 0x00006400000c000b */
[----:B01----:R-:W-:Y:S01]  /*15320*/  ENDCOLLECTIVE ;  /* 0x000000000000791b */ /* 0x003fe20003800000 */
.L_x_2264:
[----:B------:R-:W-:-:S04]  /*15330*/  IADD3 R2, P0, R2, R0, RZ ;  /* 0x0000000002027210 */ /* 0x000fc80007f1e0ff */
        /* <DEDUP_REMOVED lines=15> */
.L_x_2265:
[----:B------:R-:W-:Y:S02]  /*15430*/  IMAD.MOV.U32 R13, RZ, RZ, R23 ;  /* 0x000000ffff0d7224 */ /* 0x000fe400078e0017 */
[----:B------:R-:W-:Y:S02]  /*15440*/  IMAD.MOV.U32 R12, RZ, RZ, 0x3 ;  /* 0x00000003ff0c7424 */ /* 0x000fe400078e00ff */
[----:B------:R-:W-:-:S07]  /*15450*/  IMAD.MOV.U32 R2, RZ, RZ, R14 ;  /* 0x000000ffff027224 */ /* 0x000fce00078e000e */
[----:B------:R-:W-:Y:S05]  /*15460*/  WARPSYNC.COLLECTIVE R15, `(.L_x_2266) ;  /* 0x000000000f087348 */ /* 0x000fea0003c00000 */
[----:B------:R0:W1:Y:S02]  /*15470*/  SHFL.IDX P6, R14, R13, R12, R11 ;  /* 0x0000000c0d0e7389 */ /* 0x00006400000c000b */
[----:B01----:R-:W-:Y:S01]  /*15480*/  ENDCOLLECTIVE ;  /* 0x000000000000791b */ /* 0x003fe20003800000 */
.L_x_2266:
[----:B------:R-:W-:-:S05]  /*15490*/  IADD3 R2, P0, R2, R0, RZ ;  /* 0x0000000002027210 */ /* 0x000fca0007f1e0ff */
        /* <DEDUP_REMOVED lines=12> */
.L_x_2267:
        /* <DEDUP_REMOVED lines=8> */
.L_x_2187:
[----:B-1----:R1:W2:Y:S02]  /*155e0*/  SYNCS.PHASECHK.TRANS64.TRYWAIT P0, [R0+URZ+0x2d860], R3 ;  /* 0x02d86003000075a7 */ /* 0x0022a4000800017f */
[----:B--2---:R-:W-:Y:S05]  /*155f0*/  @!P0 NANOSLEEP.SYNCS 0x989680 ;  /* 0x009896800000895d */ /* 0x004fea0003900000 */
[----:B------:R-:W2:Y:S02]  /*15600*/  @!P0 SYNCS.PHASECHK.TRANS64 P0, [R0+URZ+0x2d860], R3 ;  /* 0x02d86003000085a7 */ /* 0x000ea4000800007f */
[----:B--2---:R-:W-:Y:S05]  /*15610*/  @!P0 BRA `(.L_x_2187) ;  /* 0xfffffffc00f08947 */ /* 0x004fea000383ffff */
[----:B------:R-:W-:Y:S05]  /*15620*/  BRA `(.L_x_2269) ;  /* 0xffffffc8002c7947 */ /* 0x000fea000383ffff */
.L_x_2188:
        /* <DEDUP_REMOVED lines=8> */
.L_x_2271:
[----:B------:R-:W-:Y:S05]  /*156b0*/  BSYNC B0 ;  /* 0x0000000000007941 */ /* 0x000fea0003800000 */
.L_x_2270:
        /* <DEDUP_REMOVED lines=10> */
.L_x_2272:
        /* <DEDUP_REMOVED lines=17> */
.L_x_2273:
        /* <DEDUP_REMOVED lines=14> */
.L_x_2274:
[----:B------:R-:W-:Y:S01]  /*15950*/  MOV R13, R23 ;  /* 0x00000017000d7202 */ /* 0x000fe20000000f00 */
[----:B------:R-:W-:Y:S01]  /*15960*/  IMAD.MOV.U32 R12, RZ, RZ, 0x2 ;  /* 0x00000002ff0c7424 */ /* 0x000fe200078e00ff */
[----:B------:R-:W-:-:S13]  /*15970*/  IADD3 R2, P4, R14, R5, RZ ;  /* 0x000000050e027210 */ /* 0x000fda0007f9e0ff */
[----:B------:R-:W-:Y:S05]  /*15980*/  WARPSYNC.COLLECTIVE R15, `(.L_x_2275) ;  /* 0x000000000f087348 */ /* 0x000fea0003c00000 */
[----:B------:R0:W1:Y:S02]  /*15990*/  SHFL.IDX P6, R14, R13, R12, R11 ;  /* 0x0000000c0d0e7389 */ /* 0x00006400000c000b */
[----:B01----:R-:W-:Y:S01]  /*159a0*/  ENDCOLLECTIVE ;  /* 0x000000000000791b */ /* 0x003fe20003800000 */
.L_x_2275:
        /* <DEDUP_REMOVED lines=15> */
.L_x_2276:
[----:B------:R-:W-:Y:S02]  /*15aa0*/  IMAD.MOV.U32 R13, RZ, RZ, R23 ;  /* 0x000000ffff0d7224 */ /* 0x000fe400078e0017 */
[----:B------:R-:W-:Y:S01]  /*15ab0*/  IMAD.MOV.U32 R12, RZ, RZ, 0x3 ;  /* 0x00000003ff0c7424 */ /* 0x000fe200078e00ff */
[----:B------:R-:W-:-:S13]  /*15ac0*/  IADD3 R2, P4, R14, R5, RZ ;  /* 0x000000050e027210 */ /* 0x000fda0007f9e0ff */
[----:B------:R-:W-:Y:S05]  /*15ad0*/  WARPSYNC.COLLECTIVE R15, `(.L_x_2277) ;  /* 0x000000000f087348 */ /* 0x000fea0003c00000 */
[----:B------:R0:W1:Y:S02]  /*15ae0*/  SHFL.IDX P6, R14, R13, R12, R11 ;  /* 0x0000000c0d0e7389 */ /* 0x00006400000c000b */
[----:B01----:R-:W-:Y:S01]  /*15af0*/  ENDCOLLECTIVE ;  /* 0x000000000000791b */ /* 0x003fe20003800000 */
.L_x_2277:
        /* <DEDUP_REMOVED lines=14> */
.L_x_2278:
[----:B------:R-:W-:Y:S05]  /*15be0*/  BRA `(.L_x_2279) ;  /* 0xffffffc400a07947 */ /* 0x000fea000383ffff */
.L_x_2193:
        /* <DEDUP_REMOVED lines=8> */
.L_x_2281:
[----:B------:R-:W-:Y:S05]  /*15c70*/  BSYNC B0 ;  /* 0x0000000000007941 */ /* 0x000fea0003800000 */
.L_x_2280:
        /* <DEDUP_REMOVED lines=9> */
.L_x_2282:
        /* <DEDUP_REMOVED lines=15> */
[C---:B------:R-:W-:Y:S02]  /*15e00*/  ISETP.GE.U32.AND P5, PT, R8.reuse, 0x10, PT ;  /* 0x000000100800780c */ /* 0x040fe40003fa6070 */
[----:B--2---:R-:W-:Y:S01]  /*15e10*/  @!P1 MOV R17, R7 ;  /* 0x0000000700119202 */ /* 0x004fe20000000f00 */
[----:B---3--:R-:W-:Y:S01]  /*15e20*/  @!P1 IMAD.MOV.U32 R5, RZ, RZ, R4 ;  /* 0x000000ffff059224 */ /* 0x008fe200078e0004 */
[----:B------:R-:W-:-:S03]  /*15e30*/  ISETP.NE.AND P1, PT, R8, RZ, PT ;  /* 0x000000ff0800720c */ /* 0x000fc60003f25270 */
[----:B------:R-:W-:-:S10]  /*15e40*/  IMAD R13, R5, R17, RZ ;  /* 0x00000011050d7224 */ /* 0x000fd400078e02ff */
[----:B------:R-:W-:Y:S05]  /*15e50*/  WARPSYNC.COLLECTIVE R15, `(.L_x_2283) ;  /* 0x000000000f087348 */ /* 0x000fea0003c00000 */
[----:B------:R0:W1:Y:S02]  /*15e60*/  SHFL.UP P6, R14, R13, R12, R11 ;  /* 0x0400000c0d0e7389 */ /* 0x00006400000c000b */
[----:B01----:R-:W-:Y:S01]  /*15e70*/  ENDCOLLECTIVE ;  /* 0x000000000000791b */ /* 0x003fe20003800000 */
.L_x_2283:
[----:B------:R-:W-:Y:S01]  /*15e80*/  IMAD.MOV.U32 R12, RZ, RZ, 0x2 ;  /* 0x00000002ff0c7424 */ /* 0x000fe200078e00ff */
[----:B------:R-:W-:-:S05]  /*15e90*/  SEL R4, R14, RZ, P1 ;  /* 0x000000ff0e047207 */ /* 0x000fca0000800000 */
[----:B------:R-:W-:-:S04]  /*15ea0*/  IMAD.IADD R4, R13, 0x1, R4 ;  /* 0x000000010d047824 */ /* 0x000fc800078e0204 */
[----:B------:R-:W-:-:S07]  /*15eb0*/  IMAD.MOV.U32 R13, RZ, RZ, R4 ;  /* 0x000000ffff0d7224 */ /* 0x000fce00078e0004 */
[----:B------:R-:W-:Y:S05]  /*15ec0*/  WARPSYNC.COLLECTIVE R15, `(.L_x_2284) ;  /* 0x000000000f087348 */ /* 0x000fea0003c00000 */
[----:B------:R0:W1:Y:S02]  /*15ed0*/  SHFL.UP P6, R14, R13, R12, R11 ;  /* 0x0400000c0d0e7389 */ /* 0x00006400000c000b */
[----:B01----:R-:W-:Y:S01]  /*15ee0*/  ENDCOLLECTIVE ;  /* 0x000000000000791b */ /* 0x003fe20003800000 */
.L_x_2284:
[----:B------:R-:W-:Y:S01]  /*15ef0*/  IMAD.MOV.U32 R12, RZ, RZ, 0x4 ;  /* 0x00000004ff0c7424 */ /* 0x000fe200078e00ff */
[----:B------:R-:W-:-:S05]  /*15f00*/  SEL R3, R14, RZ, P2 ;  /* 0x000000ff0e037207 */ /* 0x000fca0001000000 */
[----:B------:R-:W-:-:S04]  /*15f10*/  IMAD.IADD R2, R4, 0x1, R3 ;  /* 0x0000000104027824 */ /* 0x000fc800078e0203 */
[----:B------:R-:W-:-:S07]  /*15f20*/  IMAD.MOV.U32 R13, RZ, RZ, R2 ;  /* 0x000000ffff0d7224 */ /* 0x000fce00078e0002 */
[----:B------:R-:W-:Y:S05]  /*15f30*/  WARPSYNC.COLLECTIVE R15, `(.L_x_2285) ;  /* 0x000000000f087348 */ /* 0x000fea0003c00000 */
[----:B------:R0:W1:Y:S02]  /*15f40*/  SHFL.UP P6, R14, R13, R12, R11 ;  /* 0x0400000c0d0e7389 */ /* 0x00006400000c000b */
[----:B01----:R-:W-:Y:S01]  /*15f50*/  ENDCOLLECTIVE ;  /* 0x000000000000791b */ /* 0x003fe20003800000 */
.L_x_2285:
[----:B------:R-:W-:Y:S01]  /*15f60*/  IMAD.MOV.U32 R12, RZ, RZ, 0x8 ;  /* 0x00000008ff0c7424 */ /* 0x000fe200078e00ff */
[----:B------:R-:W-:-:S04]  /*15f70*/  SEL R3, R14, RZ, P3 ;  /* 0x000000ff0e037207 */ /* 0x000fc80001800000 */
[----:B------:R-:W-:-:S05]  /*15f80*/  IADD3 R3, R2, R3, RZ ;  /* 0x0000000302037210 */ /* 0x000fca0007ffe0ff */
[----:B------:R-:W-:-:S07]  /*15f90*/  IMAD.MOV.U32 R13, RZ, RZ, R3 ;  /* 0x000000ffff0d7224 */ /* 0x000fce00078e0003 */
[----:B------:R-:W-:Y:S05]  /*15fa0*/  WARPSYNC.COLLECTIVE R15, `(.L_x_2286) ;  /* 0x000000000f087348 */ /* 0x000fea0003c00000 */
[----:B------:R0:W1:Y:S02]  /*15fb0*/  SHFL.UP P6, R14, R13, R12, R11 ;  /* 0x0400000c0d0e7389 */ /* 0x00006400000c000b */
[----:B01----:R-:W-:Y:S01]  /*15fc0*/  ENDCOLLECTIVE ;  /* 0x000000000000791b */ /* 0x003fe20003800000 */
.L_x_2286:
[----:B------:R-:W-:Y:S01]  /*15fd0*/  IMAD.MOV.U32 R12, RZ, RZ, 0x10 ;  /* 0x00000010ff0c7424 */ /* 0x000fe200078e00ff */
[----:B------:R-:W-:-:S05]  /*15fe0*/  SEL R4, R14, RZ, P4 ;  /* 0x000000ff0e047207 */ /* 0x000fca0002000000 */
[----:B------:R-:W-:-:S04]  /*15ff0*/  IMAD.IADD R4, R3, 0x1, R4 ;  /* 0x0000000103047824 */ /* 0x000fc800078e0204 */
[----:B------:R-:W-:-:S07]  /*16000*/  IMAD.MOV.U32 R13, RZ, RZ, R4 ;  /* 0x000000ffff0d7224 */ /* 0x000fce00078e0004 */
[----:B------:R-:W-:Y:S05]  /*16010*/  WARPSYNC.COLLECTIVE R15, `(.L_x_2287) ;  /* 0x000000000f087348 */ /* 0x000fea0003c00000 */
[----:B------:R0:W1:Y:S02]  /*16020*/  SHFL.UP P6, R14, R13, R12, R11 ;  /* 0x0400000c0d0e7389 */ /* 0x00006400000c000b */
[----:B01----:R-:W-:Y:S01]  /*16030*/  ENDCOLLECTIVE ;  /* 0x000000000000791b */ /* 0x003fe20003800000 */
.L_x_2287:
        /* <DEDUP_REMOVED lines=8> */
.L_x_2288:
[----:B------:R-:W-:Y:S05]  /*160c0*/  BRA `(.L_x_2289) ;  /* 0xffffffc400c07947 */ /* 0x000fea000383ffff */
.L_x_2196:
[----:B------:R-:W-:Y:S01]  /*160d0*/  BSSY B0, `(.L_x_2290) ;  /* 0x0000007000007945 */ /* 0x000fe20003800000 */
[----:B------:R-:W-:Y:S01]  /*160e0*/  MOV R12, 0x1 ;  /* 0x00000001000c7802 */ /* 0x000fe20000000f00 */
[----:B------:R-:W-:Y:S02]  /*160f0*/  IMAD.MOV.U32 R11, RZ, RZ, RZ ;  /* 0x000000ffff0b7224 */ /* 0x000fe400078e00ff */
[----:B------:R-:W-:-:S07]  /*16100*/  IMAD.MOV.U32 R15, RZ, RZ, -0x1 ;  /* 0xffffffffff0f7424 */ /* 0x000fce00078e00ff */
[----:B------:R-:W-:Y:S05]  /*16110*/  WARPSYNC.COLLECTIVE R15, `(.L_x_2291) ;  /* 0x000000000f087348 */ /* 0x000fea0003c00000 */
[----:B------:R0:W1:Y:S02]  /*16120*/  SHFL.UP P6, R14, R13, R12, R11 ;  /* 0x0400000c0d0e7389 */ /* 0x00006400000c000b */
[----:B01----:R-:W-:Y:S01]  /*16130*/  ENDCOLLECTIVE ;  /* 0x000000000000791b */ /* 0x003fe20003800000 */
.L_x_2291:
[----:B------:R-:W-:Y:S05]  /*16140*/  BSYNC B0 ;  /* 0x0000000000007941 */ /* 0x000fea0003800000 */
.L_x_2290:
        /* <DEDUP_REMOVED lines=8> */
.L_x_2292:
[----:B------:R-:W-:Y:S01]  /*161d0*/  IMAD.MOV.U32 R12, RZ, RZ, 0x4 ;  /* 0x00000004ff0c7424 */ /* 0x000fe200078e00ff */
[----:B------:R-:W-:-:S05]  /*161e0*/  SEL R14, R14, RZ, P2 ;  /* 0x000000ff0e0e7207 */ /* 0x000fca0001000000 */
[----:B------:R-:W-:-:S04]  /*161f0*/  IMAD.IADD R3, R13, 0x1, R14 ;  /* 0x000000010d037824 */ /* 0x000fc800078e020e */
[----:B------:R-:W-:-:S07]  /*16200*/  IMAD.MOV.U32 R13, RZ, RZ, R3 ;  /* 0x000000ffff0d7224 */ /* 0x000fce00078e0003 */
[----:B------:R-:W-:Y:S05]  /*16210*/  WARPSYNC.COLLECTIVE R15, `(.L_x_2293) ;  /* 0x000000000f087348 */ /* 0x000fea0003c00000 */
[----:B------:R0:W1:Y:S02]  /*16220*/  SHFL.UP P6, R14, R13, R12, R11 ;  /* 0x0400000c0d0e7389 */ /* 0x00006400000c000b */
[----:B01----:R-:W-:Y:S01]  /*16230*/  ENDCOLLECTIVE ;  /* 0x000000000000791b */ /* 0x003fe20003800000 */
.L_x_2293:
[----:B------:R-:W-:Y:S01]  /*16240*/  IMAD.MOV.U32 R12, RZ, RZ, 0x8 ;  /* 0x00000008ff0c7424 */ /* 0x000fe200078e00ff */
[----:B------:R-:W-:-:S04]  /*16250*/  SEL R4, R14, RZ, P3 ;  /* 0x000000ff0e047207 */ /* 0x000fc80001800000 */
[----:B------:R-:W-:-:S05]  /*16260*/  IADD3 R4, R3, R4, RZ ;  /* 0x0000000403047210 */ /* 0x000fca0007ffe0ff */
[----:B------:R-:W-:-:S07]  /*16270*/  IMAD.MOV.U32 R13, RZ, RZ, R4 ;  /* 0x000000ffff0d7224 */ /* 0x000fce00078e0004 */
[----:B------:R-:W-:Y:S05]  /*16280*/  WARPSYNC.COLLECTIVE R15, `(.L_x_2294) ;  /* 0x000000000f087348 */ /* 0x000fea0003c00000 */
[----:B------:R0:W1:Y:S02]  /*16290*/  SHFL.UP P6, R14, R13, R12, R11 ;  /* 0x0400000c0d0e7389 */ /* 0x00006400000c000b */
[----:B01----:R-:W-:Y:S01]  /*162a0*/  ENDCOLLECTIVE ;  /* 0x000000000000791b */ /* 0x003fe20003800000 */
.L_x_2294:
[----:B------:R-:W-:Y:S01]  /*162b0*/  IMAD.MOV.U32 R12, RZ, RZ, 0x10 ;  /* 0x00000010ff0c7424 */ /* 0x000fe200078e00ff */
[----:B------:R-:W-:-:S05]  /*162c0*/  SEL R7, R14, RZ, P4 ;  /* 0x000000ff0e077207 */ /* 0x000fca0002000000 */
[----:B------:R-:W-:-:S04]  /*162d0*/  IMAD.IADD R7, R4, 0x1, R7 ;  /* 0x0000000104077824 */ /* 0x000fc800078e0207 */
[----:B------:R-:W-:-:S07]  /*162e0*/  IMAD.MOV.U32 R13, RZ, RZ, R7 ;  /* 0x000000ffff0d7224 */ /* 0x000fce00078e0007 */
[----:B------:R-:W-:Y:S05]  /*162f0*/  WARPSYNC.COLLECTIVE R15, `(.L_x_2295) ;  /* 0x000000000f087348 */ /* 0x000fea0003c00000 */
[----:B------:R0:W1:Y:S02]  /*16300*/  SHFL.UP P6, R14, R13, R12, R11 ;  /* 0x0400000c0d0e7389 */ /* 0x00006400000c000b */
[----:B01----:R-:W-:Y:S01]  /*16310*/  ENDCOLLECTIVE ;  /* 0x000000000000791b */ /* 0x003fe20003800000 */
.L_x_2295:
        /* <DEDUP_REMOVED lines=8> */
.L_x_2296:
[----:B------:R-:W-:Y:S05]  /*163a0*/  BRA `(.L_x_2297) ;  /* 0xffffffc400ac7947 */ /* 0x000fea000383ffff */
.L_x_2198:
[----:B------:R-:W-:Y:S01]  /*163b0*/  BSSY B0, `(.L_x_2298) ;  /* 0x0000006000007945 */ /* 0x000fe20003800000 */
[----:B------:R-:W-:Y:S02]  /*163c0*/  PLOP3.LUT P6, PT, P6, PT, PT, 0x8, 0x0 ;  /* 0x000000000000781c */ /* 0x000fe400037ce170 */
[----:B------:R-:W-:-:S11]  /*163d0*/  MOV R15, 0xffffffff ;  /* 0xffffffff000f7802 */ /* 0x000fd60000000f00 */
[----:B0-----:R-:W-:Y:S05]  /*163e0*/  WARPSYNC.COLLECTIVE R15, `(.L_x_2299) ;  /* 0x000000000f087348 */ /* 0x001fea0003c00000 */
[----:B------:R-:W-:Y:S01]  /*163f0*/  VOTE.ANY R14, PT, P6 ;  /* 0x00000000000e7806 */ /* 0x000fe200030e0100 */
[----:B0-----:R-:W-:Y:S06]  /*16400*/  ENDCOLLECTIVE ;  /* 0x000000000000791b */ /* 0x001fec0003800000 */
.L_x_2299:
[----:B------:R-:W-:Y:S05]  /*16410*/  BSYNC B0 ;  /* 0x0000000000007941 */ /* 0x000fea0003800000 */
.L_x_2298:
        /* <DEDUP_REMOVED lines=10> */
.L_x_2300:
[----:B------:R-:W-:Y:S02]  /*164c0*/  IMAD.MOV.U32 R13, RZ, RZ, R5 ;  /* 0x000000ffff0d7224 */ /* 0x000fe400078e0005 */
[----:B------:R-:W-:-:S07]  /*164d0*/  IMAD.MOV.U32 R17, RZ, RZ, R14 ;  /* 0x000000ffff117224 */ /* 0x000fce00078e000e */
[----:B------:R-:W-:Y:S05]  /*164e0*/  WARPSYNC.COLLECTIVE R15, `(.L_x_2301) ;  /* 0x000000000f087348 */ /* 0x000fea0003c00000 */
[----:B------:R0:W1:Y:S02]  /*164f0*/  SHFL.IDX P6, R14, R13, R12, R11 ;  /* 0x0000000c0d0e7389 */ /* 0x00006400000c000b */
[----:B01----:R-:W-:Y:S01]  /*16500*/  ENDCOLLECTIVE ;  /* 0x000000000000791b */ /* 0x003fe20003800000 */
.L_x_2301:
[----:B------:R-:W-:Y:S01]  /*16510*/  IMAD.MOV.U32 R5, RZ, RZ, R14 ;  /* 0x000000ffff057224 */ /* 0x000fe200078e000e */
[----:B------:R-:W-:Y:S06]  /*16520*/  BRA `(.L_x_2302) ;  /* 0xffffffc4008c7947 */ /* 0x000fec000383ffff */
.L_x_2200:
[----:B------:R-:W-:Y:S01]  /*16530*/  BSSY B0, `(.L_x_2303) ;  /* 0x0000007000007945 */ /* 0x000fe20003800000 */
[----:B------:R-:W-:Y:S01]  /*16540*/  MOV R13, R2 ;  /* 0x00000002000d7202 */ /* 0x000fe20000000f00 */
[----:B------:R-:W-:Y:S02]  /*16550*/  IMAD.MOV.U32 R11, RZ, RZ, 0x1f ;  /* 0x0000001fff0b7424 */ /* 0x000fe400078e00ff */
[----:B------:R-:W-:-:S07]  /*16560*/  IMAD.MOV.U32 R15, RZ, RZ, -0x1 ;  /* 0xffffffffff0f7424 */ /* 0x000fce00078e00ff */
[----:B0123--:R-:W-:Y:S05]  /*16570*/  WARPSYNC.COLLECTIVE R15, `(.L_x_2304) ;  /* 0x000000000f087348 */ /* 0x00ffea0003c00000 */
[----:B------:R4:W0:Y:S02]  /*16580*/  SHFL.IDX P6, R14, R13, R12, R11 ;  /* 0x0000000c0d0e7389 */ /* 0x00082400000c000b */
[----:B01234-:R-:W-:Y:S01]  /*16590*/  ENDCOLLECTIVE ;  /* 0x000000000000791b */ /* 0x01ffe20003800000 */
.L_x_2304:
[----:B------:R-:W-:Y:S05]  /*165a0*/  BSYNC B0 ;  /* 0x0000000000007941 */ /* 0x000fea0003800000 */
.L_x_2303:
[----:B------:R-:W-:Y:S01]  /*165b0*/  IMAD.MOV.U32 R16, RZ, RZ, R14 ;  /* 0x000000ffff107224 */ /* 0x000fe200078e000e */
[----:B------:R-:W-:Y:S06]  /*165c0*/  BRA `(.L_x_2199) ;  /* 0xffffffc4007c7947 */ /* 0x000fec000383ffff */
.L_x_2206:
[----:B0-----:R0:W1:Y:S02]  /*165d0*/  SYNCS.PHASECHK.TRANS64.TRYWAIT P0, [R7+URZ+0x2d820], R0 ;  /* 0x02d82000070075a7 */ /* 0x001064000800017f */
[----:B-1----:R-:W-:Y:S05]  /*165e0*/  @!P0 NANOSLEEP.SYNCS 0x989680 ;  /* 0x009896800000895d */ /* 0x002fea0003900000 */
[----:B------:R-:W1:Y:S02]  /*165f0*/  @!P0 SYNCS.PHASECHK.TRANS64 P0, [R7+URZ+0x2d820], R0 ;  /* 0x02d82000070085a7 */ /* 0x000e64000800007f */
[----:B-1----:R-:W-:Y:S05]  /*16600*/  @!P0 BRA `(.L_x_2206) ;  /* 0xfffffffc00f08947 */ /* 0x002fea000383ffff */
[----:B------:R-:W-:Y:S05]  /*16610*/  BRA `(.L_x_2305) ;  /* 0xffffffcc00d87947 */ /* 0x000fea000383ffff */
.L_x_2207:
        /* <DEDUP_REMOVED lines=8> */
[----:B0-----:R-:W-:Y:S05]  /*166a0*/  WARPSYNC.COLLECTIVE R15, `(.L_x_2307) ;  /* 0x000000000f087348 */ /* 0x001fea0003c00000 */
[----:B------:R1:W2:Y:S02]  /*166b0*/  SHFL.IDX P6, R14, R13, R12, R11 ;  /* 0x0000000c0d0e7389 */ /* 0x0002a400000c000b */
[----:B012---:R-:W-:Y:S01]  /*166c0*/  ENDCOLLECTIVE ;  /* 0x000000000000791b */ /* 0x007fe20003800000 */
.L_x_2307:
[----:B------:R-:W-:Y:S05]  /*166d0*/  BSYNC B0 ;  /* 0x0000000000007941 */ /* 0x000fea0003800000 */
.L_x_2306:
[----:B------:R-:W-:Y:S05]  /*166e0*/  BRA `(.L_x_2308) ;  /* 0xffffffcc00c07947 */ /* 0x000fea000383ffff */
.L_x_2210:
[----:B------:R-:W-:Y:S01]  /*166f0*/  BSSY B1, `(.L_x_2309) ;  /* 0x0000006000017945 */ /* 0x000fe20003800000 */
[----:B------:R-:W-:-:S07]  /*16700*/  IMAD.MOV.U32 R15, RZ, RZ, -0x1 ;  /* 0xffffffffff0f7424 */ /* 0x000fce00078e00ff */
[----:B0-----:R-:W-:Y:S05]  /*16710*/  WARPSYNC.COLLECTIVE R15, `(.L_x_2310) ;  /* 0x000000000f0c7348 */ /* 0x001fea0003c00000 */
[----:B------:R-:W-:Y:S02]  /*16720*/  ELECT P6, UR62, PT ;  /* 0x00000000003e782f */ /* 0x000fe400038c0000 */
[----:B------:R-:W-:Y:S01]  /*16730*/  MOV R14, UR62 ;  /* 0x0000003e000e7c02 */ /* 0x000fe20008000f00 */
[----:B0-----:R-:W-:Y:S10]  /*16740*/  ENDCOLLECTIVE ;  /* 0x000000000000791b */ /* 0x001ff40003800000 */
.L_x_2310:
[----:B------:R-:W-:Y:S05]  /*16750*/  BSYNC B1 ;  /* 0x0000000000017941 */ /* 0x000fea0003800000 */
.L_x_2309:
[----:B------:R-:W-:Y:S05]  /*16760*/  BRA `(.L_x_2311) ;  /* 0xffffffcc00b87947 */ /* 0x000fea000383ffff */
.L_x_2212:
[----:B0-----:R0:W1:Y:S02]  /*16770*/  SYNCS.PHASECHK.TRANS64.TRYWAIT P1, [R5+URZ+0x2d840], R0 ;  /* 0x02d84000050075a7 */ /* 0x001064000802017f */
[----:B-1----:R-:W-:Y:S05]  /*16780*/  @!P1 NANOSLEEP.SYNCS 0x989680 ;  /* 0x009896800000995d */ /* 0x002fea0003900000 */
[----:B------:R-:W1:Y:S02]  /*16790*/  @!P1 SYNCS.PHASECHK.TRANS64 P1, [R5+URZ+0x2d840], R0 ;  /* 0x02d84000050095a7 */ /* 0x000e64000802007f */
[----:B-1----:R-:W-:Y:S05]  /*167a0*/  @!P1 BRA `(.L_x_2212) ;  /* 0xfffffffc00f09947 */ /* 0x002fea000383ffff */
[----:B------:R-:W-:Y:S05]  /*167b0*/  BRA `(.L_x_2312) ;  /* 0xffffffcc00d87947 */ /* 0x000fea000383ffff */
.L_x_2214:
[----:B-1----:R1:W2:Y:S02]  /*167c0*/  SYNCS.PHASECHK.TRANS64.TRYWAIT P1, [R3+URZ+0x2d840], R2 ;  /* 0x02d84002030075a7 */ /* 0x0022a4000802017f */
[----:B--2---:R-:W-:Y:S05]  /*167d0*/  @!P1 NANOSLEEP.SYNCS 0x989680 ;  /* 0x009896800000995d */ /* 0x004fea0003900000 */
[----:B------:R-:W2:Y:S02]  /*167e0*/  @!P1 SYNCS.PHASECHK.TRANS64 P1, [R3+URZ+0x2d840], R2 ;  /* 0x02d84002030095a7 */ /* 0x000ea4000802007f */
[----:B--2---:R-:W-:Y:S05]  /*167f0*/  @!P1 BRA `(.L_x_2214) ;  /* 0xfffffffc00f09947 */ /* 0x004fea000383ffff */
[----:B------:R-:W-:Y:S05]  /*16800*/  BRA `(.L_x_2313) ;  /* 0xffffffcc00e47947 */ /* 0x000fea000383ffff */
.L_x_2216:
[----:B--2---:R2:W3:Y:S02]  /*16810*/  SYNCS.PHASECHK.TRANS64.TRYWAIT P1, [R5+URZ+0x2d860], R0 ;  /* 0x02d86000050075a7 */ /* 0x0044e4000802017f */
[----:B---3--:R-:W-:Y:S05]  /*16820*/  @!P1 NANOSLEEP.SYNCS 0x989680 ;  /* 0x009896800000995d */ /* 0x008fea0003900000 */
[----:B------:R-:W3:Y:S02]  /*16830*/  @!P1 SYNCS.PHASECHK.TRANS64 P1, [R5+URZ+0x2d860], R0 ;  /* 0x02d86000050095a7 */ /* 0x000ee4000802007f */
[----:B---3--:R-:W-:Y:S05]  /*16840*/  @!P1 BRA `(.L_x_2216) ;  /* 0xfffffffc00f09947 */ /* 0x008fea000383ffff */
[----:B------:R-:W-:Y:S05]  /*16850*/  BRA `(.L_x_2314) ;  /* 0xffffffcc00e07947 */ /* 0x000fea000383ffff */
.L_x_2315:
        /* <DEDUP_REMOVED lines=10> */
.L_x_2787:


//--------------------- .text._ZN7cutlass13device_kernelIN5flash11enable_sm90INS1_16FlashAttnFwdSm90INS1_25CollectiveMainloopFwdSm90ILi2EN4cute5tupleIJNS5_1CILi1EEES8_S8_EEENS6_IJNS7_ILi192EEENS7_ILi128EEENS7_ILi96EEEEEELi96ENS_6half_tEfNS_4arch4Sm90ELb1ELb0ELb1ELb1ELb1ELb1ELb0ELb0ELb1ELb1ELb1ELb0EEENS1_21CollectiveEpilogueFwdINS6_IJSA_SC_SB_EEES9_SE_SG_Li384ELb1ELb1ELb1ELb0EEENS1_36VarlenDynamicPersistentTileSchedulerILi192ELi128ELi384ELi128ELb1ELb1ELb1ELb1ELb1ELb1EEEEEEEEEvNT_6ParamsE --------------------------
	.section	.text._ZN7cutlass13device_kernelIN5flash11enable_sm90INS1_16FlashAttnFwdSm90INS1_25CollectiveMainloopFwdSm90ILi2EN4cute5tupleIJNS5_1CILi1EEES8_S8_EEENS6_IJNS7_ILi192EEENS7_ILi128EEENS7_ILi96EEEEEELi96ENS_6half_tEfNS_4arch4Sm90ELb1ELb0ELb1ELb1ELb1ELb1ELb0ELb0ELb1ELb1ELb1ELb0EEENS1_21CollectiveEpilogueFwdINS6_IJSA_SC_SB_EEES9_SE_SG_Li384ELb1ELb1ELb1ELb0EEENS1_36VarlenDynamicPersistentTileSchedulerILi192ELi128ELi384ELi128ELb1ELb1ELb1ELb1ELb1ELb1EEEEEEEEEvNT_6ParamsE,"ax",@progbits
	.align	128
.text._ZN7cutlass13device_kernelIN5flash11enable_sm90INS1_16FlashAttnFwdSm90INS1_25CollectiveMainloopFwdSm90ILi2EN4cute5tupleIJNS5_1CILi1EEES8_S8_EEENS6_IJNS7_ILi192EEENS7_ILi128EEENS7_ILi96EEEEEELi96ENS_6half_tEfNS_4arch4Sm90ELb1ELb0ELb1ELb1ELb1ELb1ELb0ELb0ELb1ELb1ELb1ELb0EEENS1_21CollectiveEpilogueFwdINS6_IJSA_SC_SB_EEES9_SE_SG_Li384ELb1ELb1ELb1ELb0EEENS1_36VarlenDynamicPersistentTileSchedulerILi192ELi128ELi384ELi128ELb1ELb1ELb1ELb1ELb1ELb1EEEEEEEEEvNT_6ParamsE:
        .type           _ZN7cutlass13device_kernelIN5flash11enable_sm90INS1_16FlashAttnFwdSm90INS1_25CollectiveMainloopFwdSm90ILi2EN4cute5tupleIJNS5_1CILi1EEES8_S8_EEENS6_IJNS7_ILi192EEENS7_ILi128EEENS7_ILi96EEEEEELi96ENS_6half_tEfNS_4arch4Sm90ELb1ELb0ELb1ELb1ELb1ELb1ELb0ELb0ELb1ELb1ELb1ELb0EEENS1_21CollectiveEpilogueFwdINS6_IJSA_SC_SB_EEES9_SE_SG_Li384ELb1ELb1ELb1ELb0EEENS1_36VarlenDynamicPersistentTileSchedulerILi192ELi128ELi384ELi128ELb1ELb1ELb1ELb1ELb1ELb1EEEEEEEEEvNT_6ParamsE,@function
        .size           _ZN7cutlass13device_kernelIN5flash11enable_sm90INS1_16FlashAttnFwdSm90INS1_25CollectiveMainloopFwdSm90ILi2EN4cute5tupleIJNS5_1CILi1EEES8_S8_EEENS6_IJNS7_ILi192EEENS7_ILi128EEENS7_ILi96EEEEEELi96ENS_6half_tEfNS_4arch4Sm90ELb1ELb0ELb1ELb1ELb1ELb1ELb0ELb0ELb1ELb1ELb1ELb0EEENS1_21CollectiveEpilogueFwdINS6_IJSA_SC_SB_EEES9_SE_SG_Li384ELb1ELb1ELb1ELb0EEENS1_36VarlenDynamicPersistentTileSchedulerILi192ELi128ELi384ELi128ELb1ELb1ELb1ELb1ELb1ELb1EEEEEEEEEvNT_6ParamsE,(.L_x_2788 - _ZN7cutlass13device_kernelIN5flash11enable_sm90INS1_16FlashAttnFwdSm90INS1_25CollectiveMainloopFwdSm90ILi2EN4cute5tupleIJNS5_1CILi1EEES8_S8_EEENS6_IJNS7_ILi192EEENS7_ILi128EEENS7_ILi96EEEEEELi96ENS_6half_tEfNS_4arch4Sm90ELb1ELb0ELb1ELb1ELb1ELb1ELb0ELb0ELb1ELb1ELb1ELb0EEENS1_21CollectiveEpilogueFwdINS6_IJSA_SC_SB_EEES9_SE_SG_Li384ELb1ELb1ELb1ELb0EEENS1_36VarlenDynamicPersistentTileSchedulerILi192ELi128ELi384ELi128ELb1ELb1ELb1ELb1ELb1ELb1EEEEEEEEEvNT_6ParamsE)
        .other          _ZN7cutlass13device_kernelIN5flash11enable_sm90INS1_16FlashAttnFwdSm90INS1_25CollectiveMainloopFwdSm90ILi2EN4cute5tupleIJNS5_1CILi1EEES8_S8_EEENS6_IJNS7_ILi192EEENS7_ILi128EEENS7_ILi96EEEEEELi96ENS_6half_tEfNS_4arch4Sm90ELb1ELb0ELb1ELb1ELb1ELb1ELb0ELb0ELb1ELb1ELb1ELb0EEENS1_21CollectiveEpilogueFwdINS6_IJSA_SC_SB_EEES9_SE_SG_Li384ELb1ELb1ELb1ELb0EEENS1_36VarlenDynamicPersistentTileSchedulerILi192ELi128ELi384ELi128ELb1ELb1ELb1ELb1ELb1ELb1EEEEEEEEEvNT_6ParamsE,@"STO_CUDA_ENTRY STV_DEFAULT"
_ZN7cutlass13device_kernelIN5flash11enable_sm90INS1_16FlashAttnFwdSm90INS1_25CollectiveMainloopFwdSm90ILi2EN4cute5tupleIJNS5_1CILi1EEES8_S8_EEENS6_IJNS7_ILi192EEENS7_ILi128EEENS7_ILi96EEEEEELi96ENS_6half_tEfNS_4arch4Sm90ELb1ELb0ELb1ELb1ELb1ELb1ELb0ELb0ELb1ELb1ELb1ELb0EEENS1_21CollectiveEpilogueFwdINS6_IJSA_SC_SB_EEES9_SE_SG_Li384ELb1ELb1ELb1ELb0EEENS1_36VarlenDynamicPersistentTileSchedulerILi192ELi128ELi384ELi128ELb1ELb1ELb1ELb1ELb1ELb1EEEEEEEEEvNT_6ParamsE:
        /* <DEDUP_REMOVED lines=18> */
.L_x_2317:
[----:B------:R-:W-:Y:S05]  /*0120*/  BSYNC B0 ;  /* 0x0000000000007941 */ /* 0x000fea0003800000 */
.L_x_2316:
        /* <DEDUP_REMOVED lines=41> */
.L_x_2318:
        /* <DEDUP_REMOVED lines=22> */
.L_x_2319:
        /* <DEDUP_REMOVED lines=18> */
.L_x_2320:
        /* <DEDUP_REMOVED lines=22> */
.L_x_2321:
        /* <DEDUP_REMOVED lines=22> */
.L_x_2322:
        /* <DEDUP_REMOVED lines=8> */
.L_x_2325:
        /* <DEDUP_REMOVED lines=35> */
[--C-:B------:R-:W-:Y:S02]  /*0bb0*/  SHF.R.S32.HI R8, RZ, 0x2, R4.reuse ;  /* 0x00000002ff087819 */ /* 0x100fe40000011404 */
[----:B------:R-:W-:Y:S02]  /*0bc0*/  SHF.R.S32.HI R13, RZ, 0x1f, R4 ;  /* 0x0000001fff0d7819 */ /* 0x000fe40000011404 */
[----:B------:R-:W-:Y:S02]  /*0bd0*/  LOP3.LUT R15, R4, 0xfffffffc, RZ, 0xc0, !PT ;  /* 0xfffffffc040f7812 */ /* 0x000fe400078ec0ff */
[----:B------:R-:W-:Y:S02]  /*0be0*/  SHF.R.S32.HI R4, RZ, 0x7, R3 ;  /* 0x00000007ff047819 */ /* 0x000fe40000011403 */
[----:B------:R-:W-:Y:S02]  /*0bf0*/  LOP3.LUT R11, R9, 0xfffffffe, RZ, 0xc0, !PT ;  /* 0xfffffffe090b7812 */ /* 0x000fe400078ec0ff */
[----:B------:R-:W-:Y:S01]  /*0c00*/  SHF.R.S32.HI R156, RZ, 0x1, R9 ;  /* 0x00000001ff9c7819 */ /* 0x000fe20000011409 */
[----:B------:R-:W-:Y:S01]  /*0c10*/  IMAD.HI R10, R4, 0x55555556, RZ ;  /* 0x55555556040a7827 */ /* 0x000fe200078e02ff */
[----:B------:R-:W-:-:S02]  /*0c20*/  LOP3.LUT R17, R3, 0xffffff80, RZ, 0xc0, !PT ;  /* 0xffffff8003117812 */ /* 0x000fc400078ec0ff */
[----:B------:R-:W-:Y:S01]  /*0c30*/  LEA.HI R13, R13, R8, RZ, 0x2 ;  /* 0x000000080d0d7211 */ /* 0x000fe200078f10ff */
[C---:B------:R-:W-:Y:S01]  /*0c40*/  IMAD.IADD R16, R0.reuse, 0x1, -R11 ;  /* 0x0000000100107824 */ /* 0x040fe200078e0a0b */
[----:B------:R-:W-:Y:S01]  /*0c50*/  LEA.HI R9, R9, R156, RZ, 0x1 ;  /* 0x0000009c09097211 */ /* 0x000fe200078f08ff */
[----:B------:R-:W-:Y:S01]  /*0c60*/  IMAD.IADD R21, R0, 0x1, -R17 ;  /* 0x0000000100157824 */ /* 0x000fe200078e0a11 */
[----:B------:R-:W-:Y:S01]  /*0c70*/  LOP3.LUT R3, R5, 0xfffffff0, RZ, 0xc0, !PT ;  /* 0xfffffff005037812 */ /* 0x000fe200078ec0ff */
[----:B------:R-:W-:Y:S01]  /*0c80*/  IMAD.SHL.U32 R24, R16, 0x4, RZ ;  /* 0x0000000410187824 */ /* 0x000fe200078e00ff */
[----:B------:R-:W-:Y:S01]  /*0c90*/  SHF.R.S32.HI R6, RZ, 0x4, R5 ;  /* 0x00000004ff067819 */ /* 0x000fe20000011405 */
[----:B------:R0:W-:Y:S01]  /*0ca0*/  STL [R1+0xdc], R16 ;  /* 0x0000dc1001007387 */ /* 0x0001e20000100800 */
[----:B------:R-:W-:Y:S01]  /*0cb0*/  LOP3.LUT R13, R13, 0xfffffffc, RZ, 0xc0, !PT ;  /* 0xfffffffc0d0d7812 */ /* 0x000fe200078ec0ff */
[----:B------:R-:W-:Y:S01]  /*0cc0*/  IMAD.IADD R3, R0, 0x1, -R3 ;  /* 0x0000000100037824 */ /* 0x000fe200078e0a03 */
[----:B------:R-:W-:Y:S01]  /*0cd0*/  LEA.HI R11, R10, R10, RZ, 0x1 ;  /* 0x0000000a0a0b7211 */ /* 0x000fe200078f08ff */
[----:B------:R-:W-:Y:S01]  /*0ce0*/  VIADD R12, R24, 0x10 ;  /* 0x00000010180c7836 */ /* 0x000fe20000000000 */
[----:B------:R-:W-:Y:S01]  /*0cf0*/  IADD3 R15, R0, -R15, RZ ;  /* 0x8000000f000f7210 */ /* 0x000fe20007ffe0ff */
[----:B------:R-:W-:Y:S01]  /*0d00*/  IMAD.IADD R13, R8, 0x1, -R13 ;  /* 0x00000001080d7824 */ /* 0x000fe200078e0a0d */
[----:B------:R-:W-:Y:S01]  /*0d10*/  LOP3.LUT R9, R9, 0x7fffffe, RZ, 0xc0, !PT ;  /* 0x07fffffe09097812 */ /* 0x000fe200078ec0ff */
[----:B------:R-:W-:Y:S01]  /*0d20*/  IMAD R11, R11, -0x3, R4 ;  /* 0xfffffffd0b0b7824 */ /* 0x000fe200078e0204 */
[----:B------:R-:W-:Y:S01]  /*0d30*/  LEA.HI R5, R5, R6, RZ, 0x1 ;  /* 0x0000000605057211 */ /* 0x000fe200078f08ff */
[----:B------:R-:W-:Y:S01]  /*0d40*/  STL [R1+0xe0], R21 ;  /* 0x0000e01501007387 */ /* 0x000fe20000100800 */
[----:B------:R-:W-:Y:S01]  /*0d50*/  SHF.R.S32.HI R8, RZ, 0x1f, R21 ;  /* 0x0000001fff087819 */ /* 0x000fe20000011415 */
[----:B------:R-:W-:Y:S01]  /*0d60*/  IMAD.IADD R9, R156, 0x1, -R9 ;  /* 0x000000019c097824 */ /* 0x000fe200078e0a09 */
[----:B------:R-:W-:Y:S01]  /*0d70*/  LEA.HI R4, R15, R15, RZ, 0x1 ;  /* 0x0000000f0f047211 */ /* 0x000fe200078f08ff */
[----:B------:R-:W-:Y:S01]  /*0d80*/  STL [R1+0x38], R24 ;  /* 0x0000381801007387 */ /* 0x000fe20000100800 */
[----:B------:R-:W-:Y:S01]  /*0d90*/  LOP3.LUT R5, R5, 0x1ffffffe, RZ, 0xc0, !PT ;  /* 0x1ffffffe05057812 */ /* 0x000fe200078ec0ff */
[----:B------:R-:W-:Y:S01]  /*0da0*/  VIADD R18, R24, 0x20 ;  /* 0x0000002018127836 */ /* 0x000fe20000000000 */
[----:B------:R-:W-:Y:S01]  /*0db0*/  SHF.R.S32.HI R0, RZ, 0x1f, R3 ;  /* 0x0000001fff007819 */ /* 0x000fe20000011403 */
[----:B------:R1:W-:Y:S01]  /*0dc0*/  STL [R1+0x6c], R12 ;  /* 0x00006c0c01007387 */ /* 0x0003e20000100800 */
[----:B------:R-:W-:Y:S01]  /*0dd0*/  LEA.HI R10, R8, R21, RZ, 0x2 ;  /* 0x00000015080a7211 */ /* 0x000fe200078f10ff */
[----:B------:R-:W-:Y:S01]  /*0de0*/  IMAD.IADD R5, R6, 0x1, -R5 ;  /* 0x0000000106057824 */ /* 0x000fe200078e0a05 */
[----:B------:R-:W-:Y:S01]  /*0df0*/  LOP3.LUT R4, R4, 0x1ffffffe, RZ, 0xc0, !PT ;  /* 0x1ffffffe04047812 */ /* 0x000fe200078ec0ff */
[----:B------:R2:W-:Y:S01]  /*0e00*/  STL [R1+0x68], R18 ;  /* 0x0000681201007387 */ /* 0x0005e20000100800 */
[----:B------:R-:W-:Y:S01]  /*0e10*/  LEA R20, R6, R9, 0x3 ;  /* 0x0000000906147211 */ /* 0x000fe200078e18ff */
[----:B0-----:R-:W-:Y:S01]  /*0e20*/  IMAD.SHL.U32 R16, R16, 0x8, RZ ;  /* 0x0000000810107824 */ /* 0x001fe200078e00ff */
[----:B------:R-:W-:Y:S01]  /*0e30*/  LEA.HI R0, R0, R3, RZ, 0x3 ;  /* 0x0000000300007211 */ /* 0x000fe200078f18ff */
[----:B------:R-:W-:Y:S01]  /*0e40*/  IMAD.IADD R15, R15, 0x1, -R4 ;  /* 0x000000010f0f7824 */ /* 0x000fe200078e0a04 */
[----:B------:R-:W-:Y:S01]  /*0e50*/  SHF.R.S32.HI R6, RZ, 0x2, R10 ;  /* 0x00000002ff067819 */ /* 0x000fe2000001140a */
[----:B-1----:R-:W-:Y:S01]  /*0e60*/  IMAD.IADD R12, R24, 0x1, R12 ;  /* 0x00000001180c7824 */ /* 0x002fe200078e020c */
[----:B------:R-:W-:Y:S01]  /*0e70*/  SHF.R.S32.HI R9, RZ, 0x1f, R10 ;  /* 0x0000001fff097819 */ /* 0x000fe2000001140a */
[----:B------:R-:W-:Y:S01]  /*0e80*/  VIADD R136, R16, 0x30 ;  /* 0x0000003010887836 */ /* 0x000fe20000000000 */
[----:B------:R-:W-:Y:S01]  /*0e90*/  LOP3.LUT R4, R0, 0xfffffff8, RZ, 0xc0, !PT ;  /* 0xfffffff800047812 */ /* 0x000fe200078ec0ff */
[C---:B------:R-:W-:Y:S01]  /*0ea0*/  VIADD R23, R16.reuse, 0x40 ;  /* 0x0000004010177836 */ /* 0x040fe20000000000 */
[----:B------:R-:W-:Y:S01]  /*0eb0*/  LEA.HI R9, R9, R6, RZ, 0x3 ;  /* 0x0000000609097211 */ /* 0x000fe200078f18ff */
[----:B------:R-:W-:Y:S01]  /*0ec0*/  VIADD R137, R16, 0x50 ;  /* 0x0000005010897836 */ /* 0x000fe20000000000 */
[----:B------:R-:W-:Y:S01]  /*0ed0*/  SHF.R.S32.HI R17, RZ, 0x1f, R12 ;  /* 0x0000001fff117819 */ /* 0x000fe2000001140c */
[----:B------:R-:W-:Y:S01]  /*0ee0*/  IMAD.SHL.U32 R13, R13, 0x40, RZ ;  /* 0x000000400d0d7824 */ /* 0x000fe200078e00ff */
[----:B------:R-:W-:-:S02]  /*0ef0*/  SHF.R.S32.HI R7, RZ, 0x5, R7 ;  /* 0x00000005ff077819 */ /* 0x000fc40000011407 */
[----:B------:R-:W-:Y:S02]  /*0f00*/  IADD3 R4, R3, -R4, RZ ;  /* 0x8000000403047210 */ /* 0x000fe40007ffe0ff */
[----:B------:R-:W-:Y:S02]  /*0f10*/  LOP3.LUT R9, R9, 0xfffffff8, RZ, 0xc0, !PT ;  /* 0xfffffff809097812 */ /* 0x000fe400078ec0ff */
[----:B------:R-:W-:Y:S01]  /*0f20*/  LEA.HI R14, R17, R12, RZ, 0x3 ;  /* 0x0000000c110e7211 */ /* 0x000fe200078f18ff */
[----:B------:R-:W-:Y:S01]  /*0f30*/  IMAD R17, R7, 0x10, R3 ;  /* 0x0000001007117824 */ /* 0x000fe200078e0203 */
[----:B------:R-:W-:Y:S01]  /*0f40*/  LEA.HI R8, R8, R21, RZ, 0x5 ;  /* 0x0000001508087211 */ /* 0x000fe200078f28ff */
[C---:B------:R-:W-:Y:S01]  /*0f50*/  IMAD.SHL.U32 R3, R4.reuse, 0x40, RZ ;  /* 0x0000004004037824 */ /* 0x040fe200078e00ff */
[----:B------:R-:W-:Y:S01]  /*0f60*/  R2P PR, R4, 0x6 ;  /* 0x0000000604007804 */ /* 0x000fe20000000000 */
[----:B------:R-:W-:Y:S01]  /*0f70*/  IMAD.IADD R9, R6, 0x1, -R9 ;  /* 0x0000000106097824 */ /* 0x000fe200078e0a09 */
[----:B------:R-:W-:Y:S01]  /*0f80*/  SHF.R.S32.HI R8, RZ, 0x5, R8 ;  /* 0x00000005ff087819 */ /* 0x000fe20000011408 */
[----:B------:R-:W-:Y:S01]  /*0f90*/  IMAD.SHL.U32 R6, R0, 0x40, RZ ;  /* 0x0000004000067824 */ /* 0x000fe200078e00ff */
[----:B------:R-:W-:Y:S01]  /*0fa0*/  LOP3.LUT R3, R3, 0x1c0, RZ, 0xc0, !PT ;  /* 0x000001c003037812 */ /* 0x000fe200078ec0ff */
[----:B------:R-:W-:Y:S01]  /*0fb0*/  IMAD.SHL.U32 R0, R5, 0x8, RZ ;  /* 0x0000000805007824 */ /* 0x000fe200078e00ff */
[----:B------:R-:W-:Y:S01]  /*0fc0*/  LOP3.LUT R10, R10, 0x7ffffffc, RZ, 0xc0, !PT ;  /* 0x7ffffffc0a0a7812 */ /* 0x000fe200078ec0ff */
[----:B------:R-:W-:Y:S01]  /*0fd0*/  IMAD.IADD R12, R24, 0x1, R18 ;  /* 0x00000001180c7824 */ /* 0x000fe200078e0212 */
[----:B------:R-:W-:Y:S01]  /*0fe0*/  LOP3.LUT R6, R6, 0x7ffffe00, RZ, 0xc0, !PT ;  /* 0x7ffffe0006067812 */ /* 0x000fe200078ec0ff */
[----:B------:R-:W-:Y:S01]  /*0ff0*/  IMAD R8, R8, 0x10, R9 ;  /* 0x0000001008087824 */ /* 0x000fe200078e0209 */
[----:B--2---:R-:W-:Y:S01]  /*1000*/  LEA R18, R17, R0, 0x5 ;  /* 0x0000000011127211 */ /* 0x004fe200078e28ff */
[C---:B------:R-:W-:Y:S01]  /*1010*/  VIADD R4, R24.reuse, 0x18 ;  /* 0x0000001818047836 */ /* 0x040fe20000000000 */
[----:B------:R-:W-:Y:S01]  /*1020*/  LOP3.LUT R0, R3, 0x8, R0, 0xf8, !PT ;  /* 0x0000000803007812 */ /* 0x000fe200078ef800 */
[----:B------:R-:W-:Y:S01]  /*1030*/  IMAD R6, R7, 0x400, R6 ;  /* 0x0000040007067824 */ /* 0x000fe200078e0206 */
[----:B------:R-:W-:Y:S01]  /*1040*/  SHF.R.U32.HI R3, RZ, 0x3, R3 ;  /* 0x00000003ff037819 */ /* 0x000fe20000011603 */
[----:B------:R-:W-:Y:S01]  /*1050*/  IMAD R11, R11, 0x40, R8 ;  /* 0x000000400b0b7824 */ /* 0x000fe200078e0208 */
[----:B------:R-:W-:Y:S01]  /*1060*/  IADD3 R7, R24, 0x8, RZ ;  /* 0x0000000818077810 */ /* 0x000fe20007ffe0ff */
[----:B------:R0:W-:Y:S01]  /*1070*/  STL [R1+0x110], R18 ;  /* 0x0001101201007387 */ /* 0x0001e20000100800 */
[----:B------:R-:W-:Y:S01]  /*1080*/  LOP3.LUT R3, R0, R3, RZ, 0x3c, !PT ;  /* 0x0000000300037212 */ /* 0x000fe200078e3cff */
[----:B------:R-:W-:Y:S01]  /*1090*/  VIADD R0, R24, 0x28 ;  /* 0x0000002818007836 */ /* 0x000fe20000000000 */
[----:B------:R-:W-:Y:S01]  /*10a0*/  SHF.R.S32.HI R5, RZ, 0x1f, R12 ;  /* 0x0000001fff057819 */ /* 0x000fe2000001140c */
[----:B------:R-:W-:Y:S01]  /*10b0*/  STL [R1+0x10c], R11 ;  /* 0x00010c0b01007387 */ /* 0x000fe20000100800 */
[----:B------:R-:W-:Y:S01]  /*10c0*/  IMAD.IADD R10, R21, 0x1, -R10 ;  /* 0x00000001150a7824 */ /* 0x000fe200078e0a0a */
[----:B------:R-:W-:Y:S01]  /*10d0*/  SHF.R.S32.HI R8, RZ, 0x3, R14 ;  /* 0x00000003ff087819 */ /* 0x000fe2000001140e */
[----:B------:R-:W-:Y:S01]  /*10e0*/  IMAD.SHL.U32 R21, R20, 0x20, RZ ;  /* 0x0000002014157824 */ /* 0x000fe200078e00ff */
[----:B------:R-:W-:Y:S01]  /*10f0*/  STL [R1+0x78], R7 ;  /* 0x0000780701007387 */ /* 0x000fe20000100800 */
[----:B------:R-:W-:Y:S01]  /*1100*/  LEA.HI R5, R5, R12, RZ, 0x3 ;  /* 0x0000000c05057211 */ /* 0x000fe200078f18ff */
[----:B------:R-:W-:Y:S01]  /*1110*/  IMAD.IADD R3, R6, 0x1, R3 ;  /* 0x0000000106037824 */ /* 0x000fe200078e0203 */
[----:B------:R-:W-:Y:S01]  /*1120*/  SHF.L.U32 R24, R10, 0x1, RZ ;  /* 0x000000010a187819 */ /* 0x000fe200000006ff */
[----:B------:R1:W-:Y:S01]  /*1130*/  STL [R1+0x74], R4 ;  /* 0x0000740401007387 */ /* 0x0003e20000100800 */
[----:B------:R-:W-:Y:S01]  /*1140*/  IMAD.MOV.U32 R6, RZ, RZ, 0x40 ;  /* 0x00000040ff067424 */ /* 0x000fe200078e00ff */
[----:B0-----:R-:W-:-:S02]  /*1150*/  CS2R R18, SRZ ;  /* 0x0000000000127805 */ /* 0x001fc4000001ff00 */
[C---:B------:R-:W-:Y:S01]  /*1160*/  IADD3 R9, R24.reuse, 0x30, RZ ;  /* 0x0000003018097810 */ /* 0x040fe20007ffe0ff */
[----:B------:R0:W-:Y:S01]  /*1170*/  STL [R1+0x7c], R0 ;  /* 0x00007c0001007387 */ /* 0x0001e20000100800 */
[C---:B------:R-:W-:Y:S01]  /*1180*/  VIADD R20, R24.reuse, 0x8 ;  /* 0x0000000818147836 */ /* 0x040fe20000000000 */
[----:B------:R-:W-:Y:S01]  /*1190*/  SHF.R.S32.HI R17, RZ, 0x1f, R16 ;  /* 0x0000001fff117819 */ /* 0x000fe20000011410 */
[C---:B------:R-:W-:Y:S02]  /*11a0*/  VIADD R14, R24.reuse, 0x10 ;  /* 0x00000010180e7836 */ /* 0x040fe40000000000 */
[C---:B------:R-:W-:Y:S01]  /*11b0*/  VIADD R12, R24.reuse, 0x20 ;  /* 0x00000020180c7836 */ /* 0x040fe20000000000 */
[----:B-1----:R-:W-:Y:S01]  /*11c0*/  SHF.R.S32.HI R4, RZ, 0x1f, R136 ;  /* 0x0000001fff047819 */ /* 0x002fe20000011488 */
[----:B------:R-:W-:Y:S02]  /*11d0*/  VIADD R10, R24, 0x28 ;  /* 0x00000028180a7836 */ /* 0x000fe40000000000 */
[----:B------:R-:W-:Y:S01]  /*11e0*/  IMAD R157, R3, 0x2, R2 ;  /* 0x00000002039d7824 */ /* 0x000fe200078e0202 */
[----:B0-----:R-:W-:Y:S01]  /*11f0*/  SHF.R.S32.HI R0, RZ, 0x1f, R23 ;  /* 0x0000001fff007819 */ /* 0x001fe20000011417 */
[----:B------:R0:W-:Y:S01]  /*1200*/  STL [R1+0x5c], R4 ;  /* 0x00005c0401007387 */ /* 0x0001e20000100800 */
[----:B------:R-:W-:-:S03]  /*1210*/  SHF.R.S32.HI R3, RZ, 0x1f, R10 ;  /* 0x0000001fff037819 */ /* 0x000fc6000001140a */
[----:B------:R1:W-:Y:S01]  /*1220*/  STL [R1+0x58], R0 ;  /* 0x0000580001007387 */ /* 0x0003e20000100800 */
[----:B0-----:R-:W-:Y:S01]  /*1230*/  LOP3.LUT R4, R13, 0xc0, RZ, 0xc0, !PT ;  /* 0x000000c00d047812 */ /* 0x001fe200078ec0ff */
[----:B------:R-:W-:Y:S01]  /*1240*/  VIADD R13, R24, 0x18 ;  /* 0x00000018180d7836 */ /* 0x000fe20000000000 */
[----:B-1----:R-:W-:Y:S02]  /*1250*/  SHF.R.S32.HI R0, RZ, 0x1f, R137 ;  /* 0x0000001fff007819 */ /* 0x002fe40000011489 */
[----:B------:R-:W-:-:S03]  /*1260*/  SHF.R.U32.HI R7, RZ, 0x3, R4 ;  /* 0x00000003ff077819 */ /* 0x000fc60000011604 */
[----:B------:R0:W-:Y:S04]  /*1270*/  STL [R1+0x54], R0 ;  /* 0x0000540001007387 */ /* 0x0001e80000100800 */
[----:B------:R1:W-:Y:S04]  /*1280*/  STL [R1+0x40], R4 ;  /* 0x0000400401007387 */ /* 0x0003e80000100800 */
[----:B------:R-:W-:Y:S01]  /*1290*/  STL [R1+0x48], R21 ;  /* 0x0000481501007387 */ /* 0x000fe20000100800 */
[----:B0-----:R-:W-:-:S03]  /*12a0*/  LOP3.LUT R0, R4, 0x8, R16, 0xf8, !PT ;  /* 0x0000000804007812 */ /* 0x001fc600078ef810 */
[----:B------:R-:W-:Y:S01]  /*12b0*/  STL [R1+0x90], R24 ;  /* 0x0000901801007387 */ /* 0x000fe20000100800 */
[----:B-1----:R-:W-:-:S03]  /*12c0*/  LOP3.LUT R4, R4, 0x18, R16, 0xf8, !PT ;  /* 0x0000001804047812 */ /* 0x002fc600078ef810 */
[----:B------:R0:W-:Y:S01]  /*12d0*/  STL [R1+0x44], R7 ;  /* 0x0000440701007387 */ /* 0x0001e20000100800 */
[-C--:B------:R-:W-:Y:S02]  /*12e0*/  LOP3.LUT R0, R0, R7.reuse, RZ, 0x3c, !PT ;  /* 0x0000000700007212 */ /* 0x080fe400078e3cff */
[----:B------:R-:W-:Y:S01]  /*12f0*/  LOP3.LUT R4, R4, R7, RZ, 0x3c, !PT ;  /* 0x0000000704047212 */ /* 0x000fe200078e3cff */
[----:B------:R1:W-:Y:S02]  /*1300*/  STL [R1+0x4c], R8 ;  /* 0x00004c0801007387 */ /* 0x0003e40000100800 */
[C---:B------:R-:W-:Y:S01]  /*1310*/  IMAD.IADD R0, R21.reuse, 0x1, R0 ;  /* 0x0000000115007824 */ /* 0x040fe200078e0200 */
[----:B------:R-:W-:Y:S01]  /*1320*/  IADD3 R4, R21, R4, RZ ;  /* 0x0000000415047210 */ /* 0x000fe20007ffe0ff */
[----:B0-----:R-:W-:Y:S01]  /*1330*/  VIADD R7, R24, 0x40 ;  /* 0x0000004018077836 */ /* 0x001fe20000000000 */
[----:B-1----:R-:W-:Y:S02]  /*1340*/  SHF.R.S32.HI R8, RZ, 0x3, R5 ;  /* 0x00000003ff087819 */ /* 0x002fe40000011405 */
[----:B------:R-:W-:Y:S01]  /*1350*/  SEL R5, R6, 0xffffffc0, !P2 ;  /* 0xffffffc006057807 */ /* 0x000fe20005000000 */
[----:B------:R-:W-:-:S02]  /*1360*/  VIADD R6, R24, 0x48 ;  /* 0x0000004818067836 */ /* 0x000fc40000000000 */
[----:B------:R0:W-:Y:S04]  /*1370*/  STL [R1+0x50], R8 ;  /* 0x0000500801007387 */ /* 0x0001e80000100800 */
[----:B------:R1:W-:Y:S04]  /*1380*/  STL [R1+0xd4], R20 ;  /* 0x0000d41401007387 */ /* 0x0003e80000100800 */
[----:B------:R-:W-:Y:S01]  /*1390*/  STL [R1+0xd0], R14 ;  /* 0x0000d00e01007387 */ /* 0x000fe20000100800 */
[----:B0-----:R-:W-:-:S03]  /*13a0*/  VIADD R8, R24, 0x38 ;  /* 0x0000003818087836 */ /* 0x001fc60000000000 */
[----:B------:R0:W-:Y:S01]  /*13b0*/  STL [R1+0xcc], R13 ;  /* 0x0000cc0d01007387 */ /* 0x0001e20000100800 */
[----:B------:R-:W-:Y:S01]  /*13c0*/  VIADD R24, R24, 0x50 ;  /* 0x0000005018187836 */ /* 0x000fe20000000000 */
[----:B-1----:R-:W-:Y:S02]  /*13d0*/  SHF.R.S32.HI R20, RZ, 0x1f, R20 ;  /* 0x0000001fff147819 */ /* 0x002fe40000011414 */
[----:B------:R-:W-:Y:S04]  /*13e0*/  STL [R1+0xc8], R12 ;  /* 0x0000c80c01007387 */ /* 0x000fe80000100800 */
[----:B------:R-:W-:Y:S01]  /*13f0*/  STL [R1+0xc4], R10 ;  /* 0x0000c40a01007387 */ /* 0x000fe20000100800 */
[----:B0-----:R-:W-:-:S03]  /*1400*/  SHF.R.S32.HI R13, RZ, 0x1f, R13 ;  /* 0x0000001fff0d7819 */ /* 0x001fc6000001140d */
[----:B------:R0:W-:Y:S04]  /*1410*/  STL [R1+0xc0], R9 ;  /* 0x0000c00901007387 */ /* 0x0001e80000100800 */
[----:B------:R-:W-:Y:S04]  /*1420*/  STL [R1+0xbc], R8 ;  /* 0x0000bc0801007387 */ /* 0x000fe80000100800 */
[----:B------:R-:W-:Y:S01]  /*1430*/  STL [R1+0xac], R24 ;  /* 0x0000ac1801007387 */ /* 0x000fe20000100800 */
[----:B0-----:R-:W-:-:S03]  /*1440*/  SHF.R.S32.HI R9, RZ, 0x1f, R9 ;  /* 0x0000001fff097819 */ /* 0x001fc60000011409 */
[----:B------:R-:W-:Y:S04]  /*1450*/  STL [R1+0xb8], R7 ;  /* 0x0000b80701007387 */ /* 0x000fe80000100800 */
[----:B------:R0:W-:Y:S04]  /*1460*/  STL [R1+0x94], R0 ;  /* 0x0000940001007387 */ /* 0x0001e80000100800 */
[----:B------:R-:W-:Y:S04]  /*1470*/  STL [R1+0xb4], R6 ;  /* 0x0000b40601007387 */ /* 0x000fe80000100800 */
[----:B------:R-:W-:Y:S01]  /*1480*/  STL [R1+0x104], R20 ;  /* 0x0001041401007387 */ /* 0x000fe20000100800 */
[----:B0-----:R-:W-:-:S05]  /*1490*/  SHF.R.S32.HI R0, RZ, 0x1f, R14 ;  /* 0x0000001fff007819 */ /* 0x001fca000001140e */
[----:B------:R0:W-:Y:S04]  /*14a0*/  STL [R1+0x100], R0 ;  /* 0x0001000001007387 */ /* 0x0001e80000100800 */
[----:B------:R-:W-:Y:S01]  /*14b0*/  STL [R1+0xfc], R13 ;  /* 0x0000fc0d01007387 */ /* 0x000fe20000100800 */
[----:B0-----:R-:W-:-:S05]  /*14c0*/  SHF.R.S32.HI R0, RZ, 0x1f, R12 ;  /* 0x0000001fff007819 */ /* 0x001fca000001140c */
[----:B------:R0:W-:Y:S04]  /*14d0*/  STL [R1+0xf8], R0 ;  /* 0x0000f80001007387 */ /* 0x0001e80000100800 */
[----:B------:R1:W-:Y:S04]  /*14e0*/  STL [R1+0xf4], R3 ;  /* 0x0000f40301007387 */ /* 0x0003e80000100800 */
[----:B------:R2:W-:Y:S01]  /*14f0*/  STL [R1+0xf0], R9 ;  /* 0x0000f00901007387 */ /* 0x0005e20000100800 */
[C---:B0-----:R-:W-:Y:S02]  /*1500*/  VIADD R0, R157.reuse, 0x21800 ;  /* 0x000218009d007836 */ /* 0x041fe40000000000 */
[----:B-1----:R-:W-:-:S02]  /*1510*/  VIADD R3, R157, 0x21820 ;  /* 0x000218209d037836 */ /* 0x002fc40000000000 */
[C---:B------:R-:W-:Y:S01]  /*1520*/  @P1 VIADD R3, R0.reuse, 0xffffffe0 ;  /* 0xffffffe000031836 */ /* 0x040fe20000000000 */
[----:B------:R-:W-:Y:S02]  /*1530*/  IADD3 R0, R0, R5, RZ ;  /* 0x0000000500007210 */ /* 0x000fe40007ffe0ff */
[----:B--2---:R-:W-:Y:S02]  /*1540*/  SHF.R.S32.HI R9, RZ, 0x1f, R8 ;  /* 0x0000001fff097819 */ /* 0x004fe40000011408 */
[----:B------:R-:W-:Y:S02]  /*1550*/  SHF.R.S32.HI R8, RZ, 0x1f, R7 ;  /* 0x0000001fff087819 */ /* 0x000fe40000011407 */
[----:B------:R-:W-:Y:S01]  /*1560*/  SHF.R.S32.HI R7, RZ, 0x1f, R6 ;  /* 0x0000001fff077819 */ /* 0x000fe20000011406 */
[----:B------:R-:W-:Y:S01]  /*1570*/  STL [R1+0xec], R9 ;  /* 0x0000ec0901007387 */ /* 0x000fe20000100800 */
[----:B------:R-:W-:Y:S01]  /*1580*/  LEA R6, R4, UR42, 0x1 ;  /* 0x0000002a04067c11 */ /* 0x000fe2000f8e08ff */
[----:B------:R-:W-:-:S02]  /*1590*/  IMAD R4, R15, 0x8, R11 ;  /* 0x000000080f047824 */ /* 0x000fc400078e020b */
[----:B------:R-:W-:Y:S04]  /*15a0*/  STL [R1+0xe8], R8 ;  /* 0x0000e80801007387 */ /* 0x000fe80000100800 */
        /* <DEDUP_REMOVED lines=9> */
.L_x_2492:
[----:B0-2---:R-:W0:Y:S02]  /*1640*/  LDC.64 R4, c[0x0][0xc88] ;  /* 0x00032200ff047b82 */ /* 0x005e240000000a00 */
[----:B0-----:R-:W-:-:S05]  /*1650*/  IMAD.WIDE R4, R99, 0x4, R4 ;  /* 0x0000000463047825 */ /* 0x001fca00078e0204 */
[----:B------:R-:W2:Y:S01]  /*1660*/  LDG.E R30, desc[UR38][R4.64] ;  /* 0x00000026041e7981 */ /* 0x000ea2000c1e1900 */
[----:B------:R-:W-:Y:S05]  /*1670*/  YIELD ;  /* 0x0000000000007946 */ /* 0x000fea0003800000 */
[----:B------:R-:W-:Y:S01]  /*1680*/  ULDC.64 UR4, c[0x0][0xa28] ;  /* 0x00028a0000047ab9 */ /* 0x000fe20000000a00 */
[----:B------:R-:W-:Y:S01]  /*1690*/  ULDC.64 UR8, c[0x0][0xa18] ;  /* 0x0002860000087ab9 */ /* 0x000fe20000000a00 */
[----:B------:R-:W-:Y:S01]  /*16a0*/  ISETP.NE.U32.AND P1, PT, RZ, UR4, PT ;  /* 0x00000004ff007c0c */ /* 0x000fe2000bf25070 */
[----:B------:R-:W-:Y:S01]  /*16b0*/  ULDC.64 UR6, c[0x0][0xa08] ;  /* 0x0002820000067ab9 */ /* 0x000fe20000000a00 */
[----:B------:R-:W-:Y:S01]  /*16c0*/  IMAD.MOV.U32 R11, RZ, RZ, RZ ;  /* 0x000000ffff0b7224 */ /* 0x000fe200078e00ff */
[----:B------:R-:W-:Y:S01]  /*16d0*/  ISETP.NE.U32.AND P0, PT, RZ, UR6, PT ;  /* 0x00000006ff007c0c */ /* 0x000fe2000bf05070 */
[----:B------:R-:W-:Y:S01]  /*16e0*/  IMAD.MOV.U32 R77, RZ, RZ, RZ ;  /* 0x000000ffff4d7224 */ /* 0x000fe200078e00ff */
[----:B------:R-:W-:-:S02]  /*16f0*/  ISETP.NE.AND.EX P1, PT, RZ, UR5, PT, P1 ;  /* 0x00000005ff007c0c */ /* 0x000fc4000bf25310 */
[----:B------:R-:W-:Y:S02]  /*1700*/  ISETP.NE.AND.EX P0, PT, RZ, UR7, PT, P0 ;  /* 0x00000007ff007c0c */ /* 0x000fe4000bf05300 */
[----:B--2---:R-:W-:Y:S01]  /*1710*/  SHF.R.S32.HI R0, RZ, 0x1f, R30 ;  /* 0x0000001fff007819 */ /* 0x004fe2000001141e */
[----:B----4-:R-:W-:-:S08]  /*1720*/  IMAD.SHL.U32 R27, R30, 0x4, RZ ;  /* 0x000000041e1b7824 */ /* 0x010fd000078e00ff */
[C---:B------:R-:W-:Y:S01]  /*1730*/  @P1 LEA R6, P2, R30.reuse, UR4, 0x2 ;  /* 0x000000041e061c11 */ /* 0x040fe2000f8410ff */
[----:B------:R0:W-:Y:S01]  /*1740*/  STL [R1+0xa0], R30 ;  /* 0x0000a01e01007387 */ /* 0x0001e20000100800 */
[C-C-:B------:R-:W-:Y:S02]  /*1750*/  SHF.L.U64.HI R31, R30.reuse, 0x2, R0.reuse ;  /* 0x000000021e1f7819 */ /* 0x140fe40000010200 */
[----:B------:R-:W-:Y:S01]  /*1760*/  @P1 LEA.HI.X R7, R30, UR5, R0, 0x2, P2 ;  /* 0x000000051e071c11 */ /* 0x000fe200090f1400 */
[----:B------:R-:W-:Y:S01]  /*1770*/  ULDC UR4, c[0x0][0x288] ;  /* 0x0000a20000047ab9 */ /* 0x000fe20000000800 */
[----:B------:R-:W-:Y:S01]  /*1780*/  ISETP.NE.U32.AND P2, PT, RZ, UR8, PT ;  /* 0x00000008ff007c0c */ /* 0x000fe2000bf45070 */
[----:B------:R0:W-:Y:S01]  /*1790*/  STL [R1+0xd8], R0 ;  /* 0x0000d80001007387 */ /* 0x0001e20000100800 */
[----:B------:R-:W-:Y:S02]  /*17a0*/  IADD3 R4, P3, R27, UR6, RZ ;  /* 0x000000061b047c10 */ /* 0x000fe4000ff7e0ff */
[----:B------:R-:W-:Y:S01]  /*17b0*/  ISETP.NE.AND.EX P2, PT, RZ, UR9, PT, P2 ;  /* 0x00000009ff007c0c */ /* 0x000fe2000bf45320 */
[----:B------:R0:W5:Y:S01]  /*17c0*/  @P1 LDG.E R11, desc[UR38][R6.64] ;  /* 0x00000026060b1981 */ /* 0x000162000c1e1900 */
[----:B------:R-:W-:Y:S01]  /*17d0*/  MOV R147, UR4 ;  /* 0x0000000400937c02 */ /* 0x000fe20008000f00 */
[----:B------:R-:W-:Y:S01]  /*17e0*/  ULDC.64 UR4, c[0x0][0x418] ;  /* 0x0001060000047ab9 */ /* 0x000fe20000000a00 */
[----:B------:R-:W-:Y:S01]  /*17f0*/  IADD3.X R5, R31, UR7, RZ, P3, !PT ;  /* 0x000000071f057c10 */ /* 0x000fe20009ffe4ff */
        /* <DEDUP_REMOVED lines=25> */
.L_x_2327:
[----:B------:R-:W-:Y:S01]  /*1990*/  ULDC.64 UR4, c[0x0][0xa20] ;  /* 0x0002880000047ab9 */ /* 0x000fe20000000a00 */
[C---:B------:R-:W-:Y:S02]  /*19a0*/  LOP3.LUT R3, R98.reuse, 0xff000000, RZ, 0xc0, !PT ;  /* 0xff00000062037812 */ /* 0x040fe400078ec0ff */
[----:B------:R-:W-:Y:S02]  /*19b0*/  ISETP.NE.U32.AND P1, PT, RZ, UR4, PT ;  /* 0x00000004ff007c0c */ /* 0x000fe4000bf25070 */
[C---:B------:R-:W-:Y:S02]  /*19c0*/  LOP3.LUT R0, R98.reuse, 0xff0000, RZ, 0xc0, !PT ;  /* 0x00ff000062007812 */ /* 0x040fe400078ec0ff */
[----:B------:R-:W-:Y:S02]  /*19d0*/  ISETP.NE.AND.EX P1, PT, RZ, UR5, PT, P1 ;  /* 0x00000005ff007c0c */ /* 0x000fe4000bf25310 */
[----:B------:R-:W-:Y:S02]  /*19e0*/  SHF.R.U32.HI R3, RZ, 0x8, R3 ;  /* 0x00000008ff037819 */ /* 0x000fe40000011603 */
[----:B------:R-:W-:-:S02]  /*19f0*/  LOP3.LUT R138, R98, 0xffff, RZ, 0xc0, !PT ;  /* 0x0000ffff628a7812 */ /* 0x000fc400078ec0ff */
[----:B------:R-:W-:-:S07]  /*1a00*/  LEA.HI R10, R0, R3, RZ, 0x10 ;  /* 0x00000003000a7211 */ /* 0x000fce00078f80ff */
[----:B------:R-:W-:Y:S05]  /*1a10*/  @!P1 BRA `(.L_x_2328) ;  /* 0x0000000000109947 */ /* 0x000fea0003800000 */
[----:B------:R-:W-:-:S04]  /*1a20*/  IADD3 R28, P0, R27, UR4, RZ ;  /* 0x000000041b1c7c10 */ /* 0x000fc8000ff1e0ff */
[----:B------:R-:W-:-:S05]  /*1a30*/  IADD3.X R29, R31, UR5, RZ, P0, !PT ;  /* 0x000000051f1d7c10 */ /* 0x000fca00087fe4ff */
[----:B------:R0:W5:Y:S01]  /*1a40*/  LDG.E R28, desc[UR38][R28.64] ;  /* 0x000000261c1c7981 */ /* 0x000162000c1e1900 */
[----:B------:R-:W-:Y:S05]  /*1a50*/  BRA `(.L_x_2329) ;  /* 0x0000000000107947 */ /* 0x000fea0003800000 */
.L_x_2328:
[----:B------:R-:W-:Y:S05]  /*1a60*/  @!P0 BRA `(.L_x_2329) ;  /* 0x00000000000c8947 */ /* 0x000fea0003800000 */
[----:B------:R-:W2:Y:S04]  /*1a70*/  LDG.E R3, desc[UR38][R4.64] ;  /* 0x0000002604037981 */ /* 0x000ea8000c1e1900 */
[----:B------:R-:W2:Y:S02]  /*1a80*/  LDG.E R28, desc[UR38][R4.64+0x4] ;  /* 0x00000426041c7981 */ /* 0x000ea4000c1e1900 */
[----:B--2---:R-:W-:-:S07]  /*1a90*/  IMAD.IADD R28, R28, 0x1, -R3 ;  /* 0x000000011c1c7824 */ /* 0x004fce00078e0a03 */
.L_x_2329:
[----:B------:R-:W-:Y:S01]  /*1aa0*/  ULDC.64 UR4, c[0x0][0xa10] ;  /* 0x0002840000047ab9 */ /* 0x000fe20000000a00 */
[----:B------:R-:W1:Y:S01]  /*1ab0*/  LDC R8, c[0x0][0x448] ;  /* 0x00011200ff087b82 */ /* 0x000e620000000800 */
[----:B------:R-:W-:-:S04]  /*1ac0*/  ISETP.NE.U32.AND P0, PT, RZ, UR4, PT ;  /* 0x00000004ff007c0c */ /* 0x000fc8000bf05070 */
[----:B------:R-:W-:Y:S01]  /*1ad0*/  ISETP.NE.AND.EX P0, PT, RZ, UR5, PT, P0 ;  /* 0x00000005ff007c0c */ /* 0x000fe2000bf05300 */
[----:B------:R-:W-:-:S12]  /*1ae0*/  ULDC.64 UR4, c[0x0][0xa30] ;  /* 0x00028c0000047ab9 */ /* 0x000fd80000000a00 */
[----:B------:R-:W2:Y:S02]  /*1af0*/  @P0 LDC.64 R4, c[0x0][0xa10] ;  /* 0x00028400ff040b82 */ /* 0x000ea40000000a00 */
[----:B--2---:R-:W-:-:S05]  /*1b00*/  @P0 IMAD.WIDE R4, R30, 0x4, R4 ;  /* 0x000000041e040825 */ /* 0x004fca00078e0204 */
[----:B------:R-:W2:Y:S04]  /*1b10*/  @P0 LDG.E R0, desc[UR38][R4.64] ;  /* 0x0000002604000981 */ /* 0x000ea8000c1e1900 */
[----:B------:R3:W2:Y:S01]  /*1b20*/  @P0 LDG.E R3, desc[UR38][R4.64+0x4] ;  /* 0x0000042604030981 */ /* 0x0006a2000c1e1900 */
[----:B------:R-:W-:Y:S01]  /*1b30*/  ISETP.NE.U32.AND P1, PT, RZ, UR4, PT ;  /* 0x00000004ff007c0c */ /* 0x000fe2000bf25070 */
[----:B-----5:R-:W-:-:S03]  /*1b40*/  IMAD.MOV.U32 R95, RZ, RZ, R28 ;  /* 0x000000ffff5f7224 */ /* 0x020fc600078e001c */
[----:B------:R-:W-:-:S13]  /*1b50*/  ISETP.NE.AND.EX P1, PT, RZ, UR5, PT, P1 ;  /* 0x00000005ff007c0c */ /* 0x000fda000bf25310 */
[----:B------:R-:W-:-:S04]  /*1b60*/  @P1 IADD3 R6, P2, R27, UR4, RZ ;  /* 0x000000041b061c10 */ /* 0x000fc8000ff5e0ff */
[----:B------:R-:W-:-:S05]  /*1b70*/  @P1 IADD3.X R7, R31, UR5, RZ, P2, !PT ;  /* 0x000000051f071c10 */ /* 0x000fca00097fe4ff */
[----:B------:R4:W5:Y:S01]  /*1b80*/  @P1 LDG.E R95, desc[UR38][R6.64] ;  /* 0x00000026065f1981 */ /* 0x000962000c1e1900 */
[----:B-1----:R-:W-:Y:S01]  /*1b90*/  ISETP.NE.AND P1, PT, R8, 0x1, PT ;  /* 0x000000010800780c */ /* 0x002fe20003f25270 */
[----:B------:R-:W-:Y:S01]  /*1ba0*/  IMAD R12, R97, 0xc0, RZ ;  /* 0x000000c0610c7824 */ /* 0x000fe200078e02ff */
[----:B------:R-:W-:Y:S01]  /*1bb0*/  LOP3.LUT R13, R10, 0xff, RZ, 0xc0, !PT ;  /* 0x000000ff0a0d7812 */ /* 0x000fe200078ec0ff */
[----:B------:R-:W-:Y:S01]  /*1bc0*/  IMAD.IADD R11, R28, 0x1, -R11 ;  /* 0x000000011c0b7824 */ /* 0x000fe200078e0a0b */
[----:B------:R-:W-:Y:S02]  /*1bd0*/  BSSY B0, `(.L_x_2330) ;  /* 0x0000036000007945 */ /* 0x000fe40003800000 */
[----:B---3--:R-:W-:Y:S01]  /*1be0*/  IADD3 R4, R12, 0xbf, RZ ;  /* 0x000000bf0c047810 */ /* 0x008fe20007ffe0ff */
[----:B------:R1:W-:Y:S01]  /*1bf0*/  STL [R1+0x88], R12 ;  /* 0x0000880c01007387 */ /* 0x0003e20000100800 */
[----:B----4-:R-:W-:-:S03]  /*1c00*/  SHF.R.U32.HI R6, RZ, 0x10, R10 ;  /* 0x00000010ff067819 */ /* 0x010fc6000001160a */
[----:B------:R1:W-:Y:S02]  /*1c10*/  STL [R1+0xb0], R13 ;  /* 0x0000b00d01007387 */ /* 0x0003e40000100800 */
[----:B------:R-:W3:Y:S02]  /*1c20*/  @P1 LDC R9, c[0x0][0x44c] ;  /* 0x00011300ff091b82 */ /* 0x000ee40000000800 */
[----:B------:R1:W-:Y:S06]  /*1c30*/  STL [R1+0x9c], R6 ;  /* 0x00009c0601007387 */ /* 0x0003ec0000100800 */
[----:B------:R-:W4:Y:S01]  /*1c40*/  @P1 LDC R5, c[0x0][0x450] ;  /* 0x00011400ff051b82 */ /* 0x000f220000000800 */
[----:B--2---:R-:W-:-:S02]  /*1c50*/  @P0 IMAD.IADD R24, R3, 0x1, -R0 ;  /* 0x0000000103180824 */ /* 0x004fc400078e0a00 */
[----:B---3--:R-:W-:-:S04]  /*1c60*/  @P1 IMAD.HI.U32 R0, R4, R9, RZ ;  /* 0x0000000904001227 */ /* 0x008fc800078e00ff */
[----:B------:R-:W-:Y:S01]  /*1c70*/  IMAD.IADD R148, R11, 0x1, R24 ;  /* 0x000000010b947824 */ /* 0x000fe200078e0218 */
[----:B----4-:R-:W-:-:S03]  /*1c80*/  @P1 SHF.R.U32.HI R4, RZ, R5, R0 ;  /* 0x00000005ff041219 */ /* 0x010fc60000011600 */
[C---:B------:R-:W-:Y:S01]  /*1c90*/  VIADD R0, R148.reuse, 0x7f ;  /* 0x0000007f94007836 */ /* 0x040fe20000000000 */
[----:B------:R-:W-:-:S04]  /*1ca0*/  IADD3 R100, R148, 0x80, -R147 ;  /* 0x0000008094647810 */ /* 0x000fc80007ffe893 */
[----:B------:R-:W-:Y:S01]  /*1cb0*/  SHF.R.S32.HI R3, RZ, 0x1f, R0 ;  /* 0x0000001fff037819 */ /* 0x000fe20000011400 */
[----:B------:R-:W-:-:S03]  /*1cc0*/  IMAD.IADD R4, R100, 0x1, R4 ;  /* 0x0000000164047824 */ /* 0x000fc600078e0204 */
[----:B------:R-:W-:Y:S02]  /*1cd0*/  LEA.HI R3, R3, R0, RZ, 0x7 ;  /* 0x0000000003037211 */ /* 0x000fe400078f38ff */
[----:B------:R-:W-:Y:S02]  /*1ce0*/  SHF.R.S32.HI R5, RZ, 0x1f, R4 ;  /* 0x0000001fff057819 */ /* 0x000fe40000011404 */
[----:B------:R-:W-:Y:S02]  /*1cf0*/  SHF.R.S32.HI R101, RZ, 0x7, R3 ;  /* 0x00000007ff657819 */ /* 0x000fe40000011403 */
[----:B------:R-:W-:-:S04]  /*1d00*/  LEA.HI R5, R5, R4, RZ, 0x7 ;  /* 0x0000000405057211 */ /* 0x000fc800078f38ff */
[----:B------:R-:W-:-:S04]  /*1d10*/  SHF.R.S32.HI R0, RZ, 0x7, R5 ;  /* 0x00000007ff007819 */ /* 0x000fc80000011405 */
[----:B------:R-:W-:Y:S02]  /*1d20*/  VIMNMX R9, R101, R0, PT ;  /* 0x0000000065097248 */ /* 0x000fe40003fe0100 */
[----:B------:R-:W-:Y:S02]  /*1d30*/  MOV R0, RZ ;  /* 0x000000ff00007202 */ /* 0x000fe40000000f00 */
[----:B------:R-:W-:-:S13]  /*1d40*/  ISETP.GE.AND P0, PT, R9, 0x1, PT ;  /* 0x000000010900780c */ /* 0x000fda0003f06270 */
[----:B-1----:R-:W-:Y:S05]  /*1d50*/  @!P0 BRA `(.L_x_2331) ;  /* 0x0000000000748947 */ /* 0x002fea0003800000 */
[----:B------:R-:W-:Y:S01]  /*1d60*/  ISETP.NE.AND P0, PT, R6, RZ, PT ;  /* 0x000000ff0600720c */ /* 0x000fe20003f05270 */
[----:B------:R-:W-:-:S03]  /*1d70*/  ULDC UR4, c[0x0][0x9f0] ;  /* 0x00027c0000047ab9 */ /* 0x000fc60000000800 */
[----:B------:R-:W-:-:S04]  /*1d80*/  SEL R10, R6, UR4, P0 ;  /* 0x00000004060a7c07 */ /* 0x000fc80008000000 */
[-C--:B------:R-:W-:Y:S02]  /*1d90*/  IABS R6, R10.reuse ;  /* 0x0000000a00067213 */ /* 0x080fe40000000000 */
[----:B------:R-:W-:Y:S02]  /*1da0*/  IADD3 R0, R10, -0x1, R9 ;  /* 0xffffffff0a007810 */ /* 0x000fe40007ffe009 */
[----:B------:R-:W1:Y:S01]  /*1db0*/  I2F.RP R3, R6 ;  /* 0x0000000600037306 */ /* 0x000e620000209400 */
[----:B------:R-:W-:Y:S02]  /*1dc0*/  IABS R12, R10 ;  /* 0x0000000a000c7213 */ /* 0x000fe40000000000 */
        /* <DEDUP_REMOVED lines=14> */
[----:B------:R-:W-:Y:S01]  /*1eb0*/  @!P1 IMAD.IADD R3, R3, 0x1, -R6 ;  /* 0x0000000103039824 */ /* 0x000fe200078e0a06 */
[----:B------:R-:W-:Y:S02]  /*1ec0*/  @!P1 IADD3 R5, R5, 0x1, RZ ;  /* 0x0000000105059810 */ /* 0x000fe40007ffe0ff */
[----:B------:R-:W-:Y:S02]  /*1ed0*/  ISETP.NE.AND P1, PT, R10, RZ, PT ;  /* 0x000000ff0a00720c */ /* 0x000fe40003f25270 */
[----:B------:R-:W-:-:S13]  /*1ee0*/  ISETP.GE.U32.AND P0, PT, R3, R6, PT ;  /* 0x000000060300720c */ /* 0x000fda0003f06070 */
[----:B------:R-:W-:-:S04]  /*1ef0*/  @P0 VIADD R5, R5, 0x1 ;  /* 0x0000000105050836 */ /* 0x000fc80000000000 */
[----:B------:R-:W-:-:S04]  /*1f00*/  IMAD.MOV.U32 R0, RZ, RZ, R5 ;  /* 0x000000ffff007224 */ /* 0x000fc800078e0005 */
[----:B------:R-:W-:Y:S01]  /*1f10*/  @!P2 IMAD.MOV R0, RZ, RZ, -R0 ;  /* 0x000000ffff00a224 */ /* 0x000fe200078e0a00 */
[----:B------:R-:W-:-:S07]  /*1f20*/  @!P1 LOP3.LUT R0, RZ, R10, RZ, 0x33, !PT ;  /* 0x0000000aff009212 */ /* 0x000fce00078e33ff */
.L_x_2331:
[----:B------:R-:W-:Y:S05]  /*1f30*/  BSYNC B0 ;  /* 0x0000000000007941 */ /* 0x000fea0003800000 */
.L_x_2330:
[----:B------:R-:W-:-:S05]  /*1f40*/  IMAD R3, R13, R0, RZ ;  /* 0x000000000d037224 */ /* 0x000fca00078e02ff */
        /* <DEDUP_REMOVED lines=8> */
[----:B------:R-:W-:-:S04]  /*1fd0*/  @P0 IADD3 R0, R0, 0x7f, RZ ;  /* 0x0000007f00000810 */ /* 0x000fc80007ffe0ff */
        /* <DEDUP_REMOVED lines=22> */
[----:B------:R-:W-:Y:S02]  /*2140*/  IMAD.MOV.U32 R12, RZ, RZ, 0x1 ;  /* 0x00000001ff0c7424 */ /* 0x000fe400078e00ff */
[----:B------:R-:W-:-:S07]  /*2150*/  IMAD.MOV.U32 R13, RZ, RZ, RZ ;  /* 0x000000ffff0d7224 */ /* 0x000fce00078e00ff */
[----:B------:R-:W-:-:S07]  /*2160*/  LEPC R20, `(.L_x_2334) ;  /* 0x000000001014794e */ /* 0x000fce0000000000 */
[----:B01---5:R-:W-:Y:S05]  /*2170*/  CALL.ABS.NOINC R14 ;  /* 0x000000000e007343 */ /* 0x023fea0003c00000 */
.L_x_2334:
[----:B------:R-:W-:Y:S05]  /*2180*/  BSYNC B6 ;  /* 0x0000000000067941 */ /* 0x000fea0003800000 */
.L_x_2333:
[----:B------:R-:W-:Y:S01]  /*2190*/  IADD3 R26, R2, 0x400, RZ ;  /* 0x00000400021a7810 */ /* 0x000fe20007ffe0ff */
[----:B------:R-:W-:Y:S03]  /*21a0*/  BSSY B6, `(.L_x_2335) ;  /* 0x0000013000067945 */ /* 0x000fe60003800000 */
[----:B------:R-:W-:-:S13]  /*21b0*/  LOP3.LUT P0, RZ, R26, 0x1bf, RZ, 0xc0, !PT ;  /* 0x000001bf1aff7812 */ /* 0x000fda000780c0ff */
[----:B------:R-:W-:Y:S05]  /*21c0*/  @!P0 BRA `(.L_x_2336) ;  /* 0x0000000000408947 */ /* 0x000fea0003800000 */
[----:B------:R-:W-:Y:S01]  /*21d0*/  MOV R14, 0x0 ;  /* 0x00000000000e7802 */ /* 0x000fe20000000f00 */
[----:B------:R-:W-:Y:S01]  /*21e0*/  ULDC.64 UR4, c[0x4][0x88] ;  /* 0x0100220000047ab9 */ /* 0x000fe20000000a00 */
[----:B------:R-:W-:Y:S01]  /*21f0*/  ULDC.64 UR6, c[0x4][0x18] ;  /* 0x0100060000067ab9 */ /* 0x000fe20000000a00 */
[----:B------:R-:W-:Y:S01]  /*2200*/  IMAD.U32 R4, RZ, RZ, UR4 ;  /* 0x00000004ff047e24 */ /* 0x000fe2000f8e00ff */
[----:B------:R-:W-:Y:S01]  /*2210*/  MOV R11, UR7 ;  /* 0x00000007000b7c02 */ /* 0x000fe20008000f00 */
[----:B------:R-:W-:Y:S01]  /*2220*/  IMAD.U32 R5, RZ, RZ, UR5 ;  /* 0x00000005ff057e24 */ /* 0x000fe2000f8e00ff */
[----:B------:R-:W1:Y:S01]  /*2230*/  LDC.64 R14, c[0x4][R14] ;  /* 0x010000000e0e7b82 */ /* 0x000e620000000a00 */
[----:B------:R-:W-:Y:S01]  /*2240*/  ULDC.64 UR4, c[0x4][0x90] ;  /* 0x0100240000047ab9 */ /* 0x000fe20000000a00 */
[----:B------:R-:W-:Y:S02]  /*2250*/  IMAD.U32 R10, RZ, RZ, UR6 ;  /* 0x00000006ff0a7e24 */ /* 0x000fe4000f8e00ff */
[----:B------:R-:W-:-:S02]  /*2260*/  IMAD.U32 R6, RZ, RZ, UR4 ;  /* 0x00000004ff067e24 */ /* 0x000fc4000f8e00ff */
[----:B------:R-:W-:Y:S02]  /*2270*/  IMAD.U32 R7, RZ, RZ, UR5 ;  /* 0x00000005ff077e24 */ /* 0x000fe4000f8e00ff */
[----:B------:R-:W-:Y:S02]  /*2280*/  IMAD.MOV.U32 R8, RZ, RZ, 0x70 ;  /* 0x00000070ff087424 */ /* 0x000fe400078e00ff */
[----:B------:R-:W-:Y:S02]  /*2290*/  IMAD.MOV.U32 R12, RZ, RZ, 0x1 ;  /* 0x00000001ff0c7424 */ /* 0x000fe400078e00ff */
[----:B------:R-:W-:-:S07]  /*22a0*/  IMAD.MOV.U32 R13, RZ, RZ, RZ ;  /* 0x000000ffff0d7224 */ /* 0x000fce00078e00ff */
[----:B------:R-:W-:-:S07]  /*22b0*/  LEPC R20, `(.L_x_2336) ;  /* 0x000000001014794e */ /* 0x000fce0000000000 */
[----:B01---5:R-:W-:Y:S05]  /*22c0*/  CALL.ABS.NOINC R14 ;  /* 0x000000000e007343 */ /* 0x023fea0003c00000 */
.L_x_2336:
[----:B------:R-:W-:Y:S05]  /*22d0*/  BSYNC B6 ;  /* 0x0000000000067941 */ /* 0x000fea0003800000 */
.L_x_2335:
[----:B------:R-:W2:Y:S01]  /*22e0*/  LDL.64 R20, [R1+0x38] ;  /* 0x0000380001147983 */ /* 0x000ea20000100a00 */
[----:B------:R-:W-:Y:S01]  /*22f0*/  ULDC.64 UR4, c[0x0][0x9f8] ;  /* 0x00027e0000047ab9 */ /* 0x000fe20000000a00 */
[----:B------:R-:W1:Y:S02]  /*2300*/  LDC.64 R8, c[0x0][0x408] ;  /* 0x00010200ff087b82 */ /* 0x000e640000000a00 */
[----:B------:R-:W2:Y:S01]  /*2310*/  LDL.64 R32, [R1+0x38] ;  /* 0x0000380001207983 */ /* 0x000ea20000100a00 */
[----:B------:R-:W-:Y:S01]  /*2320*/  ISETP.NE.U32.AND P0, PT, RZ, UR4, PT ;  /* 0x00000004ff007c0c */ /* 0x000fe2000bf05070 */
[----:B------:R-:W-:-:S03]  /*2330*/  IMAD.MOV.U32 R0, RZ, RZ, R30 ;  /* 0x000000ffff007224 */ /* 0x000fc600078e001e */
[----:B------:R-:W-:Y:S01]  /*2340*/  ISETP.NE.AND.EX P0, PT, RZ, UR5, PT, P0 ;  /* 0x00000005ff007c0c */ /* 0x000fe2000bf05300 */
[----:B------:R-:W3:Y:S01]  /*2350*/  LDC.64 R10, c[0x0][0x3f8] ;  /* 0x0000fe00ff0a7b82 */ /* 0x000ee20000000a00 */
[----:B------:R-:W-:-:S07]  /*2360*/  SHF.R.S32.HI R15, RZ, 0x1f, R156 ;  /* 0x0000001fff0f7819 */ /* 0x000fce000001149c */
[----:B------:R-:W4:Y:S04]  /*2370*/  LDC R13, c[0x0][0x3f4] ;  /* 0x0000fd00ff0d7b82 */ /* 0x000f280000000800 */
[----:B------:R-:W-:Y:S02]  /*2380*/  @P0 IADD3 R4, P1, R27, UR4, RZ ;  /* 0x000000041b040c10 */ /* 0x000fe4000ff3e0ff */
[----:B------:R-:W0:Y:S02]  /*2390*/  S2R R27, SR_TID.X ;  /* 0x00000000001b7919 */ /* 0x000e240000002100 */
[----:B------:R-:W-:-:S05]  /*23a0*/  @P0 IADD3.X R5, R31, UR5, RZ, P1, !PT ;  /* 0x000000051f050c10 */ /* 0x000fca0008ffe4ff */
[----:B------:R4:W2:Y:S01]  /*23b0*/  @P0 LDG.E R0, desc[UR38][R4.64] ;  /* 0x0000002604000981 */ /* 0x0008a2000c1e1900 */
[----:B------:R-:W-:Y:S01]  /*23c0*/  LOP3.LUT R22, R22, 0xfffffffb, RZ, 0xc0, !PT ;  /* 0xfffffffb16167812 */ /* 0x000fe200078ec0ff */
[----:B-1----:R-:W-:Y:S01]  /*23d0*/  IMAD.WIDE.U32 R64, R156, R8, R16 ;  /* 0x000000089c407225 */ /* 0x002fe200078e0010 */
[----:B------:R-:W-:-:S03]  /*23e0*/  IADD3 R77, R77, R28, RZ ;  /* 0x0000001c4d4d7210 */ /* 0x000fc60007ffe0ff */
[----:B---3--:R-:W-:-:S04]  /*23f0*/  IMAD.WIDE.U32 R68, R156, R10, R16 ;  /* 0x0000000a9c447225 */ /* 0x008fc800078e0010 */
[----:B0-----:R-:W-:Y:S01]  /*2400*/  VIADD R3, R27, 0xffffff80 ;  /* 0xffffff801b037836 */ /* 0x001fe20000000000 */
[----:B------:R-:W-:-:S04]  /*2410*/  SHF.R.U32.HI R30, RZ, 0x7, R27 ;  /* 0x00000007ff1e7819 */ /* 0x000fc8000001161b */
[----:B------:R-:W-:Y:S02]  /*2420*/  ISETP.NE.AND P6, PT, R30, 0x1, PT ;  /* 0x000000011e00780c */ /* 0x000fe40003fc5270 */
[----:B------:R-:W-:-:S04]  /*2430*/  SHF.R.S32.HI R6, RZ, 0x1f, R3 ;  /* 0x0000001fff067819 */ /* 0x000fc80000011403 */
[----:B------:R-:W-:Y:S02]  /*2440*/  LEA.HI R6, R6, R3, RZ, 0x2 ;  /* 0x0000000306067211 */ /* 0x000fe400078f10ff */
[C---:B------:R-:W-:Y:S02]  /*2450*/  IADD3 R3, R16.reuse, 0x10, RZ ;  /* 0x0000001010037810 */ /* 0x040fe40007ffe0ff */
[--C-:B------:R-:W-:Y:S02]  /*2460*/  SHF.R.S32.HI R56, RZ, 0x2, R6.reuse ;  /* 0x00000002ff387819 */ /* 0x100fe40000011406 */
[----:B------:R-:W-:Y:S01]  /*2470*/  SHF.R.S32.HI R7, RZ, 0x1f, R6 ;  /* 0x0000001fff077819 */ /* 0x000fe20000011406 */
[----:B------:R-:W-:Y:S05]  /*2480*/  @!P6 WARPSYNC.ALL ;  /* 0x000000000000e948 */ /* 0x000fea0003800000 */
[----:B------:R-:W-:Y:S01]  /*2490*/  ULDC UR4, c[0x0][0x2f4] ;  /* 0x0000bd0000047ab9 */ /* 0x000fe20000000800 */
[----:B------:R-:W-:Y:S01]  /*24a0*/  LEA.HI R7, R7, R56, RZ, 0x2 ;  /* 0x0000003807077211 */ /* 0x000fe200078f10ff */
[----:B------:R-:W-:Y:S01]  /*24b0*/  IMAD R6, R15, R8, RZ ;  /* 0x000000080f067224 */ /* 0x000fe200078e02ff */
[----:B------:R-:W-:Y:S01]  /*24c0*/  ISETP.GE.AND P1, PT, R3, UR4, PT ;  /* 0x0000000403007c0c */ /* 0x000fe2000bf26270 */
[----:B------:R-:W-:Y:S01]  /*24d0*/  IMAD R15, R15, R10, RZ ;  /* 0x0000000a0f0f7224 */ /* 0x000fe200078e02ff */
[----:B------:R-:W-:-:S02]  /*24e0*/  ISETP.GE.AND P0, PT, R16, UR4, PT ;  /* 0x0000000410007c0c */ /* 0x000fc4000bf06270 */
[----:B----4-:R-:W-:Y:S01]  /*24f0*/  SEL R5, RZ, 0xffffffff, P1 ;  /* 0xffffffffff057807 */ /* 0x010fe20000800000 */
[----:B------:R-:W-:Y:S01]  /*2500*/  IMAD R15, R156, R11, R15 ;  /* 0x0000000b9c0f7224 */ /* 0x000fe200078e020f */
[----:B------:R-:W-:Y:S02]  /*2510*/  SEL R4, RZ, 0x1, P0 ;  /* 0x00000001ff047807 */ /* 0x000fe40000000000 */
[----:B------:R-:W-:Y:S01]  /*2520*/  LOP3.LUT R7, R7, 0xfffffffc, RZ, 0xc0, !PT ;  /* 0xfffffffc07077812 */ /* 0x000fe200078ec0ff */
[----:B------:R-:W-:Y:S01]  /*2530*/  IMAD.SHL.U32 R5, R5, 0x2, RZ ;  /* 0x0000000205057824 */ /* 0x000fe200078e00ff */
[----:B------:R-:W-:Y:S02]  /*2540*/  ISETP.GE.AND P1, PT, R136, UR4, PT ;  /* 0x0000000488007c0c */ /* 0x000fe4000bf26270 */
[----:B------:R-:W-:Y:S01]  /*2550*/  ISETP.GE.AND P2, PT, R3, R13, PT ;  /* 0x0000000d0300720c */ /* 0x000fe20003f46270 */
[----:B------:R-:W-:Y:S01]  /*2560*/  IMAD.IADD R56, R56, 0x1, -R7 ;  /* 0x0000000138387824 */ /* 0x000fe200078e0a07 */
[----:B------:R-:W-:Y:S01]  /*2570*/  LOP3.LUT R5, R5, 0x2, R4, 0xe2, !PT ;  /* 0x0000000205057812 */ /* 0x000fe200078ee204 */
[----:B------:R-:W-:Y:S01]  /*2580*/  VIADD R4, R16, 0x20 ;  /* 0x0000002010047836 */ /* 0x000fe20000000000 */
[----:B------:R-:W-:-:S04]  /*2590*/  SEL R7, RZ, 0x8, P1 ;  /* 0x00000008ff077807 */ /* 0x000fc80000800000 */
[C---:B------:R-:W-:Y:S02]  /*25a0*/  ISETP.GE.AND P0, PT, R4.reuse, UR4, PT ;  /* 0x0000000404007c0c */ /* 0x040fe4000bf06270 */
[----:B------:R-:W-:Y:S01]  /*25b0*/  ISETP.GE.AND P1, PT, R4, R13, PT ;  /* 0x0000000d0400720c */ /* 0x000fe20003f26270 */
[----:B--2---:R-:W-:Y:S02]  /*25c0*/  IMAD.MOV.U32 R32, RZ, RZ, R20 ;  /* 0x000000ffff207224 */ /* 0x004fe400078e0014 */
[----:B------:R-:W-:Y:S01]  /*25d0*/  IMAD R21, R156, R9, R6 ;  /* 0x000000099c157224 */ /* 0x000fe200078e0206 */
[----:B------:R-:W-:Y:S02]  /*25e0*/  SEL R6, RZ, 0x4, P0 ;  /* 0x00000004ff067807 */ /* 0x000fe40000000000 */
[----:B------:R-:W-:Y:S01]  /*25f0*/  SHF.R.S32.HI R33, RZ, 0x1f, R32 ;  /* 0x0000001fff217819 */ /* 0x000fe20000011420 */
[----:B------:R-:W-:Y:S01]  /*2600*/  IMAD.IADD R65, R65, 0x1, R21 ;  /* 0x0000000141417824 */ /* 0x000fe200078e0215 */
[----:B------:R-:W-:-:S02]  /*2610*/  ISETP.GE.AND P0, PT, R23, UR4, PT ;  /* 0x0000000417007c0c */ /* 0x000fc4000bf06270 */
[----:B------:R-:W-:Y:S01]  /*2620*/  LOP3.LUT R5, R7, R5, R6, 0xfe, !PT ;  /* 0x0000000507057212 */ /* 0x000fe200078efe06 */
[----:B------:R0:W-:Y:S01]  /*2630*/  STL [R1+0x3c], R33 ;  /* 0x00003c2101007387 */ /* 0x0001e20000100800 */
[C-C-:B------:R-:W-:Y:S01]  /*2640*/  IMAD.WIDE.U32 R66, R156.reuse, R8, R32.reuse ;  /* 0x000000089c427225 */ /* 0x140fe200078e0020 */
[----:B------:R-:W-:Y:S02]  /*2650*/  SEL R6, RZ, 0x10, P0 ;  /* 0x00000010ff067807 */ /* 0x000fe40000000000 */
[----:B------:R-:W2:Y:S01]  /*2660*/  LDL R27, [R1+0x40] ;  /* 0x00004000011b7983 */ /* 0x000ea20000100800 */
[----:B------:R-:W-:Y:S01]  /*2670*/  IMAD.WIDE.U32 R70, R156, R10, R32 ;  /* 0x0000000a9c467225 */ /* 0x000fe200078e0020 */
[----:B------:R-:W-:Y:S02]  /*2680*/  LOP3.LUT P0, RZ, R56, 0x2, RZ, 0xc0, !PT ;  /* 0x0000000238ff7812 */ /* 0x000fe4000780c0ff */
[----:B------:R-:W3:Y:S01]  /*2690*/  LDL R34, [R1+0x44] ;  /* 0x0000440001227983 */ /* 0x000ee20000100800 */
[----:B------:R-:W-:Y:S01]  /*26a0*/  LOP3.LUT R29, R5, R6, RZ, 0xfc, !PT ;  /* 0x00000006051d7212 */ /* 0x000fe200078efcff */
[----:B------:R-:W-:-:S02]  /*26b0*/  IMAD.IADD R67, R21, 0x1, R67 ;  /* 0x0000000115437824 */ /* 0x000fc400078e0243 */
[----:B0-----:R-:W4:Y:S04]  /*26c0*/  LDL R33, [R1+0x48] ;  /* 0x0000480001217983 */ /* 0x001f280000100800 */
[----:B------:R-:W4:Y:S03]  /*26d0*/  LDL R32, [R1+0xdc] ;  /* 0x0000dc0001207983 */ /* 0x000f260000100800 */
[----:B------:R-:W-:Y:S02]  /*26e0*/  @P0 LOP3.LUT R22, R22, 0x4, RZ, 0xfc, !PT ;  /* 0x0000000416160812 */ /* 0x000fe400078efcff */
[----:B------:R-:W-:-:S04]  /*26f0*/  ISETP.GE.AND P0, PT, R16, R13, PT ;  /* 0x0000000d1000720c */ /* 0x000fc80003f06270 */
[C---:B------:R-:W-:Y:S02]  /*2700*/  SEL R5, R13.reuse, RZ, P0 ;  /* 0x000000ff0d057207 */ /* 0x040fe40000000000 */
[C---:B------:R-:W-:Y:S02]  /*2710*/  SEL R7, R13.reuse, RZ, P1 ;  /* 0x000000ff0d077207 */ /* 0x040fe40000800000 */
[----:B------:R-:W-:Y:S01]  /*2720*/  SEL R12, R13, RZ, P2 ;  /* 0x000000ff0d0c7207 */ /* 0x000fe20001000000 */
[----:B------:R-:W-:Y:S01]  /*2730*/  IMAD.IADD R6, R16, 0x1, R5 ;  /* 0x0000000110067824 */ /* 0x000fe200078e0205 */
[----:B------:R-:W-:-:S03]  /*2740*/  IADD3 R20, R4, R7, RZ ;  /* 0x0000000704147210 */ /* 0x000fc60007ffe0ff */
[----:B------:R-:W-:Y:S01]  /*2750*/  IMAD.IADD R14, R3, 0x1, R12 ;  /* 0x00000001030e7824 */ /* 0x000fe200078e020c */
[----:B------:R-:W-:Y:S02]  /*2760*/  SHF.R.S32.HI R7, RZ, 0x1f, R6 ;  /* 0x0000001fff077819 */ /* 0x000fe40000011406 */
[----:B------:R-:W-:Y:S01]  /*2770*/  SHF.R.S32.HI R21, RZ, 0x1f, R20 ;  /* 0x0000001fff157819 */ /* 0x000fe20000011414 */
[----:B------:R-:W-:Y:S01]  /*2780*/  IMAD.IADD R69, R69, 0x1, R15 ;  /* 0x0000000145457824 */ /* 0x000fe200078e020f */
[-C--:B------:R-:W-:Y:S01]  /*2790*/  LEA.HI R5, R7, R6.reuse, RZ, 0x3 ;  /* 0x0000000607057211 */ /* 0x080fe200078f18ff */
[----:B------:R-:W-:Y:S01]  /*27a0*/  IMAD.IADD R71, R15, 0x1, R71 ;  /* 0x000000010f477824 */ /* 0x000fe200078e0247 */
[----:B------:R-:W-:Y:S02]  /*27b0*/  SHF.R.S32.HI R15, RZ, 0x1f, R14 ;  /* 0x0000001fff0f7819 */ /* 0x000fe4000001140e */
[----:B------:R-:W-:Y:S02]  /*27c0*/  LEA.HI R12, R7, R6, RZ, 0x5 ;  /* 0x00000006070c7211 */ /* 0x000fe400078f28ff */
[----:B------:R-:W-:-:S02]  /*27d0*/  LOP3.LUT R22, R22, 0xfffffffe, RZ, 0xc0, !PT ;  /* 0xfffffffe16167812 */ /* 0x000fc400078ec0ff */
[CC--:B------:R-:W-:Y:S02]  /*27e0*/  LEA.HI R7, R21.reuse, R20.reuse, RZ, 0x3 ;  /* 0x0000001415077211 */ /* 0x0c0fe400078f18ff */
[----:B------:R-:W-:Y:S02]  /*27f0*/  LEA.HI R20, R21, R20, RZ, 0x5 ;  /* 0x0000001415147211 */ /* 0x000fe400078f28ff */
[CC--:B------:R-:W-:Y:S02]  /*2800*/  LEA.HI R6, R15.reuse, R14.reuse, RZ, 0x3 ;  /* 0x0000000e0f067211 */ /* 0x0c0fe400078f18ff */
[----:B------:R-:W-:Y:S02]  /*2810*/  @P2 LOP3.LUT R22, R22, 0x1, RZ, 0xfc, !PT ;  /* 0x0000000116162812 */ /* 0x000fe400078efcff */
[----:B------:R-:W-:Y:S01]  /*2820*/  LEA.HI R15, R15, R14, RZ, 0x5 ;  /* 0x0000000e0f0f7211 */ /* 0x000fe200078f28ff */
[----:B------:R-:W-:Y:S01]  /*2830*/  IMAD.SHL.U32 R14, R12, 0x80, RZ ;  /* 0x000000800c0e7824 */ /* 0x000fe200078e00ff */
[----:B-----5:R-:W-:Y:S01]  /*2840*/  SHF.R.S32.HI R31, RZ, 0x1f, R95 ;  /* 0x0000001fff1f7819 */ /* 0x020fe2000001145f */
[----:B------:R-:W-:Y:S01]  /*2850*/  IMAD.SHL.U32 R28, R20, 0x80, RZ ;  /* 0x00000080141c7824 */ /* 0x000fe200078e00ff */
[----:B------:R-:W-:Y:S01]  /*2860*/  LOP3.LUT R22, R22, 0xfffffffd, RZ, 0xc0, !PT ;  /* 0xfffffffd16167812 */ /* 0x000fe200078ec0ff */
[----:B------:R-:W-:Y:S01]  /*2870*/  IMAD.SHL.U32 R21, R15, 0x80, RZ ;  /* 0x000000800f157824 */ /* 0x000fe200078e00ff */
[----:B------:R-:W-:-:S02]  /*2880*/  LOP3.LUT R14, R14, 0xfffff000, RZ, 0xc0, !PT ;  /* 0xfffff0000e0e7812 */ /* 0x000fc400078ec0ff */
[----:B------:R-:W-:Y:S02]  /*2890*/  @P1 LOP3.LUT R22, R22, 0x2, RZ, 0xfc, !PT ;  /* 0x0000000216161812 */ /* 0x000fe400078efcff */
[----:B------:R-:W-:Y:S02]  /*28a0*/  LOP3.LUT R28, R28, 0xfffff000, RZ, 0xc0, !PT ;  /* 0xfffff0001c1c7812 */ /* 0x000fe400078ec0ff */
[----:B------:R-:W-:Y:S02]  /*28b0*/  ISETP.GE.AND P1, PT, R137, UR4, PT ;  /* 0x0000000489007c0c */ /* 0x000fe4000bf26270 */
[----:B------:R-:W-:Y:S01]  /*28c0*/  LOP3.LUT R21, R21, 0xfffff000, RZ, 0xc0, !PT ;  /* 0xfffff00015157812 */ /* 0x000fe200078ec0ff */
[----:B------:R-:W-:Y:S01]  /*28d0*/  IMAD.WIDE.U32 R68, R95, R10, R68 ;  /* 0x0000000a5f447225 */ /* 0x000fe200078e0044 */
[----:B------:R-:W-:-:S03]  /*28e0*/  SHF.L.U64.HI R79, R8, 0x7, R9 ;  /* 0x00000007084f7819 */ /* 0x000fc60000010209 */
[----:B------:R-:W-:Y:S01]  /*28f0*/  IMAD.WIDE.U32 R64, R95, R8, R64 ;  /* 0x000000085f407225 */ /* 0x000fe200078e0040 */
[----:B------:R-:W-:-:S03]  /*2900*/  SHF.L.U64.HI R86, R10, 0x7, R11 ;  /* 0x000000070a567819 */ /* 0x000fc6000001020b */
[----:B------:R-:W-:Y:S01]  /*2910*/  IMAD.WIDE.U32 R66, R95, R8, R66 ;  /* 0x000000085f427225 */ /* 0x000fe200078e0042 */
[----:B------:R-:W-:-:S03]  /*2920*/  IADD3 R99, R30, 0x8, RZ ;  /* 0x000000081e637810 */ /* 0x000fc60007ffe0ff */
[----:B------:R-:W-:Y:S01]  /*2930*/  IMAD.WIDE.U32 R70, R95, R10, R70 ;  /* 0x0000000a5f467225 */ /* 0x000fe200078e0046 */
[----:B------:R-:W-:-:S03]  /*2940*/  SHF.R.S32.HI R78, RZ, 0x1f, R0 ;  /* 0x0000001fff4e7819 */ /* 0x000fc60000011400 */
[----:B------:R-:W-:Y:S01]  /*2950*/  IMAD.SHL.U32 R98, R13, 0x2, RZ ;  /* 0x000000020d627824 */ /* 0x000fe200078e00ff */
[----:B------:R-:W-:Y:S01]  /*2960*/  @!P6 BAR.SYNC.DEFER_BLOCKING 0x9, 0x100 ;  /* 0x024400000000eb1d */ /* 0x000fe20000010000 */
[C---:B--2---:R-:W-:Y:S02]  /*2970*/  LOP3.LUT R12, R27.reuse, 0x18, R5, 0xf8, !PT ;  /* 0x000000181b0c7812 */ /* 0x044fe400078ef805 */
[C---:B------:R-:W-:Y:S02]  /*2980*/  LOP3.LUT R20, R27.reuse, 0x18, R6, 0xf8, !PT ;  /* 0x000000181b147812 */ /* 0x040fe400078ef806 */
[----:B------:R-:W-:Y:S02]  /*2990*/  LOP3.LUT R27, R27, 0x18, R7, 0xf8, !PT ;  /* 0x000000181b1b7812 */ /* 0x000fe400078ef807 */
[----:B---3--:R-:W-:Y:S01]  /*29a0*/  LOP3.LUT R15, R12, R34, RZ, 0x3c, !PT ;  /* 0x000000220c0f7212 */ /* 0x008fe200078e3cff */
[----:B------:R-:W-:Y:S01]  /*29b0*/  IMAD R12, R31, R8, RZ ;  /* 0x000000081f0c7224 */ /* 0x000fe200078e02ff */
[----:B------:R-:W-:-:S02]  /*29c0*/  LOP3.LUT R27, R27, R34, RZ, 0x3c, !PT ;  /* 0x000000221b1b7212 */ /* 0x000fc400078e3cff */
[--C-:B----4-:R-:W-:Y:S01]  /*29d0*/  IADD3 R94, R15, R14, R33.reuse ;  /* 0x0000000e0f5e7210 */ /* 0x110fe20007ffe021 */
[----:B------:R-:W-:Y:S01]  /*29e0*/  IMAD R15, R95, R9, R12 ;  /* 0x000000095f0f7224 */ /* 0x000fe200078e020c */
[----:B------:R-:W-:Y:S01]  /*29f0*/  LOP3.LUT R20, R20, R34, RZ, 0x3c, !PT ;  /* 0x0000002214147212 */ /* 0x000fe200078e3cff */
[----:B------:R-:W-:Y:S01]  /*2a00*/  IMAD R12, R31, R10, RZ ;  /* 0x0000000a1f0c7224 */ /* 0x000fe200078e02ff */
[--C-:B------:R-:W-:Y:S02]  /*2a10*/  IADD3 R92, R27, R28, R33.reuse ;  /* 0x0000001c1b5c7210 */ /* 0x100fe40007ffe021 */
[----:B------:R-:W-:Y:S01]  /*2a20*/  SEL R28, RZ, 0x20, P1 ;  /* 0x00000020ff1c7807 */ /* 0x000fe20000800000 */
[----:B------:R-:W-:Y:S01]  /*2a30*/  IMAD R73, R95, R11, R12 ;  /* 0x0000000b5f497224 */ /* 0x000fe200078e020c */
[----:B------:R-:W-:Y:S02]  /*2a40*/  IADD3 R93, R20, R21, R33 ;  /* 0x00000015145d7210 */ /* 0x000fe40007ffe021 */
[----:B------:R-:W-:-:S02]  /*2a50*/  LOP3.LUT R20, R5, 0xfffffff8, RZ, 0xc0, !PT ;  /* 0xfffffff805147812 */ /* 0x000fc400078ec0ff */
[----:B------:R-:W-:Y:S02]  /*2a60*/  LOP3.LUT R21, R6, 0xfffffff8, RZ, 0xc0, !PT ;  /* 0xfffffff806157812 */ /* 0x000fe400078ec0ff */
[----:B------:R-:W-:Y:S02]  /*2a70*/  LOP3.LUT R27, R7, 0xfffffff8, RZ, 0xc0, !PT ;  /* 0xfffffff8071b7812 */ /* 0x000fe400078ec0ff */
[----:B------:R-:W-:Y:S01]  /*2a80*/  LOP3.LUT R28, R29, R28, RZ, 0xfc, !PT ;  /* 0x0000001c1d1c7212 */ /* 0x000fe200078efcff */
[----:B------:R-:W-:Y:S01]  /*2a90*/  IMAD.SHL.U32 R9, R10, 0x80, RZ ;  /* 0x000000800a097824 */ /* 0x000fe200078e00ff */
[----:B------:R-:W-:Y:S01]  /*2aa0*/  SHF.R.S32.HI R91, RZ, 0x1f, R20 ;  /* 0x0000001fff5b7819 */ /* 0x000fe20000011414 */
[----:B------:R-:W-:Y:S01]  /*2ab0*/  IMAD.IADD R75, R69, 0x1, R73 ;  /* 0x00000001454b7824 */ /* 0x000fe200078e0249 */
[----:B------:R-:W-:Y:S01]  /*2ac0*/  SHF.R.S32.HI R90, RZ, 0x1f, R21 ;  /* 0x0000001fff5a7819 */ /* 0x000fe20000011415 */
[----:B------:R-:W-:Y:S01]  /*2ad0*/  IMAD.SHL.U32 R8, R8, 0x80, RZ ;  /* 0x0000008008087824 */ /* 0x000fe200078e00ff */
[----:B------:R-:W-:Y:S01]  /*2ae0*/  SHF.R.S32.HI R87, RZ, 0x1f, R27 ;  /* 0x0000001fff577819 */ /* 0x000fe2000001141b */
[----:B------:R-:W-:Y:S01]  /*2af0*/  IMAD R10, R32, 0xc0, R156 ;  /* 0x000000c0200a7824 */ /* 0x000fe200078e029c */
[----:B------:R-:W-:Y:S01]  /*2b00*/  LOP3.LUT R29, R29, 0x1, RZ, 0xc0, !PT ;  /* 0x000000011d1d7812 */ /* 0x000fe200078ec0ff */
[----:B------:R-:W-:Y:S01]  /*2b10*/  IMAD.IADD R76, R65, 0x1, R15 ;  /* 0x00000001414c7824 */ /* 0x000fe200078e020f */
[C---:B------:R-:W-:Y:S01]  /*2b20*/  LOP3.LUT R30, R28.reuse, 0x2, RZ, 0xc0, !PT ;  /* 0x000000021c1e7812 */ /* 0x040fe200078ec0ff */
[----:B------:R-:W-:Y:S01]  /*2b30*/  IMAD.IADD R74, R15, 0x1, R67 ;  /* 0x000000010f4a7824 */ /* 0x000fe200078e0243 */
[----:B------:R-:W-:Y:S01]  /*2b40*/  LOP3.LUT R31, R28, 0x4, RZ, 0xc0, !PT ;  /* 0x000000041c1f7812 */ /* 0x000fe200078ec0ff */
[----:B------:R-:W-:-:S07]  /*2b50*/  IMAD.IADD R73, R73, 0x1, R71 ;  /* 0x0000000149497824 */ /* 0x000fce00078e0247 */
.L_x_2395:
[----:B--2---:R-:W2:Y:S01]  /*2b60*/  LDL R35, [R1+0x94] ;  /* 0x0000940001237983 */ /* 0x004ea20000100800 */
[----:B------:R-:W0:Y:S01]  /*2b70*/  LDC R81, c[0x0][0x430] ;  /* 0x00010c00ff517b82 */ /* 0x000e220000000800 */
[----:B------:R-:W-:Y:S01]  /*2b80*/  IADD3 R11, R25, -0x1, RZ ;  /* 0xffffffff190b7810 */ /* 0x000fe20007ffe0ff */
[----:B------:R-:W-:-:S04]  /*2b90*/  IMAD.MOV.U32 R80, RZ, RZ, RZ ;  /* 0x000000ffff507224 */ /* 0x000fc800078e00ff */
[----:B------:R-:W-:Y:S02]  /*2ba0*/  IMAD R12, R11, 0x80, R10 ;  /* 0x000000800b0c7824 */ /* 0x000fe400078e020a */
[----:B-1----:R-:W1:Y:S02]  /*2bb0*/  LDC R96, c[0x0][0x3f4] ;  /* 0x0000fd00ff607b82 */ /* 0x002e640000000800 */
[----:B------:R-:W-:Y:S01]  /*2bc0*/  IMAD.IADD R36, R77, 0x1, R12 ;  /* 0x000000014d247824 */ /* 0x000fe200078e020c */
[----:B------:R-:W-:-:S03]  /*2bd0*/  ISETP.GE.AND P1, PT, R12, R24, PT ;  /* 0x000000180c00720c */ /* 0x000fc60003f26270 */
[----:B------:R-:W-:Y:S01]  /*2be0*/  IMAD.MOV.U32 R32, RZ, RZ, R36 ;  /* 0x000000ffff207224 */ /* 0x000fe200078e0024 */
[----:B------:R-:W-:Y:S02]  /*2bf0*/  ISETP.GT.OR P1, PT, R10, 0x7f, P1 ;  /* 0x0000007f0a00780c */ /* 0x000fe40000f24670 */
[----:B0-----:R-:W-:-:S11]  /*2c00*/  ISETP.NE.AND P2, PT, R81, 0x1, PT ;  /* 0x000000015100780c */ /* 0x001fd60003f45270 */
[----:B------:R-:W0:Y:S08]  /*2c10*/  @!P1 LDC.64 R14, c[0x0][0x428] ;  /* 0x00010a00ff0e9b82 */ /* 0x000e300000000a00 */
[----:B---3--:R-:W3:Y:S08]  /*2c20*/  @!P1 LDC.64 R12, c[0x0][0x418] ;  /* 0x00010600ff0c9b82 */ /* 0x008ef00000000a00 */
        /* <DEDUP_REMOVED lines=13> */
[----:B------:R-:W-:Y:S05]  /*2d00*/  YIELD ;  /* 0x0000000000007946 */ /* 0x000fea0003800000 */
[----:B------:R-:W-:Y:S01]  /*2d10*/  IADD3 R14, -R32, RZ, RZ ;  /* 0x000000ff200e7210 */ /* 0x000fe20007ffe1ff */
[----:B------:R-:W-:Y:S01]  /*2d20*/  BSSY B0, `(.L_x_2337) ;  /* 0x0000424000007945 */ /* 0x000fe20003800000 */
[----:B------:R0:W5:Y:S01]  /*2d30*/  @!P1 LDG.E R80, desc[UR38][R12.64] ;  /* 0x000000260c509981 */ /* 0x000162000c1e1900 */
[----:B------:R-:W-:Y:S01]  /*2d40*/  ISETP.GT.AND P1, PT, R11, R72, PT ;  /* 0x000000480b00720c */ /* 0x000fe20003f24270 */
[----:B------:R-:W-:-:S02]  /*2d50*/  IMAD.MOV.U32 R25, RZ, RZ, R11 ;  /* 0x000000ffff197224 */ /* 0x000fc400078e000b */
[----:B------:R-:W-:Y:S02]  /*2d60*/  IMAD R81, R81, R14, R36 ;  /* 0x0000000e51517224 */ /* 0x000fe400078e0224 */
        /* <DEDUP_REMOVED lines=13> */
[----:B------:R-:W-:Y:S01]  /*2e40*/  ULDC.64 UR4, c[0x0][0x310] ;  /* 0x0000c40000047ab9 */ /* 0x000fe20000000a00 */
[----:B------:R-:W-:Y:S01]  /*2e50*/  SHF.R.S32.HI R14, RZ, 0x1f, R25 ;  /* 0x0000001fff0e7819 */ /* 0x000fe20000011419 */
[----:B------:R-:W-:Y:S01]  /*2e60*/  IMAD R33, R83, UR4, RZ ;  /* 0x0000000453217c24 */ /* 0x000fe2000f8e02ff */
[----:B------:R-:W-:Y:S02]  /*2e70*/  VIMNMX R84, R84, 0x80, PT ;  /* 0x0000008054547848 */ /* 0x000fe40003fe0100 */
[----:B------:R-:W-:Y:S01]  /*2e80*/  IADD3 R13, R13, R15, RZ ;  /* 0x0000000f0d0d7210 */ /* 0x000fe20007ffe0ff */
[----:B------:R-:W-:-:S02]  /*2e90*/  IMAD R33, R80, UR5, R33 ;  /* 0x0000000550217c24 */ /* 0x000fc4000f8e0221 */
[----:B------:R-:W-:Y:S02]  /*2ea0*/  IMAD R15, R86, R25, RZ ;  /* 0x00000019560f7224 */ /* 0x000fe400078e02ff */
[----:B------:R-:W-:Y:S01]  /*2eb0*/  IMAD.WIDE.U32 R12, R80, UR4, R12 ;  /* 0x00000004500c7c25 */ /* 0x000fe2000f8e000c */
[----:B------:R-:W-:-:S03]  /*2ec0*/  ULDC.64 UR4, c[0x0][0x308] ;  /* 0x0000c20000047ab9 */ /* 0x000fc60000000a00 */
[----:B------:R-:W-:Y:S02]  /*2ed0*/  IMAD.IADD R13, R13, 0x1, R33 ;  /* 0x000000010d0d7824 */ /* 0x000fe400078e0221 */
[----:B------:R-:W-:Y:S02]  /*2ee0*/  IMAD R33, R14, R9, R15 ;  /* 0x000000090e217224 */ /* 0x000fe400078e020f */
[----:B------:R-:W-:-:S04]  /*2ef0*/  IMAD.WIDE.U32 R12, R138, UR4, R12 ;  /* 0x000000048a0c7c25 */ /* 0x000fc8000f8e000c */
[----:B------:R-:W-:Y:S01]  /*2f00*/  IMAD R61, R138, UR5, R13 ;  /* 0x000000058a3d7c24 */ /* 0x000fe2000f8e020d */
[----:B------:R-:W-:Y:S01]  /*2f10*/  ULDC.64 UR4, c[0x0][0x2e8] ;  /* 0x0000ba0000047ab9 */ /* 0x000fe20000000a00 */
[-C--:B------:R-:W-:Y:S01]  /*2f20*/  IMAD R13, R79, R25.reuse, RZ ;  /* 0x000000194f0d7224 */ /* 0x080fe200078e02ff */
[----:B------:R-:W-:Y:S01]  /*2f30*/  LEA R60, P2, R12, UR4, 0x1 ;  /* 0x000000040c3c7c11 */ /* 0x000fe2000f8408ff */
[----:B------:R-:W-:Y:S02]  /*2f40*/  ULDC.U8 UR4, c[0x0][0x410] ;  /* 0x0001040000047ab9 */ /* 0x000fe40000000000 */
[----:B------:R-:W-:Y:S01]  /*2f50*/  IMAD R57, R14, R8, R13 ;  /* 0x000000080e397224 */ /* 0x000fe200078e020d */
[----:B------:R-:W-:Y:S01]  /*2f60*/  LEA.HI.X R61, R12, UR5, R61, 0x1, P2 ;  /* 0x000000050c3d7c11 */ /* 0x000fe200090f0c3d */
[----:B------:R-:W-:Y:S01]  /*2f70*/  IMAD.WIDE.U32 R14, R9, R25, RZ ;  /* 0x00000019090e7225 */ /* 0x000fe200078e00ff */
[----:B------:R-:W-:-:S03]  /*2f80*/  ISETP.NE.AND P2, PT, RZ, UR4, PT ;  /* 0x00000004ff007c0c */ /* 0x000fc6000bf45270 */
[----:B------:R-:W-:-:S04]  /*2f90*/  IMAD.WIDE.U32 R12, R8, R25, RZ ;  /* 0x00000019080c7225 */ /* 0x000fc800078e00ff */
[----:B------:R-:W-:Y:S02]  /*2fa0*/  IMAD.IADD R11, R15, 0x1, R33 ;  /* 0x000000010f0b7824 */ /* 0x000fe400078e0221 */
[----:B------:R-:W-:-:S04]  /*2fb0*/  IMAD.IADD R57, R13, 0x1, R57 ;  /* 0x000000010d397824 */ /* 0x000fc800078e0239 */
[----:B------:R-:W-:Y:S05]  /*2fc0*/  @!P2 BRA `(.L_x_2339) ;  /* 0x0000001c0030a947 */ /* 0x000fea0003800000 */
        /* <DEDUP_REMOVED lines=61> */
.L_x_2341:
[----:B------:R-:W-:Y:S05]  /*33a0*/  BSYNC B1 ;  /* 0x0000000000017941 */ /* 0x000fea0003800000 */
.L_x_2340:
        /* <DEDUP_REMOVED lines=43> */
.L_x_2342:
[----:B------:R-:W-:Y:S01]  /*3660*/  LEA R57, R18, R2, 0x3 ;  /* 0x0000000212397211 */ /* 0x000fe200078e18ff */
[----:B------:R-:W-:Y:S01]  /*3670*/  BSSY B1, `(.L_x_2343) ;  /* 0x0000004000017945 */ /* 0x000fe20003800000 */
[----:B------:R-:W-:-:S04]  /*3680*/  SHF.L.U32 R85, R149, 0x1f, RZ ;  /* 0x0000001f95557819 */ /* 0x000fc800000006ff */
[----:B------:R-:W0:Y:S02]  /*3690*/  SYNCS.PHASECHK.TRANS64.TRYWAIT P4, [R57+URZ+0x2d890], R85 ;  /* 0x02d89055390075a7 */ /* 0x000e24000808017f */
[----:B0-----:R-:W-:Y:S05]  /*36a0*/  @!P4 BRA `(.L_x_2344) ;  /* 0x000001c800ecc947 */ /* 0x001fea0003800000 */
.L_x_2619:
[----:B------:R-:W-:Y:S05]  /*36b0*/  BSYNC B1 ;  /* 0x0000000000017941 */ /* 0x000fea0003800000 */
.L_x_2343:
[----:B------:R-:W-:-:S03]  /*36c0*/  UMOV UR4, 0xffffffff ;  /* 0xffffffff00047882 */ /* 0x000fc60000000000 */
[----:B------:R-:W-:Y:S05]  /*36d0*/  BRA.DIV UR4, `(.L_x_2345) ;  /* 0x000001ca04f47947 */ /* 0x000fea000b800000 */
[----:B------:R-:W1:Y:S04]  /*36e0*/  SHFL.IDX PT, R61, R61, RZ, 0x1e1f ;  /* 0x001e1fff3d3d7589 */ /* 0x000e6800000e0000 */
[----:B------:R-:W2:Y:S02]  /*36f0*/  SHFL.IDX PT, R60, R60, RZ, 0x1e1f ;  /* 0x001e1fff3c3c7589 */ /* 0x000ea400000e0000 */
.L_x_2623:
        /* <DEDUP_REMOVED lines=20> */
[----:B------:R-:W-:-:S03]  /*3840*/  FMUL.FTZ R13, R88, R13 ;  /* 0x0000000d580d7220 */ /* 0x000fc60000410000 */
[-C--:B------:R-:W-:Y:S01]  /*3850*/  FFMA.FTZ R11, R88, R55.reuse, -R11 ;  /* 0x00000037580b7223 */ /* 0x080fe2000001080b */
[----:B------:R-:W-:Y:S02]  /*3860*/  IMAD.MOV.U32 R88, RZ, RZ, R12 ;  /* 0x000000ffff587224 */ /* 0x000fe400078e000c */
[----:B------:R-:W-:Y:S01]  /*3870*/  FFMA.FTZ R13, R53, R55, R13 ;  /* 0x00000037350d7223 */ /* 0x000fe2000001000d */
[----:B------:R-:W-:Y:S02]  /*3880*/  IMAD.MOV.U32 R53, RZ, RZ, R15 ;  /* 0x000000ffff357224 */ /* 0x000fe400078e000f */
[----:B------:R-:W-:Y:S02]  /*3890*/  HADD2.F32 R55, -RZ, R52.H0_H0 ;  /* 0x20000034ff377230 */ /* 0x000fe40000004100 */
[----:B------:R-:W-:Y:S01]  /*38a0*/  HADD2.F32 R12, -RZ, R88.H1_H1 ;  /* 0x30000058ff0c7230 */ /* 0x000fe20000004100 */
[----:B------:R-:W-:Y:S01]  /*38b0*/  F2FP.F16.F32.PACK_AB R13, R13, R11 ;  /* 0x0000000b0d0d723e */ /* 0x000fe200000000ff */
[----:B------:R-:W-:-:S02]  /*38c0*/  HADD2.F32 R15, -RZ, R53.H1_H1 ;  /* 0x30000035ff0f7230 */ /* 0x000fc40000004100 */
[----:B------:R-:W-:Y:S02]  /*38d0*/  HADD2.F32 R53, -RZ, R53.H0_H0 ;  /* 0x20000035ff357230 */ /* 0x000fe40000004100 */
[----:B------:R-:W-:Y:S02]  /*38e0*/  HADD2.F32 R88, -RZ, R88.H0_H0 ;  /* 0x20000058ff587230 */ /* 0x000fe40000004100 */
[----:B------:R-:W-:-:S04]  /*38f0*/  FMUL.FTZ R52, R15, R54 ;  /* 0x000000360f347220 */ /* 0x000fc80000410000 */
        /* <DEDUP_REMOVED lines=20> */
.L_x_2350:
[----:B------:R-:W-:Y:S05]  /*3a40*/  BSYNC B2 ;  /* 0x0000000000027941 */ /* 0x000fea0003800000 */
.L_x_2349:
[----:B--2---:R-:W-:-:S04]  /*3a50*/  LEA R52, P3, R16, R60, 0x1 ;  /* 0x0000003c10347211 */ /* 0x004fc800078608ff */
[----:B-1----:R-:W-:-:S05]  /*3a60*/  LEA.HI.X R53, R16, R61, R17, 0x1, P3 ;  /* 0x0000003d10357211 */ /* 0x002fca00018f0c11 */
[----:B------:R3:W-:Y:S04]  /*3a70*/  ST.E.128 desc[UR38][R52.64], R12 ;  /* 0x0000000c34007985 */ /* 0x0007e8000c101d26 */
.L_x_2348:
[----:B------:R-:W-:Y:S05]  /*3a80*/  BSYNC B1 ;  /* 0x0000000000017941 */ /* 0x000fea0003800000 */
.L_x_2347:
        /* <DEDUP_REMOVED lines=41> */
[----:B------:R-:W-:Y:S02]  /*3d20*/  HADD2.F32 R51, -RZ, R14.H1_H1 ;  /* 0x3000000eff337230 */ /* 0x000fe40000004100 */
        /* <DEDUP_REMOVED lines=8> */
.L_x_2354:
[----:B------:R-:W-:Y:S05]  /*3db0*/  BSYNC B2 ;  /* 0x0000000000027941 */ /* 0x000fea0003800000 */
.L_x_2353:
[----:B------:R-:W3:Y:S01]  /*3dc0*/  LDL R11, [R1+0x4c] ;  /* 0x00004c00010b7983 */ /* 0x000ee20000100800 */
[----:B--2---:R-:W-:Y:S02]  /*3dd0*/  IMAD.MOV.U32 R48, RZ, RZ, R60 ;  /* 0x000000ffff307224 */ /* 0x004fe400078e003c */
[----:B-1----:R-:W-:Y:S01]  /*3de0*/  IMAD.MOV.U32 R49, RZ, RZ, R61 ;  /* 0x000000ffff317224 */ /* 0x002fe200078e003d */
[----:B---3--:R-:W-:-:S05]  /*3df0*/  SHF.L.U32 R11, R11, 0x3, RZ ;  /* 0x000000030b0b7819 */ /* 0x008fca00000006ff */
[----:B------:R-:W-:-:S05]  /*3e00*/  IMAD.WIDE R48, R11, 0x2, R48 ;  /* 0x000000020b307825 */ /* 0x000fca00078e0230 */
[----:B------:R4:W-:Y:S02]  /*3e10*/  ST.E.128 desc[UR38][R48.64], R12 ;  /* 0x0000000c30007985 */ /* 0x0009e4000c101d26 */
.L_x_2352:
[----:B------:R-:W-:Y:S05]  /*3e20*/  BSYNC B1 ;  /* 0x0000000000017941 */ /* 0x000fea0003800000 */
.L_x_2351:
        /* <DEDUP_REMOVED lines=50> */
[----:B------:R-:W-:-:S03]  /*4150*/  IMAD.MOV.U32 R12, RZ, RZ, R46 ;  /* 0x000000ffff0c7224 */ /* 0x000fc600078e002e */
[----:B------:R-:W-:-:S07]  /*4160*/  MOV R14, R47 ;  /* 0x0000002f000e7202 */ /* 0x000fce0000000f00 */
.L_x_2358:
[----:B------:R-:W-:Y:S05]  /*4170*/  BSYNC B2 ;  /* 0x0000000000027941 */ /* 0x000fea0003800000 */
.L_x_2357:
[----:B------:R-:W3:Y:S01]  /*4180*/  LDL R11, [R1+0x50] ;  /* 0x00005000010b7983 */ /* 0x000ee20000100800 */
[----:B--2---:R-:W-:Y:S02]  /*4190*/  IMAD.MOV.U32 R44, RZ, RZ, R60 ;  /* 0x000000ffff2c7224 */ /* 0x004fe400078e003c */
[----:B-1----:R-:W-:Y:S02]  /*41a0*/  IMAD.MOV.U32 R45, RZ, RZ, R61 ;  /* 0x000000ffff2d7224 */ /* 0x002fe400078e003d */
[----:B---3--:R-:W-:-:S04]  /*41b0*/  IMAD.SHL.U32 R11, R11, 0x8, RZ ;  /* 0x000000080b0b7824 */ /* 0x008fc800078e00ff */
[----:B------:R-:W-:-:S05]  /*41c0*/  IMAD.WIDE R44, R11, 0x2, R44 ;  /* 0x000000020b2c7825 */ /* 0x000fca00078e022c */
[----:B------:R1:W-:Y:S02]  /*41d0*/  ST.E.128 desc[UR38][R44.64], R12 ;  /* 0x0000000c2c007985 */ /* 0x0003e4000c101d26 */
.L_x_2356:
[----:B------:R-:W-:Y:S05]  /*41e0*/  BSYNC B1 ;  /* 0x0000000000017941 */ /* 0x000fea0003800000 */
.L_x_2355:
        /* <DEDUP_REMOVED lines=8> */
[----:B------:R-:W-:Y:S01]  /*4270*/  SHF.R.U64 R11, R40, 0x10, R41 ;  /* 0x00000010280b7819 */ /* 0x000fe20000001229 */
[----:B------:R-:W-:Y:S01]  /*4280*/  IMAD.MOV.U32 R44, RZ, RZ, R13 ;  /* 0x000000ffff2c7224 */ /* 0x000fe200078e000d */
[----:B------:R-:W-:Y:S02]  /*4290*/  SHF.R.U32.HI R40, RZ, 0x10, R41 ;  /* 0x00000010ff287819 */ /* 0x000fe40000011629 */
[--C-:B------:R-:W-:Y:S01]  /*42a0*/  SHF.R.U64 R41, R42, 0x10, R43.reuse ;  /* 0x000000102a297819 */ /* 0x100fe2000000122b */
[----:B------:R-:W-:Y:S01]  /*42b0*/  HADD2.F32 R11, -RZ, R11.H0_H0 ;  /* 0x2000000bff0b7230 */ /* 0x000fe20000004100 */
[----:B------:R-:W-:Y:S01]  /*42c0*/  SHF.R.U32.HI R42, RZ, 0x10, R43 ;  /* 0x00000010ff2a7819 */ /* 0x000fe2000001162b */
[--C-:B------:R-:W-:Y:S02]  /*42d0*/  HADD2.F32 R13, -RZ, R44.reuse.H1_H1 ;  /* 0x3000002cff0d7230 */ /* 0x100fe40000004100 */
[----:B------:R-:W-:Y:S02]  /*42e0*/  HADD2.F32 R43, -RZ, R41.H0_H0 ;  /* 0x20000029ff2b7230 */ /* 0x000fe40000004100 */
[----:B------:R-:W-:-:S02]  /*42f0*/  HADD2.F32 R41, -RZ, R44.H0_H0 ;  /* 0x2000002cff297230 */ /* 0x000fc40000004100 */
[----:B------:R-:W-:Y:S02]  /*4300*/  HADD2.F32 R42, -RZ, R42.H0_H0 ;  /* 0x2000002aff2a7230 */ /* 0x000fe40000004100 */
[-C--:B------:R-:W-:Y:S01]  /*4310*/  FMUL.FTZ R44, R13, R43.reuse ;  /* 0x0000002b0d2c7220 */ /* 0x080fe20000410000 */
[----:B------:R-:W-:Y:S02]  /*4320*/  HADD2.F32 R40, -RZ, R40.H0_H0 ;  /* 0x20000028ff287230 */ /* 0x000fe40000004100 */
[C---:B------:R-:W-:Y:S01]  /*4330*/  FMUL.FTZ R43, R41.reuse, R43 ;  /* 0x0000002b292b7220 */ /* 0x040fe20000410000 */
[----:B------:R-:W-:-:S03]  /*4340*/  FFMA.FTZ R44, R41, R11, -R44 ;  /* 0x0000000b292c7223 */ /* 0x000fc6000001082c */
        /* <DEDUP_REMOVED lines=30> */
.L_x_2362:
[----:B------:R-:W-:Y:S05]  /*4530*/  BSYNC B2 ;  /* 0x0000000000027941 */ /* 0x000fea0003800000 */
.L_x_2361:
[----:B------:R-:W3:Y:S01]  /*4540*/  LDL R11, [R1+0x5c] ;  /* 0x00005c00010b7983 */ /* 0x000ee20000100800 */
[----:B--2---:R-:W-:-:S04]  /*4550*/  LEA R40, P3, R136, R60, 0x1 ;  /* 0x0000003c88287211 */ /* 0x004fc800078608ff */
[----:B---3--:R-:W-:-:S05]  /*4560*/  LEA.HI.X R41, R136, R61, R11, 0x1, P3 ;  /* 0x0000003d88297211 */ /* 0x008fca00018f0c0b */
[----:B------:R1:W-:Y:S04]  /*4570*/  ST.E.128 desc[UR38][R40.64], R12 ;  /* 0x0000000c28007985 */ /* 0x0003e8000c101d26 */
.L_x_2360:
[----:B------:R-:W-:Y:S05]  /*4580*/  BSYNC B1 ;  /* 0x0000000000017941 */ /* 0x000fea0003800000 */
.L_x_2359:
        /* <DEDUP_REMOVED lines=45> */
[----:B------:R-:W-:-:S05]  /*4860*/  HADD2.F32 R14, -RZ, R14.H1_H1 ;  /* 0x3000000eff0e7230 */ /* 0x000fca0000004100 */
[-C--:B------:R-:W-:Y:S01]  /*4870*/  FMUL.FTZ R42, R14, R103.reuse ;  /* 0x000000670e2a7220 */ /* 0x080fe20000410000 */
[----:B------:R-:W-:-:S03]  /*4880*/  FMUL.FTZ R103, R37, R103 ;  /* 0x0000006725677220 */ /* 0x000fc60000410000 */
[-C--:B------:R-:W-:Y:S01]  /*4890*/  FFMA.FTZ R42, R37, R102.reuse, -R42 ;  /* 0x00000066252a7223 */ /* 0x080fe2000001082a */
[----:B------:R-:W-:Y:S01]  /*48a0*/  FFMA.FTZ R103, R14, R102, R103 ;  /* 0x000000660e677223 */ /* 0x000fe20000010067 */
[----:B------:R-:W-:Y:S01]  /*48b0*/  F2FP.F16.F32.PACK_AB R37, R13, R12 ;  /* 0x0000000c0d25723e */ /* 0x000fe200000000ff */
[----:B------:R-:W-:Y:S01]  /*48c0*/  IMAD.MOV.U32 R13, RZ, RZ, R11 ;  /* 0x000000ffff0d7224 */ /* 0x000fe200078e000b */
[----:B------:R-:W-:Y:S02]  /*48d0*/  F2FP.F16.F32.PACK_AB R12, R36, R15 ;  /* 0x0000000f240c723e */ /* 0x000fe400000000ff */
[----:B------:R-:W-:Y:S01]  /*48e0*/  F2FP.F16.F32.PACK_AB R14, R103, R42 ;  /* 0x0000002a670e723e */ /* 0x000fe200000000ff */
[----:B------:R-:W-:-:S07]  /*48f0*/  IMAD.MOV.U32 R15, RZ, RZ, R37 ;  /* 0x000000ffff0f7224 */ /* 0x000fce00078e0025 */
.L_x_2366:
[----:B------:R-:W-:Y:S05]  /*4900*/  BSYNC B2 ;  /* 0x0000000000027941 */ /* 0x000fea0003800000 */
.L_x_2365:
[----:B--2---:R1:W-:Y:S02]  /*4910*/  ST.E.128 desc[UR38][R40.64], R12 ;  /* 0x0000000c28007985 */ /* 0x0043e4000c101d26 */
.L_x_2364:
[----:B------:R-:W-:Y:S05]  /*4920*/  BSYNC B1 ;  /* 0x0000000000017941 */ /* 0x000fea0003800000 */
.L_x_2363:
        /* <DEDUP_REMOVED lines=47> */
[----:B------:R-:W-:-:S02]  /*4c20*/  F2FP.F16.F32.PACK_AB R15, R34, R13 ;  /* 0x0000000d220f723e */ /* 0x000fc400000000ff */
[----:B------:R-:W-:Y:S02]  /*4c30*/  F2FP.F16.F32.PACK_AB R12, R38, R39 ;  /* 0x00000027260c723e */ /* 0x000fe400000000ff */
[----:B------:R-:W-:Y:S02]  /*4c40*/  F2FP.F16.F32.PACK_AB R14, R40, R41 ;  /* 0x00000029280e723e */ /* 0x000fe400000000ff */
[----:B------:R-:W-:-:S07]  /*4c50*/  MOV R13, R11 ;  /* 0x0000000b000d7202 */ /* 0x000fce0000000f00 */
.L_x_2368:
[----:B------:R-:W-:Y:S05]  /*4c60*/  BSYNC B1 ;  /* 0x0000000000017941 */ /* 0x000fea0003800000 */
.L_x_2367:
[----:B--2---:R1:W-:Y:S01]  /*4c70*/  ST.E.128 desc[UR38][R36.64], R12 ;  /* 0x0000000c24007985 */ /* 0x0043e2000c101d26 */
[----:B------:R-:W-:Y:S05]  /*4c80*/  BRA `(.L_x_2346) ;  /* 0x0000002000b47947 */ /* 0x000fea0003800000 */
.L_x_2339:
        /* <DEDUP_REMOVED lines=46> */
.L_x_2370:
[----:B------:R-:W-:Y:S05]  /*4f70*/  BSYNC B1 ;  /* 0x0000000000017941 */ /* 0x000fea0003800000 */
.L_x_2369:
[----:B-----5:R-:W-:Y:S01]  /*4f80*/  IMAD.MOV.U32 R11, RZ, RZ, R34 ;  /* 0x000000ffff0b7224 */ /* 0x020fe200078e0022 */
[----:B------:R-:W-:Y:S01]  /*4f90*/  UISETP.NE.AND UP0, UPT, UR41, 0x3, UPT ;  /* 0x000000032900788c */ /* 0x000fe2000bf05270 */
[----:B0-----:R-:W-:-:S05]  /*4fa0*/  IMAD.MOV.U32 R12, RZ, RZ, R35 ;  /* 0x000000ffff0c7224 */ /* 0x001fca00078e0023 */
[----:B------:R-:W-:Y:S01]  /*4fb0*/  PRMT R109, R11, 0x5410, R12 ;  /* 0x000054100b6d7816 */ /* 0x000fe2000000000c */
[----:B------:R-:W-:Y:S01]  /*4fc0*/  IMAD.MOV.U32 R12, RZ, RZ, R32 ;  /* 0x000000ffff0c7224 */ /* 0x000fe200078e0020 */
[----:B------:R-:W-:Y:S02]  /*4fd0*/  MOV R11, R33 ;  /* 0x00000021000b7202 */ /* 0x000fe40000000f00 */
[----:B------:R-:W-:Y:S02]  /*4fe0*/  PLOP3.LUT P2, PT, PT, PT, UP0, 0x80, 0x0 ;  /* 0x000000000000781c */ /* 0x000fe40003f4f008 */
[----:B------:R-:W-:Y:S01]  /*4ff0*/  PRMT R110, R12, 0x5410, R11 ;  /* 0x000054100c6e7816 */ /* 0x000fe2000000000b */
[----:B------:R-:W-:Y:S02]  /*5000*/  IMAD.MOV.U32 R11, RZ, RZ, R39 ;  /* 0x000000ffff0b7224 */ /* 0x000fe400078e0027 */
[----:B------:R-:W-:-:S03]  /*5010*/  IMAD.MOV.U32 R12, RZ, RZ, R38 ;  /* 0x000000ffff0c7224 */ /* 0x000fc600078e0026 */
[----:B------:R-:W-:Y:S01]  /*5020*/  PRMT R115, R11, 0x7610, R115 ;  /* 0x000076100b737816 */ /* 0x000fe20000000073 */
[----:B------:R-:W-:Y:S01]  /*5030*/  IMAD.MOV.U32 R11, RZ, RZ, R37 ;  /* 0x000000ffff0b7224 */ /* 0x000fe200078e0025 */
[----:B------:R-:W-:Y:S01]  /*5040*/  PRMT R113, R113, 0x5410, R12 ;  /* 0x0000541071717816 */ /* 0x000fe2000000000c */
[----:B------:R-:W-:-:S03]  /*5050*/  IMAD.MOV.U32 R12, RZ, RZ, R36 ;  /* 0x000000ffff0c7224 */ /* 0x000fc600078e0024 */
[----:B------:R-:W-:Y:S01]  /*5060*/  PRMT R116, R11, 0x7610, R116 ;  /* 0x000076100b747816 */ /* 0x000fe20000000074 */
[----:B------:R-:W-:Y:S01]  /*5070*/  IMAD.MOV.U32 R11, RZ, RZ, R42 ;  /* 0x000000ffff0b7224 */ /* 0x000fe200078e002a */
[----:B------:R-:W-:Y:S02]  /*5080*/  PRMT R114, R12, 0x7610, R114 ;  /* 0x000076100c727816 */ /* 0x000fe40000000072 */
[----:B------:R-:W-:-:S04]  /*5090*/  MOV R12, R43 ;  /* 0x0000002b000c7202 */ /* 0x000fc80000000f00 */
        /* <DEDUP_REMOVED lines=29> */
.L_x_2371:
[----:B------:R-:W-:Y:S01]  /*5270*/  IMAD R57, R18, 0x8, R2 ;  /* 0x0000000812397824 */ /* 0x000fe200078e0202 */
[----:B------:R-:W-:Y:S01]  /*5280*/  SHF.L.U32 R85, R149, 0x1f, RZ ;  /* 0x0000001f95557819 */ /* 0x000fe200000006ff */
[----:B------:R-:W-:Y:S03]  /*5290*/  BSSY B1, `(.L_x_2372) ;  /* 0x0000003000017945 */ /* 0x000fe60003800000 */
[----:B------:R-:W0:Y:S02]  /*52a0*/  SYNCS.PHASECHK.TRANS64.TRYWAIT P4, [R57+URZ+0x2d890], R85 ;  /* 0x02d89055390075a7 */ /* 0x000e24000808017f */
[----:B0-----:R-:W-:Y:S05]  /*52b0*/  @!P4 BRA `(.L_x_2373) ;  /* 0x000001b00048c947 */ /* 0x001fea0003800000 */
.L_x_2624:
[----:B------:R-:W-:Y:S05]  /*52c0*/  BSYNC B1 ;  /* 0x0000000000017941 */ /* 0x000fea0003800000 */
.L_x_2372:
[----:B------:R-:W-:-:S03]  /*52d0*/  UMOV UR4, 0xffffffff ;  /* 0xffffffff00047882 */ /* 0x000fc60000000000 */
[----:B------:R-:W-:Y:S05]  /*52e0*/  BRA.DIV UR4, `(.L_x_2374) ;  /* 0x000001b204507947 */ /* 0x000fea000b800000 */
[----:B------:R1:W2:Y:S04]  /*52f0*/  SHFL.IDX PT, R89, R61, RZ, 0x1e1f ;  /* 0x001e1fff3d597589 */ /* 0x0002a800000e0000 */
[----:B------:R1:W3:Y:S02]  /*5300*/  SHFL.IDX PT, R88, R60, RZ, 0x1e1f ;  /* 0x001e1fff3c587589 */ /* 0x0002e400000e0000 */
.L_x_2628:
[----:B------:R-:W-:Y:S05]  /*5310*/  @P3 BRA `(.L_x_2346) ;  /* 0x0000001c00103947 */ /* 0x000fea0003800000 */
[----:B------:R-:W4:Y:S01]  /*5320*/  LDC R11, c[0x0][0x2f4] ;  /* 0x0000bd00ff0b7b82 */ /* 0x000f220000000800 */
[----:B------:R-:W-:Y:S01]  /*5330*/  ISETP.NE.AND P3, PT, R29, RZ, PT ;  /* 0x000000ff1d00720c */ /* 0x000fe20003f65270 */
[----:B------:R-:W-:Y:S01]  /*5340*/  BSSY B1, `(.L_x_2375) ;  /* 0x000007c000017945 */ /* 0x000fe20003800000 */
[----:B----4-:R-:W-:-:S11]  /*5350*/  IMAD.IADD R102, R11, 0x1, -R98 ;  /* 0x000000010b667824 */ /* 0x010fd600078e0a62 */
        /* <DEDUP_REMOVED lines=13> */
[----:B------:R-:W-:-:S03]  /*5430*/  IMAD.SHL.U32 R103, R103, 0x8, RZ ;  /* 0x0000000867677824 */ /* 0x000fc600078e00ff */
[----:B------:R-:W-:-:S04]  /*5440*/  SHF.L.U32 R12, R12, 0xa, RZ ;  /* 0x0000000a0c0c7819 */ /* 0x000fc800000006ff */
        /* <DEDUP_REMOVED lines=20> */
[CC--:B------:R-:W-:Y:S01]  /*5590*/  FMUL.FTZ R61, R13.reuse, R106.reuse ;  /* 0x0000006a0d3d7220 */ /* 0x0c0fe20000410000 */
        /* <DEDUP_REMOVED lines=13> */
[CC--:B------:R-:W-:Y:S01]  /*5670*/  FMUL.FTZ R104, R105.reuse, R106.reuse ;  /* 0x0000006a69687220 */ /* 0x0c0fe20000410000 */
[C---:B------:R-:W-:Y:S01]  /*5680*/  FMUL.FTZ R106, R52.reuse, R106 ;  /* 0x0000006a346a7220 */ /* 0x040fe20000410000 */
[----:B------:R-:W-:Y:S02]  /*5690*/  HADD2.F32 R40, -RZ, R40.H0_H0 ;  /* 0x20000028ff287230 */ /* 0x000fe40000004100 */
[-C--:B------:R-:W-:Y:S01]  /*56a0*/  FFMA.FTZ R52, R52, R41.reuse, -R104 ;  /* 0x0000002934347223 */ /* 0x080fe20000010868 */
[----:B------:R-:W-:Y:S01]  /*56b0*/  FFMA.FTZ R41, R105, R41, R106 ;  /* 0x0000002969297223 */ /* 0x000fe2000001006a */
[----:B------:R-:W-:-:S02]  /*56c0*/  HADD2.F32 R105, -RZ, R119.H0_H0 ;  /* 0x20000077ff697230 */ /* 0x000fc40000004100 */
[----:B------:R-:W-:Y:S01]  /*56d0*/  HADD2.F32 R106, -RZ, R63.H0_H0 ;  /* 0x2000003fff6a7230 */ /* 0x000fe20000004100 */
[----:B------:R-:W-:Y:S01]  /*56e0*/  F2FP.F16.F32.PACK_AB R52, R52, R61 ;  /* 0x0000003d3434723e */ /* 0x000fe200000000ff */
[----:B------:R-:W-:Y:S01]  /*56f0*/  HADD2.F32 R42, -RZ, R42.H0_H0 ;  /* 0x2000002aff2a7230 */ /* 0x000fe20000004100 */
        /* <DEDUP_REMOVED lines=13> */
[----:B------:R-:W-:Y:S02]  /*57d0*/  HADD2.F32 R55, -RZ, R55.H0_H0 ;  /* 0x20000037ff377230 */ /* 0x000fe40000004100 */
[----:B------:R-:W-:-:S03]  /*57e0*/  IMAD.MOV.U32 R61, RZ, RZ, R41 ;  /* 0x000000ffff3d7224 */ /* 0x000fc600078e0029 */
        /* <DEDUP_REMOVED lines=21> */
[--C-:B------:R-:W-:Y:S02]  /*5940*/  HADD2.F32 R53, -RZ, R62.reuse.H0_H0 ;  /* 0x2000003eff357230 */ /* 0x100fe40000004100 */
        /* <DEDUP_REMOVED lines=15> */
[----:B------:R-:W-:Y:S02]  /*5a40*/  F2FP.F16.F32.PACK_AB R53, R53, R60 ;  /* 0x0000003c3535723e */ /* 0x000fe400000000ff */
[----:B------:R-:W-:Y:S02]  /*5a50*/  F2FP.F16.F32.PACK_AB R43, R43, R106 ;  /* 0x0000006a2b2b723e */ /* 0x000fe400000000ff */
[----:B------:R-:W-:Y:S01]  /*5a60*/  MOV R60, R40 ;  /* 0x00000028003c7202 */ /* 0x000fe20000000f00 */
[----:B------:R-:W-:Y:S02]  /*5a70*/  IMAD.MOV.U32 R14, RZ, RZ, R53 ;  /* 0x000000ffff0e7224 */ /* 0x000fe400078e0035 */
[----:B------:R-:W-:-:S07]  /*5a80*/  IMAD.MOV.U32 R62, RZ, RZ, R43 ;  /* 0x000000ffff3e7224 */ /* 0x000fce00078e002b */
.L_x_2378:
[----:B------:R-:W-:Y:S05]  /*5a90*/  BSYNC B2 ;  /* 0x0000000000027941 */ /* 0x000fea0003800000 */
.L_x_2377:
[----:B---3--:R-:W-:-:S04]  /*5aa0*/  LEA R40, P3, R20, R88, 0x1 ;  /* 0x0000005814287211 */ /* 0x008fc800078608ff */
[----:B------:R-:W-:Y:S02]  /*5ab0*/  LEA.HI.X R41, R20, R89, R91, 0x1, P3 ;  /* 0x0000005914297211 */ /* 0x000fe400018f0c5b */
[----:B------:R-:W-:-:S03]  /*5ac0*/  ISETP.GE.AND P3, PT, R103, R11, PT ;  /* 0x0000000b6700720c */ /* 0x000fc60003f66270 */
[----:B--2---:R2:W-:Y:S10]  /*5ad0*/  ST.E.128 desc[UR38][R40.64], R12 ;  /* 0x0000000c28007985 */ /* 0x0045f4000c101d26 */
[----:B--2---:R-:W-:-:S05]  /*5ae0*/  @!P3 IMAD.WIDE R12, R103, 0x2, R88 ;  /* 0x00000002670cb825 */ /* 0x004fca00078e0258 */
[----:B-1----:R4:W-:Y:S02]  /*5af0*/  @!P3 ST.E.128 desc[UR38][R12.64], R60 ;  /* 0x0000003c0c00b985 */ /* 0x0029e4000c101d26 */
.L_x_2376:
[----:B------:R-:W-:Y:S05]  /*5b00*/  BSYNC B1 ;  /* 0x0000000000017941 */ /* 0x000fea0003800000 */
.L_x_2375:
        /* <DEDUP_REMOVED lines=81> */
[----:B------:R-:W-:Y:S01]  /*6020*/  HADD2.F32 R53, -RZ, R114.H1_H1 ;  /* 0x30000072ff357230 */ /* 0x000fe20000004100 */
        /* <DEDUP_REMOVED lines=14> */
[--C-:B------:R-:W-:Y:S02]  /*6110*/  HADD2.F32 R40, -RZ, R113.reuse.H0_H0 ;  /* 0x20000071ff287230 */ /* 0x100fe40000004100 */
        /* <DEDUP_REMOVED lines=19> */
[----:B------:R-:W-:Y:S01]  /*6250*/  IMAD.MOV.U32 R14, RZ, RZ, R50 ;  /* 0x000000ffff0e7224 */ /* 0x000fe200078e0032 */
[----:B------:R-:W-:Y:S01]  /*6260*/  MOV R42, R39 ;  /* 0x00000027002a7202 */ /* 0x000fe20000000f00 */
[----:B------:R-:W-:-:S07]  /*6270*/  IMAD.MOV.U32 R43, RZ, RZ, R55 ;  /* 0x000000ffff2b7224 */ /* 0x000fce00078e0037 */
.L_x_2382:
[----:B------:R-:W-:Y:S05]  /*6280*/  BSYNC B2 ;  /* 0x0000000000027941 */ /* 0x000fea0003800000 */
.L_x_2381:
[----:B------:R-:W-:-:S04]  /*6290*/  LEA R36, P3, R21, R88, 0x1 ;  /* 0x0000005815247211 */ /* 0x000fc800078608ff */
[----:B------:R-:W-:Y:S02]  /*62a0*/  LEA.HI.X R37, R21, R89, R90, 0x1, P3 ;  /* 0x0000005915257211 */ /* 0x000fe400018f0c5a */
[----:B------:R-:W-:-:S03]  /*62b0*/  ISETP.GE.AND P3, PT, R52, R11, PT ;  /* 0x0000000b3400720c */ /* 0x000fc60003f66270 */
[----:B---3--:R3:W-:Y:S10]  /*62c0*/  ST.E.128 desc[UR38][R36.64], R12 ;  /* 0x0000000c24007985 */ /* 0x0087f4000c101d26 */
[----:B---3--:R-:W-:-:S05]  /*62d0*/  @!P3 IMAD.WIDE R12, R52, 0x2, R88 ;  /* 0x00000002340cb825 */ /* 0x008fca00078e0258 */
[----:B--2---:R2:W-:Y:S02]  /*62e0*/  @!P3 ST.E.128 desc[UR38][R12.64], R40 ;  /* 0x000000280c00b985 */ /* 0x0045e4000c101d26 */
.L_x_2380:
[----:B------:R-:W-:Y:S05]  /*62f0*/  BSYNC B1 ;  /* 0x0000000000017941 */ /* 0x000fea0003800000 */
.L_x_2379:
        /* <DEDUP_REMOVED lines=55> */
[----:B------:R-:W-:Y:S01]  /*6670*/  MOV R37, R39 ;  /* 0x0000002700257202 */ /* 0x000fe20000000f00 */
[----:B------:R-:W-:Y:S02]  /*6680*/  HADD2.F32 R39, -RZ, R111.H1_H1 ;  /* 0x3000006fff277230 */ /* 0x000fe40000004100 */
[----:B------:R-:W-:Y:S01]  /*6690*/  HADD2.F32 R48, -RZ, R109.H1_H1 ;  /* 0x3000006dff307230 */ /* 0x000fe20000004100 */
[----:B------:R-:W-:Y:S01]  /*66a0*/  F2FP.F16.F32.PACK_AB R33, R33, R51 ;  /* 0x000000332121723e */ /* 0x000fe200000000ff */
[--C-:B------:R-:W-:Y:S01]  /*66b0*/  HADD2.F32 R45, -RZ, R37.reuse.H0_H0 ;  /* 0x20000025ff2d7230 */ /* 0x100fe20000004100 */
[----:B------:R-:W-:Y:S01]  /*66c0*/  F2FP.F16.F32.PACK_AB R43, R13, R43 ;  /* 0x0000002b0d2b723e */ /* 0x000fe200000000ff */
[----:B------:R-:W-:-:S02]  /*66d0*/  HADD2.F32 R37, -RZ, R37.H1_H1 ;  /* 0x30000025ff257230 */ /* 0x000fc40000004100 */
[----:B------:R-:W-:Y:S02]  /*66e0*/  HADD2.F32 R44, -RZ, R44.H0_H0 ;  /* 0x2000002cff2c7230 */ /* 0x000fe40000004100 */
[-C--:B------:R-:W-:Y:S01]  /*66f0*/  FMUL.FTZ R50, R45, R39.reuse ;  /* 0x000000272d327220 */ /* 0x080fe20000410000 */
[----:B------:R-:W-:Y:S01]  /*6700*/  FMUL.FTZ R39, R49, R39 ;  /* 0x0000002731277220 */ /* 0x000fe20000410000 */
[----:B------:R-:W-:Y:S02]  /*6710*/  HADD2.F32 R32, -RZ, R32.H0_H0 ;  /* 0x20000020ff207230 */ /* 0x000fe40000004100 */
[----:B------:R-:W-:Y:S02]  /*6720*/  HADD2.F32 R111, -RZ, R111.H0_H0 ;  /* 0x2000006fff6f7230 */ /* 0x000fe40000004100 */
[-C--:B------:R-:W-:Y:S01]  /*6730*/  FFMA.FTZ R39, R45, R48.reuse, R39 ;  /* 0x000000302d277223 */ /* 0x080fe20000010027 */
[----:B------:R-:W-:Y:S01]  /*6740*/  SHF.R.U32.HI R45, RZ, 0x10, R35 ;  /* 0x00000010ff2d7819 */ /* 0x000fe20000011623 */
[----:B------:R-:W-:Y:S01]  /*6750*/  FFMA.FTZ R50, R49, R48, -R50 ;  /* 0x0000003031327223 */ /* 0x000fe20000010832 */
[--C-:B------:R-:W-:Y:S01]  /*6760*/  SHF.R.U64 R35, R46, 0x10, R47.reuse ;  /* 0x000000102e237819 */ /* 0x100fe2000000122f */
[----:B------:R-:W-:Y:S01]  /*6770*/  HADD2.F32 R109, -RZ, R109.H0_H0 ;  /* 0x2000006dff6d7230 */ /* 0x000fe20000004100 */
[----:B------:R-:W-:Y:S01]  /*6780*/  SHF.R.U32.HI R46, RZ, 0x10, R47 ;  /* 0x00000010ff2e7819 */ /* 0x000fe2000001162f */
[----:B------:R-:W-:-:S02]  /*6790*/  HADD2.F32 R45, -RZ, R45.H0_H0 ;  /* 0x2000002dff2d7230 */ /* 0x000fc40000004100 */
[----:B------:R-:W-:Y:S02]  /*67a0*/  HADD2.F32 R35, -RZ, R35.H0_H0 ;  /* 0x20000023ff237230 */ /* 0x000fe40000004100 */
[----:B------:R-:W-:Y:S02]  /*67b0*/  HADD2.F32 R46, -RZ, R46.H0_H0 ;  /* 0x2000002eff2e7230 */ /* 0x000fe40000004100 */
[----:B------:R-:W-:-:S03]  /*67c0*/  IMAD.MOV.U32 R13, RZ, RZ, R33 ;  /* 0x000000ffff0d7224 */ /* 0x000fc600078e0021 */
        /* <DEDUP_REMOVED lines=14> */
[----:B------:R-:W-:-:S05]  /*68b0*/  HADD2.F32 R37, -RZ, R36.H1_H1 ;  /* 0x30000024ff257230 */ /* 0x000fca0000004100 */
[-C--:B------:R-:W-:Y:S01]  /*68c0*/  FMUL.FTZ R12, R37, R44.reuse ;  /* 0x0000002c250c7220 */ /* 0x080fe20000410000 */
[----:B------:R-:W-:-:S03]  /*68d0*/  FMUL.FTZ R44, R45, R44 ;  /* 0x0000002c2d2c7220 */ /* 0x000fc60000410000 */
[-C--:B------:R-:W-:Y:S01]  /*68e0*/  FFMA.FTZ R45, R45, R32.reuse, -R12 ;  /* 0x000000202d2d7223 */ /* 0x080fe2000001080c */
[----:B------:R-:W-:Y:S01]  /*68f0*/  FFMA.FTZ R37, R37, R32, R44 ;  /* 0x0000002025257223 */ /* 0x000fe2000001002c */
[----:B------:R-:W-:Y:S02]  /*6900*/  HADD2.F32 R32, -RZ, R38.H0_H0 ;  /* 0x20000026ff207230 */ /* 0x000fe40000004100 */
[----:B------:R-:W-:Y:S01]  /*6910*/  HADD2.F32 R12, -RZ, R14.H0_H0 ;  /* 0x2000000eff0c7230 */ /* 0x000fe20000004100 */
[----:B------:R-:W-:Y:S01]  /*6920*/  F2FP.F16.F32.PACK_AB R46, R45, R46 ;  /* 0x0000002e2d2e723e */ /* 0x000fe200000000ff */
[----:B------:R-:W-:Y:S02]  /*6930*/  HADD2.F32 R38, -RZ, R38.H1_H1 ;  /* 0x30000026ff267230 */ /* 0x000fe40000004100 */
[-C--:B------:R-:W-:Y:S01]  /*6940*/  FMUL.FTZ R49, R32, R111.reuse ;  /* 0x0000006f20317220 */ /* 0x080fe20000410000 */
[----:B------:R-:W-:Y:S02]  /*6950*/  HADD2.F32 R14, -RZ, R14.H1_H1 ;  /* 0x3000000eff0e7230 */ /* 0x000fe40000004100 */
[C---:B------:R-:W-:Y:S01]  /*6960*/  FMUL.FTZ R111, R12.reuse, R111 ;  /* 0x0000006f0c6f7220 */ /* 0x040fe20000410000 */
[----:B------:R-:W-:Y:S01]  /*6970*/  F2FP.F16.F32.PACK_AB R36, R37, R112 ;  /* 0x000000702524723e */ /* 0x000fe200000000ff */
[----:B------:R-:W-:Y:S01]  /*6980*/  FFMA.FTZ R12, R12, R109, -R49 ;  /* 0x0000006d0c0c7223 */ /* 0x000fe20000010831 */
[----:B------:R-:W-:-:S02]  /*6990*/  HADD2.F32 R49, -RZ, R34.H0_H0 ;  /* 0x20000022ff317230 */ /* 0x000fc40000004100 */
[-C--:B------:R-:W-:Y:S01]  /*69a0*/  FMUL.FTZ R53, R38, R35.reuse ;  /* 0x0000002326357220 */ /* 0x080fe20000410000 */
[----:B------:R-:W-:Y:S01]  /*69b0*/  FMUL.FTZ R55, R14, R35 ;  /* 0x000000230e377220 */ /* 0x000fe20000410000 */
[----:B------:R-:W-:Y:S01]  /*69c0*/  FFMA.FTZ R32, R32, R109, R111 ;  /* 0x0000006d20207223 */ /* 0x000fe2000001006f */
[----:B------:R-:W-:Y:S02]  /*69d0*/  IMAD.MOV.U32 R37, RZ, RZ, R43 ;  /* 0x000000ffff257224 */ /* 0x000fe400078e002b */
[-C--:B------:R-:W-:Y:S01]  /*69e0*/  FFMA.FTZ R35, R14, R49.reuse, -R53 ;  /* 0x000000310e237223 */ /* 0x080fe20000010835 */
[----:B------:R-:W-:-:S04]  /*69f0*/  FFMA.FTZ R49, R38, R49, R55 ;  /* 0x0000003126317223 */ /* 0x000fc80000010037 */
[----:B------:R-:W-:Y:S01]  /*6a00*/  F2FP.F16.F32.PACK_AB R14, R35, R12 ;  /* 0x0000000c230e723e */ /* 0x000fe200000000ff */
[----:B------:R-:W-:Y:S01]  /*6a10*/  IMAD.MOV.U32 R12, RZ, RZ, R46 ;  /* 0x000000ffff0c7224 */ /* 0x000fe200078e002e */
[----:B------:R-:W-:-:S07]  /*6a20*/  F2FP.F16.F32.PACK_AB R38, R49, R32 ;  /* 0x000000203126723e */ /* 0x000fce00000000ff */
.L_x_2384:
[----:B------:R-:W-:Y:S05]  /*6a30*/  BSYNC B1 ;  /* 0x0000000000017941 */ /* 0x000fea0003800000 */
.L_x_2383:
[----:B---3--:R3:W-:Y:S01]  /*6a40*/  ST.E.128 desc[UR38][R40.64], R12 ;  /* 0x0000000c28007985 */ /* 0x0087e2000c101d26 */
[----:B------:R-:W-:-:S13]  /*6a50*/  ISETP.GE.AND P3, PT, R42, R11, PT ;  /* 0x0000000b2a00720c */ /* 0x000fda0003f66270 */
[----:B------:R-:W-:Y:S05]  /*6a60*/  @P3 BRA `(.L_x_2346) ;  /* 0x00000004003c3947 */ /* 0x000fea0003800000 */
[----:B------:R-:W-:-:S05]  /*6a70*/  IMAD.WIDE R88, R42, 0x2, R88 ;  /* 0x000000022a587825 */ /* 0x000fca00078e0258 */
[----:B--2---:R2:W-:Y:S01]  /*6a80*/  ST.E.128 desc[UR38][R88.64], R36 ;  /* 0x0000002458007985 */ /* 0x0045e2000c101d26 */
[----:B------:R-:W-:Y:S05]  /*6a90*/  BRA `(.L_x_2346) ;  /* 0x0000000400307947 */ /* 0x000fea0003800000 */
.L_x_2338:
[----:B------:R-:W-:-:S06]  /*6aa0*/  UISETP.NE.AND UP0, UPT, UR41, 0x3, UPT ;  /* 0x000000032900788c */ /* 0x000fcc000bf05270 */
[----:B------:R-:W-:-:S13]  /*6ab0*/  PLOP3.LUT P2, PT, PT, PT, UP0, 0x80, 0x0 ;  /* 0x000000000000781c */ /* 0x000fda0003f4f008 */
[----:B------:R-:W-:Y:S05]  /*6ac0*/  @!P2 BRA `(.L_x_2385) ;  /* 0x000000000004a947 */ /* 0x000fea0003800000 */
[----:B------:R-:W-:Y:S01]  /*6ad0*/  BPT.TRAP 0x1 ;  /* 0x000000040000795c */ /* 0x000fe20000300000 */
.L_x_2385:
[----:B------:R-:W-:Y:S01]  /*6ae0*/  IMAD R57, R18, 0x8, R2 ;  /* 0x0000000812397824 */ /* 0x000fe200078e0202 */
[----:B------:R-:W-:Y:S01]  /*6af0*/  SHF.L.U32 R85, R149, 0x1f, RZ ;  /* 0x0000001f95557819 */ /* 0x000fe200000006ff */
[----:B------:R-:W-:Y:S01]  /*6b00*/  BSSY B1, `(.L_x_2386) ;  /* 0x0000004000017945 */ /* 0x000fe20003800000 */
[----:B------:R-:W-:Y:S02]  /*6b10*/  SHF.R.S32.HI R82, RZ, 0x1f, R81 ;  /* 0x0000001fff527819 */ /* 0x000fe40000011451 */
[----:B------:R-:W0:Y:S02]  /*6b20*/  SYNCS.PHASECHK.TRANS64.TRYWAIT P3, [R57+URZ+0x2d890], R85 ;  /* 0x02d89055390075a7 */ /* 0x000e24000806017f */
[----:B0-----:R-:W-:Y:S05]  /*6b30*/  @!P3 BRA `(.L_x_2387) ;  /* 0x000001980088b947 */ /* 0x001fea0003800000 */
.L_x_2629:
[----:B------:R-:W-:Y:S05]  /*6b40*/  BSYNC B1 ;  /* 0x0000000000017941 */ /* 0x000fea0003800000 */
.L_x_2386:
        /* <DEDUP_REMOVED lines=24> */
.L_x_2633:
[----:B------:R-:W-:Y:S05]  /*6cd0*/  @!P3 BRA `(.L_x_2346) ;  /* 0x0000000000a0b947 */ /* 0x000fea0003800000 */
[----:B-1----:R-:W4:Y:S01]  /*6ce0*/  LDL R13, [R1+0x5c] ;  /* 0x00005c00010d7983 */ /* 0x002f220000100800 */
[----:B------:R-:W-:-:S03]  /*6cf0*/  ULDC UR4, c[0x0][0x2f4] ;  /* 0x0000bd0000047ab9 */ /* 0x000fc60000000800 */
[----:B------:R-:W5:Y:S04]  /*6d00*/  LDL R12, [R1+0x58] ;  /* 0x00005800010c7983 */ /* 0x000f680000100800 */
[----:B------:R-:W5:Y:S04]  /*6d10*/  LDL R11, [R1+0x4c] ;  /* 0x00004c00010b7983 */ /* 0x000f680000100800 */
[----:B------:R-:W5:Y:S01]  /*6d20*/  LDL R41, [R1+0x50] ;  /* 0x0000500001297983 */ /* 0x000f620000100800 */
[----:B------:R-:W-:Y:S02]  /*6d30*/  ISETP.GE.AND P5, PT, R16, UR4, PT ;  /* 0x0000000410007c0c */ /* 0x000fe4000bfa6270 */
        /* <DEDUP_REMOVED lines=20> */
[----:B------:R-:W-:Y:S01]  /*6e80*/  @!P5 IMAD.SHL.U32 R11, R41, 0x8, RZ ;  /* 0x00000008290bd824 */ /* 0x000fe200078e00ff */
[----:B-1----:R-:W-:Y:S01]  /*6e90*/  @!P5 MOV R36, R39 ;  /* 0x000000270024d202 */ /* 0x002fe20000000f00 */
[----:B------:R-:W-:-:S04]  /*6ea0*/  @!P5 IMAD.MOV.U32 R37, RZ, RZ, R38 ;  /* 0x000000ffff25d224 */ /* 0x000fc800078e0026 */
        /* <DEDUP_REMOVED lines=11> */
.L_x_2346:
[----:B------:R-:W-:Y:S05]  /*6f60*/  BSYNC B0 ;  /* 0x0000000000007941 */ /* 0x000fea0003800000 */
.L_x_2337:
        /* <DEDUP_REMOVED lines=16> */
.L_x_2390:
[----:B------:R-:W-:Y:S05]  /*7070*/  BSYNC B0 ;  /* 0x0000000000007941 */ /* 0x000fea0003800000 */
.L_x_2389:
[----:B------:R-:W5:Y:S01]  /*7080*/  SYNCS.PHASECHK.TRANS64.TRYWAIT P2, [R57+URZ+0x2d8b0], R85 ;  /* 0x02d8b055390075a7 */ /* 0x000f62000804017f */
[----:B------:R-:W-:Y:S04]  /*7090*/  BSSY B0, `(.L_x_2391) ;  /* 0x0000002000007945 */ /* 0x000fe80003800000 */
[----:B-----5:R-:W-:Y:S05]  /*70a0*/  @!P2 BRA `(.L_x_2392) ;  /* 0x000001940088a947 */ /* 0x020fea0003800000 */
.L_x_2634:
[----:B------:R-:W-:Y:S05]  /*70b0*/  BSYNC B0 ;  /* 0x0000000000007941 */ /* 0x000fea0003800000 */
.L_x_2391:
        /* <DEDUP_REMOVED lines=9> */
[C---:B------:R-:W-:Y:S02]  /*7150*/  IMAD R83, R80.reuse, UR5, R83 ;  /* 0x0000000550537c24 */ /* 0x040fe4000f8e0253 */
[----:B------:R-:W-:Y:S01]  /*7160*/  IMAD.WIDE.U32 R12, R80, UR4, R12 ;  /* 0x00000004500c7c25 */ /* 0x000fe2000f8e000c */
[----:B------:R-:W-:-:S03]  /*7170*/  ULDC.64 UR4, c[0x0][0x330] ;  /* 0x0000cc0000047ab9 */ /* 0x000fc60000000a00 */
[----:B------:R-:W-:Y:S02]  /*7180*/  IMAD.IADD R13, R13, 0x1, R83 ;  /* 0x000000010d0d7824 */ /* 0x000fe400078e0253 */
[----:B------:R-:W-:-:S04]  /*7190*/  IMAD.WIDE.U32 R12, R138, UR4, R12 ;  /* 0x000000048a0c7c25 */ /* 0x000fc8000f8e000c */
[----:B------:R-:W-:Y:S01]  /*71a0*/  IMAD R13, R138, UR5, R13 ;  /* 0x000000058a0d7c24 */ /* 0x000fe2000f8e020d */
[----:B0-----:R-:W-:-:S04]  /*71b0*/  LEA R11, P2, R12, UR6, 0x1 ;  /* 0x000000060c0b7c11 */ /* 0x001fc8000f8408ff */
[----:B------:R-:W-:Y:S01]  /*71c0*/  LEA.HI.X R12, R12, UR7, R13, 0x1, P2 ;  /* 0x000000070c0c7c11 */ /* 0x000fe200090f0c0d */
[----:B------:R0:W1:Y:S01]  /*71d0*/  SHFL.IDX PT, R36, R11, RZ, 0x1e1f ;  /* 0x001e1fff0b247589 */ /* 0x00006200000e0000 */
[----:B------:R-:W-:-:S03]  /*71e0*/  ISETP.GT.AND P2, PT, R84, R156, PT ;  /* 0x0000009c5400720c */ /* 0x000fc60003f44270 */
[----:B------:R0:W2:Y:S10]  /*71f0*/  SHFL.IDX PT, R37, R12, RZ, 0x1e1f ;  /* 0x001e1fff0c257589 */ /* 0x0000b400000e0000 */
[----:B0-----:R-:W-:Y:S05]  /*7200*/  @!P2 BRA `(.L_x_2394) ;  /* 0x000000000098a947 */ /* 0x001fea0003800000 */
[----:B------:R-:W3:Y:S01]  /*7210*/  LDL R15, [R1+0x5c] ;  /* 0x00005c00010f7983 */ /* 0x000ee20000100800 */
[----:B------:R-:W-:-:S03]  /*7220*/  ULDC UR4, c[0x0][0x2f4] ;  /* 0x0000bd0000047ab9 */ /* 0x000fc60000000800 */
[----:B------:R-:W4:Y:S04]  /*7230*/  LDL R14, [R1+0x58] ;  /* 0x00005800010e7983 */ /* 0x000f280000100800 */
[----:B------:R-:W5:Y:S04]  /*7240*/  LDL R42, [R1+0x4c] ;  /* 0x00004c00012a7983 */ /* 0x000f680000100800 */
[----:B------:R-:W5:Y:S01]  /*7250*/  LDL R41, [R1+0x50] ;  /* 0x0000500001297983 */ /* 0x000f620000100800 */
[----:B------:R-:W-:Y:S02]  /*7260*/  ISETP.GE.AND P5, PT, R16, UR4, PT ;  /* 0x0000000410007c0c */ /* 0x000fe4000bfa6270 */
        /* <DEDUP_REMOVED lines=18> */
[----:B------:R-:W-:Y:S01]  /*7390*/  @!P5 SHF.L.U32 R11, R41, 0x3, RZ ;  /* 0x00000003290bd819 */ /* 0x000fe200000006ff */
        /* <DEDUP_REMOVED lines=13> */
.L_x_2394:
[----:B------:R-:W-:Y:S05]  /*7470*/  BSYNC B0 ;  /* 0x0000000000007941 */ /* 0x000fea0003800000 */
.L_x_2393:
[----:B------:R-:W-:Y:S01]  /*7480*/  @!PT LDS RZ, [RZ] ;  /* 0x00000000fffff984 */ /* 0x000fe20000000800 */
[----:B------:R-:W-:Y:S01]  /*7490*/  @!PT LDS RZ, [RZ] ;  /* 0x00000000fffff984 */ /* 0x000fe20000000800 */
[----:B------:R-:W-:Y:S01]  /*74a0*/  @!PT LDS RZ, [RZ] ;  /* 0x00000000fffff984 */ /* 0x000fe20000000800 */
[----:B------:R-:W-:Y:S01]  /*74b0*/  @!PT LDS RZ, [RZ] ;  /* 0x00000000fffff984 */ /* 0x000fe20000000800 */
[----:B------:R3:W-:Y:S06]  /*74c0*/  MEMBAR.ALL.CTA ;  /* 0x0000000000007992 */ /* 0x0007ec0000008000 */
[----:B---3--:R-:W3:Y:S01]  /*74d0*/  FENCE.VIEW.ASYNC.S ;  /* 0x00000000000073c6 */ /* 0x008ee20000000000 */
[----:B------:R-:W-:Y:S02]  /*74e0*/  VIADD R18, R18, 0x1 ;  /* 0x0000000112127836 */ /* 0x000fe40000000000 */
[----:B------:R-:W-:Y:S01]  /*74f0*/  @!P3 VIADD R57, R57, 0x2d8c0 ;  /* 0x0002d8c03939b836 */ /* 0x000fe20000000000 */
[----:B---3--:R3:W-:Y:S02]  /*7500*/  BAR.SYNC.DEFER_BLOCKING R99, 0x80 ;  /* 0x000200630000751d */ /* 0x0087e40000010000 */
[----:B------:R-:W-:-:S02]  /*7510*/  ISETP.NE.AND P2, PT, R18, 0x2, PT ;  /* 0x000000021200780c */ /* 0x000fc40003f45270 */
[----:B------:R-:W-:Y:S02]  /*7520*/  @!P3 PRMT R57, RZ, 0x654, R57 ;  /* 0x00000654ff39b816 */ /* 0x000fe40000000039 */
[----:B0-----:R-:W-:Y:S02]  /*7530*/  SEL R12, RZ, 0x1, P2 ;  /* 0x00000001ff0c7807 */ /* 0x001fe40001000000 */
[----:B------:R-:W-:Y:S02]  /*7540*/  SEL R18, R18, RZ, P2 ;  /* 0x000000ff12127207 */ /* 0x000fe40001000000 */
[----:B------:R-:W-:Y:S01]  /*7550*/  LOP3.LUT R149, R149, R12, RZ, 0x3c, !PT ;  /* 0x0000000c95957212 */ /* 0x000fe200078e3cff */
[----:B------:R3:W-:Y:S01]  /*7560*/  @!P3 SYNCS.ARRIVE.TRANS64.RED.A1T0 RZ, [R57+URZ], RZ ;  /* 0x000000ff39ffb9a7 */ /* 0x0007e2000810043f */
[----:B------:R-:W-:Y:S05]  /*7570*/  @P1 BRA `(.L_x_2395) ;  /* 0xffffffb400781947 */ /* 0x000fea000383ffff */
[----:B------:R-:W0:Y:S01]  /*7580*/  S2R R11, SR_TID.X ;  /* 0x00000000000b7919 */ /* 0x000e220000002100 */
[----:B------:R-:W-:Y:S02]  /*7590*/  PLOP3.LUT P0, PT, PT, PT, PT, 0x8, 0x0 ;  /* 0x000000000000781c */ /* 0x000fe40003f0e170 */
[----:B0-----:R-:W-:-:S04]  /*75a0*/  SHF.R.U32.HI R11, RZ, 0x7, R11 ;  /* 0x00000007ff0b7819 */ /* 0x001fc8000001160b */
[----:B------:R-:W-:-:S13]  /*75b0*/  ISETP.NE.AND P4, PT, R11, 0x1, PT ;  /* 0x000000010b00780c */ /* 0x000fda0003f85270 */
[----:B------:R-:W-:Y:S06]  /*75c0*/  @!P4 BAR.ARV 0x9, 0x100 ;  /* 0x024400000000cb1d */ /* 0x000fec0000002000 */
.L_x_2332:
[----:B------:R-:W4:Y:S01]  /*75d0*/  LDL R3, [R1+0x88] ;  /* 0x0000880001037983 */ /* 0x000f220000100800 */
[----:B------:R-:W0:Y:S01]  /*75e0*/  LDC R0, c[0x0][0x448] ;  /* 0x00011200ff007b82 */ /* 0x000e220000000800 */
[----:B------:R-:W-:Y:S01]  /*75f0*/  IMAD.MOV.U32 R94, RZ, RZ, RZ ;  /* 0x000000ffff5e7224 */ /* 0x000fe200078e00ff */
[----:B0-----:R-:W-:-:S13]  /*7600*/  ISETP.NE.AND P1, PT, R0, 0x1, PT ;  /* 0x000000010000780c */ /* 0x001fda0003f25270 */
[----:B------:R-:W0:Y:S08]  /*7610*/  @P1 LDC R0, c[0x0][0x44c] ;  /* 0x00011300ff001b82 */ /* 0x000e300000000800 */
[----:B------:R-:W1:Y:S01]  /*7620*/  @P1 LDC R5, c[0x0][0x450] ;  /* 0x00011400ff051b82 */ /* 0x000e620000000800 */
[----:B----4-:R-:W-:-:S04]  /*7630*/  VIADD R3, R3, 0xbf ;  /* 0x000000bf03037836 */ /* 0x010fc80000000000 */
[----:B0-----:R-:W-:-:S05]  /*7640*/  @P1 IMAD.HI.U32 R0, R3, R0, RZ ;  /* 0x0000000003001227 */ /* 0x001fca00078e00ff */
[----:B-1----:R-:W-:-:S04]  /*7650*/  @P1 SHF.R.U32.HI R3, RZ, R5, R0 ;  /* 0x00000005ff031219 */ /* 0x002fc80000011600 */
[----:B------:R-:W-:-:S04]  /*7660*/  IADD3 R3, R100, R3, RZ ;  /* 0x0000000364037210 */ /* 0x000fc80007ffe0ff */
[----:B------:R-:W-:-:S04]  /*7670*/  SHF.R.S32.HI R0, RZ, 0x1f, R3 ;  /* 0x0000001fff007819 */ /* 0x000fc80000011403 */
[----:B------:R-:W-:-:S04]  /*7680*/  LEA.HI R0, R0, R3, RZ, 0x7 ;  /* 0x0000000300007211 */ /* 0x000fc800078f38ff */
[----:B------:R-:W-:-:S04]  /*7690*/  SHF.R.S32.HI R0, RZ, 0x7, R0 ;  /* 0x00000007ff007819 */ /* 0x000fc80000011400 */
[----:B------:R-:W-:-:S04]  /*76a0*/  VIMNMX R101, R101, R0, PT ;  /* 0x0000000065657248 */ /* 0x000fc80003fe0100 */
[----:B------:R-:W-:Y:S01]  /*76b0*/  ISETP.GE.AND P1, PT, R101, 0x1, PT ;  /* 0x000000016500780c */ /* 0x000fe20003f26270 */
[----:B------:R-:W-:-:S12]  /*76c0*/  @P0 BRA `(.L_x_2396) ;  /* 0x00000000000c0947 */ /* 0x000fd80003800000 */
[----:B------:R-:W0:Y:S01]  /*76d0*/  FENCE.VIEW.ASYNC.G ;  /* 0x00000000000073c6 */ /* 0x000e220000000100 */
[----:B------:R-:W-:Y:S05]  /*76e0*/  WARPSYNC.ALL ;  /* 0x0000000000007948 */ /* 0x000fea0003800000 */
[----:B0-----:R-:W-:Y:S06]  /*76f0*/  BAR.ARV 0xc, 0x200 ;  /* 0x0308000000007b1d */ /* 0x001fec0000002000 */
.L_x_2396:
[----:B------:R-:W-:Y:S04]  /*7700*/  BSSY B0, `(.L_x_2397) ;  /* 0x0000020000007945 */ /* 0x000fe80003800000 */
[----:B------:R-:W-:Y:S05]  /*7710*/  @!P1 BRA `(.L_x_2398) ;  /* 0x0000000000789947 */ /* 0x000fea0003800000 */
[----:B------:R-:W4:Y:S01]  /*7720*/  LDL R0, [R1+0x9c] ;  /* 0x00009c0001007983 */ /* 0x000f220000100800 */
[----:B------:R-:W-:Y:S01]  /*7730*/  ULDC UR4, c[0x0][0x9f0] ;  /* 0x00027c0000047ab9 */ /* 0x000fe20000000800 */
[----:B----4-:R-:W-:-:S04]  /*7740*/  ISETP.NE.AND P0, PT, R0, RZ, PT ;  /* 0x000000ff0000720c */ /* 0x010fc80003f05270 */
[----:B------:R-:W-:-:S04]  /*7750*/  SEL R9, R0, UR4, P0 ;  /* 0x0000000400097c07 */ /* 0x000fc80008000000 */
[-C--:B------:R-:W-:Y:S02]  /*7760*/  IABS R6, R9.reuse ;  /* 0x0000000900067213 */ /* 0x080fe40000000000 */
[----:B------:R-:W-:Y:S02]  /*7770*/  IADD3 R0, R9, -0x1, R101 ;  /* 0xffffffff09007810 */ /* 0x000fe40007ffe065 */
[----:B------:R-:W0:Y:S01]  /*7780*/  I2F.RP R3, R6 ;  /* 0x0000000600037306 */ /* 0x000e220000209400 */
[-C--:B------:R-:W-:Y:S02]  /*7790*/  IABS R10, R9.reuse ;  /* 0x00000009000a7213 */ /* 0x080fe40000000000 */
        /* <DEDUP_REMOVED lines=10> */
[----:B------:R-:W-:-:S06]  /*7840*/  IMAD.HI.U32 R5, R5, R7, R4 ;  /* 0x0000000705057227 */ /* 0x000fcc00078e0004 */
        /* <DEDUP_REMOVED lines=11> */
.L_x_2398:
[----:B------:R-:W-:Y:S05]  /*7900*/  BSYNC B0 ;  /* 0x0000000000007941 */ /* 0x000fea0003800000 */
.L_x_2397:
        /* <DEDUP_REMOVED lines=26> */
[----:B----4-:R-:W-:Y:S01]  /*7ab0*/  IMAD R4, R0, R94, RZ ;  /* 0x0000005e00047224 */ /* 0x010fe200078e02ff */
[----:B------:R-:W-:-:S04]  /*7ac0*/  MOV R0, RZ ;  /* 0x000000ff00007202 */ /* 0x000fc80000000f00 */
        /* <DEDUP_REMOVED lines=14> */
.L_x_2637:
[----:B------:R-:W1:Y:S01]  /*7bb0*/  LDL R3, [R1+0x60] ;  /* 0x0000600001037983 */ /* 0x000e620000100800 */
[----:B------:R-:W-:Y:S01]  /*7bc0*/  BSSY B6, `(.L_x_2401) ;  /* 0x000001b000067945 */ /* 0x000fe20003800000 */
[----:B-1----:R-:W-:-:S05]  /*7bd0*/  IMAD.HI R0, R3, 0x55555556, RZ ;  /* 0x5555555603007827 */ /* 0x002fca00078e02ff */
[----:B------:R-:W-:-:S05]  /*7be0*/  LEA.HI R44, R0, R0, RZ, 0x1 ;  /* 0x00000000002c7211 */ /* 0x000fca00078f08ff */
[----:B------:R-:W-:Y:S02]  /*7bf0*/  IMAD R44, R44, -0x3, R3 ;  /* 0xfffffffd2c2c7824 */ /* 0x000fe400078e0203 */
[----:B------:R-:W-:-:S04]  /*7c00*/  VIADD R3, R2, 0x21800 ;  /* 0x0002180002037836 */ /* 0x000fc80000000000 */
[----:B------:R-:W-:Y:S01]  /*7c10*/  IMAD R0, R44, 0x2000, R3 ;  /* 0x000020002c007824 */ /* 0x000fe200078e0203 */
[----:B------:R-:W-:-:S04]  /*7c20*/  LOP3.LUT P0, RZ, R3, 0x3ff, RZ, 0xc0, !PT ;  /* 0x000003ff03ff7812 */ /* 0x000fc8000780c0ff */
        /* <DEDUP_REMOVED lines=19> */
[----:B0123-5:R-:W-:Y:S05]  /*7d60*/  CALL.ABS.NOINC R14 ;  /* 0x000000000e007343 */ /* 0x02ffea0003c00000 */
.L_x_2402:
[----:B------:R-:W-:Y:S05]  /*7d70*/  BSYNC B6 ;  /* 0x0000000000067941 */ /* 0x000fea0003800000 */
.L_x_2401:
        /* <DEDUP_REMOVED lines=8> */
[----:B------:R4:W0:Y:S03]  /*7e00*/  SYNCS.PHASECHK.TRANS64.TRYWAIT P0, [R2+URZ+0x2d800], R3 ;  /* 0x02d80003020075a7 */ /* 0x000826000800017f */
[----:B0-----:R-:W-:Y:S05]  /*7e10*/  @!P0 NANOSLEEP.SYNCS 0x989680 ;  /* 0x009896800000895d */ /* 0x001fea0003900000 */
[----:B------:R-:W0:Y:S01]  /*7e20*/  @!P0 SYNCS.PHASECHK.TRANS64 P0, [R2+URZ+0x2d800], R3 ;  /* 0x02d80003020085a7 */ /* 0x000e22000800007f */
[----:B------:R-:W-:Y:S04]  /*7e30*/  BSSY B0, `(.L_x_2404) ;  /* 0x0000006000007945 */ /* 0x000fe80003800000 */
[----:B0-----:R-:W-:Y:S05]  /*7e40*/  @P0 BRA `(.L_x_2405) ;  /* 0x0000000000100947 */ /* 0x001fea0003800000 */
.L_x_2406:
[----:B------:R0:W0:Y:S02]  /*7e50*/  SYNCS.PHASECHK.TRANS64.TRYWAIT P0, [R2+URZ+0x2d800], R3 ;  /* 0x02d80003020075a7 */ /* 0x000024000800017f */
[----:B0-----:R-:W-:Y:S05]  /*7e60*/  @!P0 NANOSLEEP.SYNCS 0x989680 ;  /* 0x009896800000895d */ /* 0x001fea0003900000 */
[----:B------:R-:W0:Y:S02]  /*7e70*/  @!P0 SYNCS.PHASECHK.TRANS64 P0, [R2+URZ+0x2d800], R3 ;  /* 0x02d80003020085a7 */ /* 0x000e24000800007f */
[----:B0-----:R-:W-:Y:S05]  /*7e80*/  @!P0 BRA `(.L_x_2406) ;  /* 0xfffffffc00f08947 */ /* 0x001fea000383ffff */
.L_x_2405:
[----:B------:R-:W-:Y:S05]  /*7e90*/  BSYNC B0 ;  /* 0x0000000000007941 */ /* 0x000fea0003800000 */
.L_x_2404:
[----:B------:R-:W-:Y:S05]  /*7ea0*/  BRA `(.L_x_2407) ;  /* 0x0000003c00907947 */ /* 0x000fea0003800000 */
.L_x_2403:
[----:B------:R-:W-:Y:S01]  /*7eb0*/  ULOP3.LUT UP0, URZ, UR42, 0x1bf, URZ, 0xc0, !UPT ;  /* 0x000001bf2a3f7892 */ /* 0x000fe2000f80c03f */
[----:B-1---5:R-:W-:Y:S01]  /*7ec0*/  SHF.R.S32.HI R0, RZ, 0x1f, R95 ;  /* 0x0000001fff007819 */ /* 0x022fe2000001145f */
[----:B------:R-:W-:Y:S01]  /*7ed0*/  ULDC.64 UR4, c[0x0][0x3f8] ;  /* 0x0000fe0000047ab9 */ /* 0x000fe20000000a00 */
[----:B------:R-:W-:Y:S01]  /*7ee0*/  ULDC.64 UR6, c[0x0][0x408] ;  /* 0x0001020000067ab9 */ /* 0x000fe20000000a00 */
[----:B------:R-:W-:Y:S02]  /*7ef0*/  IMAD.WIDE.U32 R24, R95, UR4, RZ ;  /* 0x000000045f187c25 */ /* 0x000fe4000f8e00ff */
[----:B------:R-:W-:Y:S02]  /*7f00*/  PLOP3.LUT P0, PT, PT, PT, UP0, 0x80, 0x0 ;  /* 0x000000000000781c */ /* 0x000fe40003f0f008 */
[C---:B------:R-:W-:Y:S02]  /*7f10*/  IMAD R4, R0.reuse, UR4, RZ ;  /* 0x0000000400047c24 */ /* 0x040fe4000f8e02ff */
        /* <DEDUP_REMOVED lines=22> */
[----:B0-23--:R-:W-:Y:S05]  /*8080*/  CALL.ABS.NOINC R14 ;  /* 0x000000000e007343 */ /* 0x00dfea0003c00000 */
.L_x_2408:
[----:B------:R-:W4:Y:S01]  /*8090*/  LDL R20, [R1+0x88] ;  /* 0x0000880001147983 */ /* 0x000f220000100800 */
[----:B------:R-:W-:Y:S01]  /*80a0*/  ULDC.U8 UR4, c[0x0][0x410] ;  /* 0x0001040000047ab9 */ /* 0x000fe20000000000 */
[----:B------:R-:W-:Y:S01]  /*80b0*/  BSSY B0, `(.L_x_2409) ;  /* 0x00003bb000007945 */ /* 0x000fe20003800000 */
[----:B------:R-:W-:Y:S01]  /*80c0*/  ISETP.NE.AND P0, PT, RZ, UR4, PT ;  /* 0x00000004ff007c0c */ /* 0x000fe2000bf05270 */
[----:B----4-:R-:W-:-:S12]  /*80d0*/  IMAD.IADD R9, R156, 0x1, R20 ;  /* 0x000000019c097824 */ /* 0x010fd800078e0214 */
[----:B------:R-:W-:Y:S05]  /*80e0*/  @!P0 BRA `(.L_x_2410) ;  /* 0x0000001c00688947 */ /* 0x000fea0003800000 */
[----:B------:R-:W1:Y:S01]  /*80f0*/  LDC R6, c[0x0][0x448] ;  /* 0x00011200ff067b82 */ /* 0x000e620000000800 */
[----:B------:R-:W-:Y:S01]  /*8100*/  IMAD.MOV.U32 R3, RZ, RZ, R9 ;  /* 0x000000ffff037224 */ /* 0x000fe200078e0009 */
[----:B------:R-:W-:Y:S01]  /*8110*/  ULDC.64 UR4, c[0x0][0x3f8] ;  /* 0x0000fe0000047ab9 */ /* 0x000fe20000000a00 */
[----:B------:R-:W-:Y:S01]  /*8120*/  ULDC.64 UR6, c[0x0][0x408] ;  /* 0x0001020000067ab9 */ /* 0x000fe20000000a00 */
[----:B------:R-:W-:Y:S02]  /*8130*/  IMAD.MOV.U32 R25, RZ, RZ, R29 ;  /* 0x000000ffff197224 */ /* 0x000fe400078e001d */
[----:B------:R-:W-:Y:S01]  /*8140*/  IMAD.MOV.U32 R27, RZ, RZ, R31 ;  /* 0x000000ffff1b7224 */ /* 0x000fe200078e001f */
[----:B-1----:R-:W-:-:S13]  /*8150*/  ISETP.NE.AND P0, PT, R6, 0x1, PT ;  /* 0x000000010600780c */ /* 0x002fda0003f05270 */
[----:B------:R-:W1:Y:S08]  /*8160*/  @P0 LDC R0, c[0x0][0x44c] ;  /* 0x00011300ff000b82 */ /* 0x000e700000000800 */
[----:B------:R-:W4:Y:S01]  /*8170*/  @P0 LDC R5, c[0x0][0x450] ;  /* 0x00011400ff050b82 */ /* 0x000f220000000800 */
[----:B-1----:R-:W-:-:S05]  /*8180*/  @P0 IMAD.HI.U32 R0, R9, R0, RZ ;  /* 0x0000000009000227 */ /* 0x002fca00078e00ff */
[----:B----4-:R-:W-:-:S04]  /*8190*/  @P0 SHF.R.U32.HI R3, RZ, R5, R0 ;  /* 0x00000005ff030219 */ /* 0x010fc80000011600 */
        /* <DEDUP_REMOVED lines=12> */
[----:B------:R-:W-:-:S02]  /*8260*/  LEA R39, P1, R26, UR6, 0x1 ;  /* 0x000000061a277c11 */ /* 0x000fc4000f8208ff */
[----:B------:R-:W-:Y:S02]  /*8270*/  IADD3 R3, R27, R3, RZ ;  /* 0x000000031b037210 */ /* 0x000fe40007ffe0ff */
[----:B------:R-:W-:Y:S02]  /*8280*/  LEA.HI.X R13, R24, UR5, R13, 0x1, P0 ;  /* 0x00000005180d7c11 */ /* 0x000fe400080f0c0d */
[----:B------:R-:W-:Y:S01]  /*8290*/  LEA.HI.X R0, R26, UR7, R3, 0x1, P1 ;  /* 0x000000071a007c11 */ /* 0x000fe200088f0c03 */
[----:B------:R-:W-:Y:S06]  /*82a0*/  BRA.DIV UR4, `(.L_x_2411) ;  /* 0x0000018604447947 */ /* 0x000fec000b800000 */
[----:B------:R1:W4:Y:S04]  /*82b0*/  SHFL.IDX PT, R3, R13, RZ, 0x1e1f ;  /* 0x001e1fff0d037589 */ /* 0x00032800000e0000 */
[----:B------:R-:W0:Y:S04]  /*82c0*/  SHFL.IDX PT, R38, R38, RZ, 0x1e1f ;  /* 0x001e1fff26267589 */ /* 0x000e2800000e0000 */
[----:B------:R-:W0:Y:S04]  /*82d0*/  SHFL.IDX PT, R0, R0, RZ, 0x1e1f ;  /* 0x001e1fff00007589 */ /* 0x000e2800000e0000 */
[----:B-1----:R-:W0:Y:S02]  /*82e0*/  SHFL.IDX PT, R39, R39, RZ, 0x1e1f ;  /* 0x001e1fff27277589 */ /* 0x002e2400000e0000 */
.L_x_2643:
        /* <DEDUP_REMOVED lines=8> */
[----:B------:R-:W-:Y:S02]  /*8370*/  CS2R R12, SRZ ;  /* 0x00000000000c7805 */ /* 0x000fe4000001ff00 */
[----:B------:R-:W-:Y:S02]  /*8380*/  CS2R R8, SRZ ;  /* 0x0000000000087805 */ /* 0x000fe4000001ff00 */
[----:B--2---:R-:W-:Y:S02]  /*8390*/  CS2R R36, SRZ ;  /* 0x0000000000247805 */ /* 0x004fe4000001ff00 */
        /* <DEDUP_REMOVED lines=27> */
[-C--:B------:R-:W-:Y:S02]  /*8550*/  @!P3 IADD3 R26, P4, R38, R24.reuse, RZ ;  /* 0x00000018261ab210 */ /* 0x080fe40007f9e0ff */
[----:B------:R-:W-:Y:S02]  /*8560*/  @!P3 IADD3 R24, P5, R39, R24, RZ ;  /* 0x000000182718b210 */ /* 0x000fe40007fbe0ff */
[----:B------:R-:W-:Y:S01]  /*8570*/  SHF.L.U64.HI R5, R48, 0x1, R5 ;  /* 0x0000000130057819 */ /* 0x000fe20000010205 */
[----:B------:R-:W-:Y:S01]  /*8580*/  @!P3 IMAD.X R27, R3, 0x1, R4, P4 ;  /* 0x00000001031bb824 */ /* 0x000fe200020e0604 */
[----:B------:R-:W-:Y:S01]  /*8590*/  @!P2 IADD3 R20, P4, R38, R14, RZ ;  /* 0x0000000e2614a210 */ /* 0x000fe20007f9e0ff */
[----:B------:R-:W-:Y:S01]  /*85a0*/  IMAD.SHL.U32 R31, R42, 0x2, RZ ;  /* 0x000000022a1f7824 */ /* 0x000fe200078e00ff */
[----:B------:R-:W-:-:S02]  /*85b0*/  @!P3 IADD3.X R25, R0, R4, RZ, P5, !PT ;  /* 0x000000040019b210 */ /* 0x000fc40002ffe4ff */
[----:B------:R-:W-:Y:S01]  /*85c0*/  @!P2 IADD3 R14, P5, R39, R14, RZ ;  /* 0x0000000e270ea210 */ /* 0x000fe20007fbe0ff */
[----:B------:R-:W-:Y:S01]  /*85d0*/  @!P2 IMAD.X R21, R3, 0x1, R5, P4 ;  /* 0x000000010315a824 */ /* 0x000fe200020e0605 */
[----:B------:R-:W-:Y:S01]  /*85e0*/  SHF.R.S32.HI R7, RZ, 0x1f, R45 ;  /* 0x0000001fff077819 */ /* 0x000fe2000001142d */
[----:B------:R-:W5:Y:S01]  /*85f0*/  @!P3 LD.E.64 R32, desc[UR38][R26.64] ;  /* 0x000000261a20b980 */ /* 0x000f62000c101b00 */
[-C--:B------:R-:W-:Y:S01]  /*8600*/  @!P1 IADD3 R12, P4, R38, R10.reuse, RZ ;  /* 0x0000000a260c9210 */ /* 0x080fe20007f9e0ff */
[----:B------:R-:W-:Y:S01]  /*8610*/  @!P2 IMAD.X R15, R0, 0x1, R5, P5 ;  /* 0x00000001000fa824 */ /* 0x000fe200028e0605 */
[----:B------:R-:W-:Y:S02]  /*8620*/  SHF.L.U64.HI R7, R45, 0x1, R7 ;  /* 0x000000012d077819 */ /* 0x000fe40000010207 */
[----:B------:R-:W-:Y:S02]  /*8630*/  @!P1 IADD3 R10, P5, R39, R10, RZ ;  /* 0x0000000a270a9210 */ /* 0x000fe40007fbe0ff */
[----:B------:R-:W-:Y:S01]  /*8640*/  SHF.R.S32.HI R6, RZ, 0x1f, R43 ;  /* 0x0000001fff067819 */ /* 0x000fe2000001142b */
[--C-:B------:R-:W-:Y:S01]  /*8650*/  @!P1 IMAD.X R13, R3, 0x1, R7.reuse, P4 ;  /* 0x00000001030d9824 */ /* 0x100fe200020e0607 */
[----:B------:R-:W-:Y:S01]  /*8660*/  ISETP.GE.AND P4, PT, R46, UR4, PT ;  /* 0x000000042e007c0c */ /* 0x000fe2000bf86270 */
[----:B------:R-:W-:Y:S01]  /*8670*/  @!P1 IMAD.X R11, R0, 0x1, R7, P5 ;  /* 0x00000001000b9824 */ /* 0x000fe200028e0607 */
[----:B------:R-:W-:-:S02]  /*8680*/  SHF.L.U64.HI R6, R43, 0x1, R6 ;  /* 0x000000012b067819 */ /* 0x000fc40000010206 */
[----:B------:R-:W-:Y:S02]  /*8690*/  @!P0 IADD3 R8, P5, R38, R28, RZ ;  /* 0x0000001c26088210 */ /* 0x000fe40007fbe0ff */
[----:B------:R-:W-:-:S03]  /*86a0*/  SHF.R.S32.HI R30, RZ, 0x1f, R42 ;  /* 0x0000001fff1e7819 */ /* 0x000fc6000001142a */
[----:B------:R-:W-:Y:S01]  /*86b0*/  @!P0 IMAD.X R9, R3, 0x1, R6, P5 ;  /* 0x0000000103098824 */ /* 0x000fe200028e0606 */
[----:B------:R-:W-:-:S03]  /*86c0*/  @!P0 IADD3 R4, P5, R39, R28, RZ ;  /* 0x0000001c27048210 */ /* 0x000fc60007fbe0ff */
[----:B------:R-:W-:Y:S01]  /*86d0*/  @!P4 IMAD.MOV.U32 R28, RZ, RZ, R38 ;  /* 0x000000ffff1cc224 */ /* 0x000fe200078e0026 */
[----:B------:R-:W-:Y:S01]  /*86e0*/  @!P0 IADD3.X R5, R0, R6, RZ, P5, !PT ;  /* 0x0000000600058210 */ /* 0x000fe20002ffe4ff */
[----:B------:R-:W-:Y:S01]  /*86f0*/  @!P4 IMAD.MOV.U32 R29, RZ, RZ, R3 ;  /* 0x000000ffff1dc224 */ /* 0x000fe200078e0003 */
        /* <DEDUP_REMOVED lines=30> */
.L_x_2413:
[----:B------:R-:W-:Y:S05]  /*88e0*/  BSYNC B1 ;  /* 0x0000000000017941 */ /* 0x000fea0003800000 */
.L_x_2412:
[----:B------:R-:W-:Y:S01]  /*88f0*/  ULEA.HI UR4, UR37, UR37, URZ, 0x1 ;  /* 0x0000002525047291 */ /* 0x000fe2000f8f083f */
[----:B----45:R-:W-:Y:S01]  /*8900*/  IMAD.MOV.U32 R3, RZ, RZ, R35 ;  /* 0x000000ffff037224 */ /* 0x030fe200078e0023 */
[----:B0-----:R-:W-:Y:S01]  /*8910*/  MOV R6, R13 ;  /* 0x0000000d00067202 */ /* 0x001fe20000000f00 */
[----:B------:R-:W-:Y:S01]  /*8920*/  IMAD.MOV.U32 R4, RZ, RZ, R30 ;  /* 0x000000ffff047224 */ /* 0x000fe200078e001e */
[----:B------:R-:W-:Y:S01]  /*8930*/  ULOP3.LUT UR4, UR4, 0xfffffffe, URZ, 0xc0, !UPT ;  /* 0xfffffffe04047892 */ /* 0x000fe2000f8ec03f */
[----:B------:R-:W-:Y:S01]  /*8940*/  IMAD.MOV.U32 R0, RZ, RZ, R34 ;  /* 0x000000ffff007224 */ /* 0x000fe200078e0022 */
[----:B------:R-:W-:Y:S01]  /*8950*/  VIMNMX R97, R97, 0xc0, PT ;  /* 0x000000c061617848 */ /* 0x000fe20003fe0100 */
[----:B------:R-:W-:Y:S01]  /*8960*/  IMAD.MOV.U32 R5, RZ, RZ, R27 ;  /* 0x000000ffff057224 */ /* 0x000fe200078e001b */
[----:B------:R-:W-:Y:S01]  /*8970*/  UIADD3 UR4, UR37, -UR4, URZ ;  /* 0x8000000425047290 */ /* 0x000fe2000fffe03f */
[----:B------:R-:W-:Y:S01]  /*8980*/  PRMT R58, R3, 0x5410, R4 ;  /* 0x00005410033a7816 */ /* 0x000fe20000000004 */
[----:B------:R-:W-:Y:S01]  /*8990*/  IMAD.MOV.U32 R4, RZ, RZ, R26 ;  /* 0x000000ffff047224 */ /* 0x000fe200078e001a */
[----:B------:R-:W-:Y:S01]  /*89a0*/  PRMT R50, R0, 0x7610, R50 ;  /* 0x0000761000327816 */ /* 0x000fe20000000032 */
[----:B------:R-:W-:Y:S01]  /*89b0*/  BSSY B1, `(.L_x_2414) ;  /* 0x0000026000017945 */ /* 0x000fe20003800000 */
[----:B------:R-:W-:Y:S01]  /*89c0*/  MOV R0, R31 ;  /* 0x0000001f00007202 */ /* 0x000fe20000000f00 */
[----:B------:R-:W-:Y:S01]  /*89d0*/  IMAD.U32 R3, RZ, RZ, UR4 ;  /* 0x00000004ff037e24 */ /* 0x000fe2000f8e00ff */
[----:B------:R-:W-:Y:S01]  /*89e0*/  PRMT R48, R4, 0x7610, R48 ;  /* 0x0000761004307816 */ /* 0x000fe20000000030 */
[----:B------:R-:W-:Y:S01]  /*89f0*/  IMAD.MOV.U32 R4, RZ, RZ, R21 ;  /* 0x000000ffff047224 */ /* 0x000fe200078e0015 */
[----:B------:R-:W-:Y:S01]  /*8a00*/  PRMT R49, R0, 0x7610, R49 ;  /* 0x0000761000317816 */ /* 0x000fe20000000031 */
[----:B------:R-:W-:Y:S01]  /*8a10*/  IMAD.MOV.U32 R0, RZ, RZ, R20 ;  /* 0x000000ffff007224 */ /* 0x000fe200078e0014 */
[----:B------:R-:W-:-:S02]  /*8a20*/  SHF.L.U32 R3, R3, 0x1f, RZ ;  /* 0x0000001f03037819 */ /* 0x000fc400000006ff */
[----:B------:R-:W-:Y:S01]  /*8a30*/  PRMT R47, R47, 0x5410, R5 ;  /* 0x000054102f2f7816 */ /* 0x000fe20000000005 */
[----:B------:R-:W-:Y:S01]  /*8a40*/  IMAD.MOV.U32 R5, RZ, RZ, R12 ;  /* 0x000000ffff057224 */ /* 0x000fe200078e000c */
[----:B------:R-:W0:Y:S01]  /*8a50*/  SYNCS.PHASECHK.TRANS64.TRYWAIT P0, [R2+URZ+0x2d800], R3 ;  /* 0x02d80003020075a7 */ /* 0x000e22000800017f */
[----:B------:R-:W-:Y:S01]  /*8a60*/  PRMT R45, R0, 0x5410, R4 ;  /* 0x00005410002d7816 */ /* 0x000fe20000000004 */
[----:B------:R-:W-:Y:S01]  /*8a70*/  IMAD.MOV.U32 R0, RZ, RZ, R8 ;  /* 0x000000ffff007224 */ /* 0x000fe200078e0008 */
[----:B------:R-:W-:Y:S01]  /*8a80*/  ISETP.GE.AND P1, PT, R156, R97, PT ;  /* 0x000000619c00720c */ /* 0x000fe20003f26270 */
        /* <DEDUP_REMOVED lines=9> */
[----:B------:R-:W-:Y:S01]  /*8b20*/  IMAD.MOV.U32 R6, RZ, RZ, R29 ;  /* 0x000000ffff067224 */ /* 0x000fe200078e001d */
        /* <DEDUP_REMOVED lines=13> */
[----:B0-----:R-:W-:Y:S06]  /*8c00*/  @!P0 BRA `(.L_x_2415) ;  /* 0x0000017c005c8947 */ /* 0x001fec0003800000 */
.L_x_2644:
[----:B------:R-:W-:Y:S05]  /*8c10*/  BSYNC B1 ;  /* 0x0000000000017941 */ /* 0x000fea0003800000 */
.L_x_2414:
[----:B------:R-:W-:Y:S01]  /*8c20*/  PRMT R39, R0, 0x5410, R4 ;  /* 0x0000541000277816 */ /* 0x000fe20000000004 */
[----:B------:R-:W-:Y:S06]  /*8c30*/  @P1 BRA `(.L_x_2416) ;  /* 0x0000003000081947 */ /* 0x000fec0003800000 */
[----:B------:R-:W2:Y:S01]  /*8c40*/  LDL.64 R54, [R1+0x38] ;  /* 0x0000380001367983 */ /* 0x000ea20000100a00 */
[----:B------:R-:W2:Y:S03]  /*8c50*/  LDC R4, c[0x0][0x3f4] ;  /* 0x0000fd00ff047b82 */ /* 0x000ea60000000800 */
[----:B------:R-:W4:Y:S04]  /*8c60*/  LDL R56, [R1+0x94] ;  /* 0x0000940001387983 */ /* 0x000f280000100800 */
[----:B------:R-:W5:Y:S04]  /*8c70*/  LDL R53, [R1+0x78] ;  /* 0x0000780001357983 */ /* 0x000f680000100800 */
[----:B------:R-:W3:Y:S04]  /*8c80*/  LDL R52, [R1+0x6c] ;  /* 0x00006c0001347983 */ /* 0x000ee80000100800 */
[----:B------:R-:W3:Y:S04]  /*8c90*/  LDL R51, [R1+0x74] ;  /* 0x0000740001337983 */ /* 0x000ee80000100800 */
[----:B------:R-:W3:Y:S04]  /*8ca0*/  LDL R7, [R1+0x68] ;  /* 0x0000680001077983 */ /* 0x000ee80000100800 */
[----:B------:R-:W3:Y:S01]  /*8cb0*/  LDL R6, [R1+0x7c] ;  /* 0x00007c0001067983 */ /* 0x000ee20000100800 */
        /* <DEDUP_REMOVED lines=9> */
[----:B----4-:R-:W-:-:S04]  /*8d50*/  IMAD R3, R56, 0x2, R2 ;  /* 0x0000000238037824 */ /* 0x010fc800078e0202 */
[----:B------:R-:W-:Y:S01]  /*8d60*/  VIADD R0, R3, 0x20 ;  /* 0x0000002003007836 */ /* 0x000fe20000000000 */
[-C--:B-----5:R-:W-:Y:S02]  /*8d70*/  ISETP.GE.AND P1, PT, R53, R4.reuse, PT ;  /* 0x000000043500720c */ /* 0x0a0fe40003f26270 */
[-C--:B---3--:R-:W-:Y:S02]  /*8d80*/  ISETP.GE.AND P2, PT, R52, R4.reuse, PT ;  /* 0x000000043400720c */ /* 0x088fe40003f46270 */
[-C--:B------:R-:W-:Y:S02]  /*8d90*/  ISETP.GE.AND P3, PT, R51, R4.reuse, PT ;  /* 0x000000043300720c */ /* 0x080fe40003f66270 */
[-C--:B------:R-:W-:Y:S02]  /*8da0*/  ISETP.GE.AND P4, PT, R7, R4.reuse, PT ;  /* 0x000000040700720c */ /* 0x080fe40003f86270 */
[----:B------:R-:W-:Y:S01]  /*8db0*/  ISETP.GE.AND P5, PT, R6, R4, PT ;  /* 0x000000040600720c */ /* 0x000fe20003fa6270 */
[----:B------:R-:W-:-:S12]  /*8dc0*/  @P6 BRA `(.L_x_2418) ;  /* 0x0000000000a86947 */ /* 0x000fd80003800000 */
[----:B------:R-:W0:Y:S01]  /*8dd0*/  LDS.128 R4, [R3+0xc400] ;  /* 0x00c4000003047984 */ /* 0x000e220000000c00 */
[----:B------:R-:W-:Y:S01]  /*8de0*/  SHF.R.U32.HI R41, RZ, 0x10, R37 ;  /* 0x00000010ff297819 */ /* 0x000fe20000011625 */
[--C-:B------:R-:W-:Y:S01]  /*8df0*/  HADD2.F32 R40, -RZ, R50.reuse.H1_H1 ;  /* 0x30000032ff287230 */ /* 0x100fe20000004100 */
[----:B------:R-:W-:Y:S01]  /*8e00*/  SHF.R.U32.HI R51, RZ, 0x10, R35 ;  /* 0x00000010ff337819 */ /* 0x000fe20000011623 */
        /* <DEDUP_REMOVED lines=9> */
[C---:B------:R-:W-:Y:S01]  /*8ea0*/  FMUL.FTZ R54, R37.reuse, R41 ;  /* 0x0000002925367220 */ /* 0x040fe20000410000 */
[-C--:B------:R-:W-:Y:S01]  /*8eb0*/  FMUL.FTZ R53, R37, R51.reuse ;  /* 0x0000003325357220 */ /* 0x080fe20000410000 */
        /* <DEDUP_REMOVED lines=8> */
[----:B------:R-:W-:Y:S02]  /*8f40*/  HADD2.F32 R40, -RZ, R58.H0_H0 ;  /* 0x2000003aff287230 */ /* 0x000fe40000004100 */
        /* <DEDUP_REMOVED lines=18> */
.L_x_2418:
[----:B------:R-:W-:Y:S05]  /*9070*/  BSYNC B1 ;  /* 0x0000000000017941 */ /* 0x000fea0003800000 */
.L_x_2417:
[----:B------:R-:W-:Y:S01]  /*9080*/  BSSY B1, `(.L_x_2419) ;  /* 0x000002d000017945 */ /* 0x000fe20003800000 */
[----:B------:R-:W-:-:S03]  /*9090*/  @P0 IADD3 R0, R3, -0x20, RZ ;  /* 0xffffffe003000810 */ /* 0x000fc60007ffe0ff */
[----:B------:R-:W-:Y:S05]  /*90a0*/  @P1 BRA `(.L_x_2420) ;  /* 0x0000000000a81947 */ /* 0x000fea0003800000 */
[----:B0-----:R-:W0:Y:S01]  /*90b0*/  LDS.128 R4, [R0+0xc400] ;  /* 0x00c4000000047984 */ /* 0x001e220000000c00 */
[----:B------:R-:W-:Y:S01]  /*90c0*/  SHF.R.U32.HI R35, RZ, 0x10, R33 ;  /* 0x00000010ff237819 */ /* 0x000fe20000011621 */
[----:B------:R-:W-:Y:S01]  /*90d0*/  HADD2.F32 R34, -RZ, R59.H1_H1 ;  /* 0x3000003bff227230 */ /* 0x000fe20000004100 */
[----:B------:R-:W-:Y:S01]  /*90e0*/  SHF.R.U32.HI R37, RZ, 0x10, R31 ;  /* 0x00000010ff257819 */ /* 0x000fe2000001161f */
[----:B------:R-:W-:Y:S01]  /*90f0*/  HADD2.F32 R36, -RZ, R58.H1_H1 ;  /* 0x3000003aff247230 */ /* 0x000fe20000004100 */
[----:B------:R-:W-:Y:S01]  /*9100*/  SHF.R.U64 R53, R32, 0x10, R33 ;  /* 0x0000001020357819 */ /* 0x000fe20000001221 */
[----:B------:R-:W-:Y:S01]  /*9110*/  HADD2.F32 R35, -RZ, R35.H0_H0 ;  /* 0x20000023ff237230 */ /* 0x000fe20000004100 */
[----:B------:R-:W-:Y:S01]  /*9120*/  SHF.R.U64 R51, R30, 0x10, R31 ;  /* 0x000000101e337819 */ /* 0x000fe2000000121f */
[----:B------:R-:W-:Y:S02]  /*9130*/  HADD2.F32 R37, -RZ, R37.H0_H0 ;  /* 0x20000025ff257230 */ /* 0x000fe40000004100 */
[----:B0-----:R-:W-:-:S02]  /*9140*/  HADD2.F32 R33, -RZ, R7.H1_H1 ;  /* 0x30000007ff217230 */ /* 0x001fc40000004100 */
[----:B------:R-:W-:Y:S02]  /*9150*/  HADD2.F32 R32, -RZ, R7.H0_H0 ;  /* 0x20000007ff207230 */ /* 0x000fe40000004100 */
[--C-:B------:R-:W-:Y:S02]  /*9160*/  HADD2.F32 R7, -RZ, R4.reuse.H0_H0 ;  /* 0x20000004ff077230 */ /* 0x100fe40000004100 */
[C---:B------:R-:W-:Y:S01]  /*9170*/  FMUL.FTZ R50, R33.reuse, R35 ;  /* 0x0000002321327220 */ /* 0x040fe20000410000 */
[----:B------:R-:W-:Y:S02]  /*9180*/  HADD2.F32 R4, -RZ, R4.H1_H1 ;  /* 0x30000004ff047230 */ /* 0x000fe40000004100 */
[-C--:B------:R-:W-:Y:S01]  /*9190*/  FMUL.FTZ R41, R33, R37.reuse ;  /* 0x0000002521297220 */ /* 0x080fe20000410000 */
        /* <DEDUP_REMOVED lines=27> */
.L_x_2420:
[----:B------:R-:W-:Y:S05]  /*9350*/  BSYNC B1 ;  /* 0x0000000000017941 */ /* 0x000fea0003800000 */
.L_x_2419:
        /* <DEDUP_REMOVED lines=44> */
.L_x_2422:
[----:B------:R-:W-:Y:S05]  /*9620*/  BSYNC B1 ;  /* 0x0000000000017941 */ /* 0x000fea0003800000 */
.L_x_2421:
        /* <DEDUP_REMOVED lines=44> */
.L_x_2424:
[----:B------:R-:W-:Y:S05]  /*98f0*/  BSYNC B1 ;  /* 0x0000000000017941 */ /* 0x000fea0003800000 */
.L_x_2423:
        /* <DEDUP_REMOVED lines=44> */
.L_x_2426:
[----:B------:R-:W-:Y:S05]  /*9bc0*/  BSYNC B1 ;  /* 0x0000000000017941 */ /* 0x000fea0003800000 */
.L_x_2425:
        /* <DEDUP_REMOVED lines=44> */
.L_x_2410:
[----:B------:R-:W1:Y:S01]  /*9e90*/  LDC R10, c[0x0][0x448] ;  /* 0x00011200ff0a7b82 */ /* 0x000e620000000800 */
[----:B------:R-:W-:Y:S01]  /*9ea0*/  IMAD.MOV.U32 R3, RZ, RZ, R9 ;  /* 0x000000ffff037224 */ /* 0x000fe200078e0009 */
[----:B------:R-:W-:Y:S01]  /*9eb0*/  ULDC.64 UR4, c[0x0][0x3f8] ;  /* 0x0000fe0000047ab9 */ /* 0x000fe20000000a00 */
[----:B------:R-:W-:Y:S01]  /*9ec0*/  ULDC.64 UR6, c[0x0][0x408] ;  /* 0x0001020000067ab9 */ /* 0x000fe20000000a00 */
[----:B------:R-:W-:Y:S02]  /*9ed0*/  IMAD.MOV.U32 R4, RZ, RZ, R24 ;  /* 0x000000ffff047224 */ /* 0x000fe400078e0018 */
[----:B------:R-:W-:Y:S02]  /*9ee0*/  IMAD.MOV.U32 R6, RZ, RZ, R26 ;  /* 0x000000ffff067224 */ /* 0x000fe400078e001a */
[----:B------:R-:W-:Y:S01]  /*9ef0*/  IMAD.MOV.U32 R7, RZ, RZ, R31 ;  /* 0x000000ffff077224 */ /* 0x000fe200078e001f */
[----:B-1----:R-:W-:-:S13]  /*9f00*/  ISETP.NE.AND P0, PT, R10, 0x1, PT ;  /* 0x000000010a00780c */ /* 0x002fda0003f05270 */
[----:B------:R-:W1:Y:S08]  /*9f10*/  @P0 LDC R0, c[0x0][0x44c] ;  /* 0x00011300ff000b82 */ /* 0x000e700000000800 */
[----:B------:R-:W4:Y:S01]  /*9f20*/  @P0 LDC R5, c[0x0][0x450] ;  /* 0x00011400ff050b82 */ /* 0x000f220000000800 */
[----:B-1----:R-:W-:-:S05]  /*9f30*/  @P0 IMAD.HI.U32 R0, R9, R0, RZ ;  /* 0x0000000009000227 */ /* 0x002fca00078e00ff */
[----:B----4-:R-:W-:Y:S01]  /*9f40*/  @P0 SHF.R.U32.HI R3, RZ, R5, R0 ;  /* 0x00000005ff030219 */ /* 0x010fe20000011600 */
[----:B------:R-:W-:-:S03]  /*9f50*/  IMAD.MOV.U32 R5, RZ, RZ, R29 ;  /* 0x000000ffff057224 */ /* 0x000fc600078e001d */
[----:B------:R-:W-:Y:S01]  /*9f60*/  SHF.R.S32.HI R0, RZ, 0x1f, R3 ;  /* 0x0000001fff007819 */ /* 0x000fe20000011403 */
[----:B------:R-:W-:-:S04]  /*9f70*/  IMAD.WIDE.U32 R4, R3, UR4, R4 ;  /* 0x0000000403047c25 */ /* 0x000fc8000f8e0004 */
[C---:B------:R-:W-:Y:S02]  /*9f80*/  IMAD R8, R0.reuse, UR4, RZ ;  /* 0x0000000400087c24 */ /* 0x040fe4000f8e02ff */
[----:B------:R-:W-:Y:S02]  /*9f90*/  IMAD R0, R0, UR6, RZ ;  /* 0x0000000600007c24 */ /* 0x000fe4000f8e02ff */
[C---:B------:R-:W-:Y:S01]  /*9fa0*/  IMAD R13, R3.reuse, UR5, R8 ;  /* 0x00000005030d7c24 */ /* 0x040fe2000f8e0208 */
[----:B------:R-:W-:Y:S01]  /*9fb0*/  ULDC.64 UR4, c[0x0][0x3e8] ;  /* 0x0000fa0000047ab9 */ /* 0x000fe20000000a00 */
[----:B------:R-:W-:-:S03]  /*9fc0*/  IMAD.WIDE.U32 R6, R3, UR6, R6 ;  /* 0x0000000603067c25 */ /* 0x000fc6000f8e0006 */
[----:B------:R-:W-:Y:S01]  /*9fd0*/  IADD3 R13, R5, R13, RZ ;  /* 0x0000000d050d7210 */ /* 0x000fe20007ffe0ff */
[----:B--2---:R-:W-:Y:S01]  /*9fe0*/  IMAD R37, R3, UR7, R0 ;  /* 0x0000000703257c24 */ /* 0x004fe2000f8e0200 */
[----:B------:R-:W-:Y:S01]  /*9ff0*/  ULDC.64 UR6, c[0x0][0x400] ;  /* 0x0001000000067ab9 */ /* 0x000fe20000000a00 */
[----:B------:R-:W-:Y:S01]  /*a000*/  LEA R3, P0, R4, UR4, 0x1 ;  /* 0x0000000404037c11 */ /* 0x000fe2000f8008ff */
[----:B------:R-:W-:Y:S01]  /*a010*/  UMOV UR4, 0xffffffff ;  /* 0xffffffff00047882 */ /* 0x000fe20000000000 */
[----:B------:R-:W-:Y:S01]  /*a020*/  IMAD.IADD R37, R7, 0x1, R37 ;  /* 0x0000000107257824 */ /* 0x000fe200078e0225 */
[----:B------:R-:W-:Y:S02]  /*a030*/  LEA R38, P1, R6, UR6, 0x1 ;  /* 0x0000000606267c11 */ /* 0x000fe4000f8208ff */
[----:B------:R-:W-:Y:S02]  /*a040*/  LEA.HI.X R13, R4, UR5, R13, 0x1, P0 ;  /* 0x00000005040d7c11 */ /* 0x000fe400080f0c0d */
[----:B------:R-:W-:Y:S01]  /*a050*/  LEA.HI.X R37, R6, UR7, R37, 0x1, P1 ;  /* 0x0000000706257c11 */ /* 0x000fe200088f0c25 */
[----:B------:R-:W-:Y:S08]  /*a060*/  BRA.DIV UR4, `(.L_x_2427) ;  /* 0x0000016a04587947 */ /* 0x000ff0000b800000 */
[----:B------:R1:W2:Y:S04]  /*a070*/  SHFL.IDX PT, R0, R13, RZ, 0x1e1f ;  /* 0x001e1fff0d007589 */ /* 0x0002a800000e0000 */
[----:B------:R-:W4:Y:S04]  /*a080*/  SHFL.IDX PT, R3, R3, RZ, 0x1e1f ;  /* 0x001e1fff03037589 */ /* 0x000f2800000e0000 */
[----:B------:R-:W0:Y:S04]  /*a090*/  SHFL.IDX PT, R37, R37, RZ, 0x1e1f ;  /* 0x001e1fff25257589 */ /* 0x000e2800000e0000 */
[----:B-1----:R-:W0:Y:S02]  /*a0a0*/  SHFL.IDX PT, R38, R38, RZ, 0x1e1f ;  /* 0x001e1fff26267589 */ /* 0x002e2400000e0000 */
.L_x_2650:
        /* <DEDUP_REMOVED lines=17> */
[----:B------:R-:W3:Y:S04]  /*a1c0*/  LDL R21, [R1+0x4c] ;  /* 0x00004c0001157983 */ /* 0x000ee80000100800 */
[----:B------:R-:W3:Y:S01]  /*a1d0*/  LDL R20, [R1+0x50] ;  /* 0x0000500001147983 */ /* 0x000ee20000100800 */
[C---:B------:R-:W-:Y:S01]  /*a1e0*/  VIADD R4, R16.reuse, 0x10 ;  /* 0x0000001010047836 */ /* 0x040fe20000000000 */
[----:B------:R-:W-:Y:S01]  /*a1f0*/  ULDC UR4, c[0x0][0x3f4] ;  /* 0x0000fd0000047ab9 */ /* 0x000fe20000000800 */
[C---:B------:R-:W-:Y:S01]  /*a200*/  VIADD R5, R16.reuse, 0x20 ;  /* 0x0000002010057836 */ /* 0x040fe20000000000 */
[----:B------:R-:W-:Y:S01]  /*a210*/  ISETP.GE.AND P2, PT, R16, UR4, PT ;  /* 0x0000000410007c0c */ /* 0x000fe2000bf46270 */
[----:B----4-:R-:W-:Y:S01]  /*a220*/  IMAD.MOV.U32 R6, RZ, RZ, R3 ;  /* 0x000000ffff067224 */ /* 0x010fe200078e0003 */
[----:B------:R-:W-:Y:S01]  /*a230*/  ISETP.GE.AND P3, PT, R4, UR4, PT ;  /* 0x0000000404007c0c */ /* 0x000fe2000bf66270 */
[----:B------:R-:W-:Y:S01]  /*a240*/  IMAD.MOV.U32 R8, RZ, RZ, R38 ;  /* 0x000000ffff087224 */ /* 0x000fe200078e0026 */
[----:B------:R-:W-:Y:S01]  /*a250*/  ISETP.GE.AND P4, PT, R5, UR4, PT ;  /* 0x0000000405007c0c */ /* 0x000fe2000bf86270 */
[----:B------:R-:W-:Y:S01]  /*a260*/  IMAD.MOV.U32 R9, RZ, RZ, R37 ;  /* 0x000000ffff097224 */ /* 0x000fe200078e0025 */
[----:B--2---:R-:W-:-:S02]  /*a270*/  MOV R7, R0 ;  /* 0x0000000000077202 */ /* 0x004fc40000000f00 */
[----:B------:R-:W-:Y:S02]  /*a280*/  CS2R R28, SRZ ;  /* 0x00000000001c7805 */ /* 0x000fe4000001ff00 */
[----:B------:R-:W-:Y:S02]  /*a290*/  CS2R R30, SRZ ;  /* 0x00000000001e7805 */ /* 0x000fe4000001ff00 */
[----:B------:R-:W-:Y:S02]  /*a2a0*/  CS2R R10, SRZ ;  /* 0x00000000000a7805 */ /* 0x000fe4000001ff00 */
[----:B------:R-:W-:Y:S02]  /*a2b0*/  CS2R R32, SRZ ;  /* 0x0000000000207805 */ /* 0x000fe4000001ff00 */
[----:B------:R-:W-:Y:S01]  /*a2c0*/  CS2R R34, SRZ ;  /* 0x0000000000227805 */ /* 0x000fe2000001ff00 */
[----:B------:R-:W-:Y:S01]  /*a2d0*/  @!P2 IMAD.SHL.U32 R36, R16, 0x2, RZ ;  /* 0x000000021024a824 */ /* 0x000fe200078e00ff */
[----:B------:R-:W-:-:S02]  /*a2e0*/  CS2R R14, SRZ ;  /* 0x00000000000e7805 */ /* 0x000fc4000001ff00 */
[----:B------:R-:W-:Y:S02]  /*a2f0*/  CS2R R24, SRZ ;  /* 0x0000000000187805 */ /* 0x000fe4000001ff00 */
[----:B------:R-:W-:Y:S01]  /*a300*/  CS2R R26, SRZ ;  /* 0x00000000001a7805 */ /* 0x000fe2000001ff00 */
[----:B---3--:R-:W-:Y:S02]  /*a310*/  @!P3 IMAD.SHL.U32 R13, R21, 0x8, RZ ;  /* 0x00000008150db824 */ /* 0x008fe400078e00ff */
[----:B------:R-:W-:Y:S01]  /*a320*/  @!P4 IMAD.SHL.U32 R39, R20, 0x8, RZ ;  /* 0x000000081427c824 */ /* 0x000fe200078e00ff */
[-C--:B------:R-:W-:Y:S01]  /*a330*/  @!P2 IADD3 R20, P0, R3, R36.reuse, RZ ;  /* 0x000000240314a210 */ /* 0x080fe20007f1e0ff */
[----:B------:R-:W-:Y:S01]  /*a340*/  @!P3 IMAD.WIDE R4, R13, 0x2, R6 ;  /* 0x000000020d04b825 */ /* 0x000fe200078e0206 */
[----:B------:R-:W-:Y:S02]  /*a350*/  @!P2 IADD3 R36, P1, R38, R36, RZ ;  /* 0x000000242624a210 */ /* 0x000fe40007f3e0ff */
[----:B------:R-:W-:Y:S01]  /*a360*/  @!P2 SHF.L.U64.HI R3, R16, 0x1, R17 ;  /* 0x000000011003a819 */ /* 0x000fe20000010211 */
[----:B------:R-:W-:Y:S01]  /*a370*/  @!P4 IMAD.WIDE R6, R39, 0x2, R6 ;  /* 0x000000022706c825 */ /* 0x000fe200078e0206 */
[----:B------:R0:W5:Y:S02]  /*a380*/  @!P3 LD.E.128 R28, desc[UR38][R4.64] ;  /* 0x00000026041cb980 */ /* 0x000164000c101d00 */
[----:B------:R-:W-:Y:S01]  /*a390*/  @!P2 IADD3.X R37, R37, R3, RZ, P1, !PT ;  /* 0x000000032525a210 */ /* 0x000fe20000ffe4ff */
[--C-:B------:R-:W-:Y:S01]  /*a3a0*/  @!P3 IMAD.WIDE R12, R13, 0x2, R8.reuse ;  /* 0x000000020d0cb825 */ /* 0x100fe200078e0208 */
[----:B------:R1:W5:Y:S03]  /*a3b0*/  @!P4 LD.E.128 R32, desc[UR38][R6.64] ;  /* 0x000000260620c980 */ /* 0x000366000c101d00 */
[----:B------:R-:W-:Y:S01]  /*a3c0*/  @!P4 IMAD.WIDE R38, R39, 0x2, R8 ;  /* 0x000000022726c825 */ /* 0x000fe200078e0208 */
[----:B------:R-:W-:-:S02]  /*a3d0*/  CS2R R8, SRZ ;  /* 0x0000000000087805 */ /* 0x000fc4000001ff00 */
[----:B0-----:R-:W-:Y:S01]  /*a3e0*/  CS2R R4, SRZ ;  /* 0x0000000000047805 */ /* 0x001fe2000001ff00 */
[----:B------:R-:W-:-:S03]  /*a3f0*/  @!P2 IMAD.X R21, R0, 0x1, R3, P0 ;  /* 0x000000010015a824 */ /* 0x000fc600000e0603 */
[----:B------:R0:W5:Y:S01]  /*a400*/  @!P3 LD.E.128 R8, desc[UR38][R12.64] ;  /* 0x000000260c08b980 */ /* 0x000162000c101d00 */
[----:B-1----:R-:W-:-:S03]  /*a410*/  CS2R R6, SRZ ;  /* 0x0000000000067805 */ /* 0x002fc6000001ff00 */
[----:B------:R1:W5:Y:S04]  /*a420*/  @!P2 LD.E.128 R24, desc[UR38][R20.64] ;  /* 0x000000261418a980 */ /* 0x000368000c101d00 */
[----:B------:R1:W5:Y:S01]  /*a430*/  @!P2 LD.E.128 R4, desc[UR38][R36.64] ;  /* 0x000000262404a980 */ /* 0x000362000c101d00 */
[----:B0-----:R-:W-:-:S06]  /*a440*/  CS2R R12, SRZ ;  /* 0x00000000000c7805 */ /* 0x001fcc000001ff00 */
[----:B------:R1:W5:Y:S02]  /*a450*/  @!P4 LD.E.128 R12, desc[UR38][R38.64] ;  /* 0x00000026260cc980 */ /* 0x000364000c101d00 */
.L_x_2429:
[----:B------:R-:W-:Y:S05]  /*a460*/  BSYNC B1 ;  /* 0x0000000000017941 */ /* 0x000fea0003800000 */
.L_x_2428:
[----:B------:R-:W-:Y:S01]  /*a470*/  ULEA.HI UR4, UR37, UR37, URZ, 0x1 ;  /* 0x0000002525047291 */ /* 0x000fe2000f8f083f */
[----:B----45:R-:W-:Y:S01]  /*a480*/  IMAD.MOV.U32 R3, RZ, RZ, R5 ;  /* 0x000000ffff037224 */ /* 0x030fe200078e0005 */
[----:B------:R-:W-:Y:S01]  /*a490*/  VIMNMX R97, R97, 0xc0, PT ;  /* 0x000000c061617848 */ /* 0x000fe20003fe0100 */
[----:B-1----:R-:W-:Y:S01]  /*a4a0*/  IMAD.MOV.U32 R20, RZ, RZ, R6 ;  /* 0x000000ffff147224 */ /* 0x002fe200078e0006 */
[----:B------:R-:W-:Y:S01]  /*a4b0*/  ULOP3.LUT UR4, UR4, 0xfffffffe, URZ, 0xc0, !UPT ;  /* 0xfffffffe04047892 */ /* 0x000fe2000f8ec03f */
[----:B--2---:R-:W-:Y:S01]  /*a4c0*/  IMAD.MOV.U32 R0, RZ, RZ, R4 ;  /* 0x000000ffff007224 */ /* 0x004fe200078e0004 */
[----:B------:R-:W-:Y:S01]  /*a4d0*/  PRMT R62, R3, 0x7610, R62 ;  /* 0x00007610033e7816 */ /* 0x000fe2000000003e */
[----:B------:R-:W-:Y:S01]  /*a4e0*/  IMAD.MOV.U32 R21, RZ, RZ, R9 ;  /* 0x000000ffff157224 */ /* 0x000fe200078e0009 */
[----:B------:R-:W-:Y:S01]  /*a4f0*/  UIADD3 UR4, UR37, -UR4, URZ ;  /* 0x8000000425047290 */ /* 0x000fe2000fffe03f */
[----:B------:R-:W-:Y:S01]  /*a500*/  PRMT R67, R20, 0x7610, R67 ;  /* 0x0000761014437816 */ /* 0x000fe20000000043 */
[----:B------:R-:W-:Y:S01]  /*a510*/  IMAD.MOV.U32 R36, RZ, RZ, R13 ;  /* 0x000000ffff247224 */ /* 0x000fe200078e000d */
[----:B------:R-:W-:Y:S01]  /*a520*/  PRMT R63, R0, 0x7610, R63 ;  /* 0x00007610003f7816 */ /* 0x000fe2000000003f */
[----:B------:R-:W-:Y:S01]  /*a530*/  IMAD.MOV.U32 R0, RZ, RZ, R7 ;  /* 0x000000ffff007224 */ /* 0x000fe200078e0007 */
[----:B------:R-:W-:Y:S01]  /*a540*/  MOV R20, R8 ;  /* 0x0000000800147202 */ /* 0x000fe20000000f00 */
[----:B------:R-:W-:Y:S01]  /*a550*/  IMAD.U32 R3, RZ, RZ, UR4 ;  /* 0x00000004ff037e24 */ /* 0x000fe2000f8e00ff */
[----:B------:R-:W-:Y:S01]  /*a560*/  PRMT R50, R21, 0x7610, R50 ;  /* 0x0000761015327816 */ /* 0x000fe20000000032 */
[----:B------:R-:W-:Y:S01]  /*a570*/  IMAD.MOV.U32 R21, RZ, RZ, R12 ;  /* 0x000000ffff157224 */ /* 0x000fe200078e000c */
[----:B------:R-:W-:Y:S01]  /*a580*/  PRMT R49, R49, 0x5410, R20 ;  /* 0x0000541031317816 */ /* 0x000fe20000000014 */
[----:B------:R-:W-:Y:S01]  /*a590*/  IMAD.MOV.U32 R20, RZ, RZ, R11 ;  /* 0x000000ffff147224 */ /* 0x000fe200078e000b */
[----:B------:R-:W-:Y:S01]  /*a5a0*/  SHF.L.U32 R3, R3, 0x1f, RZ ;  /* 0x0000001f03037819 */ /* 0x000fe200000006ff */
[----:B------:R-:W-:Y:S01]  /*a5b0*/  IMAD.MOV.U32 R38, RZ, RZ, R25 ;  /* 0x000000ffff267224 */ /* 0x000fe200078e0019 */
[----:B------:R-:W-:Y:S01]  /*a5c0*/  PRMT R67, R67, 0x5410, R0 ;  /* 0x0000541043437816 */ /* 0x000fe20000000000 */
[----:B------:R-:W-:Y:S01]  /*a5d0*/  IMAD.MOV.U32 R0, RZ, RZ, R10 ;  /* 0x000000ffff007224 */ /* 0x000fe200078e000a */
[----:B------:R-:W0:Y:S01]  /*a5e0*/  SYNCS.PHASECHK.TRANS64.TRYWAIT P0, [R2+URZ+0x2d800], R3 ;  /* 0x02d80003020075a7 */ /* 0x000e22000800017f */
[----:B------:R-:W-:Y:S01]  /*a5f0*/  PRMT R47, R20, 0x7610, R47 ;  /* 0x00007610142f7816 */ /* 0x000fe2000000002f */
[----:B------:R-:W-:Y:S01]  /*a600*/  IMAD.MOV.U32 R37, RZ, RZ, R24 ;  /* 0x000000ffff257224 */ /* 0x000fe200078e0018 */
[----:B------:R-:W-:Y:S01]  /*a610*/  PRMT R20, R21, 0x5410, R36 ;  /* 0x0000541015147816 */ /* 0x000fe20000000024 */
[----:B------:R-:W-:Y:S01]  /*a620*/  IMAD.MOV.U32 R36, RZ, RZ, R15 ;  /* 0x000000ffff247224 */ /* 0x000fe200078e000f */
[----:B------:R-:W-:Y:S01]  /*a630*/  PRMT R48, R48, 0x5410, R0 ;  /* 0x0000541030307816 */ /* 0x000fe20000000000 */
[----:B------:R-:W-:Y:S01]  /*a640*/  BSSY B1, `(.L_x_2430) ;  /* 0x0000017000017945 */ /* 0x000fe20003800000 */
[----:B------:R-:W-:-:S02]  /*a650*/  MOV R0, R14 ;  /* 0x0000000e00007202 */ /* 0x000fc40000000f00 */
[----:B------:R-:W-:Y:S01]  /*a660*/  PRMT R60, R38, 0x7610, R60 ;  /* 0x00007610263c7816 */ /* 0x000fe2000000003c */
[----:B------:R-:W-:Y:S01]  /*a670*/  IMAD.MOV.U32 R38, RZ, RZ, R29 ;  /* 0x000000ffff267224 */ /* 0x000fe200078e001d */
[----:B------:R-:W-:Y:S01]  /*a680*/  PRMT R21, R0, 0x5410, R36 ;  /* 0x0000541000157816 */ /* 0x000fe20000000024 */
[----:B------:R-:W-:Y:S01]  /*a690*/  IMAD.MOV.U32 R0, RZ, RZ, R26 ;  /* 0x000000ffff007224 */ /* 0x000fe200078e001a */
[----:B------:R-:W-:Y:S01]  /*a6a0*/  PRMT R65, R37, 0x7610, R65 ;  /* 0x0000761025417816 */ /* 0x000fe20000000041 */
[----:B------:R-:W-:Y:S01]  /*a6b0*/  IMAD.MOV.U32 R36, RZ, RZ, R27 ;  /* 0x000000ffff247224 */ /* 0x000fe200078e001b */
[----:B------:R-:W-:Y:S02]  /*a6c0*/  MOV R37, R28 ;  /* 0x0000001c00257202 */ /* 0x000fe40000000f00 */
[----:B------:R-:W-:Y:S01]  /*a6d0*/  PRMT R50, R50, 0x5410, R38 ;  /* 0x0000541032327816 */ /* 0x000fe20000000026 */
[----:B------:R-:W-:Y:S01]  /*a6e0*/  IMAD.MOV.U32 R38, RZ, RZ, R33 ;  /* 0x000000ffff267224 */ /* 0x000fe200078e0021 */
[----:B------:R-:W-:Y:S01]  /*a6f0*/  PRMT R68, R0, 0x5410, R36 ;  /* 0x0000541000447816 */ /* 0x000fe20000000024 */
[----:B------:R-:W-:Y:S01]  /*a700*/  IMAD.MOV.U32 R0, RZ, RZ, R30 ;  /* 0x000000ffff007224 */ /* 0x000fe200078e001e */
[----:B------:R-:W-:Y:S01]  /*a710*/  PRMT R49, R37, 0x7610, R49 ;  /* 0x0000761025317816 */ /* 0x000fe20000000031 */
[----:B------:R-:W-:Y:S01]  /*a720*/  IMAD.MOV.U32 R36, RZ, RZ, R31 ;  /* 0x000000ffff247224 */ /* 0x000fe200078e001f */
[----:B------:R-:W-:Y:S01]  /*a730*/  ISETP.GE.AND P1, PT, R156, R97, PT ;  /* 0x000000619c00720c */ /* 0x000fe20003f26270 */
[----:B------:R-:W-:Y:S01]  /*a740*/  IMAD.MOV.U32 R37, RZ, RZ, R32 ;  /* 0x000000ffff257224 */ /* 0x000fe200078e0020 */
[----:B------:R-:W-:-:S02]  /*a750*/  PRMT R47, R47, 0x5410, R0 ;  /* 0x000054102f2f7816 */ /* 0x000fc40000000000 */
[----:B------:R-:W-:Y:S01]  /*a760*/  PRMT R48, R36, 0x7610, R48 ;  /* 0x0000761024307816 */ /* 0x000fe20000000030 */
[----:B------:R-:W-:Y:S01]  /*a770*/  IMAD.MOV.U32 R36, RZ, RZ, R35 ;  /* 0x000000ffff247224 */ /* 0x000fe200078e0023 */
[----:B------:R-:W-:Y:S02]  /*a780*/  PRMT R45, R37, 0x5410, R38 ;  /* 0x00005410252d7816 */ /* 0x000fe40000000026 */
[----:B------:R-:W-:Y:S01]  /*a790*/  MOV R0, R34 ;  /* 0x0000002200007202 */ /* 0x000fe20000000f00 */
[----:B0-----:R-:W-:Y:S06]  /*a7a0*/  @!P0 BRA `(.L_x_2431) ;  /* 0x0000016000f88947 */ /* 0x001fec0003800000 */
.L_x_2651:
[----:B------:R-:W-:Y:S05]  /*a7b0*/  BSYNC B1 ;  /* 0x0000000000017941 */ /* 0x000fea0003800000 */
.L_x_2430:
        /* <DEDUP_REMOVED lines=14> */
[----:B------:R-:W4:Y:S01]  /*a8a0*/  LDL R73, [R1+0x108] ;  /* 0x0001080001497983 */ /* 0x000f220000100800 */
[----:B------:R-:W-:Y:S01]  /*a8b0*/  HADD2.F32 R62, -RZ, R62.H0_H0 ;  /* 0x2000003eff3e7230 */ /* 0x000fe20000004100 */
[----:B------:R-:W-:Y:S01]  /*a8c0*/  SHF.R.U32.HI R61, RZ, 0x10, R5 ;  /* 0x00000010ff3d7819 */ /* 0x000fe20000011605 */
[----:B------:R-:W-:Y:S01]  /*a8d0*/  HADD2.F32 R60, -RZ, R60.H0_H0 ;  /* 0x2000003cff3c7230 */ /* 0x000fe20000004100 */
[----:B------:R-:W-:Y:S02]  /*a8e0*/  SHF.R.U32.HI R54, RZ, 0x10, R25 ;  /* 0x00000010ff367819 */ /* 0x000fe40000011619 */
        /* <DEDUP_REMOVED lines=17> */
[----:B----4-:R-:W0:Y:S04]  /*aa00*/  LDS.128 R36, [R73] ;  /* 0x0000000049247984 */ /* 0x010e280000000c00 */
[----:B------:R-:W-:-:S05]  /*aa10*/  IMAD.IADD R41, R40, 0x1, R41 ;  /* 0x0000000128297824 */ /* 0x000fca00078e0229 */
[----:B------:R-:W-:-:S05]  /*aa20*/  LEA R0, R41, R2, 0x1 ;  /* 0x0000000229007211 */ /* 0x000fca00078e08ff */
[----:B------:R-:W1:Y:S01]  /*aa30*/  LDS.128 R40, [R0+0xc400] ;  /* 0x00c4000000287984 */ /* 0x000e620000000c00 */
[--C-:B0-----:R-:W-:Y:S02]  /*aa40*/  HADD2.F32 R55, -RZ, R37.reuse.H0_H0 ;  /* 0x20000025ff377230 */ /* 0x101fe40000004100 */
[----:B------:R-:W-:Y:S02]  /*aa50*/  HADD2.F32 R56, -RZ, R37.H1_H1 ;  /* 0x30000025ff387230 */ /* 0x000fe40000004100 */
[----:B------:R-:W-:Y:S02]  /*aa60*/  HADD2.F32 R52, -RZ, R36.H0_H0 ;  /* 0x20000024ff347230 */ /* 0x000fe40000004100 */
[----:B------:R-:W-:Y:S02]  /*aa70*/  HADD2.F32 R27, -RZ, R38.H0_H0 ;  /* 0x20000026ff1b7230 */ /* 0x000fe40000004100 */
[--C-:B------:R-:W-:Y:S02]  /*aa80*/  HADD2.F32 R25, -RZ, R39.reuse.H0_H0 ;  /* 0x20000027ff197230 */ /* 0x100fe40000004100 */
[----:B------:R-:W-:-:S02]  /*aa90*/  HADD2.F32 R39, -RZ, R39.H1_H1 ;  /* 0x30000027ff277230 */ /* 0x000fc40000004100 */
[----:B------:R-:W-:Y:S02]  /*aaa0*/  HADD2.F32 R36, -RZ, R36.H1_H1 ;  /* 0x30000024ff247230 */ /* 0x000fe40000004100 */
[--C-:B-1----:R-:W-:Y:S02]  /*aab0*/  HADD2.F32 R37, -RZ, R41.reuse.H0_H0 ;  /* 0x20000029ff257230 */ /* 0x102fe40000004100 */
[----:B------:R-:W-:Y:S02]  /*aac0*/  HADD2.F32 R58, -RZ, R41.H1_H1 ;  /* 0x30000029ff3a7230 */ /* 0x000fe40000004100 */
[----:B---3--:R-:W-:Y:S02]  /*aad0*/  HADD2.F32 R57, -RZ, R40.H0_H0 ;  /* 0x20000028ff397230 */ /* 0x008fe40000004100 */
[C---:B------:R-:W-:Y:S01]  /*aae0*/  FMUL.FTZ R64, R37.reuse, R62 ;  /* 0x0000003e25407220 */ /* 0x040fe20000410000 */
[----:B------:R-:W-:Y:S01]  /*aaf0*/  FMUL.FTZ R66, R37, R60 ;  /* 0x0000003c25427220 */ /* 0x000fe20000410000 */
[----:B------:R-:W-:-:S02]  /*ab00*/  HADD2.F32 R53, -RZ, R42.H0_H0 ;  /* 0x2000002aff357230 */ /* 0x000fc40000004100 */
[C---:B------:R-:W-:Y:S01]  /*ab10*/  FFMA.FTZ R37, R55.reuse, R60, -R64 ;  /* 0x0000003c37257223 */ /* 0x040fe20000010840 */
[----:B------:R-:W-:Y:S02]  /*ab20*/  HADD2.F32 R60, -RZ, R63.H0_H0 ;  /* 0x2000003fff3c7230 */ /* 0x000fe40000004100 */
[C---:B------:R-:W-:Y:S01]  /*ab30*/  FMUL.FTZ R63, R58.reuse, R61 ;  /* 0x0000003d3a3f7220 */ /* 0x040fe20000410000 */
[----:B------:R-:W-:Y:S01]  /*ab40*/  FFMA.FTZ R41, R55, R62, R66 ;  /* 0x0000003e37297223 */ /* 0x000fe20000010042 */
[----:B------:R-:W-:Y:S02]  /*ab50*/  HADD2.F32 R55, -RZ, R65.H0_H0 ;  /* 0x20000041ff377230 */ /* 0x000fe40000004100 */
[-C--:B------:R-:W-:Y:S01]  /*ab60*/  FMUL.FTZ R65, R58, R59.reuse ;  /* 0x0000003b3a417220 */ /* 0x080fe20000410000 */
[----:B------:R-:W-:Y:S01]  /*ab70*/  FFMA.FTZ R54, R56, R59, -R63 ;  /* 0x0000003b38367223 */ /* 0x000fe2000001083f */
[----:B------:R-:W-:Y:S01]  /*ab80*/  FMUL.FTZ R59, R57, R60 ;  /* 0x0000003c393b7220 */ /* 0x000fe20000410000 */
[----:B------:R-:W-:-:S02]  /*ab90*/  HADD2.F32 R62, -RZ, R67.H0_H0 ;  /* 0x20000043ff3e7230 */ /* 0x000fc40000004100 */
[-C--:B------:R-:W-:Y:S01]  /*aba0*/  FMUL.FTZ R57, R57, R55.reuse ;  /* 0x0000003739397220 */ /* 0x080fe20000410000 */
[--C-:B------:R-:W-:Y:S02]  /*abb0*/  HADD2.F32 R58, -RZ, R68.reuse.H0_H0 ;  /* 0x20000044ff3a7230 */ /* 0x100fe40000004100 */
[C---:B------:R-:W-:Y:S01]  /*abc0*/  FFMA.FTZ R55, R52.reuse, R55, -R59 ;  /* 0x0000003734377223 */ /* 0x040fe2000001083b */
[----:B------:R-:W-:Y:S02]  /*abd0*/  HADD2.F32 R51, -RZ, R43.H0_H0 ;  /* 0x2000002bff337230 */ /* 0x000fe40000004100 */
[----:B------:R-:W-:Y:S01]  /*abe0*/  FFMA.FTZ R52, R52, R60, R57 ;  /* 0x0000003c34347223 */ /* 0x000fe20000010039 */
[----:B------:R-:W-:Y:S02]  /*abf0*/  HADD2.F32 R64, -RZ, R67.H1_H1 ;  /* 0x30000043ff407230 */ /* 0x000fe40000004100 */
[----:B------:R-:W-:Y:S01]  /*ac00*/  FMUL.FTZ R66, R53, R62 ;  /* 0x0000003e35427220 */ /* 0x000fe20000410000 */
[----:B------:R-:W-:-:S02]  /*ac10*/  HADD2.F32 R60, -RZ, R68.H1_H1 ;  /* 0x30000044ff3c7230 */ /* 0x000fc40000004100 */
[-C--:B------:R-:W-:Y:S01]  /*ac20*/  FMUL.FTZ R68, R53, R58.reuse ;  /* 0x0000003a35447220 */ /* 0x080fe20000410000 */
[----:B------:R-:W-:Y:S02]  /*ac30*/  HADD2.F32 R43, -RZ, R43.H1_H1 ;  /* 0x3000002bff2b7230 */ /* 0x000fe40000004100 */
[----:B------:R-:W-:Y:S01]  /*ac40*/  FFMA.FTZ R53, R27, R58, -R66 ;  /* 0x0000003a1b357223 */ /* 0x000fe20000010842 */
[C---:B------:R-:W-:Y:S01]  /*ac50*/  FMUL.FTZ R70, R51.reuse, R64 ;  /* 0x0000004033467220 */ /* 0x040fe20000410000 */
[----:B------:R-:W-:Y:S02]  /*ac60*/  HADD2.F32 R66, -RZ, R7.H0_H0 ;  /* 0x20000007ff427230 */ /* 0x000fe40000004100 */
[----:B------:R-:W-:Y:S01]  /*ac70*/  FMUL.FTZ R51, R51, R60 ;  /* 0x0000003c33337220 */ /* 0x000fe20000410000 */
[----:B------:R-:W-:Y:S02]  /*ac80*/  HADD2.F32 R58, -RZ, R26.H0_H0 ;  /* 0x2000001aff3a7230 */ /* 0x000fe40000004100 */
[----:B------:R-:W-:Y:S01]  /*ac90*/  FFMA.FTZ R26, R27, R62, R68 ;  /* 0x0000003e1b1a7223 */ /* 0x000fe20000010044 */
[C---:B------:R-:W-:Y:S01]  /*aca0*/  FFMA.FTZ R70, R25.reuse, R60, -R70 ;  /* 0x0000003c19467223 */ /* 0x040fe20000010846 */
[----:B------:R-:W-:Y:S01]  /*acb0*/  FFMA.FTZ R51, R25, R64, R51 ;  /* 0x0000004019337223 */ /* 0x000fe20000010033 */
[----:B------:R-:W-:-:S02]  /*acc0*/  HADD2.F32 R40, -RZ, R40.H1_H1 ;  /* 0x30000028ff287230 */ /* 0x000fc40000004100 */
[C---:B------:R-:W-:Y:S01]  /*acd0*/  FMUL.FTZ R62, R43.reuse, R66 ;  /* 0x000000422b3e7220 */ /* 0x040fe20000410000 */
[----:B------:R-:W-:Y:S02]  /*ace0*/  HADD2.F32 R42, -RZ, R42.H1_H1 ;  /* 0x3000002aff2a7230 */ /* 0x000fe40000004100 */
[-C--:B------:R-:W-:Y:S01]  /*acf0*/  FMUL.FTZ R60, R43, R58.reuse ;  /* 0x0000003a2b3c7220 */ /* 0x080fe20000410000 */
[----:B------:R-:W-:Y:S02]  /*ad00*/  HADD2.F32 R25, -RZ, R4.H0_H0 ;  /* 0x20000004ff197230 */ /* 0x000fe40000004100 */
[C---:B------:R-:W-:Y:S01]  /*ad10*/  FFMA.FTZ R57, R39.reuse, R58, -R62 ;  /* 0x0000003a27397223 */ /* 0x040fe2000001083e */
[----:B------:R-:W-:Y:S02]  /*ad20*/  HADD2.F32 R27, -RZ, R6.H0_H0 ;  /* 0x20000006ff1b7230 */ /* 0x000fe40000004100 */
[----:B------:R-:W-:Y:S01]  /*ad30*/  FFMA.FTZ R60, R39, R66, R60 ;  /* 0x00000042273c7223 */ /* 0x000fe2000001003c */
[----:B------:R-:W-:-:S02]  /*ad40*/  HADD2.F32 R7, -RZ, R24.H0_H0 ;  /* 0x20000018ff077230 */ /* 0x000fc40000004100 */
[----:B------:R-:W-:Y:S01]  /*ad50*/  FMUL.FTZ R39, R40, R25 ;  /* 0x0000001928277220 */ /* 0x000fe20000410000 */
[----:B------:R-:W-:Y:S02]  /*ad60*/  HADD2.F32 R38, -RZ, R38.H1_H1 ;  /* 0x30000026ff267230 */ /* 0x000fe40000004100 */
[C---:B------:R-:W-:Y:S01]  /*ad70*/  FMUL.FTZ R43, R42.reuse, R27 ;  /* 0x0000001b2a2b7220 */ /* 0x040fe20000410000 */
[----:B------:R-:W-:Y:S01]  /*ad80*/  FMUL.FTZ R42, R42, R5 ;  /* 0x000000052a2a7220 */ /* 0x000fe20000410000 */
[-C--:B------:R-:W-:Y:S01]  /*ad90*/  FMUL.FTZ R40, R40, R7.reuse ;  /* 0x0000000728287220 */ /* 0x080fe20000410000 */
[----:B------:R-:W-:Y:S01]  /*ada0*/  FFMA.FTZ R4, R36, R7, -R39 ;  /* 0x0000000724047223 */ /* 0x000fe20000010827 */
[----:B------:R-:W-:Y:S01]  /*adb0*/  FFMA.FTZ R6, R38, R5, -R43 ;  /* 0x0000000526067223 */ /* 0x000fe2000001082b */
[----:B------:R-:W-:Y:S01]  /*adc0*/  FFMA.FTZ R56, R56, R61, R65 ;  /* 0x0000003d38387223 */ /* 0x000fe20000010041 */
        /* <DEDUP_REMOVED lines=12> */
.L_x_2433:
[----:B------:R-:W-:Y:S05]  /*ae90*/  BSYNC B1 ;  /* 0x0000000000017941 */ /* 0x000fea0003800000 */
.L_x_2432:
[----:B------:R-:W-:Y:S04]  /*aea0*/  BSSY B1, `(.L_x_2434) ;  /* 0x000006d000017945 */ /* 0x000fe80003800000 */
[----:B------:R-:W-:Y:S05]  /*aeb0*/  @P1 BRA `(.L_x_2435) ;  /* 0x0000000400ac1947 */ /* 0x000fea0003800000 */
[----:B0-----:R-:W2:Y:S04]  /*aec0*/  LDL R6, [R1+0x6c] ;  /* 0x00006c0001067983 */ /* 0x001ea80000100800 */
[----:B------:R-:W2:Y:S04]  /*aed0*/  LDL.64 R4, [R1+0x38] ;  /* 0x0000380001047983 */ /* 0x000ea80000100a00 */
[----:B------:R-:W4:Y:S01]  /*aee0*/  LDL R0, [R1+0x4c] ;  /* 0x00004c0001007983 */ /* 0x000f220000100800 */
[--C-:B------:R-:W-:Y:S01]  /*aef0*/  SHF.R.U64 R28, R28, 0x10, R29.reuse ;  /* 0x000000101c1c7819 */ /* 0x100fe2000000121d */
[--C-:B------:R-:W-:Y:S01]  /*af00*/  HADD2.F32 R51, -RZ, R50.reuse.H1_H1 ;  /* 0x30000032ff337230 */ /* 0x100fe20000004100 */
[----:B------:R-:W-:Y:S01]  /*af10*/  SHF.R.U32.HI R54, RZ, 0x10, R29 ;  /* 0x00000010ff367819 */ /* 0x000fe2000001161d */
[----:B------:R-:W-:Y:S01]  /*af20*/  HADD2.F32 R52, -RZ, R50.H0_H0 ;  /* 0x20000032ff347230 */ /* 0x000fe20000004100 */
[----:B------:R-:W-:Y:S01]  /*af30*/  SHF.R.U64 R29, R8, 0x10, R9 ;  /* 0x00000010081d7819 */ /* 0x000fe20000001209 */
[--C-:B------:R-:W-:Y:S01]  /*af40*/  HADD2.F32 R56, -RZ, R48.reuse.H1_H1 ;  /* 0x30000030ff387230 */ /* 0x100fe20000004100 */
[----:B------:R-:W-:Y:S01]  /*af50*/  SHF.R.U64 R8, R30, 0x10, R31 ;  /* 0x000000101e087819 */ /* 0x000fe2000000121f */
[----:B------:R-:W-:Y:S01]  /*af60*/  HADD2.F32 R48, -RZ, R48.H0_H0 ;  /* 0x20000030ff307230 */ /* 0x000fe20000004100 */
[----:B------:R-:W-:Y:S01]  /*af70*/  SHF.R.U32.HI R53, RZ, 0x10, R9 ;  /* 0x00000010ff357819 */ /* 0x000fe20000011609 */
[----:B------:R-:W-:Y:S01]  /*af80*/  HADD2.F32 R29, -RZ, R29.H0_H0 ;  /* 0x2000001dff1d7230 */ /* 0x000fe20000004100 */
[----:B------:R-:W-:-:S02]  /*af90*/  SHF.R.U32.HI R30, RZ, 0x10, R31 ;  /* 0x00000010ff1e7819 */ /* 0x000fc4000001161f */
[--C-:B------:R-:W-:Y:S01]  /*afa0*/  SHF.R.U64 R9, R10, 0x10, R11.reuse ;  /* 0x000000100a097819 */ /* 0x100fe2000000120b */
[----:B------:R-:W-:Y:S01]  /*afb0*/  HADD2.F32 R53, -RZ, R53.H0_H0 ;  /* 0x20000035ff357230 */ /* 0x000fe20000004100 */
[----:B------:R-:W-:Y:S01]  /*afc0*/  SHF.R.U32.HI R10, RZ, 0x10, R11 ;  /* 0x00000010ff0a7819 */ /* 0x000fe2000001160b */
[----:B------:R-:W-:-:S04]  /*afd0*/  HADD2.F32 R30, -RZ, R30.H0_H0 ;  /* 0x2000001eff1e7230 */ /* 0x000fc80000004100 */
[----:B------:R-:W-:Y:S02]  /*afe0*/  HADD2.F32 R10, -RZ, R10.H0_H0 ;  /* 0x2000000aff0a7230 */ /* 0x000fe40000004100 */
[----:B--2---:R-:W-:Y:S01]  /*aff0*/  IMAD.IADD R4, R4, 0x1, R6 ;  /* 0x0000000104047824 */ /* 0x004fe200078e0206 */
[----:B----4-:R-:W-:-:S04]  /*b000*/  LEA.HI R0, R3, R0, RZ, 0x1d ;  /* 0x0000000003007211 */ /* 0x010fc800078fe8ff */
        /* <DEDUP_REMOVED lines=20> */
[----:B0-----:R-:W-:Y:S02]  /*b150*/  HADD2.F32 R41, -RZ, R25.H0_H0 ;  /* 0x20000019ff297230 */ /* 0x001fe40000004100 */
[----:B------:R-:W-:Y:S02]  /*b160*/  HADD2.F32 R50, -RZ, R27.H0_H0 ;  /* 0x2000001bff327230 */ /* 0x000fe40000004100 */
[----:B-1----:R-:W-:-:S02]  /*b170*/  HADD2.F32 R38, -RZ, R5.H0_H0 ;  /* 0x20000005ff267230 */ /* 0x002fc40000004100 */
[----:B------:R-:W-:Y:S02]  /*b180*/  HADD2.F32 R31, -RZ, R27.H1_H1 ;  /* 0x3000001bff1f7230 */ /* 0x000fe40000004100 */
[CC--:B------:R-:W-:Y:S01]  /*b190*/  FMUL.FTZ R27, R41.reuse, R51.reuse ;  /* 0x00000033291b7220 */ /* 0x0c0fe20000410000 */
[----:B------:R-:W-:Y:S02]  /*b1a0*/  HADD2.F32 R42, -RZ, R25.H1_H1 ;  /* 0x30000019ff2a7230 */ /* 0x000fe40000004100 */
[-C--:B------:R-:W-:Y:S01]  /*b1b0*/  FMUL.FTZ R25, R41, R52.reuse ;  /* 0x0000003429197220 */ /* 0x080fe20000410000 */
[----:B------:R-:W-:Y:S02]  /*b1c0*/  HADD2.F32 R41, -RZ, R54.H0_H0 ;  /* 0x20000036ff297230 */ /* 0x000fe40000004100 */
[C---:B------:R-:W-:Y:S01]  /*b1d0*/  FFMA.FTZ R27, R38.reuse, R52, R27 ;  /* 0x00000034261b7223 */ /* 0x040fe2000001001b */
[----:B------:R-:W-:Y:S02]  /*b1e0*/  HADD2.F32 R39, -RZ, R24.H0_H0 ;  /* 0x20000018ff277230 */ /* 0x000fe40000004100 */
[----:B------:R-:W-:Y:S01]  /*b1f0*/  FFMA.FTZ R25, R38, R51, -R25 ;  /* 0x0000003326197223 */ /* 0x000fe20000010819 */
[----:B------:R-:W-:-:S02]  /*b200*/  HADD2.F32 R54, -RZ, R49.H1_H1 ;  /* 0x30000031ff367230 */ /* 0x000fc40000004100 */
[C---:B------:R-:W-:Y:S01]  /*b210*/  FMUL.FTZ R51, R42.reuse, R53 ;  /* 0x000000352a337220 */ /* 0x040fe20000410000 */
[----:B------:R-:W-:Y:S02]  /*b220*/  HADD2.F32 R52, -RZ, R49.H0_H0 ;  /* 0x20000031ff347230 */ /* 0x000fe40000004100 */
[----:B------:R-:W-:Y:S01]  /*b230*/  FMUL.FTZ R49, R42, R41 ;  /* 0x000000292a317220 */ /* 0x000fe20000410000 */
[----:B------:R-:W-:Y:S02]  /*b240*/  HADD2.F32 R37, -RZ, R4.H0_H0 ;  /* 0x20000004ff257230 */ /* 0x000fe40000004100 */
[C---:B------:R-:W-:Y:S01]  /*b250*/  FMUL.FTZ R42, R39.reuse, R54 ;  /* 0x00000036272a7220 */ /* 0x040fe20000410000 */
[----:B------:R-:W-:Y:S02]  /*b260*/  HADD2.F32 R43, -RZ, R26.H0_H0 ;  /* 0x2000001aff2b7230 */ /* 0x000fe40000004100 */
[----:B------:R-:W-:Y:S01]  /*b270*/  FMUL.FTZ R39, R39, R52 ;  /* 0x0000003427277220 */ /* 0x000fe20000410000 */
[----:B------:R-:W-:-:S02]  /*b280*/  HADD2.F32 R40, -RZ, R5.H1_H1 ;  /* 0x30000005ff287230 */ /* 0x000fc40000004100 */
[C---:B------:R-:W-:Y:S01]  /*b290*/  FFMA.FTZ R52, R37.reuse, R52, -R42 ;  /* 0x0000003425347223 */ /* 0x040fe2000001082a */
[----:B------:R-:W-:Y:S02]  /*b2a0*/  HADD2.F32 R5, -RZ, R6.H0_H0 ;  /* 0x20000006ff057230 */ /* 0x000fe40000004100 */
[----:B------:R-:W-:Y:S01]  /*b2b0*/  FFMA.FTZ R39, R37, R54, R39 ;  /* 0x0000003625277223 */ /* 0x000fe20000010027 */
[--C-:B------:R-:W-:Y:S02]  /*b2c0*/  HADD2.F32 R42, -RZ, R47.reuse.H1_H1 ;  /* 0x3000002fff2a7230 */ /* 0x100fe40000004100 */
[----:B------:R-:W-:Y:S01]  /*b2d0*/  FMUL.FTZ R54, R43, R56 ;  /* 0x000000382b367220 */ /* 0x000fe20000410000 */
[----:B------:R-:W-:Y:S02]  /*b2e0*/  HADD2.F32 R47, -RZ, R47.H0_H0 ;  /* 0x2000002fff2f7230 */ /* 0x000fe40000004100 */
[----:B------:R-:W-:Y:S01]  /*b2f0*/  FFMA.FTZ R38, R40, R41, -R51 ;  /* 0x0000002928267223 */ /* 0x000fe20000010833 */
[----:B------:R-:W-:-:S02]  /*b300*/  HADD2.F32 R11, -RZ, R7.H0_H0 ;  /* 0x20000007ff0b7230 */ /* 0x000fc40000004100 */
[-C--:B------:R-:W-:Y:S01]  /*b310*/  FMUL.FTZ R58, R43, R42.reuse ;  /* 0x0000002a2b3a7220 */ /* 0x080fe20000410000 */
[C---:B------:R-:W-:Y:S01]  /*b320*/  FFMA.FTZ R54, R5.reuse, R42, -R54 ;  /* 0x0000002a05367223 */ /* 0x040fe20000010836 */
[CC--:B------:R-:W-:Y:S01]  /*b330*/  FMUL.FTZ R42, R50.reuse, R47.reuse ;  /* 0x0000002f322a7220 */ /* 0x0c0fe20000410000 */
[----:B------:R-:W-:Y:S01]  /*b340*/  FMUL.FTZ R50, R50, R48 ;  /* 0x0000003032327220 */ /* 0x000fe20000410000 */
[----:B------:R-:W-:Y:S02]  /*b350*/  HADD2.F32 R7, -RZ, R7.H1_H1 ;  /* 0x30000007ff077230 */ /* 0x000fe40000004100 */
[----:B------:R-:W-:Y:S01]  /*b360*/  FFMA.FTZ R58, R5, R56, R58 ;  /* 0x00000038053a7223 */ /* 0x000fe2000001003a */
[----:B------:R-:W-:Y:S01]  /*b370*/  FFMA.FTZ R42, R11, R48, -R42 ;  /* 0x000000300b2a7223 */ /* 0x000fe2000001082a */
[----:B------:R-:W-:Y:S02]  /*b380*/  HADD2.F32 R24, -RZ, R24.H1_H1 ;  /* 0x30000018ff187230 */ /* 0x000fe40000004100 */
[----:B------:R-:W-:Y:S01]  /*b390*/  FMUL.FTZ R56, R31, R10 ;  /* 0x0000000a1f387220 */ /* 0x000fe20000410000 */
[----:B------:R-:W-:Y:S01]  /*b3a0*/  FFMA.FTZ R50, R11, R47, R50 ;  /* 0x0000002f0b327223 */ /* 0x000fe20000010032 */
[----:B------:R-:W-:Y:S01]  /*b3b0*/  FMUL.FTZ R48, R31, R30 ;  /* 0x0000001e1f307220 */ /* 0x000fe20000410000 */
[----:B------:R-:W-:-:S02]  /*b3c0*/  HADD2.F32 R26, -RZ, R26.H1_H1 ;  /* 0x3000001aff1a7230 */ /* 0x000fc40000004100 */
[C---:B------:R-:W-:Y:S01]  /*b3d0*/  FFMA.FTZ R41, R7.reuse, R30, -R56 ;  /* 0x0000001e07297223 */ /* 0x040fe20000010838 */
[----:B------:R-:W-:Y:S02]  /*b3e0*/  HADD2.F32 R5, -RZ, R28.H0_H0 ;  /* 0x2000001cff057230 */ /* 0x000fe40000004100 */
[----:B------:R-:W-:Y:S01]  /*b3f0*/  FFMA.FTZ R43, R7, R10, R48 ;  /* 0x0000000a072b7223 */ /* 0x000fe20000010030 */
[----:B------:R-:W-:Y:S02]  /*b400*/  HADD2.F32 R11, -RZ, R9.H0_H0 ;  /* 0x20000009ff0b7230 */ /* 0x000fe40000004100 */
[C---:B------:R-:W-:Y:S01]  /*b410*/  FMUL.FTZ R7, R24.reuse, R29 ;  /* 0x0000001d18077220 */ /* 0x040fe20000410000 */
[----:B------:R-:W-:Y:S02]  /*b420*/  HADD2.F32 R9, -RZ, R8.H0_H0 ;  /* 0x20000008ff097230 */ /* 0x000fe40000004100 */
[----:B------:R-:W-:Y:S01]  /*b430*/  FMUL.FTZ R24, R24, R5 ;  /* 0x0000000518187220 */ /* 0x000fe20000410000 */
[----:B------:R-:W-:-:S02]  /*b440*/  HADD2.F32 R4, -RZ, R4.H1_H1 ;  /* 0x30000004ff047230 */ /* 0x000fc40000004100 */
[C---:B------:R-:W-:Y:S01]  /*b450*/  FMUL.FTZ R37, R26.reuse, R11 ;  /* 0x0000000b1a257220 */ /* 0x040fe20000410000 */
[----:B------:R-:W-:Y:S02]  /*b460*/  HADD2.F32 R6, -RZ, R6.H1_H1 ;  /* 0x30000006ff067230 */ /* 0x000fe40000004100 */
[----:B------:R-:W-:Y:S01]  /*b470*/  FMUL.FTZ R26, R26, R9 ;  /* 0x000000091a1a7220 */ /* 0x000fe20000410000 */
[----:B------:R-:W-:Y:S01]  /*b480*/  FFMA.FTZ R40, R40, R53, R49 ;  /* 0x0000003528287223 */ /* 0x000fe20000010031 */
[C---:B------:R-:W-:Y:S01]  /*b490*/  FFMA.FTZ R31, R4.reuse, R5, -R7 ;  /* 0x00000005041f7223 */ /* 0x040fe20000010807 */
[----:B------:R-:W-:Y:S01]  /*b4a0*/  FFMA.FTZ R8, R4, R29, R24 ;  /* 0x0000001d04087223 */ /* 0x000fe20000010018 */
[C---:B------:R-:W-:Y:S01]  /*b4b0*/  FFMA.FTZ R37, R6.reuse, R9, -R37 ;  /* 0x0000000906257223 */ /* 0x040fe20000010825 */
[----:B------:R-:W-:Y:S01]  /*b4c0*/  FFMA.FTZ R29, R6, R11, R26 ;  /* 0x0000000b061d7223 */ /* 0x000fe2000001001a */
[----:B------:R-:W-:Y:S02]  /*b4d0*/  F2FP.F16.F32.PACK_AB R7, R41, R42 ;  /* 0x0000002a2907723e */ /* 0x000fe400000000ff */
        /* <DEDUP_REMOVED lines=9> */
.L_x_2435:
[----:B------:R-:W-:Y:S05]  /*b570*/  BSYNC B1 ;  /* 0x0000000000017941 */ /* 0x000fea0003800000 */
.L_x_2434:
[----:B------:R-:W-:Y:S05]  /*b580*/  @P2 BRA `(.L_x_2416) ;  /* 0x0000000400b42947 */ /* 0x000fea0003800000 */
[----:B01----:R-:W2:Y:S04]  /*b590*/  LDL.64 R4, [R1+0x38] ;  /* 0x0000380001047983 */ /* 0x003ea80000100a00 */
[----:B------:R-:W4:Y:S01]  /*b5a0*/  LDL R0, [R1+0x68] ;  /* 0x0000680001007983 */ /* 0x000f220000100800 */
[----:B--2---:R-:W-:Y:S01]  /*b5b0*/  MOV R6, R4 ;  /* 0x0000000400067202 */ /* 0x004fe20000000f00 */
[----:B------:R-:W-:Y:S02]  /*b5c0*/  IMAD.MOV.U32 R7, RZ, RZ, R5 ;  /* 0x000000ffff077224 */ /* 0x000fe400078e0005 */
[----:B------:R-:W2:Y:S01]  /*b5d0*/  LDL R4, [R1+0x50] ;  /* 0x0000500001047983 */ /* 0x000ea20000100800 */
[----:B------:R-:W-:Y:S01]  /*b5e0*/  SHF.R.U64 R25, R12, 0x10, R13 ;  /* 0x000000100c197819 */ /* 0x000fe2000000120d */
[----:B----4-:R-:W-:Y:S01]  /*b5f0*/  IMAD.IADD R0, R6, 0x1, R0 ;  /* 0x0000000106007824 */ /* 0x010fe200078e0200 */
[----:B------:R-:W-:Y:S01]  /*b600*/  SHF.R.U64 R12, R34, 0x10, R35 ;  /* 0x00000010220c7819 */ /* 0x000fe20000001223 */
[----:B------:R-:W-:Y:S01]  /*b610*/  HADD2.F32 R34, -RZ, R20.H1_H1 ;  /* 0x30000014ff227230 */ /* 0x000fe20000004100 */
[----:B------:R-:W-:Y:S01]  /*b620*/  SHF.R.U64 R24, R32, 0x10, R33 ;  /* 0x0000001020187819 */ /* 0x000fe20000001221 */
[----:B------:R-:W-:Y:S01]  /*b630*/  HADD2.F32 R32, -RZ, R45.H1_H1 ;  /* 0x3000002dff207230 */ /* 0x000fe20000004100 */
[----:B------:R-:W-:Y:S01]  /*b640*/  SHF.R.S32.HI R5, RZ, 0x1f, R0 ;  /* 0x0000001fff057819 */ /* 0x000fe20000011400 */
[----:B------:R-:W-:Y:S01]  /*b650*/  HADD2.F32 R25, -RZ, R25.H0_H0 ;  /* 0x20000019ff197230 */ /* 0x000fe20000004100 */
[----:B------:R-:W-:-:S02]  /*b660*/  SHF.R.U32.HI R31, RZ, 0x10, R13 ;  /* 0x00000010ff1f7819 */ /* 0x000fc4000001160d */
[----:B------:R-:W-:Y:S02]  /*b670*/  SHF.R.U32.HI R33, RZ, 0x10, R33 ;  /* 0x00000010ff217819 */ /* 0x000fe40000011621 */
[----:B------:R-:W-:Y:S01]  /*b680*/  SHF.R.U64 R37, R14, 0x10, R15 ;  /* 0x000000100e257819 */ /* 0x000fe2000000120f */
[----:B------:R-:W-:Y:S01]  /*b690*/  HADD2.F32 R31, -RZ, R31.H0_H0 ;  /* 0x2000001fff1f7230 */ /* 0x000fe20000004100 */
[----:B------:R-:W-:Y:S02]  /*b6a0*/  SHF.R.U32.HI R39, RZ, 0x10, R35 ;  /* 0x00000010ff277819 */ /* 0x000fe40000011623 */
[----:B------:R-:W-:Y:S02]  /*b6b0*/  SHF.R.U32.HI R35, RZ, 0x10, R15 ;  /* 0x00000010ff237819 */ /* 0x000fe4000001160f */
[----:B--2---:R-:W-:Y:S02]  /*b6c0*/  LEA.HI R3, R3, R4, RZ, 0x1d ;  /* 0x0000000403037211 */ /* 0x004fe400078fe8ff */
[----:B------:R-:W-:-:S02]  /*b6d0*/  LEA.HI R4, R5, R0, RZ, 0x5 ;  /* 0x0000000005047211 */ /* 0x000fc400078f28ff */
[----:B------:R-:W-:Y:S02]  /*b6e0*/  LEA.HI R5, R5, R0, RZ, 0x3 ;  /* 0x0000000005057211 */ /* 0x000fe400078f18ff */
[----:B------:R-:W-:Y:S02]  /*b6f0*/  SHF.R.S32.HI R0, RZ, 0x1f, R3 ;  /* 0x0000001fff007819 */ /* 0x000fe40000011403 */
[----:B------:R-:W-:Y:S02]  /*b700*/  SHF.R.S32.HI R4, RZ, 0x5, R4 ;  /* 0x00000005ff047819 */ /* 0x000fe40000011404 */
[----:B------:R-:W-:Y:S01]  /*b710*/  LEA.HI R0, R0, R3, RZ, 0x2 ;  /* 0x0000000300007211 */ /* 0x000fe200078f10ff */
[----:B------:R-:W-:Y:S01]  /*b720*/  IMAD.SHL.U32 R3, R3, 0x8, RZ ;  /* 0x0000000803037824 */ /* 0x000fe200078e00ff */
[----:B-----5:R-:W-:Y:S01]  /*b730*/  LOP3.LUT R5, R72, 0x18, R5, 0xf8, !PT ;  /* 0x0000001848057812 */ /* 0x020fe200078ef805 */
[----:B------:R-:W-:Y:S01]  /*b740*/  IMAD R6, R4, 0x1800, R71 ;  /* 0x0000180004067824 */ /* 0x000fe200078e0247 */
[----:B------:R-:W-:-:S02]  /*b750*/  SHF.R.S32.HI R4, RZ, 0x2, R0 ;  /* 0x00000002ff047819 */ /* 0x000fc40000011400 */
[----:B------:R-:W-:Y:S02]  /*b760*/  LOP3.LUT R3, R72, 0x18, R3, 0xf8, !PT ;  /* 0x0000001848037812 */ /* 0x000fe400078ef803 */
[-C--:B------:R-:W-:Y:S01]  /*b770*/  LOP3.LUT R5, R5, R69.reuse, RZ, 0x3c, !PT ;  /* 0x0000004505057212 */ /* 0x080fe200078e3cff */
[----:B------:R-:W-:Y:S01]  /*b780*/  IMAD R8, R4, 0x1800, R71 ;  /* 0x0000180004087824 */ /* 0x000fe200078e0247 */
[----:B------:R-:W-:-:S03]  /*b790*/  LOP3.LUT R3, R3, R69, RZ, 0x3c, !PT ;  /* 0x0000004503037212 */ /* 0x000fc600078e3cff */
[----:B------:R-:W-:Y:S02]  /*b7a0*/  IMAD.IADD R0, R6, 0x1, R5 ;  /* 0x0000000106007824 */ /* 0x000fe400078e0205 */
[----:B------:R-:W-:-:S03]  /*b7b0*/  IMAD.IADD R3, R8, 0x1, R3 ;  /* 0x0000000108037824 */ /* 0x000fc600078e0203 */
[----:B------:R-:W-:Y:S02]  /*b7c0*/  LEA R0, R0, UR42, 0x1 ;  /* 0x0000002a00007c11 */ /* 0x000fe4000f8e08ff */
[----:B------:R-:W-:-:S03]  /*b7d0*/  LEA R3, R3, R2, 0x1 ;  /* 0x0000000203037211 */ /* 0x000fc600078e08ff */
        /* <DEDUP_REMOVED lines=72> */
.L_x_2416:
[----:B------:R-:W-:Y:S05]  /*bc60*/  BSYNC B0 ;  /* 0x0000000000007941 */ /* 0x000fea0003800000 */
.L_x_2409:
        /* <DEDUP_REMOVED lines=8> */
.L_x_2407:
[----:B01-3--:R-:W-:-:S05]  /*bcf0*/  IMAD.U32 R0, RZ, RZ, UR41 ;  /* 0x00000029ff007e24 */ /* 0x00bfca000f8e00ff */
[----:B------:R-:W-:-:S13]  /*bd00*/  ISETP.NE.AND P0, PT, R0, 0x3, PT ;  /* 0x000000030000780c */ /* 0x000fda0003f05270 */
[----:B------:R-:W-:Y:S05]  /*bd10*/  @!P0 BRA `(.L_x_2436) ;  /* 0x0000000000048947 */ /* 0x000fea0003800000 */
[----:B------:R-:W-:Y:S01]  /*bd20*/  BPT.TRAP 0x1 ;  /* 0x000000040000795c */ /* 0x000fe20000300000 */
.L_x_2436:
[----:B------:R-:W-:Y:S01]  /*bd30*/  IMAD R0, R19, 0x8, R2 ;  /* 0x0000000813007824 */ /* 0x000fe200078e0202 */
[----:B--2-4-:R-:W-:-:S04]  /*bd40*/  SHF.L.U32 R5, R139, 0x1f, RZ ;  /* 0x0000001f8b057819 */ /* 0x014fc800000006ff */
[----:B------:R0:W1:Y:S01]  /*bd50*/  SYNCS.PHASECHK.TRANS64.TRYWAIT P1, [R0+URZ+0x2d830], R5 ;  /* 0x02d83005000075a7 */ /* 0x000062000802017f */
[----:B------:R-:W-:Y:S05]  /*bd60*/  @!P0 BRA `(.L_x_2437) ;  /* 0x0000000000048947 */ /* 0x000fea0003800000 */
[----:B------:R-:W-:Y:S01]  /*bd70*/  BPT.TRAP 0x1 ;  /* 0x000000040000795c */ /* 0x000fe20000300000 */
.L_x_2437:
[----:B------:R-:W-:Y:S02]  /*bd80*/  VIADD R3, R2, 0x15400 ;  /* 0x0001540002037836 */ /* 0x000fe40000000000 */
        /* <DEDUP_REMOVED lines=11> */
.L_x_2438:
[----:B--2---:R-:W2:Y:S01]  /*be40*/  LDL R3, [R1+0x64] ;  /* 0x0000640001037983 */ /* 0x004ea20000100800 */
[----:B------:R-:W-:Y:S01]  /*be50*/  IMAD.MOV.U32 R9, RZ, RZ, -0x7fffffe0 ;  /* 0x80000020ff097424 */ /* 0x000fe200078e00ff */
[----:B------:R-:W-:Y:S01]  /*be60*/  LOP3.LUT R8, R44, 0x10000, RZ, 0xfc, !PT ;  /* 0x000100002c087812 */ /* 0x000fe200078efcff */
[----:B------:R-:W-:Y:S05]  /*be70*/  WARPSYNC.ALL ;  /* 0x0000000000007948 */ /* 0x000fea0003800000 */
[----:B01----:R-:W-:Y:S01]  /*be80*/  MOV R5, 0x80000020 ;  /* 0x8000002000057802 */ /* 0x003fe20000000f00 */
[----:B-----5:R-:W-:Y:S01]  /*be90*/  WARPGROUP.ARRIVE ;  /* 0x00000000000079c5 */ /* 0x020fe20000000000 */
[C---:B------:R-:W-:Y:S01]  /*bea0*/  R2UR UR4, R8.reuse ;  /* 0x00000000080472ca */ /* 0x040fe200000e0000 */
[C---:B------:R-:W-:Y:S01]  /*beb0*/  VIADD R20, R8.reuse, 0x2 ;  /* 0x0000000208147836 */ /* 0x040fe20000000000 */
[----:B------:R-:W-:Y:S01]  /*bec0*/  R2UR UR7, R5 ;  /* 0x00000000050772ca */ /* 0x000fe200000e0000 */
[----:B------:R-:W-:Y:S01]  /*bed0*/  IMAD.MOV.U32 R7, RZ, RZ, -0x7fffffe0 ;  /* 0x80000020ff077424 */ /* 0x000fe200078e00ff */
[----:B------:R-:W-:Y:S01]  /*bee0*/  R2UR UR5, R9 ;  /* 0x00000000090572ca */ /* 0x000fe200000e0000 */
[----:B------:R-:W-:Y:S01]  /*bef0*/  IMAD.MOV.U32 R21, RZ, RZ, -0x7fffffe0 ;  /* 0x80000020ff157424 */ /* 0x000fe200078e00ff */
[C---:B------:R-:W-:Y:S01]  /*bf00*/  IADD3 R12, R8.reuse, 0x302, RZ ;  /* 0x00000302080c7810 */ /* 0x040fe20007ffe0ff */
[----:B------:R-:W-:Y:S01]  /*bf10*/  VIADD R14, R8, 0x300 ;  /* 0x00000300080e7836 */ /* 0x000fe20000000000 */
[----:B------:R0:W-:Y:S01]  /*bf20*/  STL.64 [R1], R8 ;  /* 0x0000000801007387 */ /* 0x0001e20000100a00 */
[----:B------:R-:W-:-:S02]  /*bf30*/  IMAD.MOV.U32 R15, RZ, RZ, -0x7fffffe0 ;  /* 0x80000020ff0f7424 */ /* 0x000fc400078e00ff */
[----:B------:R-:W-:Y:S01]  /*bf40*/  IMAD.MOV.U32 R13, RZ, RZ, -0x7fffffe0 ;  /* 0x80000020ff0d7424 */ /* 0x000fe200078e00ff */
[----:B------:R0:W-:Y:S01]  /*bf50*/  STL.64 [R1+0x30], R20 ;  /* 0x0000301401007387 */ /* 0x0001e20000100a00 */
[----:B------:R-:W-:Y:S02]  /*bf60*/  VIADD R10, R8, 0x600 ;  /* 0x00000600080a7836 */ /* 0x000fe40000000000 */
[----:B------:R-:W-:Y:S01]  /*bf70*/  IMAD.MOV.U32 R11, RZ, RZ, -0x7fffffe0 ;  /* 0x80000020ff0b7424 */ /* 0x000fe200078e00ff */
[----:B------:R0:W-:Y:S01]  /*bf80*/  STL.64 [R1+0x28], R14 ;  /* 0x0000280e01007387 */ /* 0x0001e20000100a00 */
[----:B------:R-:W-:-:S03]  /*bf90*/  IMAD.MOV.U32 R5, RZ, RZ, -0x7fffffe0 ;  /* 0x80000020ff057424 */ /* 0x000fc600078e00ff */
[----:B------:R0:W-:Y:S04]  /*bfa0*/  STL.64 [R1+0x20], R12 ;  /* 0x0000200c01007387 */ /* 0x0001e80000100a00 */
[----:B------:R0:W-:Y:S01]  /*bfb0*/  STL.64 [R1+0x18], R10 ;  /* 0x0000180a01007387 */ /* 0x0001e20000100a00 */
[----:B--2---:R-:W-:-:S04]  /*bfc0*/  IMAD R4, R19, 0x600, R3 ;  /* 0x0000060013047824 */ /* 0x004fc800078e0203 */
[C---:B------:R-:W-:Y:S01]  /*bfd0*/  VIADD R6, R4.reuse, 0x2 ;  /* 0x0000000204067836 */ /* 0x040fe20000000000 */
[----:B------:R-:W-:-:S13]  /*bfe0*/  R2UR UR6, R4 ;  /* 0x00000000040672ca */ /* 0x000fda00000e0000 */
[----:B------:R-:W-:Y:S01]  /*bff0*/  HGMMA.64x128x16.F32 R24, gdesc[UR4], RZ, !UPT, gsb0 ;  /* 0x01e00000041879f0 */ /* 0x000fe2000c0008ff */
        /* <DEDUP_REMOVED lines=48> */
.L_x_2440:
[----:B------:R-:W2:Y:S01]  /*c300*/  LDL R5, [R1+0x98] ;  /* 0x0000980001057983 */ /* 0x000ea20000100800 */
[----:B------:R-:W0:Y:S01]  /*c310*/  LDC R150, c[0x0][0x448] ;  /* 0x00011200ff967b82 */ /* 0x000e220000000800 */
[----:B------:R-:W-:Y:S01]  /*c320*/  ULDC UR4, c[0x0][0x9d8] ;  /* 0x0002760000047ab9 */ /* 0x000fe20000000800 */
[----:B------:R-:W-:Y:S01]  /*c330*/  ULDC UR47, c[0x0][0x988] ;  /* 0x00026200002f7ab9 */ /* 0x000fe20000000800 */
[----:B------:R-:W2:Y:S04]  /*c340*/  LDL R90, [R1+0x88] ;  /* 0x00008800015a7983 */ /* 0x000ea80000100800 */
[----:B------:R-:W3:Y:S01]  /*c350*/  LDL R8, [R1+0x90] ;  /* 0x0000900001087983 */ /* 0x000ee20000100800 */
[----:B------:R-:W-:Y:S01]  /*c360*/  LOP3.LUT R22, R22, 0xfffffffe, RZ, 0xc0, !PT ;  /* 0xfffffffe16167812 */ /* 0x000fe200078ec0ff */
[----:B------:R-:W-:Y:S01]  /*c370*/  ULDC UR45, c[0x0][0x9d8] ;  /* 0x00027600002d7ab9 */ /* 0x000fe20000000800 */
[----:B------:R-:W-:Y:S01]  /*c380*/  ULDC UR46, c[0x0][0x9d8] ;  /* 0x00027600002e7ab9 */ /* 0x000fe20000000800 */
[----:B------:R-:W4:Y:S01]  /*c390*/  LDL R91, [R1+0x80] ;  /* 0x00008000015b7983 */ /* 0x000f220000100800 */
[----:B------:R-:W-:Y:S01]  /*c3a0*/  ULDC UR43, c[0x0][0x988] ;  /* 0x00026200002b7ab9 */ /* 0x000fe20000000800 */
[----:B------:R-:W-:-:S02]  /*c3b0*/  ULDC UR44, c[0x0][0x988] ;  /* 0x00026200002c7ab9 */ /* 0x000fc40000000800 */
[----:B------:R-:W5:Y:S04]  /*c3c0*/  LDL R89, [R1+0xc] ;  /* 0x00000c0001597983 */ /* 0x000f680000100800 */
[----:B------:R-:W5:Y:S01]  /*c3d0*/  LDL R88, [R1+0x8] ;  /* 0x0000080001587983 */ /* 0x000f620000100800 */
[----:B0-----:R-:W-:-:S13]  /*c3e0*/  ISETP.NE.AND P5, PT, R150, 0x1, PT ;  /* 0x000000019600780c */ /* 0x001fda0003fa5270 */
[----:B------:R-:W0:Y:S08]  /*c3f0*/  @P5 LDC R4, c[0x0][0x44c] ;  /* 0x00011300ff045b82 */ /* 0x000e300000000800 */
[----:B------:R-:W1:Y:S01]  /*c400*/  @P5 LDC R3, c[0x0][0x450] ;  /* 0x00011400ff035b82 */ /* 0x000e620000000800 */
[----:B------:R-:W-:Y:S01]  /*c410*/  FMUL.FTZ R9, R28, UR4 ;  /* 0x000000041c097c20 */ /* 0x000fe20008410000 */
[----:B------:R-:W-:Y:S01]  /*c420*/  FMUL.FTZ R10, R29, UR4 ;  /* 0x000000041d0a7c20 */ /* 0x000fe20008410000 */
[----:B------:R-:W-:Y:S01]  /*c430*/  FMUL.FTZ R13, R32, UR4 ;  /* 0x00000004200d7c20 */ /* 0x000fe20008410000 */
[----:B------:R-:W-:Y:S01]  /*c440*/  FMUL.FTZ R14, R33, UR4 ;  /* 0x00000004210e7c20 */ /* 0x000fe20008410000 */
[----:B------:R-:W-:-:S02]  /*c450*/  FMUL.FTZ R21, R36, UR4 ;  /* 0x0000000424157c20 */ /* 0x000fc40008410000 */
[----:B------:R-:W-:Y:S01]  /*c460*/  MUFU.TANH R9, R9 ;  /* 0x0000000900097308 */ /* 0x000fe20000002400 */
[----:B------:R-:W-:Y:S01]  /*c470*/  FMUL.FTZ R12, R31, UR4 ;  /* 0x000000041f0c7c20 */ /* 0x000fe20008410000 */
[----:B------:R-:W-:Y:S01]  /*c480*/  FMUL.FTZ R28, R41, UR4 ;  /* 0x00000004291c7c20 */ /* 0x000fe20008410000 */
[----:B------:R-:W-:Y:S01]  /*c490*/  FMUL.FTZ R31, R44, UR4 ;  /* 0x000000042c1f7c20 */ /* 0x000fe20008410000 */
[----:B------:R-:W-:-:S04]  /*c4a0*/  FMUL.FTZ R32, R45, UR4 ;  /* 0x000000042d207c20 */ /* 0x000fc80008410000 */
[----:B------:R-:W-:Y:S01]  /*c4b0*/  MUFU.TANH R10, R10 ;  /* 0x0000000a000a7308 */ /* 0x000fe20000002400 */
[----:B------:R-:W-:Y:S01]  /*c4c0*/  FMUL.FTZ R20, R35, UR4 ;  /* 0x0000000423147c20 */ /* 0x000fe20008410000 */
[----:B------:R-:W-:Y:S01]  /*c4d0*/  FMUL.FTZ R35, R48, UR4 ;  /* 0x0000000430237c20 */ /* 0x000fe20008410000 */
[----:B------:R-:W-:-:S05]  /*c4e0*/  FMUL.FTZ R36, R49, UR4 ;  /* 0x0000000431247c20 */ /* 0x000fca0008410000 */
[----:B------:R-:W-:Y:S01]  /*c4f0*/  MUFU.TANH R13, R13 ;  /* 0x0000000d000d7308 */ /* 0x000fe20000002400 */
[----:B------:R-:W-:-:S07]  /*c500*/  FMUL.FTZ R11, R30, UR4 ;  /* 0x000000041e0b7c20 */ /* 0x000fce0008410000 */
[----:B------:R-:W-:Y:S01]  /*c510*/  MUFU.TANH R14, R14 ;  /* 0x0000000e000e7308 */ /* 0x000fe20000002400 */
[----:B------:R-:W-:-:S07]  /*c520*/  FMUL.FTZ R15, R34, UR4 ;  /* 0x00000004220f7c20 */ /* 0x000fce0008410000 */
        /* <DEDUP_REMOVED lines=10> */
[----:B------:R-:W-:Y:S01]  /*c5d0*/  FMUL.FTZ R57, R70, UR4 ;  /* 0x0000000446397c20 */ /* 0x000fe20008410000 */
[----:B------:R-:W-:-:S06]  /*c5e0*/  FMUL.FTZ R58, R71, UR4 ;  /* 0x00000004473a7c20 */ /* 0x000fcc0008410000 */
[----:B------:R-:W-:Y:S01]  /*c5f0*/  MUFU.TANH R32, R32 ;  /* 0x0000002000207308 */ /* 0x000fe20000002400 */
[----:B------:R-:W-:Y:S01]  /*c600*/  FMUL.FTZ R29, R42, UR4 ;  /* 0x000000042a1d7c20 */ /* 0x000fe20008410000 */
[----:B------:R-:W-:Y:S01]  /*c610*/  FMUL.FTZ R42, R55, UR4 ;  /* 0x00000004372a7c20 */ /* 0x000fe20008410000 */
[----:B------:R-:W-:Y:S01]  /*c620*/  FMUL.FTZ R55, R68, UR4 ;  /* 0x0000000444377c20 */ /* 0x000fe20008410000 */
[----:B------:R-:W-:-:S04]  /*c630*/  FMUL.FTZ R56, R69, UR4 ;  /* 0x0000000445387c20 */ /* 0x000fc80008410000 */
[----:B------:R-:W-:Y:S01]  /*c640*/  MUFU.TANH R35, R35 ;  /* 0x0000002300237308 */ /* 0x000fe20000002400 */
[----:B------:R-:W-:-:S07]  /*c650*/  FMUL.FTZ R33, R46, UR4 ;  /* 0x000000042e217c20 */ /* 0x000fce0008410000 */
[----:B------:R-:W-:Y:S01]  /*c660*/  MUFU.TANH R36, R36 ;  /* 0x0000002400247308 */ /* 0x000fe20000002400 */
[----:B------:R-:W-:Y:S01]  /*c670*/  FMUL.FTZ R46, R59, UR4 ;  /* 0x000000043b2e7c20 */ /* 0x000fe20008410000 */
[----:B------:R-:W-:Y:S01]  /*c680*/  FMUL.FTZ R59, R72, UR4 ;  /* 0x00000004483b7c20 */ /* 0x000fe20008410000 */
[----:B------:R-:W-:-:S05]  /*c690*/  FMUL.FTZ R60, R73, UR4 ;  /* 0x00000004493c7c20 */ /* 0x000fca0008410000 */
[----:B------:R-:W-:Y:S08]  /*c6a0*/  MUFU.TANH R43, R43 ;  /* 0x0000002b002b7308 */ /* 0x000ff00000002400 */
        /* <DEDUP_REMOVED lines=8> */
[----:B------:R-:W-:Y:S01]  /*c730*/  MUFU.TANH R12, R12 ;  /* 0x0000000c000c7308 */ /* 0x000fe20000002400 */
[----:B------:R-:W-:-:S07]  /*c740*/  FMUL.FTZ R41, R54, UR4 ;  /* 0x0000000436297c20 */ /* 0x000fce0008410000 */
[----:B------:R-:W-:Y:S01]  /*c750*/  MUFU.TANH R15, R15 ;  /* 0x0000000f000f7308 */ /* 0x000fe20000002400 */
[----:B--2---:R-:W-:-:S04]  /*c760*/  IMAD.IADD R7, R5, 0x1, R90 ;  /* 0x0000000105077824 */ /* 0x004fc800078e025a */
[----:B0-----:R-:W-:-:S05]  /*c770*/  @P5 IMAD.HI.U32 R4, R7, R4, RZ ;  /* 0x0000000407045227 */ /* 0x001fca00078e00ff */
[----:B-1----:R-:W-:-:S05]  /*c780*/  @P5 SHF.R.U32.HI R7, RZ, R3, R4 ;  /* 0x00000003ff075219 */ /* 0x002fca0000011604 */
[----:B------:R-:W0:Y:S04]  /*c790*/  SHFL.IDX PT, R3, R7, RZ, 0x1c1f ;  /* 0x001c1fff07037589 */ /* 0x000e2800000e0000 */
[----:B------:R-:W1:Y:S01]  /*c7a0*/  SHFL.IDX PT, R4, R7, 0x1, 0x1c1f ;  /* 0x003c1f0007047f89 */ /* 0x000e6200000e0000 */
[----:B------:R-:W-:-:S04]  /*c7b0*/  IMAD.MOV.U32 R5, RZ, RZ, -0x80 ;  /* 0xffffff80ff057424 */ /* 0x000fc800078e00ff */
[----:B------:R-:W-:-:S05]  /*c7c0*/  IMAD R5, R94, R5, 0x80 ;  /* 0x000000805e057424 */ /* 0x000fca00078e0205 */
[C-C-:B---3--:R-:W-:Y:S02]  /*c7d0*/  IADD3 R6, -R8.reuse, 0x1, R5.reuse ;  /* 0x0000000108067810 */ /* 0x148fe40007ffe105 */
[----:B------:R-:W-:Y:S02]  /*c7e0*/  IADD3 R5, -R8, R148, R5 ;  /* 0x0000009408057210 */ /* 0x000fe40007ffe105 */
[----:B------:R-:W-:-:S04]  /*c7f0*/  IADD3 R6, -R147, R6, R148 ;  /* 0x0000000693067210 */ /* 0x000fc80007ffe194 */
[-CC-:B0-----:R-:W-:Y:S02]  /*c800*/  VIADDMNMX R3, R3, R6.reuse, R5.reuse, PT ;  /* 0x0000000603037246 */ /* 0x181fe40003800105 */
[----:B-1----:R-:W-:Y:S01]  /*c810*/  VIADDMNMX R4, R4, R6, R5, PT ;  /* 0x0000000604047246 */ /* 0x002fe20003800105 */
[----:B------:R-:W-:Y:S01]  /*c820*/  FMUL.FTZ R5, R24, UR4 ;  /* 0x0000000418057c20 */ /* 0x000fe20008410000 */
[----:B------:R-:W-:Y:S01]  /*c830*/  FMUL.FTZ R6, R25, UR4 ;  /* 0x0000000419067c20 */ /* 0x000fe20008410000 */
[----:B------:R-:W-:Y:S01]  /*c840*/  FMUL.FTZ R24, R37, UR4 ;  /* 0x0000000425187c20 */ /* 0x000fe20008410000 */
[----:B------:R-:W-:-:S03]  /*c850*/  FMUL.FTZ R8, R27, UR4 ;  /* 0x000000041b087c20 */ /* 0x000fc60008410000 */
[----:B------:R-:W0:Y:S01]  /*c860*/  MUFU.TANH R5, R5 ;  /* 0x0000000500057308 */ /* 0x000e220000002400 */
[----:B------:R-:W-:-:S07]  /*c870*/  FMUL.FTZ R27, R40, UR4 ;  /* 0x00000004281b7c20 */ /* 0x000fce0008410000 */
[----:B------:R-:W1:Y:S01]  /*c880*/  MUFU.TANH R6, R6 ;  /* 0x0000000600067308 */ /* 0x000e620000002400 */
[----:B------:R-:W-:Y:S01]  /*c890*/  FMUL.FTZ R7, R26, UR4 ;  /* 0x000000041a077c20 */ /* 0x000fe20008410000 */
[----:B------:R-:W-:Y:S01]  /*c8a0*/  FMUL.FTZ R26, R39, UR4 ;  /* 0x00000004271a7c20 */ /* 0x000fe20008410000 */
[----:B------:R-:W-:Y:S01]  /*c8b0*/  FMUL.FTZ R39, R52, UR4 ;  /* 0x0000000434277c20 */ /* 0x000fe20008410000 */
[----:B------:R-:W-:-:S04]  /*c8c0*/  FMUL.FTZ R40, R53, UR4 ;  /* 0x0000000435287c20 */ /* 0x000fc80008410000 */
[----:B------:R-:W2:Y:S01]  /*c8d0*/  MUFU.TANH R24, R24 ;  /* 0x0000001800187308 */ /* 0x000ea20000002400 */
[C---:B------:R-:W-:Y:S02]  /*c8e0*/  ISETP.GT.AND P3, PT, R3.reuse, RZ, PT ;  /* 0x000000ff0300720c */ /* 0x040fe40003f64270 */
[C---:B------:R-:W-:Y:S02]  /*c8f0*/  ISETP.GT.AND P4, PT, R3.reuse, 0x1, PT ;  /* 0x000000010300780c */ /* 0x040fe40003f84270 */
[----:B------:R-:W-:-:S03]  /*c900*/  ISETP.GT.AND P1, PT, R3, 0x8, PT ;  /* 0x000000080300780c */ /* 0x000fc60003f24270 */
[----:B------:R-:W3:Y:S01]  /*c910*/  MUFU.TANH R27, R27 ;  /* 0x0000001b001b7308 */ /* 0x000ee20000002400 */
[----:B------:R-:W-:Y:S01]  /*c920*/  ISETP.GT.AND P2, PT, R3, 0x9, PT ;  /* 0x000000090300780c */ /* 0x000fe20003f44270 */
[----:B------:R-:W-:Y:S01]  /*c930*/  FMUL.FTZ R25, R38, UR4 ;  /* 0x0000000426197c20 */ /* 0x000fe20008410000 */
[----:B0-----:R-:W-:Y:S01]  /*c940*/  FSEL R70, R5, -INF , P3 ;  /* 0xff80000005467808 */ /* 0x001fe20001800000 */
[----:B------:R-:W-:Y:S01]  /*c950*/  FMUL.FTZ R38, R51, UR4 ;  /* 0x0000000433267c20 */ /* 0x000fe20008410000 */
[----:B-1----:R-:W-:-:S03]  /*c960*/  FSEL R71, R6, -INF , P4 ;  /* 0xff80000006477808 */ /* 0x002fc60002000000 */
[----:B------:R-:W0:Y:S01]  /*c970*/  MUFU.TANH R39, R39 ;  /* 0x0000002700277308 */ /* 0x000e220000002400 */
[----:B------:R-:W-:Y:S02]  /*c980*/  FSEL R9, R9, -INF , P1 ;  /* 0xff80000009097808 */ /* 0x000fe40000800000 */
[----:B------:R-:W-:Y:S01]  /*c990*/  FSEL R10, R10, -INF , P2 ;  /* 0xff8000000a0a7808 */ /* 0x000fe20001000000 */
[----:B------:R-:W-:Y:S01]  /*c9a0*/  FMUL.FTZ R51, R64, UR4 ;  /* 0x0000000440337c20 */ /* 0x000fe20008410000 */
[----:B------:R-:W-:-:S03]  /*c9b0*/  ISETP.GT.AND P3, PT, R3, 0x10, PT ;  /* 0x000000100300780c */ /* 0x000fc60003f64270 */
[----:B------:R-:W1:Y:S01]  /*c9c0*/  MUFU.TANH R40, R40 ;  /* 0x0000002800287308 */ /* 0x000e620000002400 */
[----:B------:R-:W-:Y:S01]  /*c9d0*/  ISETP.GT.AND P4, PT, R3, 0x11, PT ;  /* 0x000000110300780c */ /* 0x000fe20003f84270 */
[----:B------:R-:W-:Y:S01]  /*c9e0*/  FMUL.FTZ R52, R65, UR4 ;  /* 0x0000000441347c20 */ /* 0x000fe20008410000 */
[C---:B------:R-:W-:Y:S02]  /*c9f0*/  ISETP.GT.AND P1, PT, R3.reuse, 0x18, PT ;  /* 0x000000180300780c */ /* 0x040fe40003f24270 */
[----:B------:R-:W-:Y:S01]  /*ca00*/  ISETP.GT.AND P2, PT, R3, 0x19, PT ;  /* 0x000000190300780c */ /* 0x000fe20003f44270 */
[----:B------:R-:W-:Y:S01]  /*ca10*/  FMUL.FTZ R37, R50, UR4 ;  /* 0x0000000432257c20 */ /* 0x000fe20008410000 */
[----:B------:R-:W-:Y:S01]  /*ca20*/  FSEL R5, R13, -INF , P3 ;  /* 0xff8000000d057808 */ /* 0x000fe20001800000 */
[----:B------:R-:W-:Y:S01]  /*ca30*/  FMUL.FTZ R50, R63, UR4 ;  /* 0x000000043f327c20 */ /* 0x000fe20008410000 */
[----:B------:R-:W-:Y:S02]  /*ca40*/  FSEL R6, R14, -INF , P4 ;  /* 0xff8000000e067808 */ /* 0x000fe40002000000 */
[----:B------:R-:W-:-:S02]  /*ca50*/  FSEL R21, R21, -INF , P1 ;  /* 0xff80000015157808 */ /* 0x000fc40000800000 */
[----:B--2---:R-:W-:Y:S01]  /*ca60*/  FSEL R24, R24, -INF , P2 ;  /* 0xff80000018187808 */ /* 0x004fe20001000000 */
[----:B------:R-:W-:Y:S01]  /*ca70*/  FMUL.FTZ R63, R76, UR4 ;  /* 0x000000044c3f7c20 */ /* 0x000fe20008410000 */
[----:B------:R-:W-:Y:S01]  /*ca80*/  ISETP.GT.AND P3, PT, R3, 0x20, PT ;  /* 0x000000200300780c */ /* 0x000fe20003f64270 */
[----:B------:R-:W-:Y:S01]  /*ca90*/  FMUL.FTZ R64, R77, UR4 ;  /* 0x000000044d407c20 */ /* 0x000fe20008410000 */
[C---:B------:R-:W-:Y:S02]  /*caa0*/  ISETP.GT.AND P4, PT, R3.reuse, 0x21, PT ;  /* 0x000000210300780c */ /* 0x040fe40003f84270 */
[C---:B------:R-:W-:Y:S02]  /*cab0*/  ISETP.GT.AND P1, PT, R3.reuse, 0x28, PT ;  /* 0x000000280300780c */ /* 0x040fe40003f24270 */
[----:B------:R-:W-:Y:S01]  /*cac0*/  ISETP.GT.AND P2, PT, R3, 0x29, PT ;  /* 0x000000290300780c */ /* 0x000fe20003f44270 */
[----:B------:R-:W2:Y:S01]  /*cad0*/  MUFU.TANH R51, R51 ;  /* 0x0000003300337308 */ /* 0x000ea20000002400 */
[----:B---3--:R-:W-:-:S02]  /*cae0*/  FSEL R27, R27, -INF , P3 ;  /* 0xff8000001b1b7808 */ /* 0x008fc40001800000 */
[----:B------:R-:W-:Y:S02]  /*caf0*/  FSEL R28, R28, -INF , P4 ;  /* 0xff8000001c1c7808 */ /* 0x000fe40002000000 */
[----:B------:R-:W-:-:S03]  /*cb00*/  FSEL R31, R31, -INF , P1 ;  /* 0xff8000001f1f7808 */ /* 0x000fc60000800000 */
[----:B------:R-:W3:Y:S01]  /*cb10*/  MUFU.TANH R52, R52 ;  /* 0x0000003400347308 */ /* 0x000ee20000002400 */
[----:B------:R-:W-:Y:S02]  /*cb20*/  FSEL R32, R32, -INF , P2 ;  /* 0xff80000020207808 */ /* 0x000fe40001000000 */
[C---:B------:R-:W-:Y:S02]  /*cb30*/  ISETP.GT.AND P3, PT, R3.reuse, 0x30, PT ;  /* 0x000000300300780c */ /* 0x040fe40003f64270 */
[C---:B------:R-:W-:Y:S02]  /*cb40*/  ISETP.GT.AND P4, PT, R3.reuse, 0x31, PT ;  /* 0x000000310300780c */ /* 0x040fe40003f84270 */
[C---:B------:R-:W-:Y:S02]  /*cb50*/  ISETP.GT.AND P1, PT, R3.reuse, 0x38, PT ;  /* 0x000000380300780c */ /* 0x040fe40003f24270 */
[----:B------:R-:W-:Y:S01]  /*cb60*/  ISETP.GT.AND P2, PT, R3, 0x39, PT ;  /* 0x000000390300780c */ /* 0x000fe20003f44270 */
[----:B------:R-:W4:Y:S01]  /*cb70*/  MUFU.TANH R63, R63 ;  /* 0x0000003f003f7308 */ /* 0x000f220000002400 */
[----:B------:R-:W-:-:S02]  /*cb80*/  FSEL R35, R35, -INF , P3 ;  /* 0xff80000023237808 */ /* 0x000fc40001800000 */
[----:B------:R-:W-:Y:S02]  /*cb90*/  FSEL R36, R36, -INF , P4 ;  /* 0xff80000024247808 */ /* 0x000fe40002000000 */
[----:B0-----:R-:W-:-:S03]  /*cba0*/  FSEL R39, R39, -INF , P1 ;  /* 0xff80000027277808 */ /* 0x001fc60000800000 */
[----:B------:R-:W0:Y:S01]  /*cbb0*/  MUFU.TANH R64, R64 ;  /* 0x0000004000407308 */ /* 0x000e220000002400 */
[----:B-1----:R-:W-:Y:S02]  /*cbc0*/  FSEL R40, R40, -INF , P2 ;  /* 0xff80000028287808 */ /* 0x002fe40001000000 */
[C---:B------:R-:W-:Y:S02]  /*cbd0*/  ISETP.GT.AND P3, PT, R3.reuse, 0x40, PT ;  /* 0x000000400300780c */ /* 0x040fe40003f64270 */
[C---:B------:R-:W-:Y:S02]  /*cbe0*/  ISETP.GT.AND P4, PT, R3.reuse, 0x41, PT ;  /* 0x000000410300780c */ /* 0x040fe40003f84270 */
[C---:B------:R-:W-:Y:S02]  /*cbf0*/  ISETP.GT.AND P1, PT, R3.reuse, 0x48, PT ;  /* 0x000000480300780c */ /* 0x040fe40003f24270 */
[----:B------:R-:W-:Y:S01]  /*cc00*/  ISETP.GT.AND P2, PT, R3, 0x49, PT ;  /* 0x000000490300780c */ /* 0x000fe20003f44270 */
[----:B------:R-:W1:Y:S01]  /*cc10*/  MUFU.TANH R7, R7 ;  /* 0x0000000700077308 */ /* 0x000e620000002400 */
[----:B------:R-:W-:-:S02]  /*cc20*/  FSEL R43, R43, -INF , P3 ;  /* 0xff8000002b2b7808 */ /* 0x000fc40001800000 */
[----:B------:R-:W-:Y:S02]  /*cc30*/  FSEL R44, R44, -INF , P4 ;  /* 0xff8000002c2c7808 */ /* 0x000fe40002000000 */
[----:B------:R-:W-:-:S03]  /*cc40*/  FSEL R47, R47, -INF , P1 ;  /* 0xff8000002f2f7808 */ /* 0x000fc60000800000 */
[----:B------:R-:W5:Y:S01]  /*cc50*/  MUFU.TANH R8, R8 ;  /* 0x0000000800087308 */ /* 0x000f620000002400 */
[----:B------:R-:W-:Y:S02]  /*cc60*/  FSEL R48, R48, -INF , P2 ;  /* 0xff80000030307808 */ /* 0x000fe40001000000 */
[C---:B------:R-:W-:Y:S02]  /*cc70*/  ISETP.GT.AND P3, PT, R3.reuse, 0x50, PT ;  /* 0x000000500300780c */ /* 0x040fe40003f64270 */
[C---:B------:R-:W-:Y:S02]  /*cc80*/  ISETP.GT.AND P4, PT, R3.reuse, 0x51, PT ;  /* 0x000000510300780c */ /* 0x040fe40003f84270 */
[C---:B------:R-:W-:Y:S02]  /*cc90*/  ISETP.GT.AND P1, PT, R3.reuse, 0x58, PT ;  /* 0x000000580300780c */ /* 0x040fe40003f24270 */
[----:B------:R-:W-:Y:S01]  /*cca0*/  ISETP.GT.AND P2, PT, R3, 0x59, PT ;  /* 0x000000590300780c */ /* 0x000fe20003f44270 */
[----:B------:R-:W5:Y:S01]  /*ccb0*/  MUFU.TANH R20, R20 ;  /* 0x0000001400147308 */ /* 0x000f620000002400 */
[----:B--2---:R-:W-:-:S02]  /*ccc0*/  FSEL R51, R51, -INF , P3 ;  /* 0xff80000033337808 */ /* 0x004fc40001800000 */
[----:B---3--:R-:W-:Y:S02]  /*ccd0*/  FSEL R52, R52, -INF , P4 ;  /* 0xff80000034347808 */ /* 0x008fe40002000000 */
[----:B------:R-:W-:-:S03]  /*cce0*/  FSEL R55, R55, -INF , P1 ;  /* 0xff80000037377808 */ /* 0x000fc60000800000 */
[----:B------:R-:W2:Y:S01]  /*ccf0*/  MUFU.TANH R25, R25 ;  /* 0x0000001900197308 */ /* 0x000ea20000002400 */
[----:B------:R-:W-:Y:S02]  /*cd00*/  FSEL R56, R56, -INF , P2 ;  /* 0xff80000038387808 */ /* 0x000fe40001000000 */
[C---:B------:R-:W-:Y:S02]  /*cd10*/  ISETP.GT.AND P3, PT, R3.reuse, 0x60, PT ;  /* 0x000000600300780c */ /* 0x040fe40003f64270 */
[----:B------:R-:W-:-:S03]  /*cd20*/  ISETP.GT.AND P4, PT, R3, 0x61, PT ;  /* 0x000000610300780c */ /* 0x000fc60003f84270 */
[----:B------:R-:W3:Y:S01]  /*cd30*/  MUFU.TANH R26, R26 ;  /* 0x0000001a001a7308 */ /* 0x000ee20000002400 */
[C---:B------:R-:W-:Y:S02]  /*cd40*/  ISETP.GT.AND P1, PT, R3.reuse, 0x68, PT ;  /* 0x000000680300780c */ /* 0x040fe40003f24270 */
[----:B------:R-:W-:Y:S02]  /*cd50*/  ISETP.GT.AND P2, PT, R3, 0x69, PT ;  /* 0x000000690300780c */ /* 0x000fe40003f44270 */
[----:B------:R-:W-:-:S03]  /*cd60*/  FSEL R59, R59, -INF , P3 ;  /* 0xff8000003b3b7808 */ /* 0x000fc60001800000 */
[----:B------:R-:W3:Y:S01]  /*cd70*/  MUFU.TANH R29, R29 ;  /* 0x0000001d001d7308 */ /* 0x000ee20000002400 */
[----:B------:R-:W-:Y:S02]  /*cd80*/  FSEL R60, R60, -INF , P4 ;  /* 0xff8000003c3c7808 */ /* 0x000fe40002000000 */
[----:B----4-:R-:W-:Y:S02]  /*cd90*/  FSEL R63, R63, -INF , P1 ;  /* 0xff8000003f3f7808 */ /* 0x010fe40000800000 */
[----:B0-----:R-:W-:-:S03]  /*cda0*/  FSEL R64, R64, -INF , P2 ;  /* 0xff80000040407808 */ /* 0x001fc60001000000 */
[----:B------:R-:W0:Y:S01]  /*cdb0*/  MUFU.TANH R30, R30 ;  /* 0x0000001e001e7308 */ /* 0x000e220000002400 */
[----:B------:R-:W-:Y:S01]  /*cdc0*/  ISETP.GT.AND P3, PT, R4, RZ, PT ;  /* 0x000000ff0400720c */ /* 0x000fe20003f64270 */
[----:B------:R-:W-:Y:S01]  /*cdd0*/  FMUL.FTZ R49, R62, UR4 ;  /* 0x000000043e317c20 */ /* 0x000fe20008410000 */
[C---:B------:R-:W-:Y:S02]  /*cde0*/  ISETP.GT.AND P4, PT, R4.reuse, 0x1, PT ;  /* 0x000000010400780c */ /* 0x040fe40003f84270 */
[----:B------:R-:W-:-:S03]  /*cdf0*/  ISETP.GT.AND P1, PT, R4, 0x8, PT ;  /* 0x000000080400780c */ /* 0x000fc60003f24270 */
[----:B------:R-:W4:Y:S01]  /*ce00*/  MUFU.TANH R33, R33 ;  /* 0x0000002100217308 */ /* 0x000f220000002400 */
[----:B------:R-:W-:-:S07]  /*ce10*/  ISETP.GT.AND P2, PT, R4, 0x9, PT ;  /* 0x000000090400780c */ /* 0x000fce0003f44270 */
[----:B------:R-:W4:Y:S01]  /*ce20*/  MUFU.TANH R34, R34 ;  /* 0x0000002200227308 */ /* 0x000f220000002400 */
[----:B-1----:R-:W-:Y:S02]  /*ce30*/  FSEL R7, R7, -INF , P3 ;  /* 0xff80000007077808 */ /* 0x002fe40001800000 */
[----:B-----5:R-:W-:Y:S02]  /*ce40*/  FSEL R13, R8, -INF , P4 ;  /* 0xff800000080d7808 */ /* 0x020fe40002000000 */
[----:B------:R-:W-:-:S03]  /*ce50*/  FSEL R11, R11, -INF , P1 ;  /* 0xff8000000b0b7808 */ /* 0x000fc60000800000 */
[----:B------:R-:W1:Y:S01]  /*ce60*/  MUFU.TANH R37, R37 ;  /* 0x0000002500257308 */ /* 0x000e620000002400 */
[----:B------:R-:W-:Y:S01]  /*ce70*/  FSEL R12, R12, -INF , P2 ;  /* 0xff8000000c0c7808 */ /* 0x000fe20001000000 */
[----:B------:R-:W-:Y:S01]  /*ce80*/  FMUL.FTZ R53, R66, UR4 ;  /* 0x0000000442357c20 */ /* 0x000fe20008410000 */
[C---:B------:R-:W-:Y:S01]  /*ce90*/  ISETP.GT.AND P3, PT, R4.reuse, 0x10, PT ;  /* 0x000000100400780c */ /* 0x040fe20003f64270 */
[----:B------:R-:W-:Y:S01]  /*cea0*/  FMUL.FTZ R54, R67, UR4 ;  /* 0x0000000443367c20 */ /* 0x000fe20008410000 */
[----:B------:R-:W-:-:S03]  /*ceb0*/  ISETP.GT.AND P4, PT, R4, 0x11, PT ;  /* 0x000000110400780c */ /* 0x000fc60003f84270 */
[----:B------:R-:W5:Y:S01]  /*cec0*/  MUFU.TANH R38, R38 ;  /* 0x0000002600267308 */ /* 0x000f620000002400 */
[C---:B------:R-:W-:Y:S02]  /*ced0*/  ISETP.GT.AND P1, PT, R4.reuse, 0x18, PT ;  /* 0x000000180400780c */ /* 0x040fe40003f24270 */
[----:B------:R-:W-:-:S05]  /*cee0*/  ISETP.GT.AND P2, PT, R4, 0x19, PT ;  /* 0x000000190400780c */ /* 0x000fca0003f44270 */
[----:B------:R-:W5:Y:S01]  /*cef0*/  MUFU.TANH R41, R41 ;  /* 0x0000002900297308 */ /* 0x000f620000002400 */
[----:B------:R-:W-:-:S07]  /*cf00*/  FSEL R15, R15, -INF , P3 ;  /* 0xff8000000f0f7808 */ /* 0x000fce0001800000 */
[----:B------:R-:W5:Y:S01]  /*cf10*/  MUFU.TANH R42, R42 ;  /* 0x0000002a002a7308 */ /* 0x000f620000002400 */
[----:B------:R-:W-:Y:S02]  /*cf20*/  FSEL R20, R20, -INF , P4 ;  /* 0xff80000014147808 */ /* 0x000fe40002000000 */
[----:B--2---:R-:W-:Y:S02]  /*cf30*/  FSEL R25, R25, -INF , P1 ;  /* 0xff80000019197808 */ /* 0x004fe40000800000 */
[----:B---3--:R-:W-:-:S03]  /*cf40*/  FSEL R26, R26, -INF , P2 ;  /* 0xff8000001a1a7808 */ /* 0x008fc60001000000 */
[----:B------:R-:W2:Y:S01]  /*cf50*/  MUFU.TANH R45, R45 ;  /* 0x0000002d002d7308 */ /* 0x000ea20000002400 */
[----:B------:R-:W-:Y:S01]  /*cf60*/  ISETP.GT.AND P3, PT, R4, 0x20, PT ;  /* 0x000000200400780c */ /* 0x000fe20003f64270 */
[----:B------:R-:W-:Y:S01]  /*cf70*/  FMUL.FTZ R61, R74, UR4 ;  /* 0x000000044a3d7c20 */ /* 0x000fe20008410000 */
[C---:B------:R-:W-:Y:S01]  /*cf80*/  ISETP.GT.AND P4, PT, R4.reuse, 0x21, PT ;  /* 0x000000210400780c */ /* 0x040fe20003f84270 */
[----:B------:R-:W-:Y:S01]  /*cf90*/  FMUL.FTZ R62, R75, UR4 ;  /* 0x000000044b3e7c20 */ /* 0x000fe20008410000 */
[----:B------:R-:W-:-:S03]  /*cfa0*/  ISETP.GT.AND P1, PT, R4, 0x28, PT ;  /* 0x000000280400780c */ /* 0x000fc60003f24270 */
[----:B------:R-:W3:Y:S01]  /*cfb0*/  MUFU.TANH R46, R46 ;  /* 0x0000002e002e7308 */ /* 0x000ee20000002400 */
[----:B------:R-:W-:Y:S01]  /*cfc0*/  ISETP.GT.AND P2, PT, R4, 0x29, PT ;  /* 0x000000290400780c */ /* 0x000fe20003f44270 */
[----:B------:R-:W-:Y:S01]  /*cfd0*/  FMUL.FTZ R65, R78, UR4 ;  /* 0x000000044e417c20 */ /* 0x000fe20008410000 */
[----:B------:R-:W-:-:S05]  /*cfe0*/  FMUL.FTZ R66, R79, UR4 ;  /* 0x000000044f427c20 */ /* 0x000fca0008410000 */
[----:B------:R-:W3:Y:S01]  /*cff0*/  MUFU.TANH R49, R49 ;  /* 0x0000003100317308 */ /* 0x000ee20000002400 */
[----:B------:R-:W-:-:S07]  /*d000*/  FSEL R29, R29, -INF , P3 ;  /* 0xff8000001d1d7808 */ /* 0x000fce0001800000 */
[----:B------:R-:W3:Y:S01]  /*d010*/  MUFU.TANH R50, R50 ;  /* 0x0000003200327308 */ /* 0x000ee20000002400 */
[----:B0-----:R-:W-:Y:S02]  /*d020*/  FSEL R30, R30, -INF , P4 ;  /* 0xff8000001e1e7808 */ /* 0x001fe40002000000 */
[----:B----4-:R-:W-:Y:S02]  /*d030*/  FSEL R33, R33, -INF , P1 ;  /* 0xff80000021217808 */ /* 0x010fe40000800000 */
[----:B------:R-:W-:-:S03]  /*d040*/  FSEL R34, R34, -INF , P2 ;  /* 0xff80000022227808 */ /* 0x000fc60001000000 */
[----:B------:R-:W0:Y:S01]  /*d050*/  MUFU.TANH R53, R53 ;  /* 0x0000003500357308 */ /* 0x000e220000002400 */
[----:B------:R-:W-:Y:S01]  /*d060*/  ISETP.GT.AND P3, PT, R4, 0x30, PT ;  /* 0x000000300400780c */ /* 0x000fe20003f64270 */
[----:B------:R-:W-:Y:S01]  /*d070*/  FMUL.FTZ R69, R86, UR4 ;  /* 0x0000000456457c20 */ /* 0x000fe20008410000 */
[C---:B------:R-:W-:Y:S02]  /*d080*/  ISETP.GT.AND P4, PT, R4.reuse, 0x31, PT ;  /* 0x000000310400780c */ /* 0x040fe40003f84270 */
[----:B------:R-:W-:-:S03]  /*d090*/  ISETP.GT.AND P1, PT, R4, 0x38, PT ;  /* 0x000000380400780c */ /* 0x000fc60003f24270 */
[----:B------:R-:W4:Y:S01]  /*d0a0*/  MUFU.TANH R54, R54 ;  /* 0x0000003600367308 */ /* 0x000f220000002400 */
[----:B------:R-:W-:-:S07]  /*d0b0*/  ISETP.GT.AND P2, PT, R4, 0x39, PT ;  /* 0x000000390400780c */ /* 0x000fce0003f44270 */
[----:B------:R-:W4:Y:S01]  /*d0c0*/  MUFU.TANH R57, R57 ;  /* 0x0000003900397308 */ /* 0x000f220000002400 */
[----:B-1----:R-:W-:-:S07]  /*d0d0*/  FSEL R37, R37, -INF , P3 ;  /* 0xff80000025257808 */ /* 0x002fce0001800000 */
[----:B------:R-:W1:Y:S01]  /*d0e0*/  MUFU.TANH R58, R58 ;  /* 0x0000003a003a7308 */ /* 0x000e620000002400 */
[----:B-----5:R-:W-:Y:S02]  /*d0f0*/  FSEL R38, R38, -INF , P4 ;  /* 0xff80000026267808 */ /* 0x020fe40002000000 */
[----:B------:R-:W-:Y:S02]  /*d100*/  FSEL R41, R41, -INF , P1 ;  /* 0xff80000029297808 */ /* 0x000fe40000800000 */
[----:B------:R-:W-:-:S03]  /*d110*/  FSEL R42, R42, -INF , P2 ;  /* 0xff8000002a2a7808 */ /* 0x000fc60001000000 */
[----:B------:R-:W5:Y:S01]  /*d120*/  MUFU.TANH R61, R61 ;  /* 0x0000003d003d7308 */ /* 0x000f620000002400 */
[C---:B------:R-:W-:Y:S02]  /*d130*/  ISETP.GT.AND P3, PT, R4.reuse, 0x40, PT ;  /* 0x000000400400780c */ /* 0x040fe40003f64270 */
[C---:B------:R-:W-:Y:S02]  /*d140*/  ISETP.GT.AND P4, PT, R4.reuse, 0x41, PT ;  /* 0x000000410400780c */ /* 0x040fe40003f84270 */
[----:B------:R-:W-:-:S03]  /*d150*/  ISETP.GT.AND P1, PT, R4, 0x48, PT ;  /* 0x000000480400780c */ /* 0x000fc60003f24270 */
[----:B------:R-:W5:Y:S01]  /*d160*/  MUFU.TANH R62, R62 ;  /* 0x0000003e003e7308 */ /* 0x000f620000002400 */
[----:B------:R-:W-:Y:S02]  /*d170*/  ISETP.GT.AND P2, PT, R4, 0x49, PT ;  /* 0x000000490400780c */ /* 0x000fe40003f44270 */
[----:B------:R-:W-:-:S05]  /*d180*/  FMNMX.FTZ R8, R7, R13, !PT ;  /* 0x0000000d07087209 */ /* 0x000fca0007810000 */
[----:B------:R-:W5:Y:S01]  /*d190*/  MUFU.TANH R65, R65 ;  /* 0x0000004100417308 */ /* 0x000f620000002400 */
[----:B------:R-:W-:Y:S01]  /*d1a0*/  FMUL.FTZ R67, R82, UR4 ;  /* 0x0000000452437c20 */ /* 0x000fe20008410000 */
[----:B------:R-:W-:Y:S01]  /*d1b0*/  FMUL.FTZ R68, R83, UR4 ;  /* 0x0000000453447c20 */ /* 0x000fe20008410000 */
[----:B------:R-:W-:-:S05]  /*d1c0*/  FMUL.FTZ R72, R87, UR4 ;  /* 0x0000000457487c20 */ /* 0x000fca0008410000 */
[----:B------:R-:W5:Y:S01]  /*d1d0*/  MUFU.TANH R66, R66 ;  /* 0x0000004200427308 */ /* 0x000f620000002400 */
[----:B--2---:R-:W-:Y:S02]  /*d1e0*/  FSEL R45, R45, -INF , P3 ;  /* 0xff8000002d2d7808 */ /* 0x004fe40001800000 */
[----:B---3--:R-:W-:Y:S02]  /*d1f0*/  FSEL R46, R46, -INF , P4 ;  /* 0xff8000002e2e7808 */ /* 0x008fe40002000000 */
[----:B------:R-:W-:-:S03]  /*d200*/  FSEL R49, R49, -INF , P1 ;  /* 0xff80000031317808 */ /* 0x000fc60000800000 */
[----:B------:R-:W2:Y:S01]  /*d210*/  MUFU.TANH R69, R69 ;  /* 0x0000004500457308 */ /* 0x000ea20000002400 */
[----:B------:R-:W-:Y:S02]  /*d220*/  FSEL R50, R50, -INF , P2 ;  /* 0xff80000032327808 */ /* 0x000fe40001000000 */
[----:B------:R-:W-:Y:S02]  /*d230*/  FMNMX.FTZ R8, R11, R8, !PT ;  /* 0x000000080b087209 */ /* 0x000fe40007810000 */
[C---:B------:R-:W-:Y:S02]  /*d240*/  ISETP.GT.AND P3, PT, R4.reuse, 0x50, PT ;  /* 0x000000500400780c */ /* 0x040fe40003f64270 */
[C---:B------:R-:W-:Y:S02]  /*d250*/  ISETP.GT.AND P4, PT, R4.reuse, 0x51, PT ;  /* 0x000000510400780c */ /* 0x040fe40003f84270 */
[C---:B------:R-:W-:Y:S02]  /*d260*/  ISETP.GT.AND P1, PT, R4.reuse, 0x58, PT ;  /* 0x000000580400780c */ /* 0x040fe40003f24270 */
[----:B------:R-:W-:Y:S01]  /*d270*/  ISETP.GT.AND P2, PT, R4, 0x59, PT ;  /* 0x000000590400780c */ /* 0x000fe20003f44270 */
[----:B------:R-:W3:Y:S01]  /*d280*/  MUFU.TANH R67, R67 ;  /* 0x0000004300437308 */ /* 0x000ee20000002400 */
[----:B------:R-:W-:-:S02]  /*d290*/  FMNMX.FTZ R8, R12, R8, !PT ;  /* 0x000000080c087209 */ /* 0x000fc40007810000 */
[----:B0-----:R-:W-:Y:S02]  /*d2a0*/  FSEL R53, R53, -INF , P3 ;  /* 0xff80000035357808 */ /* 0x001fe40001800000 */
[----:B----4-:R-:W-:Y:S02]  /*d2b0*/  FSEL R54, R54, -INF , P4 ;  /* 0xff80000036367808 */ /* 0x010fe40002000000 */
[----:B------:R-:W-:Y:S01]  /*d2c0*/  FSEL R57, R57, -INF , P1 ;  /* 0xff80000039397808 */ /* 0x000fe20000800000 */
[----:B------:R-:W0:Y:S01]  /*d2d0*/  MUFU.TANH R68, R68 ;  /* 0x0000004400447308 */ /* 0x000e220000002400 */
[----:B-1----:R-:W-:Y:S02]  /*d2e0*/  FSEL R58, R58, -INF , P2 ;  /* 0xff8000003a3a7808 */ /* 0x002fe40001000000 */
[C---:B------:R-:W-:Y:S02]  /*d2f0*/  ISETP.GT.AND P3, PT, R4.reuse, 0x60, PT ;  /* 0x000000600400780c */ /* 0x040fe40003f64270 */
[----:B------:R-:W-:-:S03]  /*d300*/  ISETP.GT.AND P4, PT, R4, 0x61, PT ;  /* 0x000000610400780c */ /* 0x000fc60003f84270 */
[----:B------:R-:W1:Y:S01]  /*d310*/  MUFU.TANH R72, R72 ;  /* 0x0000004800487308 */ /* 0x000e620000002400 */
[C---:B------:R-:W-:Y:S02]  /*d320*/  ISETP.GT.AND P1, PT, R4.reuse, 0x68, PT ;  /* 0x000000680400780c */ /* 0x040fe40003f24270 */
[----:B------:R-:W-:Y:S02]  /*d330*/  ISETP.GT.AND P2, PT, R4, 0x69, PT ;  /* 0x000000690400780c */ /* 0x000fe40003f44270 */
[----:B------:R-:W-:Y:S02]  /*d340*/  FMNMX.FTZ R73, R15, R8, !PT ;  /* 0x000000080f497209 */ /* 0x000fe40007810000 */
[----:B-----5:R-:W-:Y:S02]  /*d350*/  FSEL R61, R61, -INF , P3 ;  /* 0xff8000003d3d7808 */ /* 0x020fe40001800000 */
[----:B------:R-:W-:Y:S02]  /*d360*/  FSEL R62, R62, -INF , P4 ;  /* 0xff8000003e3e7808 */ /* 0x000fe40002000000 */
[----:B------:R-:W-:-:S02]  /*d370*/  FSEL R65, R65, -INF , P1 ;  /* 0xff80000041417808 */ /* 0x000fc40000800000 */
[----:B------:R-:W-:Y:S02]  /*d380*/  FSEL R66, R66, -INF , P2 ;  /* 0xff80000042427808 */ /* 0x000fe40001000000 */
[C---:B------:R-:W-:Y:S02]  /*d390*/  ISETP.GT.AND P3, PT, R4.reuse, 0x70, PT ;  /* 0x000000700400780c */ /* 0x040fe40003f64270 */
[C---:B------:R-:W-:Y:S02]  /*d3a0*/  ISETP.GT.AND P4, PT, R4.reuse, 0x71, PT ;  /* 0x000000710400780c */ /* 0x040fe40003f84270 */
[C---:B------:R-:W-:Y:S02]  /*d3b0*/  ISETP.GT.AND P1, PT, R4.reuse, 0x78, PT ;  /* 0x000000780400780c */ /* 0x040fe40003f24270 */
[----:B------:R-:W-:Y:S02]  /*d3c0*/  ISETP.GT.AND P2, PT, R4, 0x79, PT ;  /* 0x000000790400780c */ /* 0x000fe40003f44270 */
[----:B------:R-:W-:-:S02]  /*d3d0*/  FMNMX.FTZ R4, R20, R73, !PT ;  /* 0x0000004914047209 */ /* 0x000fc40007810000 */
[----:B--2---:R-:W-:Y:S02]  /*d3e0*/  FSEL R73, R69, -INF , P1 ;  /* 0xff80000045497808 */ /* 0x004fe40000800000 */
[----:B------:R-:W-:Y:S02]  /*d3f0*/  FMNMX.FTZ R69, R25, R4, !PT ;  /* 0x0000000419457209 */ /* 0x000fe40007810000 */
[----:B------:R-:W-:Y:S02]  /*d400*/  FMNMX.FTZ R4, R70, R71, !PT ;  /* 0x0000004746047209 */ /* 0x000fe40007810000 */
[----:B------:R-:W-:Y:S02]  /*d410*/  FMNMX.FTZ R8, R26, R69, !PT ;  /* 0x000000451a087209 */ /* 0x000fe40007810000 */
[----:B---3--:R-:W-:Y:S02]  /*d420*/  FSEL R67, R67, -INF , P3 ;  /* 0xff80000043437808 */ /* 0x008fe40001800000 */
[----:B0-----:R-:W-:-:S02]  /*d430*/  FSEL R14, R68, -INF , P4 ;  /* 0xff800000440e7808 */ /* 0x001fc40002000000 */
[----:B-1----:R-:W-:Y:S02]  /*d440*/  FSEL R72, R72, -INF , P2 ;  /* 0xff80000048487808 */ /* 0x002fe40001000000 */
[C---:B------:R-:W-:Y:S02]  /*d450*/  ISETP.GT.AND P3, PT, R3.reuse, 0x70, PT ;  /* 0x000000700300780c */ /* 0x040fe40003f64270 */
[C---:B------:R-:W-:Y:S02]  /*d460*/  ISETP.GT.AND P4, PT, R3.reuse, 0x71, PT ;  /* 0x000000710300780c */ /* 0x040fe40003f84270 */
[C---:B------:R-:W-:Y:S02]  /*d470*/  ISETP.GT.AND P1, PT, R3.reuse, 0x78, PT ;  /* 0x000000780300780c */ /* 0x040fe40003f24270 */
[----:B------:R-:W-:Y:S02]  /*d480*/  ISETP.GT.AND P2, PT, R3, 0x79, PT ;  /* 0x000000790300780c */ /* 0x000fe40003f44270 */
        /* <DEDUP_REMOVED lines=37> */
[----:B------:R-:W-:Y:S01]  /*d6e0*/  FMNMX.FTZ R3, R65, R8, !PT ;  /* 0x0000000841037209 */ /* 0x000fe20007810000 */
[----:B------:R-:W-:Y:S01]  /*d6f0*/  FMUL.FTZ R68, R80, UR4 ;  /* 0x0000000450447c20 */ /* 0x000fe20008410000 */
[----:B------:R-:W-:Y:S02]  /*d700*/  FMNMX.FTZ R8, R52, R69, !PT ;  /* 0x0000004534087209 */ /* 0x000fe40007810000 */
[----:B------:R-:W-:Y:S01]  /*d710*/  FMNMX.FTZ R74, R66, R3, !PT ;  /* 0x00000003424a7209 */ /* 0x000fe20007810000 */
[----:B------:R-:W-:Y:S01]  /*d720*/  FMUL.FTZ R4, R81, UR4 ;  /* 0x0000000451047c20 */ /* 0x000fe20008410000 */
[----:B------:R-:W-:Y:S02]  /*d730*/  FMNMX.FTZ R69, R55, R8, !PT ;  /* 0x0000000837457209 */ /* 0x000fe40007810000 */
[----:B------:R-:W-:Y:S01]  /*d740*/  FMNMX.FTZ R3, R67, R74, !PT ;  /* 0x0000004a43037209 */ /* 0x000fe20007810000 */
[----:B------:R-:W0:Y:S01]  /*d750*/  MUFU.TANH R68, R68 ;  /* 0x0000004400447308 */ /* 0x000e220000002400 */
[----:B------:R-:W-:-:S02]  /*d760*/  FMNMX.FTZ R8, R56, R69, !PT ;  /* 0x0000004538087209 */ /* 0x000fc40007810000 */
[----:B------:R-:W-:Y:S01]  /*d770*/  FMNMX.FTZ R74, R14, R3, !PT ;  /* 0x000000030e4a7209 */ /* 0x000fe20007810000 */
[----:B------:R-:W-:Y:S01]  /*d780*/  FMUL.FTZ R84, R84, UR4 ;  /* 0x0000000454547c20 */ /* 0x000fe20008410000 */
[----:B------:R-:W-:-:S03]  /*d790*/  FMNMX.FTZ R75, R59, R8, !PT ;  /* 0x000000083b4b7209 */ /* 0x000fc60007810000 */
[----:B------:R-:W1:Y:S01]  /*d7a0*/  MUFU.TANH R4, R4 ;  /* 0x0000000400047308 */ /* 0x000e620000002400 */
[----:B------:R-:W-:Y:S01]  /*d7b0*/  FMNMX.FTZ R69, R73, R74, !PT ;  /* 0x0000004a49457209 */ /* 0x000fe20007810000 */
[----:B------:R-:W-:Y:S01]  /*d7c0*/  FMUL.FTZ R85, R85, UR4 ;  /* 0x0000000455557c20 */ /* 0x000fe20008410000 */
[----:B------:R-:W-:Y:S02]  /*d7d0*/  FMNMX.FTZ R74, R60, R75, !PT ;  /* 0x0000004b3c4a7209 */ /* 0x000fe40007810000 */
[----:B------:R-:W-:-:S03]  /*d7e0*/  FMNMX.FTZ R8, R72, R69, !PT ;  /* 0x0000004548087209 */ /* 0x000fc60007810000 */
[----:B------:R-:W2:Y:S01]  /*d7f0*/  MUFU.TANH R3, R84 ;  /* 0x0000005400037308 */ /* 0x000ea20000002400 */
[----:B------:R-:W-:Y:S02]  /*d800*/  FMNMX.FTZ R75, R63, R74, !PT ;  /* 0x0000004a3f4b7209 */ /* 0x000fe40007810000 */
[----:B0-----:R-:W-:-:S05]  /*d810*/  FSEL R68, R68, -INF , P3 ;  /* 0xff80000044447808 */ /* 0x001fca0001800000 */
[----:B------:R-:W0:Y:S01]  /*d820*/  MUFU.TANH R69, R85 ;  /* 0x0000005500457308 */ /* 0x000e220000002400 */
[----:B------:R-:W-:Y:S01]  /*d830*/  FMNMX.FTZ R75, R64, R75, !PT ;  /* 0x0000004b404b7209 */ /* 0x000fe20007810000 */
[----:B------:R-:W3:Y:S01]  /*d840*/  SHFL.BFLY PT, R74, R8, 0x2, 0x1f ;  /* 0x0c401f00084a7f89 */ /* 0x000ee200000e0000 */
[----:B-1----:R-:W-:Y:S02]  /*d850*/  FSEL R4, R4, -INF , P4 ;  /* 0xff80000004047808 */ /* 0x002fe40002000000 */
[----:B------:R-:W-:Y:S02]  /*d860*/  FMNMX.FTZ R75, R68, R75, !PT ;  /* 0x0000004b444b7209 */ /* 0x000fe40007810000 */
[----:B--2---:R-:W-:Y:S02]  /*d870*/  FSEL R3, R3, -INF , P1 ;  /* 0xff80000003037808 */ /* 0x004fe40000800000 */
[----:B------:R-:W-:-:S04]  /*d880*/  FMNMX.FTZ R75, R4, R75, !PT ;  /* 0x0000004b044b7209 */ /* 0x000fc80007810000 */
[----:B------:R-:W-:Y:S02]  /*d890*/  FMNMX.FTZ R76, R3, R75, !PT ;  /* 0x0000004b034c7209 */ /* 0x000fe40007810000 */
[----:B0-----:R-:W-:-:S04]  /*d8a0*/  FSEL R69, R69, -INF , P2 ;  /* 0xff80000045457808 */ /* 0x001fc80001000000 */
[----:B------:R-:W-:-:S05]  /*d8b0*/  FMNMX.FTZ R77, R69, R76, !PT ;  /* 0x0000004c454d7209 */ /* 0x000fca0007810000 */
[----:B------:R-:W0:Y:S01]  /*d8c0*/  SHFL.BFLY PT, R75, R77, 0x2, 0x1f ;  /* 0x0c401f004d4b7f89 */ /* 0x000e2200000e0000 */
[----:B---3--:R-:W-:-:S05]  /*d8d0*/  FMNMX.FTZ R8, R8, R74, !PT ;  /* 0x0000004a08087209 */ /* 0x008fca0007810000 */
[----:B------:R-:W1:Y:S01]  /*d8e0*/  SHFL.BFLY PT, R74, R8, 0x1, 0x1f ;  /* 0x0c201f00084a7f89 */ /* 0x000e6200000e0000 */
[----:B0-----:R-:W-:-:S05]  /*d8f0*/  FMNMX.FTZ R77, R77, R75, !PT ;  /* 0x0000004b4d4d7209 */ /* 0x001fca0007810000 */
[----:B------:R-:W0:Y:S01]  /*d900*/  SHFL.BFLY PT, R78, R77, 0x1, 0x1f ;  /* 0x0c201f004d4e7f89 */ /* 0x000e2200000e0000 */
[----:B-1----:R-:W-:-:S04]  /*d910*/  FMNMX.FTZ R8, R8, R74, !PT ;  /* 0x0000004a08087209 */ /* 0x002fc80007810000 */
[C---:B------:R-:W-:Y:S01]  /*d920*/  FSETP.NEU.FTZ.AND P1, PT, R8.reuse, -INF , PT ;  /* 0xff8000000800780b */ /* 0x040fe20003f3d000 */
[----:B------:R-:W-:-:S05]  /*d930*/  FMUL.FTZ R76, R8, UR47 ;  /* 0x0000002f084c7c20 */ /* 0x000fca0008410000 */
[----:B------:R-:W-:-:S05]  /*d940*/  FSEL R76, R76, RZ, P1 ;  /* 0x000000ff4c4c7208 */ /* 0x000fca0000800000 */
[--C-:B------:R-:W-:Y:S01]  /*d950*/  FFMA.FTZ R74, R7, UR47, -R76.reuse ;  /* 0x0000002f074a7c23 */ /* 0x100fe2000801084c */
[--C-:B------:R-:W-:Y:S01]  /*d960*/  FFMA.FTZ R75, R13, UR47, -R76.reuse ;  /* 0x0000002f0d4b7c23 */ /* 0x100fe2000801084c */
[----:B0-----:R-:W-:Y:S01]  /*d970*/  FMNMX.FTZ R7, R77, R78, !PT ;  /* 0x0000004e4d077209 */ /* 0x001fe20007810000 */
[----:B------:R-:W-:-:S03]  /*d980*/  FFMA.FTZ R77, R12, UR47, -R76 ;  /* 0x0000002f0c4d7c23 */ /* 0x000fc6000801084c */
[C---:B------:R-:W-:Y:S01]  /*d990*/  FSETP.NEU.FTZ.AND P1, PT, R7.reuse, -INF , PT ;  /* 0xff8000000700780b */ /* 0x040fe20003f3d000 */
[----:B------:R-:W-:Y:S01]  /*d9a0*/  FMUL.FTZ R13, R7, UR47 ;  /* 0x0000002f070d7c20 */ /* 0x000fe20008410000 */
[----:B------:R-:W-:-:S04]  /*d9b0*/  IADD3 R12, R0, 0x2d840, RZ ;  /* 0x0002d840000c7810 */ /* 0x000fc80007ffe0ff */
[----:B------:R-:W-:Y:S01]  /*d9c0*/  FSEL R0, R13, RZ, P1 ;  /* 0x000000ff0d007208 */ /* 0x000fe20000800000 */
[----:B------:R-:W-:-:S04]  /*d9d0*/  FFMA.FTZ R11, R11, UR47, -R76 ;  /* 0x0000002f0b0b7c23 */ /* 0x000fc8000801084c */
[--C-:B------:R-:W-:Y:S01]  /*d9e0*/  FFMA.FTZ R70, R70, UR47, -R0.reuse ;  /* 0x0000002f46467c23 */ /* 0x100fe20008010800 */
[--C-:B------:R-:W-:Y:S01]  /*d9f0*/  FFMA.FTZ R78, R71, UR47, -R0.reuse ;  /* 0x0000002f474e7c23 */ /* 0x100fe20008010800 */
[--C-:B------:R-:W-:Y:S01]  /*da00*/  FFMA.FTZ R9, R9, UR47, -R0.reuse ;  /* 0x0000002f09097c23 */ /* 0x100fe20008010800 */
[----:B------:R-:W-:Y:S01]  /*da10*/  FFMA.FTZ R10, R10, UR47, -R0 ;  /* 0x0000002f0a0a7c23 */ /* 0x000fe20008010800 */
[----:B------:R-:W-:Y:S01]  /*da20*/  MUFU.EX2 R74, R74 ;  /* 0x0000004a004a7308 */ /* 0x000fe20000000800 */
[----:B------:R-:W-:-:S07]  /*da30*/  IMAD.U32 R13, RZ, RZ, UR40 ;  /* 0x00000028ff0d7e24 */ /* 0x000fce000f8e00ff */
[----:B------:R-:W0:Y:S08]  /*da40*/  MUFU.EX2 R75, R75 ;  /* 0x0000004b004b7308 */ /* 0x000e300000000800 */
[----:B------:R-:W-:Y:S08]  /*da50*/  MUFU.EX2 R11, R11 ;  /* 0x0000000b000b7308 */ /* 0x000ff00000000800 */
[----:B------:R-:W1:Y:S08]  /*da60*/  MUFU.EX2 R77, R77 ;  /* 0x0000004d004d7308 */ /* 0x000e700000000800 */
[----:B------:R-:W-:Y:S08]  /*da70*/  MUFU.EX2 R70, R70 ;  /* 0x0000004600467308 */ /* 0x000ff00000000800 */
[----:B------:R-:W2:Y:S08]  /*da80*/  MUFU.EX2 R78, R78 ;  /* 0x0000004e004e7308 */ /* 0x000eb00000000800 */
[----:B------:R-:W-:Y:S08]  /*da90*/  MUFU.EX2 R9, R9 ;  /* 0x0000000900097308 */ /* 0x000ff00000000800 */
[----:B------:R-:W3:Y:S01]  /*daa0*/  MUFU.EX2 R10, R10 ;  /* 0x0000000a000a7308 */ /* 0x000ee20000000800 */
[----:B------:R-:W-:Y:S01]  /*dab0*/  FFMA.FTZ R71, R15, UR47, -R76 ;  /* 0x0000002f0f477c23 */ /* 0x000fe2000801084c */
[----:B------:R-:W-:Y:S01]  /*dac0*/  PRMT R12, R13, 0x654, R12 ;  /* 0x000006540d0c7816 */ /* 0x000fe2000000000c */
[--C-:B------:R-:W-:Y:S01]  /*dad0*/  FFMA.FTZ R20, R20, UR47, -R76.reuse ;  /* 0x0000002f14147c23 */ /* 0x100fe2000801084c */
[--C-:B------:R-:W-:Y:S01]  /*dae0*/  FFMA.FTZ R79, R14, UR47, -R76.reuse ;  /* 0x0000002f0e4f7c23 */ /* 0x100fe2000801084c */
[----:B0-----:R-:W-:Y:S01]  /*daf0*/  F2FP.F16.F32.PACK_AB R13, R75, R74 ;  /* 0x0000004a4b0d723e */ /* 0x001fe200000000ff */
[----:B------:R2:W-:Y:S01]  /*db00*/  SYNCS.ARRIVE.TRANS64.RED.A1T0 RZ, [R12+URZ], RZ ;  /* 0x000000ff0cff79a7 */ /* 0x0005e2000810043f */
[----:B-1----:R-:W-:Y:S01]  /*db10*/  F2FP.F16.F32.PACK_AB R15, R77, R11 ;  /* 0x0000000b4d0f723e */ /* 0x002fe200000000ff */
[----:B------:R-:W0:Y:S01]  /*db20*/  MUFU.EX2 R71, R71 ;  /* 0x0000004700477308 */ /* 0x000e220000000800 */
[--C-:B------:R-:W-:Y:S01]  /*db30*/  FFMA.FTZ R25, R25, UR47, -R76.reuse ;  /* 0x0000002f19197c23 */ /* 0x100fe2000801084c */
[----:B------:R-:W-:Y:S01]  /*db40*/  FFMA.FTZ R30, R30, UR47, -R76 ;  /* 0x0000002f1e1e7c23 */ /* 0x000fe2000801084c */
[----:B--2---:R-:W-:-:S02]  /*db50*/  F2FP.F16.F32.PACK_AB R12, R78, R70 ;  /* 0x000000464e0c723e */ /* 0x004fc400000000ff */
[----:B---3--:R-:W-:-:S03]  /*db60*/  F2FP.F16.F32.PACK_AB R14, R10, R9 ;  /* 0x000000090a0e723e */ /* 0x008fc600000000ff */
[----:B------:R-:W1:Y:S01]  /*db70*/  MUFU.EX2 R20, R20 ;  /* 0x0000001400147308 */ /* 0x000e620000000800 */
[----:B------:R-:W-:Y:S01]  /*db80*/  FADD.FTZ R74, R74, R75 ;  /* 0x0000004b4a4a7221 */ /* 0x000fe20000010000 */
[--C-:B------:R-:W-:Y:S01]  /*db90*/  FFMA.FTZ R26, R26, UR47, -R76.reuse ;  /* 0x0000002f1a1a7c23 */ /* 0x100fe2000801084c */
[----:B------:R-:W-:Y:S01]  /*dba0*/  FFMA.FTZ R33, R33, UR47, -R76 ;  /* 0x0000002f21217c23 */ /* 0x000fe2000801084c */
[----:B------:R2:W-:Y:S01]  /*dbb0*/  STSM.16.M88.4 [R157+0x21800], R12 ;  /* 0x0218000c9d007844 */ /* 0x0005e20000000200 */
[----:B------:R-:W-:-:S03]  /*dbc0*/  FADD.FTZ R74, R11, R74 ;  /* 0x0000004a0b4a7221 */ /* 0x000fc60000010000 */
[----:B------:R-:W3:Y:S01]  /*dbd0*/  MUFU.EX2 R25, R25 ;  /* 0x0000001900197308 */ /* 0x000ee20000000800 */
[----:B------:R-:W-:Y:S01]  /*dbe0*/  FFMA.FTZ R29, R29, UR47, -R76 ;  /* 0x0000002f1d1d7c23 */ /* 0x000fe2000801084c */
[----:B------:R-:W-:Y:S01]  /*dbf0*/  FADD.FTZ R74, R77, R74 ;  /* 0x0000004a4d4a7221 */ /* 0x000fe20000010000 */
[--C-:B------:R-:W-:Y:S01]  /*dc00*/  FFMA.FTZ R34, R34, UR47, -R76.reuse ;  /* 0x0000002f22227c23 */ /* 0x100fe2000801084c */
[----:B------:R-:W-:-:S04]  /*dc10*/  FFMA.FTZ R37, R37, UR47, -R76 ;  /* 0x0000002f25257c23 */ /* 0x000fc8000801084c */
[----:B--2---:R2:W-:Y:S01]  /*dc20*/  MUFU.EX2 R12, R30 ;  /* 0x0000001e000c7308 */ /* 0x0045e20000000800 */
[--C-:B------:R-:W-:Y:S01]  /*dc30*/  FFMA.FTZ R38, R38, UR47, -R76.reuse ;  /* 0x0000002f26267c23 */ /* 0x100fe2000801084c */
[----:B------:R-:W-:Y:S01]  /*dc40*/  FFMA.FTZ R41, R41, UR47, -R76 ;  /* 0x0000002f29297c23 */ /* 0x000fe2000801084c */
[----:B--2---:R-:W-:-:S05]  /*dc50*/  FFMA.FTZ R30, R5, UR47, -R0 ;  /* 0x0000002f051e7c23 */ /* 0x004fca0008010800 */
[----:B------:R2:W-:Y:S01]  /*dc60*/  MUFU.EX2 R15, R33 ;  /* 0x00000021000f7308 */ /* 0x0005e20000000800 */
[--C-:B------:R-:W-:Y:S01]  /*dc70*/  FFMA.FTZ R42, R42, UR47, -R76.reuse ;  /* 0x0000002f2a2a7c23 */ /* 0x100fe2000801084c */
[--C-:B------:R-:W-:Y:S01]  /*dc80*/  FFMA.FTZ R45, R45, UR47, -R76.reuse ;  /* 0x0000002f2d2d7c23 */ /* 0x100fe2000801084c */
[--C-:B------:R-:W-:Y:S01]  /*dc90*/  FFMA.FTZ R46, R46, UR47, -R76.reuse ;  /* 0x0000002f2e2e7c23 */ /* 0x100fe2000801084c */
[--C-:B------:R-:W-:Y:S01]  /*dca0*/  FFMA.FTZ R49, R49, UR47, -R76.reuse ;  /* 0x0000002f31317c23 */ /* 0x100fe2000801084c */
[----:B------:R-:W-:-:S03]  /*dcb0*/  FFMA.FTZ R50, R50, UR47, -R76 ;  /* 0x0000002f32327c23 */ /* 0x000fc6000801084c */
[----:B------:R-:W4:Y:S01]  /*dcc0*/  MUFU.EX2 R26, R26 ;  /* 0x0000001a001a7308 */ /* 0x000f220000000800 */
[----:B--2---:R-:W-:Y:S01]  /*dcd0*/  FFMA.FTZ R33, R6, UR47, -R0 ;  /* 0x0000002f06217c23 */ /* 0x004fe20008010800 */
[--C-:B------:R-:W-:Y:S01]  /*dce0*/  FFMA.FTZ R53, R53, UR47, -R76.reuse ;  /* 0x0000002f35357c23 */ /* 0x100fe2000801084c */
[--C-:B------:R-:W-:Y:S01]  /*dcf0*/  FFMA.FTZ R54, R54, UR47, -R76.reuse ;  /* 0x0000002f36367c23 */ /* 0x100fe2000801084c */
[--C-:B------:R-:W-:Y:S01]  /*dd00*/  FFMA.FTZ R57, R57, UR47, -R76.reuse ;  /* 0x0000002f39397c23 */ /* 0x100fe2000801084c */
[--C-:B------:R-:W-:Y:S01]  /*dd10*/  FFMA.FTZ R58, R58, UR47, -R76.reuse ;  /* 0x0000002f3a3a7c23 */ /* 0x100fe2000801084c */
[--C-:B------:R-:W-:Y:S01]  /*dd20*/  FFMA.FTZ R61, R61, UR47, -R76.reuse ;  /* 0x0000002f3d3d7c23 */ /* 0x100fe2000801084c */
[--C-:B------:R-:W-:Y:S01]  /*dd30*/  FFMA.FTZ R62, R62, UR47, -R76.reuse ;  /* 0x0000002f3e3e7c23 */ /* 0x100fe2000801084c */
[----:B------:R-:W2:Y:S01]  /*dd40*/  MUFU.EX2 R30, R30 ;  /* 0x0000001e001e7308 */ /* 0x000ea20000000800 */
[--C-:B------:R-:W-:Y:S01]  /*dd50*/  FFMA.FTZ R65, R65, UR47, -R76.reuse ;  /* 0x0000002f41417c23 */ /* 0x100fe2000801084c */
[--C-:B------:R-:W-:Y:S01]  /*dd60*/  FFMA.FTZ R66, R66, UR47, -R76.reuse ;  /* 0x0000002f42427c23 */ /* 0x100fe2000801084c */
[--C-:B------:R-:W-:Y:S01]  /*dd70*/  FFMA.FTZ R67, R67, UR47, -R76.reuse ;  /* 0x0000002f43437c23 */ /* 0x100fe2000801084c */
[--C-:B------:R-:W-:Y:S01]  /*dd80*/  FFMA.FTZ R73, R73, UR47, -R76.reuse ;  /* 0x0000002f49497c23 */ /* 0x100fe2000801084c */
[----:B------:R-:W-:Y:S01]  /*dd90*/  FFMA.FTZ R72, R72, UR47, -R76 ;  /* 0x0000002f48487c23 */ /* 0x000fe2000801084c */
[----:B------:R-:W-:-:S02]  /*dda0*/  FFMA.FTZ R76, R21, UR47, -R0 ;  /* 0x0000002f154c7c23 */ /* 0x000fc40008010800 */
[----:B------:R0:W-:Y:S01]  /*ddb0*/  MUFU.EX2 R13, R29 ;  /* 0x0000001d000d7308 */ /* 0x0001e20000000800 */
[----:B------:R-:W-:Y:S01]  /*ddc0*/  FADD.FTZ R70, R70, R78 ;  /* 0x0000004e46467221 */ /* 0x000fe20000010000 */
[--C-:B------:R-:W-:Y:S01]  /*ddd0*/  FFMA.FTZ R80, R24, UR47, -R0.reuse ;  /* 0x0000002f18507c23 */ /* 0x100fe20008010800 */
[--C-:B------:R-:W-:Y:S01]  /*dde0*/  FFMA.FTZ R6, R28, UR47, -R0.reuse ;  /* 0x0000002f1c067c23 */ /* 0x100fe20008010800 */
[----:B------:R-:W-:-:S04]  /*ddf0*/  FFMA.FTZ R21, R32, UR47, -R0 ;  /* 0x0000002f20157c23 */ /* 0x000fc80008010800 */
[----:B------:R-:W5:Y:S01]  /*de00*/  MUFU.EX2 R33, R33 ;  /* 0x0000002100217308 */ /* 0x000f620000000800 */
[----:B0-----:R-:W-:Y:S01]  /*de10*/  FADD.FTZ R29, R71, R74 ;  /* 0x0000004a471d7221 */ /* 0x001fe20000010000 */
[----:B------:R-:W-:Y:S01]  /*de20*/  FFMA.FTZ R32, R39, UR47, -R0 ;  /* 0x0000002f27207c23 */ /* 0x000fe20008010800 */
[----:B------:R-:W-:Y:S02]  /*de30*/  FADD.FTZ R39, R9, R70 ;  /* 0x0000004609277221 */ /* 0x000fe40000010000 */
[----:B-1----:R-:W-:Y:S01]  /*de40*/  FADD.FTZ R28, R20, R29 ;  /* 0x0000001d141c7221 */ /* 0x002fe20000010000 */
[--C-:B------:R-:W-:Y:S02]  /*de50*/  FFMA.FTZ R5, R27, UR47, -R0.reuse ;  /* 0x0000002f1b057c23 */ /* 0x100fe40008010800 */
[----:B------:R-:W0:Y:S01]  /*de60*/  MUFU.EX2 R76, R76 ;  /* 0x0000004c004c7308 */ /* 0x000e220000000800 */
[----:B------:R-:W-:Y:S01]  /*de70*/  FFMA.FTZ R14, R31, UR47, -R0 ;  /* 0x0000002f1f0e7c23 */ /* 0x000fe20008010800 */
[----:B---3--:R-:W-:Y:S01]  /*de80*/  FADD.FTZ R31, R25, R28 ;  /* 0x0000001c191f7221 */ /* 0x008fe20000010000 */
[--C-:B------:R-:W-:Y:S01]  /*de90*/  FFMA.FTZ R24, R35, UR47, -R0.reuse ;  /* 0x0000002f23187c23 */ /* 0x100fe20008010800 */
[----:B------:R-:W-:Y:S01]  /*dea0*/  FADD.FTZ R39, R10, R39 ;  /* 0x000000270a277221 */ /* 0x000fe20000010000 */
[----:B------:R-:W-:-:S03]  /*deb0*/  FFMA.FTZ R35, R40, UR47, -R0 ;  /* 0x0000002f28237c23 */ /* 0x000fc60008010800 */
[----:B------:R-:W1:Y:S01]  /*dec0*/  MUFU.EX2 R80, R80 ;  /* 0x0000005000507308 */ /* 0x000e620000000800 */
[C---:B----4-:R-:W-:Y:S01]  /*ded0*/  FADD.FTZ R40, R26.reuse, R31 ;  /* 0x0000001f1a287221 */ /* 0x050fe20000010000 */
[----:B------:R-:W-:Y:S01]  /*dee0*/  F2FP.F16.F32.PACK_AB R31, R26, R25 ;  /* 0x000000191a1f723e */ /* 0x000fe200000000ff */
[----:B--2---:R-:W-:-:S05]  /*def0*/  FADD.FTZ R26, R30, R39 ;  /* 0x000000271e1a7221 */ /* 0x004fca0000010000 */
[----:B------:R-:W2:Y:S01]  /*df00*/  MUFU.EX2 R5, R5 ;  /* 0x0000000500057308 */ /* 0x000ea20000000800 */
[----:B-----5:R-:W-:-:S07]  /*df10*/  FADD.FTZ R25, R33, R26 ;  /* 0x0000001a21197221 */ /* 0x020fce0000010000 */
[----:B------:R-:W3:Y:S01]  /*df20*/  MUFU.EX2 R6, R6 ;  /* 0x0000000600067308 */ /* 0x000ee20000000800 */
[----:B0-----:R-:W-:Y:S01]  /*df30*/  FADD.FTZ R25, R76, R25 ;  /* 0x000000194c197221 */ /* 0x001fe20000010000 */
[----:B------:R-:W-:-:S06]  /*df40*/  FFMA.FTZ R27, R36, UR47, -R0 ;  /* 0x0000002f241b7c23 */ /* 0x000fcc0008010800 */
[----:B------:R-:W0:Y:S01]  /*df50*/  MUFU.EX2 R14, R14 ;  /* 0x0000000e000e7308 */ /* 0x000e220000000800 */
[----:B-1----:R-:W-:Y:S01]  /*df60*/  FADD.FTZ R26, R80, R25 ;  /* 0x00000019501a7221 */ /* 0x002fe20000010000 */
[----:B------:R-:W-:Y:S01]  /*df70*/  FFMA.FTZ R36, R43, UR47, -R0 ;  /* 0x0000002f2b247c23 */ /* 0x000fe20008010800 */
[----:B------:R-:W-:-:S05]  /*df80*/  FADD.FTZ R43, R13, R40 ;  /* 0x000000280d2b7221 */ /* 0x000fca0000010000 */
[----:B------:R-:W1:Y:S01]  /*df90*/  MUFU.EX2 R34, R34 ;  /* 0x0000002200227308 */ /* 0x000e620000000800 */
[----:B--2---:R-:W-:-:S07]  /*dfa0*/  FADD.FTZ R25, R5, R26 ;  /* 0x0000001a05197221 */ /* 0x004fce0000010000 */
[----:B------:R-:W2:Y:S01]  /*dfb0*/  MUFU.EX2 R21, R21 ;  /* 0x0000001500157308 */ /* 0x000ea20000000800 */
[----:B------:R-:W-:Y:S01]  /*dfc0*/  FFMA.FTZ R47, R47, UR47, -R0 ;  /* 0x0000002f2f2f7c23 */ /* 0x000fe20008010800 */
[----:B------:R-:W-:-:S06]  /*dfd0*/  FADD.FTZ R26, R12, R43 ;  /* 0x0000002b0c1a7221 */ /* 0x000fcc0000010000 */
[----:B------:R-:W4:Y:S01]  /*dfe0*/  MUFU.EX2 R37, R37 ;  /* 0x0000002500257308 */ /* 0x000f220000000800 */
[----:B---3--:R-:W-:-:S07]  /*dff0*/  FADD.FTZ R25, R6, R25 ;  /* 0x0000001906197221 */ /* 0x008fce0000010000 */
[----:B------:R-:W3:Y:S08]  /*e000*/  MUFU.EX2 R24, R24 ;  /* 0x0000001800187308 */ /* 0x000ef00000000800 */
[----:B------:R-:W5:Y:S01]  /*e010*/  MUFU.EX2 R38, R38 ;  /* 0x0000002600267308 */ /* 0x000f620000000800 */
[----:B------:R-:W-:-:S07]  /*e020*/  FFMA.FTZ R11, R48, UR47, -R0 ;  /* 0x0000002f300b7c23 */ /* 0x000fce0008010800 */
[----:B------:R-:W5:Y:S08]  /*e030*/  MUFU.EX2 R27, R27 ;  /* 0x0000001b001b7308 */ /* 0x000f700000000800 */
[----:B------:R0:W-:Y:S08]  /*e040*/  MUFU.EX2 R10, R47 ;  /* 0x0000002f000a7308 */ /* 0x0001f00000000800 */
[----:B------:R-:W5:Y:S01]  /*e050*/  MUFU.EX2 R32, R32 ;  /* 0x0000002000207308 */ /* 0x000f620000000800 */
[----:B0-----:R-:W-:Y:S01]  /*e060*/  FADD.FTZ R47, R15, R26 ;  /* 0x0000001a0f2f7221 */ /* 0x001fe20000010000 */
[----:B------:R-:W-:-:S03]  /*e070*/  FADD.FTZ R26, R14, R25 ;  /* 0x000000190e1a7221 */ /* 0x000fc60000010000 */
[----:B-1----:R-:W-:-:S03]  /*e080*/  FADD.FTZ R48, R34, R47 ;  /* 0x0000002f22307221 */ /* 0x002fc60000010000 */
[----:B------:R-:W0:Y:S01]  /*e090*/  MUFU.EX2 R41, R41 ;  /* 0x0000002900297308 */ /* 0x000e220000000800 */
[----:B--2---:R-:W-:Y:S01]  /*e0a0*/  FADD.FTZ R25, R21, R26 ;  /* 0x0000001a15197221 */ /* 0x004fe20000010000 */
[----:B------:R-:W-:Y:S01]  /*e0b0*/  F2FP.F16.F32.PACK_AB R13, R12, R13 ;  /* 0x0000000d0c0d723e */ /* 0x000fe200000000ff */
[----:B----4-:R-:W-:-:S05]  /*e0c0*/  FADD.FTZ R47, R37, R48 ;  /* 0x00000030252f7221 */ /* 0x010fca0000010000 */
[----:B------:R-:W1:Y:S01]  /*e0d0*/  MUFU.EX2 R35, R35 ;  /* 0x0000002300237308 */ /* 0x000e620000000800 */
[----:B---3--:R-:W-:-:S07]  /*e0e0*/  FADD.FTZ R12, R24, R25 ;  /* 0x00000019180c7221 */ /* 0x008fce0000010000 */
[----:B------:R-:W2:Y:S01]  /*e0f0*/  MUFU.EX2 R42, R42 ;  /* 0x0000002a002a7308 */ /* 0x000ea20000000800 */
[----:B------:R-:W-:Y:S01]  /*e100*/  FFMA.FTZ R44, R44, UR47, -R0 ;  /* 0x0000002f2c2c7c23 */ /* 0x000fe20008010800 */
[----:B-----5:R-:W-:Y:S01]  /*e110*/  FADD.FTZ R26, R38, R47 ;  /* 0x0000002f261a7221 */ /* 0x020fe20000010000 */
[----:B------:R-:W-:-:S05]  /*e120*/  FADD.FTZ R47, R27, R12 ;  /* 0x0000000c1b2f7221 */ /* 0x000fca0000010000 */
[----:B------:R-:W3:Y:S01]  /*e130*/  MUFU.EX2 R45, R45 ;  /* 0x0000002d002d7308 */ /* 0x000ee20000000800 */
[----:B------:R-:W-:Y:S01]  /*e140*/  F2FP.F16.F32.PACK_AB R12, R6, R5 ;  /* 0x00000005060c723e */ /* 0x000fe200000000ff */
[----:B------:R-:W-:-:S06]  /*e150*/  FADD.FTZ R6, R32, R47 ;  /* 0x0000002f20067221 */ /* 0x000fcc0000010000 */
[----:B------:R-:W-:Y:S01]  /*e160*/  MUFU.EX2 R36, R36 ;  /* 0x0000002400247308 */ /* 0x000fe20000000800 */
[----:B0-----:R-:W-:-:S07]  /*e170*/  FADD.FTZ R5, R41, R26 ;  /* 0x0000001a29057221 */ /* 0x001fce0000010000 */
[----:B------:R-:W0:Y:S01]  /*e180*/  MUFU.EX2 R46, R46 ;  /* 0x0000002e002e7308 */ /* 0x000e220000000800 */
[----:B------:R-:W-:Y:S01]  /*e190*/  F2FP.F16.F32.PACK_AB R14, R21, R14 ;  /* 0x0000000e150e723e */ /* 0x000fe200000000ff */
[----:B-1----:R-:W-:Y:S01]  /*e1a0*/  FADD.FTZ R21, R35, R6 ;  /* 0x0000000623157221 */ /* 0x002fe20000010000 */
[----:B------:R-:W-:-:S05]  /*e1b0*/  F2FP.F16.F32.PACK_AB R29, R20, R71 ;  /* 0x00000047141d723e */ /* 0x000fca00000000ff */
[----:B------:R-:W1:Y:S01]  /*e1c0*/  MUFU.EX2 R9, R44 ;  /* 0x0000002c00097308 */ /* 0x000e620000000800 */
[----:B------:R-:W-:Y:S01]  /*e1d0*/  FFMA.FTZ R20, R51, UR47, -R0 ;  /* 0x0000002f33147c23 */ /* 0x000fe20008010800 */
[----:B------:R-:W-:Y:S01]  /*e1e0*/  F2FP.F16.F32.PACK_AB R28, R33, R30 ;  /* 0x0000001e211c723e */ /* 0x000fe200000000ff */
[----:B--2---:R-:W-:-:S05]  /*e1f0*/  FADD.FTZ R6, R42, R5 ;  /* 0x000000052a067221 */ /* 0x004fca0000010000 */
[----:B------:R-:W2:Y:S01]  /*e200*/  MUFU.EX2 R49, R49 ;  /* 0x0000003100317308 */ /* 0x000ea20000000800 */
[----:B------:R-:W-:Y:S01]  /*e210*/  F2FP.F16.F32.PACK_AB R30, R80, R76 ;  /* 0x0000004c501e723e */ /* 0x000fe200000000ff */
[----:B---3--:R-:W-:-:S06]  /*e220*/  FADD.FTZ R5, R45, R6 ;  /* 0x000000062d057221 */ /* 0x008fcc0000010000 */
[----:B------:R-:W3:Y:S01]  /*e230*/  MUFU.EX2 R50, R50 ;  /* 0x0000003200327308 */ /* 0x000ee20000000800 */
[--C-:B------:R-:W-:Y:S01]  /*e240*/  FFMA.FTZ R52, R52, UR47, -R0.reuse ;  /* 0x0000002f34347c23 */ /* 0x100fe20008010800 */
[----:B------:R4:W-:Y:S06]  /*e250*/  STSM.16.M88.4 [R91], R28 ;  /* 0x0000001c5b007844 */ /* 0x0009ec0000000200 */
[----:B------:R-:W-:Y:S01]  /*e260*/  MUFU.EX2 R11, R11 ;  /* 0x0000000b000b7308 */ /* 0x000fe20000000800 */
[----:B------:R-:W-:Y:S01]  /*e270*/  FFMA.FTZ R39, R55, UR47, -R0 ;  /* 0x0000002f37277c23 */ /* 0x000fe20008010800 */
[----:B0-----:R-:W-:-:S06]  /*e280*/  FADD.FTZ R6, R46, R5 ;  /* 0x000000052e067221 */ /* 0x001fcc0000010000 */
[----:B------:R-:W0:Y:S01]  /*e290*/  MUFU.EX2 R53, R53 ;  /* 0x0000003500357308 */ /* 0x000e220000000800 */
[----:B------:R-:W-:Y:S01]  /*e2a0*/  F2FP.F16.F32.PACK_AB R15, R34, R15 ;  /* 0x0000000f220f723e */ /* 0x000fe200000000ff */
[----:B----4-:R-:W-:Y:S01]  /*e2b0*/  FADD.FTZ R28, R36, R21 ;  /* 0x00000015241c7221 */ /* 0x010fe20000010000 */
[----:B------:R-:W4:Y:S05]  /*e2c0*/  LDL R51, [R1+0x84] ;  /* 0x0000840001337983 */ /* 0x000f2a0000100800 */
[----:B------:R-:W5:Y:S01]  /*e2d0*/  MUFU.EX2 R20, R20 ;  /* 0x0000001400147308 */ /* 0x000f620000000800 */
[----:B-1----:R-:W-:Y:S01]  /*e2e0*/  FADD.FTZ R21, R9, R28 ;  /* 0x0000001c09157221 */ /* 0x002fe20000010000 */
[----:B--2---:R-:W-:-:S06]  /*e2f0*/  FADD.FTZ R5, R49, R6 ;  /* 0x0000000631057221 */ /* 0x004fcc0000010000 */
[----:B------:R-:W1:Y:S01]  /*e300*/  MUFU.EX2 R54, R54 ;  /* 0x0000003600367308 */ /* 0x000e620000000800 */
[----:B------:R-:W-:Y:S01]  /*e310*/  FADD.FTZ R28, R10, R21 ;  /* 0x000000150a1c7221 */ /* 0x000fe20000010000 */
[----:B---3--:R-:W-:-:S06]  /*e320*/  FADD.FTZ R6, R50, R5 ;  /* 0x0000000532067221 */ /* 0x008fcc0000010000 */
[----:B------:R-:W2:Y:S01]  /*e330*/  MUFU.EX2 R33, R52 ;  /* 0x0000003400217308 */ /* 0x000ea20000000800 */
[----:B------:R3:W-:Y:S07]  /*e340*/  STSM.16.M88.4 [R89], R12 ;  /* 0x0000000c59007844 */ /* 0x0007ee0000000200 */
[----:B------:R-:W2:Y:S01]  /*e350*/  MUFU.EX2 R57, R57 ;  /* 0x0000003900397308 */ /* 0x000ea20000000800 */
[----:B0-----:R-:W-:-:S07]  /*e360*/  FADD.FTZ R5, R53, R6 ;  /* 0x0000000635057221 */ /* 0x001fce0000010000 */
[----:B------:R-:W-:Y:S01]  /*e370*/  MUFU.EX2 R58, R58 ;  /* 0x0000003a003a7308 */ /* 0x000fe20000000800 */
[----:B---3--:R-:W-:Y:S01]  /*e380*/  F2FP.F16.F32.PACK_AB R12, R9, R36 ;  /* 0x00000024090c723e */ /* 0x008fe200000000ff */
[----:B------:R-:W-:-:S06]  /*e390*/  FADD.FTZ R9, R11, R28 ;  /* 0x0000001c0b097221 */ /* 0x000fcc0000010000 */
[----:B------:R-:W0:Y:S01]  /*e3a0*/  MUFU.EX2 R39, R39 ;  /* 0x0000002700277308 */ /* 0x000e220000000800 */
[----:B------:R-:W-:Y:S01]  /*e3b0*/  F2FP.F16.F32.PACK_AB R14, R11, R10 ;  /* 0x0000000a0b0e723e */ /* 0x000fe200000000ff */
[----:B-----5:R-:W-:Y:S01]  /*e3c0*/  FADD.FTZ R10, R20, R9 ;  /* 0x00000009140a7221 */ /* 0x020fe20000010000 */
[----:B-1----:R-:W-:-:S05]  /*e3d0*/  FADD.FTZ R6, R54, R5 ;  /* 0x0000000536067221 */ /* 0x002fca0000010000 */
[----:B------:R-:W1:Y:S01]  /*e3e0*/  MUFU.EX2 R61, R61 ;  /* 0x0000003d003d7308 */ /* 0x000e620000000800 */
[----:B--2---:R-:W-:Y:S01]  /*e3f0*/  FADD.FTZ R10, R33, R10 ;  /* 0x0000000a210a7221 */ /* 0x004fe20000010000 */
[----:B------:R-:W-:-:S06]  /*e400*/  FADD.FTZ R9, R57, R6 ;  /* 0x0000000639097221 */ /* 0x000fcc0000010000 */
[----:B------:R-:W2:Y:S01]  /*e410*/  MUFU.EX2 R62, R62 ;  /* 0x0000003e003e7308 */ /* 0x000ea20000000800 */
[----:B0-----:R-:W-:Y:S01]  /*e420*/  FADD.FTZ R5, R39, R10 ;  /* 0x0000000a27057221 */ /* 0x001fe20000010000 */
[----:B------:R-:W-:-:S06]  /*e430*/  FADD.FTZ R10, R58, R9 ;  /* 0x000000093a0a7221 */ /* 0x000fcc0000010000 */
[----:B------:R-:W0:Y:S01]  /*e440*/  MUFU.EX2 R65, R65 ;  /* 0x0000004100417308 */ /* 0x000e220000000800 */
[----:B-1----:R-:W-:Y:S01]  /*e450*/  FADD.FTZ R11, R61, R10 ;  /* 0x0000000a3d0b7221 */ /* 0x002fe20000010000 */
[--C-:B------:R-:W-:Y:S01]  /*e460*/  FFMA.FTZ R56, R56, UR47, -R0.reuse ;  /* 0x0000002f38387c23 */ /* 0x100fe20008010800 */
[--C-:B------:R-:W-:Y:S01]  /*e470*/  FFMA.FTZ R59, R59, UR47, -R0.reuse ;  /* 0x0000002f3b3b7c23 */ /* 0x100fe20008010800 */
[--C-:B------:R-:W-:Y:S01]  /*e480*/  FFMA.FTZ R44, R60, UR47, -R0.reuse ;  /* 0x0000002f3c2c7c23 */ /* 0x100fe20008010800 */
[--C-:B------:R-:W-:Y:S01]  /*e490*/  FFMA.FTZ R43, R4, UR47, -R0.reuse ;  /* 0x0000002f042b7c23 */ /* 0x100fe20008010800 */
[--C-:B------:R-:W-:Y:S01]  /*e4a0*/  FFMA.FTZ R63, R63, UR47, -R0.reuse ;  /* 0x0000002f3f3f7c23 */ /* 0x100fe20008010800 */
[----:B------:R-:W1:Y:S01]  /*e4b0*/  @P5 LDC R21, c[0x0][0x44c] ;  /* 0x00011300ff155b82 */ /* 0x000e620000000800 */
[----:B--2---:R-:W-:Y:S01]  /*e4c0*/  FADD.FTZ R10, R62, R11 ;  /* 0x0000000b3e0a7221 */ /* 0x004fe20000010000 */
[--C-:B------:R-:W-:Y:S01]  /*e4d0*/  FFMA.FTZ R64, R64, UR47, -R0.reuse ;  /* 0x0000002f40407c23 */ /* 0x100fe20008010800 */
[----:B------:R-:W-:-:S05]  /*e4e0*/  FFMA.FTZ R68, R68, UR47, -R0 ;  /* 0x0000002f44447c23 */ /* 0x000fca0008010800 */
[----:B------:R-:W2:Y:S01]  /*e4f0*/  @P5 LDC R28, c[0x0][0x450] ;  /* 0x00011400ff1c5b82 */ /* 0x000ea20000000800 */
[----:B0-----:R-:W-:Y:S02]  /*e500*/  FADD.FTZ R11, R65, R10 ;  /* 0x0000000a410b7221 */ /* 0x001fe40000010000 */
[----:B------:R-:W3:Y:S01]  /*e510*/  LDL R10, [R1+0x8c] ;  /* 0x00008c00010a7983 */ /* 0x000ee20000100800 */
[----:B------:R-:W0:Y:S01]  /*e520*/  MUFU.EX2 R40, R56 ;  /* 0x0000003800287308 */ /* 0x000e220000000800 */
[----:B------:R-:W-:-:S07]  /*e530*/  FFMA.FTZ R4, R3, UR47, -R0 ;  /* 0x0000002f03047c23 */ /* 0x000fce0008010800 */
[----:B------:R-:W5:Y:S08]  /*e540*/  MUFU.EX2 R3, R59 ;  /* 0x0000003b00037308 */ /* 0x000f700000000800 */
[----:B------:R-:W1:Y:S01]  /*e550*/  MUFU.EX2 R44, R44 ;  /* 0x0000002c002c7308 */ /* 0x000e620000000800 */
[----:B0-----:R-:W-:-:S07]  /*e560*/  FADD.FTZ R6, R40, R5 ;  /* 0x0000000528067221 */ /* 0x001fce0000010000 */
[----:B------:R-:W0:Y:S01]  /*e570*/  MUFU.EX2 R63, R63 ;  /* 0x0000003f003f7308 */ /* 0x000e220000000800 */
[----:B-----5:R-:W-:-:S07]  /*e580*/  FADD.FTZ R9, R3, R6 ;  /* 0x0000000603097221 */ /* 0x020fce0000010000 */
[----:B------:R-:W5:Y:S01]  /*e590*/  MUFU.EX2 R64, R64 ;  /* 0x0000004000407308 */ /* 0x000f620000000800 */
[----:B------:R-:W-:Y:S01]  /*e5a0*/  FFMA.FTZ R0, R69, UR47, -R0 ;  /* 0x0000002f45007c23 */ /* 0x000fe20008010800 */
[----:B-1----:R-:W-:-:S06]  /*e5b0*/  FADD.FTZ R6, R44, R9 ;  /* 0x000000092c067221 */ /* 0x002fcc0000010000 */
[----:B------:R-:W1:Y:S01]  /*e5c0*/  MUFU.EX2 R68, R68 ;  /* 0x0000004400447308 */ /* 0x000e620000000800 */
[----:B------:R-:W-:Y:S01]  /*e5d0*/  F2FP.F16.F32.PACK_AB R24, R27, R24 ;  /* 0x000000181b18723e */ /* 0x000fe200000000ff */
[----:B0-----:R-:W-:-:S06]  /*e5e0*/  FADD.FTZ R9, R63, R6 ;  /* 0x000000063f097221 */ /* 0x001fcc0000010000 */
[----:B------:R-:W0:Y:S01]  /*e5f0*/  MUFU.EX2 R43, R43 ;  /* 0x0000002b002b7308 */ /* 0x000e220000000800 */
[----:B------:R-:W-:Y:S02]  /*e600*/  F2FP.F16.F32.PACK_AB R25, R38, R37 ;  /* 0x000000252619723e */ /* 0x000fe400000000ff */
[----:B------:R-:W-:-:S05]  /*e610*/  F2FP.F16.F32.PACK_AB R26, R35, R32 ;  /* 0x00000020231a723e */ /* 0x000fca00000000ff */
[----:B------:R-:W0:Y:S01]  /*e620*/  MUFU.EX2 R66, R66 ;  /* 0x0000004200427308 */ /* 0x000e220000000800 */
[----:B------:R-:W-:Y:S01]  /*e630*/  F2FP.F16.F32.PACK_AB R27, R42, R41 ;  /* 0x000000292a1b723e */ /* 0x000fe200000000ff */
[----:B------:R-:W-:-:S06]  /*e640*/  @P5 IMAD.HI.U32 R21, R90, R21, RZ ;  /* 0x000000155a155227 */ /* 0x000fcc00078e00ff */
[----:B------:R-:W0:Y:S01]  /*e650*/  MUFU.EX2 R67, R67 ;  /* 0x0000004300437308 */ /* 0x000e220000000800 */
[----:B-----5:R-:W-:-:S07]  /*e660*/  FADD.FTZ R9, R64, R9 ;  /* 0x0000000940097221 */ /* 0x020fce0000010000 */
[----:B------:R-:W5:Y:S01]  /*e670*/  MUFU.EX2 R79, R79 ;  /* 0x0000004f004f7308 */ /* 0x000f620000000800 */
[----:B------:R-:W-:-:S07]  /*e680*/  F2FP.F16.F32.PACK_AB R13, R46, R45 ;  /* 0x0000002d2e0d723e */ /* 0x000fce00000000ff */
[----:B------:R-:W-:Y:S01]  /*e690*/  MUFU.EX2 R73, R73 ;  /* 0x0000004900497308 */ /* 0x000fe20000000800 */
[----:B------:R-:W-:-:S07]  /*e6a0*/  F2FP.F16.F32.PACK_AB R15, R50, R49 ;  /* 0x00000031320f723e */ /* 0x000fce00000000ff */
[----:B------:R-:W-:Y:S08]  /*e6b0*/  MUFU.EX2 R4, R4 ;  /* 0x0000000400047308 */ /* 0x000ff00000000800 */
[----:B------:R5:W4:Y:S08]  /*e6c0*/  MUFU.EX2 R5, R0 ;  /* 0x0000000000057308 */ /* 0x000b300000000800 */
[----:B------:R-:W4:Y:S01]  /*e6d0*/  MUFU.EX2 R72, R72 ;  /* 0x0000004800487308 */ /* 0x000f220000000800 */
[----:B------:R2:W-:Y:S01]  /*e6e0*/  STSM.16.M88.4 [R88], R24 ;  /* 0x0000001858007844 */ /* 0x0005e20000000200 */
[----:B-1----:R-:W-:-:S03]  /*e6f0*/  FADD.FTZ R6, R68, R9 ;  /* 0x0000000944067221 */ /* 0x002fc60000010000 */
[----:B------:R1:W-:Y:S01]  /*e700*/  STSM.16.M88.4 [R157+0x27800], R12 ;  /* 0x0278000c9d007844 */ /* 0x0003e20000000200 */
[----:B--2---:R-:W-:Y:S01]  /*e710*/  F2FP.F16.F32.PACK_AB R24, R33, R20 ;  /* 0x000000142118723e */ /* 0x004fe200000000ff */
[----:B------:R-:W-:Y:S01]  /*e720*/  IMAD.MOV.U32 R20, RZ, RZ, R90 ;  /* 0x000000ffff147224 */ /* 0x000fe200078e005a */
[----:B------:R-:W-:Y:S02]  /*e730*/  F2FP.F16.F32.PACK_AB R25, R54, R53 ;  /* 0x000000353619723e */ /* 0x000fe400000000ff */
[----:B------:R-:W-:Y:S02]  /*e740*/  F2FP.F16.F32.PACK_AB R26, R40, R39 ;  /* 0x00000027281a723e */ /* 0x000fe400000000ff */
[----:B------:R-:W-:Y:S02]  /*e750*/  F2FP.F16.F32.PACK_AB R27, R58, R57 ;  /* 0x000000393a1b723e */ /* 0x000fe400000000ff */
[----:B------:R-:W-:Y:S02]  /*e760*/  @P5 SHF.R.U32.HI R20, RZ, R28, R21 ;  /* 0x0000001cff145219 */ /* 0x000fe40000011615 */
[----:B-1----:R-:W-:Y:S01]  /*e770*/  F2FP.F16.F32.PACK_AB R12, R44, R3 ;  /* 0x000000032c0c723e */ /* 0x002fe200000000ff */
[----:B0-----:R-:W-:Y:S01]  /*e780*/  FADD.FTZ R3, R43, R6 ;  /* 0x000000062b037221 */ /* 0x001fe20000010000 */
[----:B------:R-:W-:-:S02]  /*e790*/  IADD3 R6, R20, R148, -R147 ;  /* 0x0000009414067210 */ /* 0x000fc40007ffe893 */
[----:B------:R-:W-:Y:S02]  /*e7a0*/  F2FP.F16.F32.PACK_AB R13, R62, R61 ;  /* 0x0000003d3e0d723e */ /* 0x000fe400000000ff */
[----:B------:R-:W-:Y:S02]  /*e7b0*/  F2FP.F16.F32.PACK_AB R14, R64, R63 ;  /* 0x0000003f400e723e */ /* 0x000fe400000000ff */
[----:B------:R-:W-:Y:S02]  /*e7c0*/  F2FP.F16.F32.PACK_AB R15, R66, R65 ;  /* 0x00000041420f723e */ /* 0x000fe400000000ff */
[----:B------:R-:W-:-:S04]  /*e7d0*/  SHF.R.S32.HI R9, RZ, 0x1f, R6 ;  /* 0x0000001fff097819 */ /* 0x000fc80000011406 */
[----:B------:R-:W-:-:S04]  /*e7e0*/  LEA.HI R9, R9, R6, RZ, 0x7 ;  /* 0x0000000609097211 */ /* 0x000fc800078f38ff */
[----:B------:R-:W-:Y:S01]  /*e7f0*/  SHF.R.S32.HI R9, RZ, 0x7, R9 ;  /* 0x00000007ff097819 */ /* 0x000fe20000011409 */
[----:B-----5:R-:W-:-:S04]  /*e800*/  FADD.FTZ R0, R66, R11 ;  /* 0x0000000b42007221 */ /* 0x020fc80000010000 */
[----:B------:R-:W-:-:S04]  /*e810*/  FADD.FTZ R0, R67, R0 ;  /* 0x0000000043007221 */ /* 0x000fc80000010000 */
[----:B------:R-:W-:Y:S01]  /*e820*/  FADD.FTZ R0, R79, R0 ;  /* 0x000000004f007221 */ /* 0x000fe20000010000 */
[----:B------:R-:W-:Y:S02]  /*e830*/  @P5 LOP3.LUT R22, R22, 0x1, RZ, 0xfc, !PT ;  /* 0x0000000116165812 */ /* 0x000fe400078efcff */
        /* <DEDUP_REMOVED lines=18> */
[----:B----4-:R0:W-:Y:S04]  /*e960*/  STSM.16.M88.4 [R51], R24 ;  /* 0x0000001833007844 */ /* 0x0101e80000000200 */
[----:B------:R-:W-:Y:S01]  /*e970*/  STSM.16.M88.4 [R89+0x6000], R12 ;  /* 0x0060000c59007844 */ /* 0x000fe20000000200 */
[----:B0-----:R-:W-:Y:S02]  /*e980*/  F2FP.F16.F32.PACK_AB R24, R43, R68 ;  /* 0x000000442b18723e */ /* 0x001fe400000000ff */
[----:B------:R-:W-:Y:S02]  /*e990*/  F2FP.F16.F32.PACK_AB R25, R79, R67 ;  /* 0x000000434f19723e */ /* 0x000fe400000000ff */
[----:B------:R-:W-:-:S02]  /*e9a0*/  F2FP.F16.F32.PACK_AB R26, R5, R4 ;  /* 0x00000004051a723e */ /* 0x000fc400000000ff */
[----:B------:R-:W-:Y:S01]  /*e9b0*/  F2FP.F16.F32.PACK_AB R27, R72, R73 ;  /* 0x00000049481b723e */ /* 0x000fe200000000ff */
[----:B------:R-:W-:-:S04]  /*e9c0*/  FADD.FTZ R4, R4, R3 ;  /* 0x0000000304047221 */ /* 0x000fc80000010000 */
[----:B------:R0:W-:Y:S01]  /*e9d0*/  STSM.16.M88.4 [R88+0x6000], R24 ;  /* 0x0060001858007844 */ /* 0x0001e20000000200 */
[----:B------:R1:W-:Y:S06]  /*e9e0*/  MEMBAR.ALL.CTA ;  /* 0x0000000000007992 */ /* 0x0003ec0000008000 */
[----:B-1----:R-:W1:Y:S01]  /*e9f0*/  FENCE.VIEW.ASYNC.S ;  /* 0x00000000000073c6 */ /* 0x002e620000000000 */
[----:B------:R-:W-:Y:S01]  /*ea00*/  FADD.FTZ R3, R5, R4 ;  /* 0x0000000405037221 */ /* 0x000fe20000010000 */
[----:B------:R-:W-:Y:S02]  /*ea10*/  VIADD R4, R94, 0xfffffffe ;  /* 0xfffffffe5e047836 */ /* 0x000fe40000000000 */
[----:B------:R-:W-:Y:S01]  /*ea20*/  FADD.FTZ R73, R73, R0 ;  /* 0x0000000049497221 */ /* 0x000fe20000010000 */
[----:B------:R-:W-:-:S02]  /*ea30*/  CS2R R98, SRZ ;  /* 0x0000000000627805 */ /* 0x000fc4000001ff00 */
[----:B------:R-:W-:Y:S02]  /*ea40*/  CS2R R96, SRZ ;  /* 0x0000000000607805 */ /* 0x000fe4000001ff00 */
[----:B------:R-:W-:Y:S01]  /*ea50*/  CS2R R94, SRZ ;  /* 0x00000000005e7805 */ /* 0x000fe2000001ff00 */
[----:B------:R-:W-:Y:S01]  /*ea60*/  FADD.FTZ R0, R72, R73 ;  /* 0x0000004948007221 */ /* 0x000fe20000010000 */
[----:B------:R-:W-:Y:S02]  /*ea70*/  CS2R R92, SRZ ;  /* 0x00000000005c7805 */ /* 0x000fe4000001ff00 */
[----:B------:R-:W-:Y:S02]  /*ea80*/  CS2R R90, SRZ ;  /* 0x00000000005a7805 */ /* 0x000fe4000001ff00 */
[----:B0-----:R-:W-:Y:S02]  /*ea90*/  CS2R R88, SRZ ;  /* 0x0000000000587805 */ /* 0x001fe4000001ff00 */
[----:B---3--:R-:W-:-:S04]  /*eaa0*/  VIMNMX R146, R10, R9, !PT ;  /* 0x000000090a927248 */ /* 0x008fc80007fe0100 */
[----:B------:R-:W-:Y:S01]  /*eab0*/  ISETP.GE.AND P1, PT, R4, R146, PT ;  /* 0x000000920400720c */ /* 0x000fe20003f26270 */
[----:B-1----:R-:W-:-:S12]  /*eac0*/  NOP ;  /* 0x0000000000007918 */ /* 0x002fd80000000000 */
[----:B------:R-:W-:Y:S05]  /*ead0*/  @!P1 BRA `(.L_x_2441) ;  /* 0x00000034009c9947 */ /* 0x000fea0003800000 */
[----:B------:R-:W-:Y:S01]  /*eae0*/  IMAD.MOV.U32 R6, RZ, RZ, R8 ;  /* 0x000000ffff067224 */ /* 0x000fe200078e0008 */
[----:B------:R-:W-:Y:S01]  /*eaf0*/  MOV R10, R139 ;  /* 0x0000008b000a7202 */ /* 0x000fe20000000f00 */
[----:B------:R-:W-:Y:S02]  /*eb00*/  IMAD.MOV.U32 R9, RZ, RZ, R7 ;  /* 0x000000ffff097224 */ /* 0x000fe400078e0007 */
[----:B------:R-:W-:Y:S02]  /*eb10*/  IMAD.MOV.U32 R5, RZ, RZ, R19 ;  /* 0x000000ffff057224 */ /* 0x000fe400078e0013 */
[----:B------:R-:W-:-:S07]  /*eb20*/  IMAD.MOV.U32 R135, RZ, RZ, RZ ;  /* 0x000000ffff877224 */ /* 0x000fce00078e00ff */
.L_x_2453:
[----:B--2---:R-:W2:Y:S01]  /*eb30*/  LDL R7, [R1+0x60] ;  /* 0x0000600001077983 */ /* 0x004ea20000100800 */
        /* <DEDUP_REMOVED lines=8> */
.L_x_2443:
[----:B------:R-:W-:Y:S01]  /*ebc0*/  VIADD R7, R5, 0x1 ;  /* 0x0000000105077836 */ /* 0x000fe20000000000 */
[----:B------:R-:W-:-:S04]  /*ebd0*/  SHF.L.U32 R8, R139, 0x1f, RZ ;  /* 0x0000001f8b087819 */ /* 0x000fc800000006ff */
[----:B------:R-:W-:-:S04]  /*ebe0*/  ISETP.NE.AND P2, PT, R7, 0x2, PT ;  /* 0x000000020700780c */ /* 0x000fc80003f45270 */
[----:B------:R-:W-:-:S05]  /*ebf0*/  SEL R7, R7, RZ, P2 ;  /* 0x000000ff07077207 */ /* 0x000fca0001000000 */
[----:B------:R-:W-:-:S04]  /*ec00*/  IMAD R7, R7, 0x8, R2 ;  /* 0x0000000807077824 */ /* 0x000fc800078e0202 */
[----:B------:R0:W1:Y:S01]  /*ec10*/  SYNCS.PHASECHK.TRANS64.TRYWAIT P2, [R7+URZ+0x2d830], R8 ;  /* 0x02d83008070075a7 */ /* 0x000062000804017f */
[----:B------:R-:W-:Y:S05]  /*ec20*/  @!P0 BRA `(.L_x_2444) ;  /* 0x0000000000048947 */ /* 0x000fea0003800000 */
[----:B------:R-:W-:Y:S01]  /*ec30*/  BPT.TRAP 0x1 ;  /* 0x000000040000795c */ /* 0x000fe20000300000 */
.L_x_2444:
[----:B------:R-:W-:Y:S04]  /*ec40*/  BSSY B0, `(.L_x_2442) ;  /* 0x0000004000007945 */ /* 0x000fe80003800000 */
[----:B-1----:R-:W-:Y:S05]  /*ec50*/  @P2 BRA `(.L_x_2445) ;  /* 0x0000000000082947 */ /* 0x002fea0003800000 */
[----:B------:R-:W1:Y:S02]  /*ec60*/  SYNCS.PHASECHK.TRANS64.TRYWAIT P2, [R7+URZ+0x2d830], R8 ;  /* 0x02d83008070075a7 */ /* 0x000e64000804017f */
[----:B-1----:R-:W-:Y:S05]  /*ec70*/  @!P2 BRA `(.L_x_2446) ;  /* 0x0000011c00eca947 */ /* 0x002fea0003800000 */
.L_x_2445:
[----:B------:R-:W-:Y:S05]  /*ec80*/  BSYNC B0 ;  /* 0x0000000000007941 */ /* 0x000fea0003800000 */
.L_x_2442:
[----:B01----:R-:W2:Y:S04]  /*ec90*/  LDL R8, [R1+0x64] ;  /* 0x0000640001087983 */ /* 0x003ea80000100800 */
[----:B------:R-:W3:Y:S04]  /*eca0*/  LDL.64 R26, [R1] ;  /* 0x00000000011a7983 */ /* 0x000ee80000100a00 */
[----:B------:R-:W4:Y:S04]  /*ecb0*/  LDL.64 R154, [R1+0x30] ;  /* 0x00003000019a7983 */ /* 0x000f280000100a00 */
[----:B------:R-:W5:Y:S01]  /*ecc0*/  LDL.64 R152, [R1+0x28] ;  /* 0x0000280001987983 */ /* 0x000f620000100a00 */
[----:B------:R-:W0:Y:S01]  /*ecd0*/  S2R R7, SR_TID.X ;  /* 0x0000000000077919 */ /* 0x000e220000002100 */
[----:B------:R-:W-:Y:S01]  /*ece0*/  VIADD R19, R5, 0x1 ;  /* 0x0000000105137836 */ /* 0x000fe20000000000 */
[----:B------:R-:W-:Y:S05]  /*ecf0*/  WARPSYNC.ALL ;  /* 0x0000000000007948 */ /* 0x000fea0003800000 */
[C---:B------:R-:W-:Y:S01]  /*ed00*/  ISETP.NE.AND P2, PT, R19.reuse, 0x2, PT ;  /* 0x000000021300780c */ /* 0x040fe20003f45270 */
[----:B------:R-:W-:Y:S01]  /*ed10*/  IMAD.MOV.U32 R13, RZ, RZ, -0x7fffffe0 ;  /* 0x80000020ff0d7424 */ /* 0x000fe200078e00ff */
[----:B------:R-:W5:Y:S02]  /*ed20*/  LDL.64 R144, [R1+0x20] ;  /* 0x0000200001907983 */ /* 0x000f640000100a00 */
[----:B------:R-:W-:-:S02]  /*ed30*/  SEL R19, R19, RZ, P2 ;  /* 0x000000ff13137207 */ /* 0x000fc40001000000 */
[----:B------:R-:W5:Y:S04]  /*ed40*/  LDL.64 R142, [R1+0x18] ;  /* 0x00001800018e7983 */ /* 0x000f680000100a00 */
[----:B------:R-:W5:Y:S01]  /*ed50*/  LDL.64 R140, [R1+0x10] ;  /* 0x00001000018c7983 */ /* 0x000f620000100a00 */
[----:B0-----:R-:W-:-:S04]  /*ed60*/  SHF.R.U32.HI R7, RZ, 0x7, R7 ;  /* 0x00000007ff077819 */ /* 0x001fc80000011607 */
[----:B------:R-:W-:Y:S01]  /*ed70*/  IADD3 R7, R7, 0x8, RZ ;  /* 0x0000000807077810 */ /* 0x000fe20007ffe0ff */
[----:B------:R-:W-:Y:S01]  /*ed80*/  IMAD.MOV.U32 R25, RZ, RZ, -0x7fffffe0 ;  /* 0x80000020ff197424 */ /* 0x000fe200078e00ff */
[----:B------:R-:W-:-:S04]  /*ed90*/  R2UR UR7, R13 ;  /* 0x000000000d0772ca */ /* 0x000fc800000e0000 */
[----:B------:R-:W-:Y:S01]  /*eda0*/  R2UR UR23, R25 ;  /* 0x00000000191772ca */ /* 0x000fe200000e0000 */
[----:B------:R-:W-:-:S05]  /*edb0*/  IMAD.MOV.U32 R21, RZ, RZ, -0x7fffffe0 ;  /* 0x80000020ff157424 */ /* 0x000fca00078e00ff */
[----:B------:R-:W-:Y:S01]  /*edc0*/  R2UR UR11, R21 ;  /* 0x00000000150b72ca */ /* 0x000fe200000e0000 */
[----:B------:R0:W-:Y:S01]  /*edd0*/  BAR.SYNC.DEFER_BLOCKING R7, 0x100 ;  /* 0x000400070000751d */ /* 0x0001e20000010000 */
[----:B------:R-:W-:Y:S02]  /*ede0*/  IMAD.MOV.U32 R15, RZ, RZ, -0x7fffffe0 ;  /* 0x80000020ff0f7424 */ /* 0x000fe400078e00ff */
[----:B--2---:R-:W-:Y:S01]  /*edf0*/  IMAD R12, R19, 0x600, R8 ;  /* 0x00000600130c7824 */ /* 0x004fe200078e0208 */
[----:B---3--:R-:W-:-:S04]  /*ee00*/  R2UR UR4, R26 ;  /* 0x000000001a0472ca */ /* 0x008fc800000e0000 */
[C---:B------:R-:W-:Y:S02]  /*ee10*/  R2UR UR6, R12.reuse ;  /* 0x000000000c0672ca */ /* 0x040fe400000e0000 */
[----:B------:R-:W-:Y:S02]  /*ee20*/  R2UR UR5, R27 ;  /* 0x000000001b0572ca */ /* 0x000fe400000e0000 */
[----:B------:R-:W-:-:S04]  /*ee30*/  IADD3 R24, R12, 0x400, RZ ;  /* 0x000004000c187810 */ /* 0x000fc80007ffe0ff */
[----:B------:R-:W-:Y:S02]  /*ee40*/  R2UR UR22, R24 ;  /* 0x00000000181672ca */ /* 0x000fe400000e0000 */
[----:B------:R-:W-:-:S06]  /*ee50*/  WARPGROUP.ARRIVE ;  /* 0x00000000000079c5 */ /* 0x000fcc0000000000 */
        /* <DEDUP_REMOVED lines=41> */
.L_x_2448:
[----:B------:R-:W-:Y:S01]  /*f0f0*/  SHF.L.U32 R7, R10, 0x1f, RZ ;  /* 0x0000001f0a077819 */ /* 0x000fe200000006ff */
[----:B------:R-:W-:-:S04]  /*f100*/  IMAD R8, R5, 0x8, R2 ;  /* 0x0000000805087824 */ /* 0x000fc800078e0202 */
[----:B------:R0:W1:Y:S01]  /*f110*/  SYNCS.PHASECHK.TRANS64.TRYWAIT P1, [R8+URZ+0x2d850], R7 ;  /* 0x02d85007080075a7 */ /* 0x000062000802017f */
[----:B------:R-:W-:Y:S05]  /*f120*/  @!P0 BRA `(.L_x_2449) ;  /* 0x0000000000048947 */ /* 0x000fea0003800000 */
[----:B------:R-:W-:Y:S01]  /*f130*/  BPT.TRAP 0x1 ;  /* 0x000000040000795c */ /* 0x000fe20000300000 */
.L_x_2449:
[----:B-1----:R-:W-:Y:S05]  /*f140*/  @P1 BRA `(.L_x_2447) ;  /* 0x0000000000081947 */ /* 0x002fea0003800000 */
[----:B------:R-:W1:Y:S02]  /*f150*/  SYNCS.PHASECHK.TRANS64.TRYWAIT P1, [R8+URZ+0x2d850], R7 ;  /* 0x02d85007080075a7 */ /* 0x000e64000802017f */
[----:B-1----:R-:W-:Y:S05]  /*f160*/  @!P1 BRA `(.L_x_2450) ;  /* 0x0000011800c49947 */ /* 0x002fea0003800000 */
.L_x_2447:
        /* <DEDUP_REMOVED lines=33> */
[----:B------:R-:W-:Y:S02]  /*f380*/  R2UR UR22, R12 ;  /* 0x000000000c1672ca */ /* 0x000fe400000e0000 */
[----:B------:R-:W-:Y:S02]  /*f390*/  IADD3 R12, R10, 0x140, RZ ;  /* 0x000001400a0c7810 */ /* 0x000fe40007ffe0ff */
[----:B------:R-:W-:Y:S01]  /*f3a0*/  R2UR UR13, R13 ;  /* 0x000000000d0d72ca */ /* 0x000fe200000e0000 */
[----:B------:R-:W-:Y:S01]  /*f3b0*/  IMAD.MOV.U32 R13, RZ, RZ, 0x40000040 ;  /* 0x40000040ff0d7424 */ /* 0x000fe200078e00ff */
[----:B------:R-:W-:Y:S01]  /*f3c0*/  R2UR UR26, R12 ;  /* 0x000000000c1a72ca */ /* 0x000fe200000e0000 */
[C---:B------:R-:W-:Y:S02]  /*f3d0*/  VIADD R12, R10.reuse, 0x180 ;  /* 0x000001800a0c7836 */ /* 0x040fe40000000000 */
[----:B------:R-:W-:Y:S01]  /*f3e0*/  VIADD R10, R10, 0x1c0 ;  /* 0x000001c00a0a7836 */ /* 0x000fe20000000000 */
[----:B------:R-:W-:Y:S01]  /*f3f0*/  R2UR UR17, R13 ;  /* 0x000000000d1172ca */ /* 0x000fe200000e0000 */
[----:B------:R-:W-:Y:S01]  /*f400*/  IMAD.MOV.U32 R13, RZ, RZ, 0x40000040 ;  /* 0x40000040ff0d7424 */ /* 0x000fe200078e00ff */
[----:B------:R-:W-:-:S02]  /*f410*/  R2UR UR30, R12 ;  /* 0x000000000c1e72ca */ /* 0x000fc400000e0000 */
        /* <DEDUP_REMOVED lines=23> */
[----:B------:R-:W-:Y:S01]  /*f590*/  VIADD R10, R10, 0x606 ;  /* 0x000006060a0a7836 */ /* 0x000fe20000000000 */
[----:B------:R-:W-:-:S02]  /*f5a0*/  IADD3 R7, R7, 0x9, RZ ;  /* 0x0000000907077810 */ /* 0x000fc40007ffe0ff */
[----:B------:R-:W-:Y:S02]  /*f5b0*/  R2UR UR28, R12 ;  /* 0x000000000c1c72ca */ /* 0x000fe400000e0000 */
        /* <DEDUP_REMOVED lines=27> */
.L_x_2451:
[----:B------:R-:W2:Y:S04]  /*f770*/  LDL R11, [R1+0x88] ;  /* 0x00008800010b7983 */ /* 0x000ea80000100800 */
[----:B------:R-:W2:Y:S01]  /*f780*/  LDL R10, [R1+0x98] ;  /* 0x00009800010a7983 */ /* 0x000ea20000100800 */
[----:B------:R-:W-:-:S03]  /*f790*/  ISETP.NE.AND P1, PT, R150, 0x1, PT ;  /* 0x000000019600780c */ /* 0x000fc60003f25270 */
[----:B------:R-:W3:Y:S10]  /*f7a0*/  LDL R141, [R1+0x90] ;  /* 0x00009000018d7983 */ /* 0x000ef40000100800 */
[----:B------:R-:W1:Y:S08]  /*f7b0*/  @P1 LDC R8, c[0x0][0x44c] ;  /* 0x00011300ff081b82 */ /* 0x000e700000000800 */
[----:B0-----:R-:W0:Y:S01]  /*f7c0*/  @P1 LDC R7, c[0x0][0x450] ;  /* 0x00011400ff071b82 */ /* 0x001e220000000800 */
[----:B------:R-:W-:Y:S01]  /*f7d0*/  FMUL.FTZ R142, R30, UR46 ;  /* 0x0000002e1e8e7c20 */ /* 0x000fe20008410000 */
[----:B------:R-:W-:Y:S01]  /*f7e0*/  FMUL.FTZ R30, R33, UR46 ;  /* 0x0000002e211e7c20 */ /* 0x000fe20008410000 */
[----:B------:R-:W-:Y:S01]  /*f7f0*/  FMUL.FTZ R33, R36, UR46 ;  /* 0x0000002e24217c20 */ /* 0x000fe20008410000 */
[----:B------:R-:W-:Y:S01]  /*f800*/  FMUL.FTZ R14, R38, UR46 ;  /* 0x0000002e260e7c20 */ /* 0x000fe20008410000 */
[----:B------:R-:W-:-:S02]  /*f810*/  IMAD.MOV.U32 R38, RZ, RZ, -0x80 ;  /* 0xffffff80ff267424 */ /* 0x000fc400078e00ff */
[----:B------:R-:W-:Y:S02]  /*f820*/  FMUL.FTZ R13, R29, UR46 ;  /* 0x0000002e1d0d7c20 */ /* 0x000fe40008410000 */
[----:B------:R-:W-:-:S04]  /*f830*/  IMAD R38, R4, R38, 0x1 ;  /* 0x0000000104267424 */ /* 0x000fc800078e0226 */
        /* <DEDUP_REMOVED lines=12> */
[----:B------:R-:W-:Y:S01]  /*f900*/  FMUL.FTZ R20, R46, UR46 ;  /* 0x0000002e2e147c20 */ /* 0x000fe20008410000 */
[----:B------:R-:W-:Y:S01]  /*f910*/  FMUL.FTZ R59, R61, UR46 ;  /* 0x0000002e3d3b7c20 */ /* 0x000fe20008410000 */
[----:B------:R-:W-:Y:S01]  /*f920*/  FMUL.FTZ R46, R74, UR46 ;  /* 0x0000002e4a2e7c20 */ /* 0x000fe20008410000 */
[----:B------:R-:W-:Y:S01]  /*f930*/  FMUL.FTZ R74, R77, UR46 ;  /* 0x0000002e4d4a7c20 */ /* 0x000fe20008410000 */
[----:B------:R-:W-:-:S03]  /*f940*/  FMUL.FTZ R144, R27, UR46 ;  /* 0x0000002e1b907c20 */ /* 0x000fc60008410000 */
        /* <DEDUP_REMOVED lines=11> */
[----:B------:R-:W-:Y:S08]  /*fa00*/  MUFU.TANH R59, R59 ;  /* 0x0000003b003b7308 */ /* 0x000ff00000002400 */
[----:B------:R-:W-:Y:S08]  /*fa10*/  MUFU.TANH R66, R66 ;  /* 0x0000004200427308 */ /* 0x000ff00000002400 */
[----:B------:R-:W-:Y:S01]  /*fa20*/  MUFU.TANH R78, R85 ;  /* 0x00000055004e7308 */ /* 0x000fe20000002400 */
[----:B------:R-:W-:Y:S01]  /*fa30*/  FMUL.FTZ R32, R58, UR46 ;  /* 0x0000002e3a207c20 */ /* 0x000fe20008410000 */
[----:B------:R-:W-:-:S06]  /*fa40*/  FMUL.FTZ R58, R60, UR46 ;  /* 0x0000002e3c3a7c20 */ /* 0x000fcc0008410000 */
[----:B------:R-:W-:Y:S01]  /*fa50*/  MUFU.TANH R74, R74 ;  /* 0x0000004a004a7308 */ /* 0x000fe20000002400 */
[----:B------:R-:W-:Y:S01]  /*fa60*/  FMUL.FTZ R60, R64, UR46 ;  /* 0x0000002e403c7c20 */ /* 0x000fe20008410000 */
[----:B------:R-:W-:Y:S01]  /*fa70*/  FMUL.FTZ R64, R68, UR46 ;  /* 0x0000002e44407c20 */ /* 0x000fe20008410000 */
[----:B------:R-:W-:Y:S01]  /*fa80*/  FMUL.FTZ R68, R72, UR46 ;  /* 0x0000002e48447c20 */ /* 0x000fe20008410000 */
[----:B------:R-:W-:Y:S01]  /*fa90*/  FMUL.FTZ R72, R76, UR46 ;  /* 0x0000002e4c487c20 */ /* 0x000fe20008410000 */
[----:B------:R-:W-:-:S03]  /*faa0*/  FMUL.FTZ R76, R80, UR46 ;  /* 0x0000002e504c7c20 */ /* 0x000fc60008410000 */
[----:B------:R-:W-:Y:S08]  /*fab0*/  MUFU.TANH R26, R26 ;  /* 0x0000001a001a7308 */ /* 0x000ff00000002400 */
[----:B------:R-:W-:Y:S08]  /*fac0*/  MUFU.TANH R33, R33 ;  /* 0x0000002100217308 */ /* 0x000ff00000002400 */
        /* <DEDUP_REMOVED lines=9> */
[----:B------:R-:W-:-:S07]  /*fb60*/  FMUL.FTZ R61, R65, UR46 ;  /* 0x0000002e413d7c20 */ /* 0x000fce0008410000 */
[----:B------:R-:W-:Y:S01]  /*fb70*/  MUFU.TANH R58, R58 ;  /* 0x0000003a003a7308 */ /* 0x000fe20000002400 */
[----:B--2---:R-:W-:-:S04]  /*fb80*/  IMAD.IADD R10, R10, 0x1, R11 ;  /* 0x000000010a0a7824 */ /* 0x004fc800078e020b */
[----:B-1----:R-:W-:-:S05]  /*fb90*/  @P1 IMAD.HI.U32 R8, R10, R8, RZ ;  /* 0x000000080a081227 */ /* 0x002fca00078e00ff */
[----:B0-----:R-:W-:-:S05]  /*fba0*/  @P1 SHF.R.U32.HI R10, RZ, R7, R8 ;  /* 0x00000007ff0a1219 */ /* 0x001fca0000011608 */
[----:B------:R-:W0:Y:S01]  /*fbb0*/  SHFL.IDX PT, R36, R10, RZ, 0x1c1f ;  /* 0x001c1fff0a247589 */ /* 0x000e2200000e0000 */
[----:B------:R-:W-:Y:S01]  /*fbc0*/  FMUL.FTZ R8, R35, UR46 ;  /* 0x0000002e23087c20 */ /* 0x000fe20008410000 */
[----:B------:R-:W-:Y:S01]  /*fbd0*/  FMUL.FTZ R35, R37, UR46 ;  /* 0x0000002e25237c20 */ /* 0x000fe20008410000 */
[----:B---3--:R-:W-:Y:S01]  /*fbe0*/  IADD3 R38, R148, R38, -R141 ;  /* 0x0000002694267210 */ /* 0x008fe20007ffe88d */
[----:B------:R-:W-:Y:S01]  /*fbf0*/  FMUL.FTZ R11, R25, UR46 ;  /* 0x0000002e190b7c20 */ /* 0x000fe20008410000 */
[----:B------:R-:W-:Y:S01]  /*fc00*/  FMUL.FTZ R25, R43, UR46 ;  /* 0x0000002e2b197c20 */ /* 0x000fe20008410000 */
[----:B------:R-:W-:Y:S02]  /*fc10*/  FMUL.FTZ R43, R45, UR46 ;  /* 0x0000002e2d2b7c20 */ /* 0x000fe40008410000 */
[----:B------:R-:W-:Y:S01]  /*fc20*/  IMAD.IADD R38, R38, 0x1, -R147 ;  /* 0x0000000126267824 */ /* 0x000fe200078e0a93 */
[----:B------:R-:W1:Y:S01]  /*fc30*/  MUFU.TANH R35, R35 ;  /* 0x0000002300237308 */ /* 0x000e620000002400 */
[----:B------:R2:W3:Y:S02]  /*fc40*/  SHFL.IDX PT, R44, R10, 0x1, 0x1c1f ;  /* 0x003c1f000a2c7f89 */ /* 0x0004e400000e0000 */
[----:B--2---:R-:W-:-:S05]  /*fc50*/  FMUL.FTZ R10, R81, UR46 ;  /* 0x0000002e510a7c20 */ /* 0x004fca0008410000 */
[----:B------:R-:W2:Y:S01]  /*fc60*/  MUFU.TANH R11, R11 ;  /* 0x0000000b000b7308 */ /* 0x000ea20000002400 */
[----:B0-----:R-:W-:-:S07]  /*fc70*/  IMAD.IADD R81, R38, 0x1, R36 ;  /* 0x0000000126517824 */ /* 0x001fce00078e0224 */
[----:B------:R-:W0:Y:S01]  /*fc80*/  MUFU.TANH R43, R43 ;  /* 0x0000002b002b7308 */ /* 0x000e220000002400 */
[----:B------:R-:W-:Y:S01]  /*fc90*/  ISETP.GT.AND P1, PT, R81, 0x9, PT ;  /* 0x000000095100780c */ /* 0x000fe20003f24270 */
[----:B------:R-:W-:-:S03]  /*fca0*/  FMUL.FTZ R37, R40, UR46 ;  /* 0x0000002e28257c20 */ /* 0x000fc60008410000 */
[----:B----4-:R-:W-:Y:S02]  /*fcb0*/  FSEL R77, R13, -INF , P1 ;  /* 0xff8000000d4d7808 */ /* 0x010fe40000800000 */
[C---:B------:R-:W-:Y:S01]  /*fcc0*/  ISETP.GT.AND P1, PT, R81.reuse, 0x19, PT ;  /* 0x000000195100780c */ /* 0x040fe20003f24270 */
[----:B------:R-:W-:Y:S01]  /*fcd0*/  FMUL.FTZ R45, R48, UR46 ;  /* 0x0000002e302d7c20 */ /* 0x000fe20008410000 */
[----:B------:R-:W-:Y:S02]  /*fce0*/  ISETP.GT.AND P3, PT, R81, 0x1, PT ;  /* 0x000000015100780c */ /* 0x000fe40003f64270 */
[----:B-1----:R-:W-:Y:S01]  /*fcf0*/  FSEL R73, R35, -INF , P1 ;  /* 0xff80000023497808 */ /* 0x002fe20000800000 */
[----:B------:R-:W1:Y:S01]  /*fd00*/  MUFU.TANH R37, R37 ;  /* 0x0000002500257308 */ /* 0x000e620000002400 */
[----:B------:R-:W-:Y:S02]  /*fd10*/  ISETP.GT.AND P1, PT, R81, 0x29, PT ;  /* 0x000000295100780c */ /* 0x000fe40003f24270 */
[----:B--2---:R-:W-:-:S02]  /*fd20*/  FSEL R85, R11, -INF , P3 ;  /* 0xff8000000b557808 */ /* 0x004fc40001800000 */
[C---:B------:R-:W-:Y:S02]  /*fd30*/  ISETP.GT.AND P2, PT, R81.reuse, RZ, PT ;  /* 0x000000ff5100720c */ /* 0x040fe40003f44270 */
[----:B------:R-:W-:Y:S02]  /*fd40*/  ISETP.GT.AND P3, PT, R81, 0x11, PT ;  /* 0x000000115100780c */ /* 0x000fe40003f64270 */
[----:B0-----:R-:W-:Y:S01]  /*fd50*/  FSEL R69, R43, -INF , P1 ;  /* 0xff8000002b457808 */ /* 0x001fe20000800000 */
[----:B------:R-:W-:Y:S01]  /*fd60*/  FMUL.FTZ R40, R41, UR46 ;  /* 0x0000002e29287c20 */ /* 0x000fe20008410000 */
[----:B------:R-:W-:Y:S01]  /*fd70*/  ISETP.GT.AND P1, PT, R81, 0x39, PT ;  /* 0x000000395100780c */ /* 0x000fe20003f24270 */
[----:B------:R-:W0:Y:S01]  /*fd80*/  MUFU.TANH R45, R45 ;  /* 0x0000002d002d7308 */ /* 0x000e220000002400 */
[----:B------:R-:W-:Y:S01]  /*fd90*/  FMUL.FTZ R41, R75, UR46 ;  /* 0x0000002e4b297c20 */ /* 0x000fe20008410000 */
[----:B------:R-:W-:Y:S02]  /*fda0*/  FSEL R140, R140, -INF , P2 ;  /* 0xff8000008c8c7808 */ /* 0x000fe40001000000 */
[----:B------:R-:W-:-:S02]  /*fdb0*/  FSEL R75, R30, -INF , P3 ;  /* 0xff8000001e4b7808 */ /* 0x000fc40001800000 */
[----:B------:R-:W-:Y:S02]  /*fdc0*/  ISETP.GT.AND P2, PT, R81, 0x10, PT ;  /* 0x000000105100780c */ /* 0x000fe40003f44270 */
[----:B------:R-:W-:Y:S01]  /*fdd0*/  FSEL R30, R51, -INF , P1 ;  /* 0xff800000331e7808 */ /* 0x000fe20000800000 */
[----:B------:R-:W-:Y:S01]  /*fde0*/  FMUL.FTZ R7, R31, UR46 ;  /* 0x0000002e1f077c20 */ /* 0x000fe20008410000 */
[C---:B------:R-:W-:Y:S02]  /*fdf0*/  ISETP.GT.AND P1, PT, R81.reuse, 0x49, PT ;  /* 0x000000495100780c */ /* 0x040fe40003f24270 */
[----:B------:R-:W-:Y:S02]  /*fe00*/  FSEL R36, R28, -INF , P2 ;  /* 0xff8000001c247808 */ /* 0x000fe40001000000 */
[----:B------:R-:W-:Y:S02]  /*fe10*/  ISETP.GT.AND P2, PT, R81, 0x20, PT ;  /* 0x000000205100780c */ /* 0x000fe40003f44270 */
[----:B------:R-:W-:-:S02]  /*fe20*/  FSEL R59, R59, -INF , P1 ;  /* 0xff8000003b3b7808 */ /* 0x000fc40000800000 */
[----:B------:R-:W-:Y:S01]  /*fe30*/  ISETP.GT.AND P1, PT, R81, 0x59, PT ;  /* 0x000000595100780c */ /* 0x000fe20003f24270 */
[----:B------:R-:W2:Y:S01]  /*fe40*/  MUFU.TANH R7, R7 ;  /* 0x0000000700077308 */ /* 0x000ea20000002400 */
[----:B-1----:R-:W-:Y:S02]  /*fe50*/  FSEL R80, R37, -INF , P2 ;  /* 0xff80000025507808 */ /* 0x002fe40001000000 */
[C---:B------:R-:W-:Y:S02]  /*fe60*/  ISETP.GT.AND P2, PT, R81.reuse, 0x30, PT ;  /* 0x000000305100780c */ /* 0x040fe40003f44270 */
[----:B------:R-:W-:Y:S02]  /*fe70*/  FSEL R51, R66, -INF , P1 ;  /* 0xff80000042337808 */ /* 0x000fe40000800000 */
[----:B------:R-:W-:Y:S02]  /*fe80*/  ISETP.GT.AND P1, PT, R81, 0x69, PT ;  /* 0x000000695100780c */ /* 0x000fe40003f24270 */
[----:B0-----:R-:W-:Y:S01]  /*fe90*/  FSEL R28, R45, -INF , P2 ;  /* 0xff8000002d1c7808 */ /* 0x001fe20001000000 */
[----:B---3--:R-:W-:Y:S01]  /*fea0*/  IMAD.IADD R44, R38, 0x1, R44 ;  /* 0x00000001262c7824 */ /* 0x008fe200078e022c */
[----:B------:R-:W-:-:S02]  /*feb0*/  FSEL R45, R74, -INF , P1 ;  /* 0xff8000004a2d7808 */ /* 0x000fc40000800000 */
[----:B------:R-:W-:-:S04]  /*fec0*/  ISETP.GT.AND P1, PT, R81, 0x79, PT ;  /* 0x000000795100780c */ /* 0x000fc80003f24270 */
[----:B------:R-:W-:Y:S02]  /*fed0*/  FSEL R11, R78, -INF , P1 ;  /* 0xff8000004e0b7808 */ /* 0x000fe40000800000 */
[----:B------:R-:W-:Y:S02]  /*fee0*/  ISETP.GT.AND P1, PT, R44, 0x9, PT ;  /* 0x000000092c00780c */ /* 0x000fe40003f24270 */
[----:B------:R-:W-:Y:S02]  /*fef0*/  ISETP.GT.AND P4, PT, R81, 0x8, PT ;  /* 0x000000085100780c */ /* 0x000fe40003f84270 */
[----:B--2---:R-:W-:Y:S02]  /*ff00*/  FSEL R35, R7, -INF , P1 ;  /* 0xff80000007237808 */ /* 0x004fe40000800000 */
[----:B------:R-:W-:Y:S01]  /*ff10*/  FMNMX.FTZ R7, R140, R9, !PT ;  /* 0x000000098c077209 */ /* 0x000fe20007810000 */
[----:B------:R-:W-:Y:S01]  /*ff20*/  FMUL.FTZ R141, R84, UR46 ;  /* 0x0000002e548d7c20 */ /* 0x000fe20008410000 */
[----:B------:R-:W-:-:S02]  /*ff30*/  FSEL R84, R26, -INF , P4 ;  /* 0xff8000001a547808 */ /* 0x000fc40002000000 */
[----:B------:R-:W-:-:S04]  /*ff40*/  FMNMX.FTZ R7, R85, R7, !PT ;  /* 0x0000000755077209 */ /* 0x000fc80007810000 */
[----:B------:R-:W-:Y:S01]  /*ff50*/  FMNMX.FTZ R7, R84, R7, !PT ;  /* 0x0000000754077209 */ /* 0x000fe20007810000 */
[----:B------:R-:W0:Y:S03]  /*ff60*/  MUFU.TANH R40, R40 ;  /* 0x0000002800287308 */ /* 0x000e260000002400 */
[----:B------:R-:W-:Y:S02]  /*ff70*/  FMNMX.FTZ R7, R77, R7, !PT ;  /* 0x000000074d077209 */ /* 0x000fe40007810000 */
[----:B------:R-:W-:Y:S02]  /*ff80*/  ISETP.GT.AND P4, PT, R81, 0x18, PT ;  /* 0x000000185100780c */ /* 0x000fe40003f84270 */
[----:B------:R-:W-:Y:S02]  /*ff90*/  FMNMX.FTZ R7, R36, R7, !PT ;  /* 0x0000000724077209 */ /* 0x000fe40007810000 */
[----:B------:R-:W-:-:S02]  /*ffa0*/  FSEL R38, R33, -INF , P4 ;  /* 0xff80000021267808 */ /* 0x000fc40002000000 */
[----:B------:R-:W-:-:S04]  /*ffb0*/  FMNMX.FTZ R7, R75, R7, !PT ;  /* 0x000000074b077209 */ /* 0x000fc80007810000 */
[----:B------:R-:W-:Y:S02]  /*ffc0*/  FMNMX.FTZ R7, R38, R7, !PT ;  /* 0x0000000726077209 */ /* 0x000fe40007810000 */
[----:B------:R-:W-:Y:S02]  /*ffd0*/  ISETP.GT.AND P3, PT, R81, 0x21, PT ;  /* 0x000000215100780c */ /* 0x000fe40003f64270 */
[----:B------:R-:W-:Y:S01]  /*ffe0*/  FMNMX.FTZ R7, R73, R7, !PT ;  /* 0x0000000749077209 */ /* 0x000fe20007810000 */
[----:B------:R-:W-:Y:S01]  /*fff0*/  FMUL.FTZ R48, R71, UR46 ;  /* 0x0000002e47307c20 */ /* 0x000fe20008410000 */
[----:B------:R-:W-:Y:S02]  /*10000*/  ISETP.GT.AND P4, PT, R81, 0x28, PT ;  /* 0x000000285100780c */ /* 0x000fe40003f84270 */
[----:B0-----:R-:W-:Y:S02]  /*10010*/  FSEL R71, R40, -INF , P3 ;  /* 0xff80000028477808 */ /* 0x001fe40001800000 */
[----:B------:R-:W-:-:S02]  /*10020*/  FMNMX.FTZ R7, R80, R7, !PT ;  /* 0x0000000750077209 */ /* 0x000fc40007810000 */
[----:B------:R-:W-:Y:S02]  /*10030*/  FSEL R26, R42, -INF , P4 ;  /* 0xff8000002a1a7808 */ /* 0x000fe40002000000 */
[----:B------:R-:W-:Y:S01]  /*10040*/  FMNMX.FTZ R7, R71, R7, !PT ;  /* 0x0000000747077209 */ /* 0x000fe20007810000 */
[----:B------:R-:W-:Y:S01]  /*10050*/  FMUL.FTZ R31, R55, UR46 ;  /* 0x0000002e371f7c20 */ /* 0x000fe20008410000 */
[----:B------:R-:W-:Y:S02]  /*10060*/  FMUL.FTZ R55, R57, UR46 ;  /* 0x0000002e39377c20 */ /* 0x000fe40008410000 */
[----:B------:R-:W-:Y:S02]  /*10070*/  FMNMX.FTZ R7, R26, R7, !PT ;  /* 0x000000071a077209 */ /* 0x000fe40007810000 */
[----:B------:R-:W-:Y:S02]  /*10080*/  ISETP.GT.AND P3, PT, R81, 0x31, PT ;  /* 0x000000315100780c */ /* 0x000fe40003f64270 */
[----:B------:R-:W-:Y:S01]  /*10090*/  FMNMX.FTZ R7, R69, R7, !PT ;  /* 0x0000000745077209 */ /* 0x000fe20007810000 */
[----:B------:R-:W0:Y:S01]  /*100a0*/  MUFU.TANH R55, R55 ;  /* 0x0000003700377308 */ /* 0x000e220000002400 */
[----:B------:R-:W-:-:S02]  /*100b0*/  ISETP.GT.AND P4, PT, R81, 0x38, PT ;  /* 0x000000385100780c */ /* 0x000fc40003f84270 */
[----:B------:R-:W-:Y:S02]  /*100c0*/  FSEL R67, R47, -INF , P3 ;  /* 0xff8000002f437808 */ /* 0x000fe40001800000 */
[----:B------:R-:W-:Y:S02]  /*100d0*/  FMNMX.FTZ R7, R28, R7, !PT ;  /* 0x000000071c077209 */ /* 0x000fe40007810000 */
[----:B------:R-:W-:Y:S02]  /*100e0*/  FSEL R65, R50, -INF , P4 ;  /* 0xff80000032417808 */ /* 0x000fe40002000000 */
[----:B------:R-:W-:Y:S02]  /*100f0*/  FMNMX.FTZ R7, R67, R7, !PT ;  /* 0x0000000743077209 */ /* 0x000fe40007810000 */
[----:B------:R-:W-:Y:S02]  /*10100*/  ISETP.GT.AND P2, PT, R81, 0x40, PT ;  /* 0x000000405100780c */ /* 0x000fe40003f44270 */
[----:B------:R-:W-:Y:S01]  /*10110*/  FMNMX.FTZ R7, R65, R7, !PT ;  /* 0x0000000741077209 */ /* 0x000fe20007810000 */
[----:B------:R-:W-:Y:S01]  /*10120*/  FMUL.FTZ R57, R62, UR46 ;  /* 0x0000002e3e397c20 */ /* 0x000fe20008410000 */
[----:B------:R-:W1:Y:S01]  /*10130*/  MUFU.TANH R60, R60 ;  /* 0x0000003c003c7308 */ /* 0x000e620000002400 */
[----:B------:R-:W-:-:S02]  /*10140*/  ISETP.GT.AND P3, PT, R81, 0x41, PT ;  /* 0x000000415100780c */ /* 0x000fc40003f64270 */
[----:B------:R-:W-:Y:S02]  /*10150*/  FSEL R62, R54, -INF , P2 ;  /* 0xff800000363e7808 */ /* 0x000fe40001000000 */
[----:B------:R-:W-:Y:S01]  /*10160*/  FMNMX.FTZ R7, R30, R7, !PT ;  /* 0x000000071e077209 */ /* 0x000fe20007810000 */
[----:B------:R-:W-:Y:S01]  /*10170*/  FMUL.FTZ R56, R63, UR46 ;  /* 0x0000002e3f387c20 */ /* 0x000fe20008410000 */
[----:B------:R-:W-:Y:S01]  /*10180*/  ISETP.GT.AND P4, PT, R81, 0x48, PT ;  /* 0x000000485100780c */ /* 0x000fe20003f84270 */
[----:B------:R-:W2:Y:S01]  /*10190*/  MUFU.TANH R61, R61 ;  /* 0x0000003d003d7308 */ /* 0x000ea20000002400 */
[----:B0-----:R-:W-:Y:S02]  /*101a0*/  FSEL R63, R55, -INF , P3 ;  /* 0xff800000373f7808 */ /* 0x001fe40001800000 */
[----:B------:R-:W-:Y:S02]  /*101b0*/  FMNMX.FTZ R7, R62, R7, !PT ;  /* 0x000000073e077209 */ /* 0x000fe40007810000 */
[----:B------:R-:W-:-:S02]  /*101c0*/  FSEL R58, R58, -INF , P4 ;  /* 0xff8000003a3a7808 */ /* 0x000fc40002000000 */
[----:B------:R-:W-:Y:S01]  /*101d0*/  FMNMX.FTZ R7, R63, R7, !PT ;  /* 0x000000073f077209 */ /* 0x000fe20007810000 */
[----:B------:R-:W0:Y:S01]  /*101e0*/  MUFU.TANH R64, R64 ;  /* 0x0000004000407308 */ /* 0x000e220000002400 */
[C---:B------:R-:W-:Y:S02]  /*101f0*/  ISETP.GT.AND P2, PT, R81.reuse, 0x50, PT ;  /* 0x000000505100780c */ /* 0x040fe40003f44270 */
[----:B------:R-:W-:Y:S02]  /*10200*/  FMNMX.FTZ R7, R58, R7, !PT ;  /* 0x000000073a077209 */ /* 0x000fe40007810000 */
[----:B------:R-:W-:Y:S02]  /*10210*/  ISETP.GT.AND P3, PT, R81, 0x51, PT ;  /* 0x000000515100780c */ /* 0x000fe40003f64270 */
[----:B-1----:R-:W-:Y:S01]  /*10220*/  FSEL R54, R60, -INF , P2 ;  /* 0xff8000003c367808 */ /* 0x002fe20001000000 */
[----:B------:R-:W1:Y:S01]  /*10230*/  MUFU.TANH R68, R68 ;  /* 0x0000004400447308 */ /* 0x000e620000002400 */
[----:B------:R-:W-:-:S02]  /*10240*/  FMNMX.FTZ R7, R59, R7, !PT ;  /* 0x000000073b077209 */ /* 0x000fc40007810000 */
[----:B------:R-:W-:Y:S02]  /*10250*/  ISETP.GT.AND P4, PT, R81, 0x58, PT ;  /* 0x000000585100780c */ /* 0x000fe40003f84270 */
[----:B--2---:R-:W-:Y:S02]  /*10260*/  FSEL R55, R61, -INF , P3 ;  /* 0xff8000003d377808 */ /* 0x004fe40001800000 */
[----:B------:R-:W-:Y:S01]  /*10270*/  FMNMX.FTZ R7, R54, R7, !PT ;  /* 0x0000000736077209 */ /* 0x000fe20007810000 */
[----:B------:R-:W2:Y:S01]  /*10280*/  MUFU.TANH R70, R70 ;  /* 0x0000004600467308 */ /* 0x000ea20000002400 */
[----:B0-----:R-:W-:Y:S02]  /*10290*/  FSEL R50, R64, -INF , P4 ;  /* 0xff80000040327808 */ /* 0x001fe40002000000 */
[----:B------:R-:W-:-:S05]  /*102a0*/  FMNMX.FTZ R7, R55, R7, !PT ;  /* 0x0000000737077209 */ /* 0x000fca0007810000 */
[----:B------:R-:W0:Y:S01]  /*102b0*/  MUFU.TANH R72, R72 ;  /* 0x0000004800487308 */ /* 0x000e220000002400 */
[C---:B------:R-:W-:Y:S02]  /*102c0*/  ISETP.GT.AND P2, PT, R81.reuse, 0x60, PT ;  /* 0x000000605100780c */ /* 0x040fe40003f44270 */
[----:B------:R-:W-:Y:S02]  /*102d0*/  FMNMX.FTZ R7, R50, R7, !PT ;  /* 0x0000000732077209 */ /* 0x000fe40007810000 */
[----:B------:R-:W-:Y:S02]  /*102e0*/  ISETP.GT.AND P3, PT, R81, 0x61, PT ;  /* 0x000000615100780c */ /* 0x000fe40003f64270 */
[----:B-1----:R-:W-:Y:S01]  /*102f0*/  FSEL R40, R68, -INF , P2 ;  /* 0xff80000044287808 */ /* 0x002fe20001000000 */
[----:B------:R-:W1:Y:S01]  /*10300*/  MUFU.TANH R76, R76 ;  /* 0x0000004c004c7308 */ /* 0x000e620000002400 */
[----:B------:R-:W-:Y:S02]  /*10310*/  FMNMX.FTZ R7, R51, R7, !PT ;  /* 0x0000000733077209 */ /* 0x000fe40007810000 */
[----:B------:R-:W-:-:S02]  /*10320*/  ISETP.GT.AND P4, PT, R81, 0x68, PT ;  /* 0x000000685100780c */ /* 0x000fc40003f84270 */
        /* <DEDUP_REMOVED lines=8> */
[C---:B------:R-:W-:Y:S02]  /*103b0*/  ISETP.GT.AND P3, PT, R81.reuse, 0x71, PT ;  /* 0x000000715100780c */ /* 0x040fe40003f64270 */
[----:B------:R-:W-:Y:S01]  /*103c0*/  ISETP.GT.AND P4, PT, R81, 0x78, PT ;  /* 0x000000785100780c */ /* 0x000fe20003f84270 */
[----:B------:R-:W3:Y:S01]  /*103d0*/  MUFU.TANH R144, R144 ;  /* 0x0000009000907308 */ /* 0x000ee20000002400 */
[----:B-1----:R-:W-:Y:S02]  /*103e0*/  FSEL R81, R76, -INF , P2 ;  /* 0xff8000004c517808 */ /* 0x002fe40001000000 */
[----:B------:R-:W-:-:S02]  /*103f0*/  FMNMX.FTZ R7, R45, R7, !PT ;  /* 0x000000072d077209 */ /* 0x000fc40007810000 */
[----:B--2---:R-:W-:Y:S02]  /*10400*/  FSEL R13, R10, -INF , P3 ;  /* 0xff8000000a0d7808 */ /* 0x004fe40001800000 */
[----:B------:R-:W-:Y:S01]  /*10410*/  FMNMX.FTZ R7, R81, R7, !PT ;  /* 0x0000000751077209 */ /* 0x000fe20007810000 */
[----:B------:R-:W1:Y:S01]  /*10420*/  MUFU.TANH R8, R8 ;  /* 0x0000000800087308 */ /* 0x000e620000002400 */
[----:B0-----:R-:W-:Y:S02]  /*10430*/  FSEL R10, R141, -INF , P4 ;  /* 0xff8000008d0a7808 */ /* 0x001fe40002000000 */
[----:B------:R-:W-:Y:S02]  /*10440*/  FMNMX.FTZ R7, R13, R7, !PT ;  /* 0x000000070d077209 */ /* 0x000fe40007810000 */
[----:B------:R-:W-:Y:S02]  /*10450*/  ISETP.GT.AND P3, PT, R44, 0x1, PT ;  /* 0x000000012c00780c */ /* 0x000fe40003f64270 */
[----:B------:R-:W-:-:S02]  /*10460*/  FMNMX.FTZ R7, R10, R7, !PT ;  /* 0x000000070a077209 */ /* 0x000fc40007810000 */
[----:B---3--:R-:W-:Y:S02]  /*10470*/  FSEL R33, R144, -INF , P3 ;  /* 0xff80000090217808 */ /* 0x008fe40001800000 */
[----:B------:R-:W-:Y:S02]  /*10480*/  ISETP.GT.AND P3, PT, R44, 0x11, PT ;  /* 0x000000112c00780c */ /* 0x000fe40003f64270 */
[----:B------:R-:W-:Y:S02]  /*10490*/  FMNMX.FTZ R7, R11, R7, !PT ;  /* 0x000000070b077209 */ /* 0x000fe40007810000 */
[----:B-1----:R-:W-:-:S03]  /*104a0*/  FSEL R37, R8, -INF , P3 ;  /* 0xff80000008257808 */ /* 0x002fc60001800000 */
[----:B------:R-:W0:Y:S01]  /*104b0*/  SHFL.BFLY PT, R8, R7, 0x2, 0x1f ;  /* 0x0c401f0007087f89 */ /* 0x000e2200000e0000 */
[----:B------:R-:W1:Y:S01]  /*104c0*/  MUFU.TANH R145, R145 ;  /* 0x0000009100917308 */ /* 0x000e620000002400 */
[----:B------:R-:W-:-:S07]  /*104d0*/  FMUL.FTZ R39, R39, UR46 ;  /* 0x0000002e27277c20 */ /* 0x000fce0008410000 */
[----:B------:R-:W2:Y:S08]  /*104e0*/  MUFU.TANH R142, R142 ;  /* 0x0000008e008e7308 */ /* 0x000eb00000002400 */
[----:B------:R-:W3:Y:S01]  /*104f0*/  MUFU.TANH R12, R12 ;  /* 0x0000000c000c7308 */ /* 0x000ee20000002400 */
[----:B0-----:R-:W-:-:S07]  /*10500*/  FMNMX.FTZ R7, R7, R8, !PT ;  /* 0x0000000807077209 */ /* 0x001fce0007810000 */
[----:B------:R-:W0:Y:S01]  /*10510*/  MUFU.TANH R14, R14 ;  /* 0x0000000e000e7308 */ /* 0x000e220000002400 */
[C---:B------:R-:W-:Y:S01]  /*10520*/  ISETP.GT.AND P2, PT, R44.reuse, RZ, PT ;  /* 0x000000ff2c00720c */ /* 0x040fe20003f44270 */
[----:B------:R-:W4:Y:S01]  /*10530*/  SHFL.BFLY PT, R8, R7, 0x1, 0x1f ;  /* 0x0c201f0007087f89 */ /* 0x000f2200000e0000 */
[----:B------:R-:W-:-:S05]  /*10540*/  ISETP.GT.AND P4, PT, R44, 0x8, PT ;  /* 0x000000082c00780c */ /* 0x000fca0003f84270 */
[----:B------:R-:W5:Y:S01]  /*10550*/  MUFU.TANH R39, R39 ;  /* 0x0000002700277308 */ /* 0x000f620000002400 */
[----:B-1----:R-:W-:-:S07]  /*10560*/  FSEL R78, R145, -INF , P2 ;  /* 0xff800000914e7808 */ /* 0x002fce0001000000 */
[----:B------:R-:W1:Y:S01]  /*10570*/  MUFU.TANH R15, R15 ;  /* 0x0000000f000f7308 */ /* 0x000e620000002400 */
[----:B--2---:R-:W-:-:S07]  /*10580*/  FSEL R76, R142, -INF , P4 ;  /* 0xff8000008e4c7808 */ /* 0x004fce0002000000 */
[----:B------:R-:W2:Y:S08]  /*10590*/  MUFU.TANH R25, R25 ;  /* 0x0000001900197308 */ /* 0x000eb00000002400 */
[----:B------:R-:W4:Y:S01]  /*105a0*/  MUFU.TANH R20, R20 ;  /* 0x0000001400147308 */ /* 0x000f220000002400 */
[C---:B------:R-:W-:Y:S02]  /*105b0*/  ISETP.GT.AND P2, PT, R44.reuse, 0x10, PT ;  /* 0x000000102c00780c */ /* 0x040fe40003f44270 */
[----:B------:R-:W-:-:S05]  /*105c0*/  ISETP.GT.AND P4, PT, R44, 0x18, PT ;  /* 0x000000182c00780c */ /* 0x000fca0003f84270 */
[----:B------:R-:W4:Y:S01]  /*105d0*/  MUFU.TANH R27, R27 ;  /* 0x0000001b001b7308 */ /* 0x000f220000002400 */
[----:B---3--:R-:W-:-:S07]  /*105e0*/  FSEL R74, R12, -INF , P2 ;  /* 0xff8000000c4a7808 */ /* 0x008fce0001000000 */
[----:B------:R-:W3:Y:S01]  /*105f0*/  MUFU.TANH R21, R21 ;  /* 0x0000001500157308 */ /* 0x000ee20000002400 */
[----:B0-----:R-:W-:-:S07]  /*10600*/  FSEL R72, R14, -INF , P4 ;  /* 0xff8000000e487808 */ /* 0x001fce0002000000 */
[----:B------:R-:W0:Y:S08]  /*10610*/  MUFU.TANH R29, R29 ;  /* 0x0000001d001d7308 */ /* 0x000e300000002400 */
[----:B------:R-:W0:Y:S01]  /*10620*/  MUFU.TANH R24, R24 ;  /* 0x0000001800187308 */ /* 0x000e220000002400 */
[C---:B------:R-:W-:Y:S02]  /*10630*/  ISETP.GT.AND P1, PT, R44.reuse, 0x19, PT ;  /* 0x000000192c00780c */ /* 0x040fe40003f24270 */
[----:B------:R-:W-:-:S02]  /*10640*/  ISETP.GT.AND P2, PT, R44, 0x20, PT ;  /* 0x000000202c00780c */ /* 0x000fc40003f44270 */
[----:B------:R-:W-:-:S03]  /*10650*/  ISETP.GT.AND P3, PT, R44, 0x21, PT ;  /* 0x000000212c00780c */ /* 0x000fc60003f64270 */
[----:B------:R-:W0:Y:S01]  /*10660*/  MUFU.TANH R31, R31 ;  /* 0x0000001f001f7308 */ /* 0x000e220000002400 */
[----:B------:R-:W-:-:S07]  /*10670*/  ISETP.GT.AND P4, PT, R44, 0x28, PT ;  /* 0x000000282c00780c */ /* 0x000fce0003f84270 */
[----:B------:R-:W0:Y:S01]  /*10680*/  MUFU.TANH R32, R32 ;  /* 0x0000002000207308 */ /* 0x000e220000002400 */
[----:B-----5:R-:W-:-:S07]  /*10690*/  FSEL R39, R39, -INF , P1 ;  /* 0xff80000027277808 */ /* 0x020fce0000800000 */
[----:B------:R-:W5:Y:S01]  /*106a0*/  MUFU.TANH R34, R34 ;  /* 0x0000002200227308 */ /* 0x000f620000002400 */
[----:B-1----:R-:W-:-:S07]  /*106b0*/  FSEL R70, R15, -INF , P2 ;  /* 0xff8000000f467808 */ /* 0x002fce0001000000 */
[----:B------:R-:W1:Y:S01]  /*106c0*/  MUFU.TANH R57, R57 ;  /* 0x0000003900397308 */ /* 0x000e620000002400 */
[----:B--2---:R-:W-:Y:S02]  /*106d0*/  FSEL R25, R25, -INF , P3 ;  /* 0xff80000019197808 */ /* 0x004fe40001800000 */
[----:B----4-:R-:W-:Y:S02]  /*106e0*/  FSEL R68, R20, -INF , P4 ;  /* 0xff80000014447808 */ /* 0x010fe40002000000 */
[----:B------:R-:W-:-:S03]  /*106f0*/  ISETP.GT.AND P1, PT, R44, 0x29, PT ;  /* 0x000000292c00780c */ /* 0x000fc60003f24270 */
[----:B------:R-:W2:Y:S01]  /*10700*/  MUFU.TANH R56, R56 ;  /* 0x0000003800387308 */ /* 0x000ea20000002400 */
[C---:B------:R-:W-:Y:S02]  /*10710*/  ISETP.GT.AND P2, PT, R44.reuse, 0x30, PT ;  /* 0x000000302c00780c */ /* 0x040fe40003f44270 */
[C---:B------:R-:W-:Y:S02]  /*10720*/  ISETP.GT.AND P3, PT, R44.reuse, 0x31, PT ;  /* 0x000000312c00780c */ /* 0x040fe40003f64270 */
[----:B------:R-:W-:-:S03]  /*10730*/  ISETP.GT.AND P4, PT, R44, 0x38, PT ;  /* 0x000000382c00780c */ /* 0x000fc60003f84270 */
[----:B------:R-:W4:Y:S01]  /*10740*/  MUFU.TANH R53, R53 ;  /* 0x0000003500357308 */ /* 0x000f220000002400 */
[----:B------:R-:W-:-:S07]  /*10750*/  FSEL R27, R27, -INF , P1 ;  /* 0xff8000001b1b7808 */ /* 0x000fce0000800000 */
[----:B------:R-:W4:Y:S01]  /*10760*/  MUFU.TANH R52, R52 ;  /* 0x0000003400347308 */ /* 0x000f220000002400 */
[----:B---3--:R-:W-:-:S07]  /*10770*/  FSEL R66, R21, -INF , P2 ;  /* 0xff80000015427808 */ /* 0x008fce0001000000 */
[----:B------:R-:W3:Y:S01]  /*10780*/  MUFU.TANH R49, R49 ;  /* 0x0000003100317308 */ /* 0x000ee20000002400 */
[----:B0-----:R-:W-:Y:S02]  /*10790*/  FSEL R29, R29, -INF , P3 ;  /* 0xff8000001d1d7808 */ /* 0x001fe40001800000 */
[----:B------:R-:W-:Y:S02]  /*107a0*/  FSEL R64, R24, -INF , P4 ;  /* 0xff80000018407808 */ /* 0x000fe40002000000 */
[----:B------:R-:W-:-:S03]  /*107b0*/  ISETP.GT.AND P1, PT, R44, 0x39, PT ;  /* 0x000000392c00780c */ /* 0x000fc60003f24270 */
[----:B------:R-:W0:Y:S01]  /*107c0*/  MUFU.TANH R48, R48 ;  /* 0x0000003000307308 */ /* 0x000e220000002400 */
[C---:B------:R-:W-:Y:S02]  /*107d0*/  ISETP.GT.AND P2, PT, R44.reuse, 0x40, PT ;  /* 0x000000402c00780c */ /* 0x040fe40003f44270 */
[C---:B------:R-:W-:Y:S02]  /*107e0*/  ISETP.GT.AND P3, PT, R44.reuse, 0x41, PT ;  /* 0x000000412c00780c */ /* 0x040fe40003f64270 */
[----:B------:R-:W-:-:S03]  /*107f0*/  ISETP.GT.AND P4, PT, R44, 0x48, PT ;  /* 0x000000482c00780c */ /* 0x000fc60003f84270 */
[----:B------:R-:W0:Y:S01]  /*10800*/  MUFU.TANH R46, R46 ;  /* 0x0000002e002e7308 */ /* 0x000e220000002400 */
[----:B------:R-:W-:-:S07]  /*10810*/  FMNMX.FTZ R7, R7, R8, !PT ;  /* 0x0000000807077209 */ /* 0x000fce0007810000 */
[----:B------:R-:W0:Y:S01]  /*10820*/  MUFU.TANH R41, R41 ;  /* 0x0000002900297308 */ /* 0x000e220000002400 */
[----:B------:R-:W-:-:S07]  /*10830*/  FSEL R31, R31, -INF , P1 ;  /* 0xff8000001f1f7808 */ /* 0x000fce0000800000 */
[----:B------:R-:W0:Y:S01]  /*10840*/  MUFU.TANH R43, R143 ;  /* 0x0000008f002b7308 */ /* 0x000e220000002400 */
[----:B------:R-:W-:Y:S01]  /*10850*/  FSEL R61, R32, -INF , P2 ;  /* 0xff800000203d7808 */ /* 0x000fe20001000000 */
[----:B------:R-:W-:Y:S01]  /*10860*/  UMOV UR47, UR44 ;  /* 0x0000002c002f7c82 */ /* 0x000fe20008000000 */
[----:B-----5:R-:W-:Y:S02]  /*10870*/  FSEL R60, R34, -INF , P3 ;  /* 0xff800000223c7808 */ /* 0x020fe40001800000 */
[----:B-1----:R-:W-:Y:S02]  /*10880*/  FSEL R57, R57, -INF , P4 ;  /* 0xff80000039397808 */ /* 0x002fe40002000000 */
[C---:B------:R-:W-:Y:S02]  /*10890*/  ISETP.GT.AND P1, PT, R44.reuse, 0x49, PT ;  /* 0x000000492c00780c */ /* 0x040fe40003f24270 */
[C---:B------:R-:W-:Y:S02]  /*108a0*/  ISETP.GT.AND P2, PT, R44.reuse, 0x50, PT ;  /* 0x000000502c00780c */ /* 0x040fe40003f44270 */
[----:B------:R-:W-:-:S02]  /*108b0*/  ISETP.GT.AND P3, PT, R44, 0x51, PT ;  /* 0x000000512c00780c */ /* 0x000fc40003f64270 */
[----:B------:R-:W-:Y:S01]  /*108c0*/  ISETP.GT.AND P4, PT, R44, 0x58, PT ;  /* 0x000000582c00780c */ /* 0x000fe20003f84270 */
[C---:B------:R-:W-:Y:S01]  /*108d0*/  FMUL.FTZ R8, R7.reuse, UR47 ;  /* 0x0000002f07087c20 */ /* 0x040fe20008410000 */
[----:B------:R-:W-:Y:S02]  /*108e0*/  FSETP.NEU.FTZ.AND P6, PT, R7, -INF , PT ;  /* 0xff8000000700780b */ /* 0x000fe40003fdd000 */
[----:B--2---:R-:W-:Y:S02]  /*108f0*/  FSEL R56, R56, -INF , P1 ;  /* 0xff80000038387808 */ /* 0x004fe40000800000 */
[----:B----4-:R-:W-:Y:S02]  /*10900*/  FSEL R53, R53, -INF , P2 ;  /* 0xff80000035357808 */ /* 0x010fe40001000000 */
[----:B------:R-:W-:Y:S02]  /*10910*/  FSEL R52, R52, -INF , P3 ;  /* 0xff80000034347808 */ /* 0x000fe40001800000 */
[----:B---3--:R-:W-:-:S02]  /*10920*/  FSEL R49, R49, -INF , P4 ;  /* 0xff80000031317808 */ /* 0x008fc40002000000 */
[C---:B------:R-:W-:Y:S02]  /*10930*/  ISETP.GT.AND P1, PT, R44.reuse, 0x59, PT ;  /* 0x000000592c00780c */ /* 0x040fe40003f24270 */
[C---:B------:R-:W-:Y:S02]  /*10940*/  ISETP.GT.AND P2, PT, R44.reuse, 0x60, PT ;  /* 0x000000602c00780c */ /* 0x040fe40003f44270 */
[C---:B------:R-:W-:Y:S02]  /*10950*/  ISETP.GT.AND P3, PT, R44.reuse, 0x61, PT ;  /* 0x000000612c00780c */ /* 0x040fe40003f64270 */
[----:B------:R-:W-:Y:S01]  /*10960*/  ISETP.GT.AND P4, PT, R44, 0x68, PT ;  /* 0x000000682c00780c */ /* 0x000fe20003f84270 */
[----:B------:R-:W-:Y:S01]  /*10970*/  FMUL.FTZ R79, R79, UR46 ;  /* 0x0000002e4f4f7c20 */ /* 0x000fe20008410000 */
[----:B------:R-:W-:Y:S02]  /*10980*/  FSEL R12, R7, RZ, P6 ;  /* 0x000000ff070c7208 */ /* 0x000fe40003000000 */
[----:B------:R-:W-:-:S02]  /*10990*/  FSEL R8, R8, RZ, P6 ;  /* 0x000000ff08087208 */ /* 0x000fc40003000000 */
[----:B0-----:R-:W-:Y:S02]  /*109a0*/  FSEL R48, R48, -INF , P1 ;  /* 0xff80000030307808 */ /* 0x001fe40000800000 */
[----:B------:R-:W-:Y:S02]  /*109b0*/  FSEL R46, R46, -INF , P2 ;  /* 0xff8000002e2e7808 */ /* 0x000fe40001000000 */
[----:B------:R-:W-:Y:S02]  /*109c0*/  FSEL R41, R41, -INF , P3 ;  /* 0xff80000029297808 */ /* 0x000fe40001800000 */
[----:B------:R-:W-:Y:S01]  /*109d0*/  FSEL R43, R43, -INF , P4 ;  /* 0xff8000002b2b7808 */ /* 0x000fe20002000000 */
[----:B------:R-:W-:Y:S01]  /*109e0*/  FADD.FTZ R12, -R12, R9 ;  /* 0x000000090c0c7221 */ /* 0x000fe20000010100 */
[C---:B------:R-:W-:Y:S02]  /*109f0*/  ISETP.GT.AND P1, PT, R44.reuse, 0x69, PT ;  /* 0x000000692c00780c */ /* 0x040fe40003f24270 */
[----:B------:R-:W-:-:S02]  /*10a00*/  ISETP.GT.AND P2, PT, R44, 0x70, PT ;  /* 0x000000702c00780c */ /* 0x000fc40003f44270 */
[C---:B------:R-:W-:Y:S02]  /*10a10*/  ISETP.GT.AND P3, PT, R44.reuse, 0x71, PT ;  /* 0x000000712c00780c */ /* 0x040fe40003f64270 */
[C---:B------:R-:W-:Y:S02]  /*10a20*/  ISETP.GT.AND P4, PT, R44.reuse, 0x78, PT ;  /* 0x000000782c00780c */ /* 0x040fe40003f84270 */
[----:B------:R-:W-:Y:S01]  /*10a30*/  ISETP.GT.AND P5, PT, R44, 0x79, PT ;  /* 0x000000792c00780c */ /* 0x000fe20003fa4270 */
[--C-:B------:R-:W-:Y:S01]  /*10a40*/  FFMA.FTZ R32, R140, UR47, -R8.reuse ;  /* 0x0000002f8c207c23 */ /* 0x100fe20008010808 */
[----:B------:R0:W1:Y:S01]  /*10a50*/  MUFU.TANH R44, R79 ;  /* 0x0000004f002c7308 */ /* 0x0000620000002400 */
        /* <DEDUP_REMOVED lines=51> */
[----:B------:R-:W-:Y:S01]  /*10d90*/  FMNMX.FTZ R8, R53, R8, !PT ;  /* 0x0000000835087209 */ /* 0x000fe20007810000 */
[----:B------:R-:W-:-:S03]  /*10da0*/  FMUL.FTZ R14, R82, UR46 ;  /* 0x0000002e520e7c20 */ /* 0x000fc60008410000 */
[----:B------:R-:W-:Y:S01]  /*10db0*/  FMNMX.FTZ R8, R52, R8, !PT ;  /* 0x0000000834087209 */ /* 0x000fe20007810000 */
[----:B------:R-:W-:-:S03]  /*10dc0*/  FMUL.FTZ R15, R83, UR46 ;  /* 0x0000002e530f7c20 */ /* 0x000fc60008410000 */
[----:B------:R-:W-:Y:S01]  /*10dd0*/  FMNMX.FTZ R8, R49, R8, !PT ;  /* 0x0000000831087209 */ /* 0x000fe20007810000 */
[----:B------:R-:W0:Y:S01]  /*10de0*/  MUFU.TANH R14, R14 ;  /* 0x0000000e000e7308 */ /* 0x000e220000002400 */
[----:B------:R-:W-:Y:S02]  /*10df0*/  FMUL.FTZ R20, R86, UR46 ;  /* 0x0000002e56147c20 */ /* 0x000fe40008410000 */
[----:B------:R-:W-:Y:S01]  /*10e00*/  FMNMX.FTZ R8, R48, R8, !PT ;  /* 0x0000000830087209 */ /* 0x000fe20007810000 */
[----:B------:R-:W-:-:S03]  /*10e10*/  FMUL.FTZ R21, R87, UR46 ;  /* 0x0000002e57157c20 */ /* 0x000fc60008410000 */
[----:B------:R-:W-:Y:S01]  /*10e20*/  FMNMX.FTZ R8, R46, R8, !PT ;  /* 0x000000082e087209 */ /* 0x000fe20007810000 */
[----:B------:R-:W2:Y:S03]  /*10e30*/  MUFU.TANH R15, R15 ;  /* 0x0000000f000f7308 */ /* 0x000ea60000002400 */
[----:B------:R-:W-:-:S05]  /*10e40*/  FMNMX.FTZ R8, R41, R8, !PT ;  /* 0x0000000829087209 */ /* 0x000fca0007810000 */
[----:B------:R-:W3:Y:S01]  /*10e50*/  MUFU.TANH R20, R20 ;  /* 0x0000001400147308 */ /* 0x000ee20000002400 */
[----:B-1----:R-:W-:Y:S02]  /*10e60*/  FSEL R44, R44, -INF , P1 ;  /* 0xff8000002c2c7808 */ /* 0x002fe40000800000 */
[----:B------:R-:W-:-:S05]  /*10e70*/  FMNMX.FTZ R8, R43, R8, !PT ;  /* 0x000000082b087209 */ /* 0x000fca0007810000 */
[----:B------:R-:W1:Y:S01]  /*10e80*/  MUFU.TANH R21, R21 ;  /* 0x0000001500157308 */ /* 0x000e620000002400 */
[----:B0-----:R-:W-:Y:S02]  /*10e90*/  FSEL R14, R14, -INF , P2 ;  /* 0xff8000000e0e7808 */ /* 0x001fe40001000000 */
[----:B------:R-:W-:Y:S02]  /*10ea0*/  FMNMX.FTZ R8, R44, R8, !PT ;  /* 0x000000082c087209 */ /* 0x000fe40007810000 */
[----:B--2---:R-:W-:Y:S02]  /*10eb0*/  FSEL R15, R15, -INF , P3 ;  /* 0xff8000000f0f7808 */ /* 0x004fe40001800000 */
[----:B------:R-:W-:Y:S02]  /*10ec0*/  FMNMX.FTZ R8, R14, R8, !PT ;  /* 0x000000080e087209 */ /* 0x000fe40007810000 */
[----:B---3--:R-:W-:Y:S02]  /*10ed0*/  FSEL R20, R20, -INF , P4 ;  /* 0xff80000014147808 */ /* 0x008fe40002000000 */
[----:B------:R-:W-:-:S04]  /*10ee0*/  FMNMX.FTZ R8, R15, R8, !PT ;  /* 0x000000080f087209 */ /* 0x000fc80007810000 */
[----:B------:R-:W-:Y:S02]  /*10ef0*/  FMNMX.FTZ R8, R20, R8, !PT ;  /* 0x0000000814087209 */ /* 0x000fe40007810000 */
[----:B-1----:R-:W-:-:S04]  /*10f00*/  FSEL R21, R21, -INF , P5 ;  /* 0xff80000015157808 */ /* 0x002fc80002800000 */
[----:B------:R-:W-:-:S05]  /*10f10*/  FMNMX.FTZ R8, R21, R8, !PT ;  /* 0x0000000815087209 */ /* 0x000fca0007810000 */
[----:B------:R-:W0:Y:S02]  /*10f20*/  SHFL.BFLY PT, R13, R8, 0x2, 0x1f ;  /* 0x0c401f00080d7f89 */ /* 0x000e2400000e0000 */
[----:B0-----:R-:W-:-:S05]  /*10f30*/  FMNMX.FTZ R8, R8, R13, !PT ;  /* 0x0000000d08087209 */ /* 0x001fca0007810000 */
[----:B------:R-:W0:Y:S01]  /*10f40*/  SHFL.BFLY PT, R13, R8, 0x1, 0x1f ;  /* 0x0c201f00080d7f89 */ /* 0x000e2200000e0000 */
[----:B------:R-:W-:Y:S01]  /*10f50*/  FMUL.FTZ R12, R12, UR47 ;  /* 0x0000002f0c0c7c20 */ /* 0x000fe20008410000 */
[----:B------:R-:W-:Y:S01]  /*10f60*/  MUFU.EX2 R32, R32 ;  /* 0x0000002000207308 */ /* 0x000fe20000000800 */
[----:B0-----:R-:W-:-:S04]  /*10f70*/  FMNMX.FTZ R8, R8, R13, !PT ;  /* 0x0000000d08087209 */ /* 0x001fc80007810000 */
[C---:B------:R-:W-:Y:S01]  /*10f80*/  FSETP.NEU.FTZ.AND P1, PT, R8.reuse, -INF , PT ;  /* 0xff8000000800780b */ /* 0x040fe20003f3d000 */
[----:B------:R-:W-:-:S03]  /*10f90*/  FMUL.FTZ R80, R8, UR47 ;  /* 0x0000002f08507c20 */ /* 0x000fc60008410000 */
[----:B------:R-:W-:Y:S02]  /*10fa0*/  FSEL R13, R8, RZ, P1 ;  /* 0x000000ff080d7208 */ /* 0x000fe40000800000 */
[----:B------:R-:W-:-:S03]  /*10fb0*/  FSEL R80, R80, RZ, P1 ;  /* 0x000000ff50507208 */ /* 0x000fc60000800000 */
[----:B------:R-:W-:Y:S02]  /*10fc0*/  FADD.FTZ R13, -R13, R6 ;  /* 0x000000060d0d7221 */ /* 0x000fe40000010100 */
[--C-:B------:R-:W-:Y:S02]  /*10fd0*/  FFMA.FTZ R78, R78, UR47, -R80.reuse ;  /* 0x0000002f4e4e7c23 */ /* 0x100fe40008010850 */
[----:B------:R-:W-:Y:S01]  /*10fe0*/  FMUL.FTZ R13, R13, UR47 ;  /* 0x0000002f0d0d7c20 */ /* 0x000fe20008410000 */
[--C-:B------:R-:W-:Y:S01]  /*10ff0*/  FFMA.FTZ R33, R33, UR47, -R80.reuse ;  /* 0x0000002f21217c23 */ /* 0x100fe20008010850 */
[----:B------:R-:W0:Y:S01]  /*11000*/  MUFU.EX2 R12, R12 ;  /* 0x0000000c000c7308 */ /* 0x000e220000000800 */
[--C-:B------:R-:W-:Y:S01]  /*11010*/  FFMA.FTZ R76, R76, UR47, -R80.reuse ;  /* 0x0000002f4c4c7c23 */ /* 0x100fe20008010850 */
[--C-:B------:R-:W-:Y:S01]  /*11020*/  FFMA.FTZ R35, R35, UR47, -R80.reuse ;  /* 0x0000002f23237c23 */ /* 0x100fe20008010850 */
[----:B------:R-:W-:-:S05]  /*11030*/  FFMA.FTZ R74, R74, UR47, -R80 ;  /* 0x0000002f4a4a7c23 */ /* 0x000fca0008010850 */
[----:B------:R-:W-:Y:S01]  /*11040*/  MUFU.EX2 R78, R78 ;  /* 0x0000004e004e7308 */ /* 0x000fe20000000800 */
[--C-:B------:R-:W-:Y:S01]  /*11050*/  FFMA.FTZ R37, R37, UR47, -R80.reuse ;  /* 0x0000002f25257c23 */ /* 0x100fe20008010850 */
[--C-:B------:R-:W-:Y:S01]  /*11060*/  FFMA.FTZ R72, R72, UR47, -R80.reuse ;  /* 0x0000002f48487c23 */ /* 0x100fe20008010850 */
[----:B------:R-:W-:-:S05]  /*11070*/  FFMA.FTZ R39, R39, UR47, -R80 ;  /* 0x0000002f27277c23 */ /* 0x000fca0008010850 */
[----:B------:R-:W1:Y:S01]  /*11080*/  MUFU.EX2 R13, R13 ;  /* 0x0000000d000d7308 */ /* 0x000e620000000800 */
[--C-:B------:R-:W-:Y:S01]  /*11090*/  FFMA.FTZ R70, R70, UR47, -R80.reuse ;  /* 0x0000002f46467c23 */ /* 0x100fe20008010850 */
[--C-:B------:R-:W-:Y:S01]  /*110a0*/  FFMA.FTZ R25, R25, UR47, -R80.reuse ;  /* 0x0000002f19197c23 */ /* 0x100fe20008010850 */
[--C-:B------:R-:W-:Y:S01]  /*110b0*/  FFMA.FTZ R68, R68, UR47, -R80.reuse ;  /* 0x0000002f44447c23 */ /* 0x100fe20008010850 */
[--C-:B------:R-:W-:Y:S01]  /*110c0*/  FFMA.FTZ R27, R27, UR47, -R80.reuse ;  /* 0x0000002f1b1b7c23 */ /* 0x100fe20008010850 */
[--C-:B------:R-:W-:Y:S01]  /*110d0*/  FFMA.FTZ R66, R66, UR47, -R80.reuse ;  /* 0x0000002f42427c23 */ /* 0x100fe20008010850 */
[--C-:B------:R-:W-:Y:S02]  /*110e0*/  FFMA.FTZ R29, R29, UR47, -R80.reuse ;  /* 0x0000002f1d1d7c23 */ /* 0x100fe40008010850 */
[----:B------:R-:W2:Y:S01]  /*110f0*/  MUFU.EX2 R79, R79 ;  /* 0x0000004f004f7308 */ /* 0x000ea20000000800 */
[--C-:B------:R-:W-:Y:S01]  /*11100*/  FFMA.FTZ R64, R64, UR47, -R80.reuse ;  /* 0x0000002f40407c23 */ /* 0x100fe20008010850 */
[--C-:B------:R-:W-:Y:S01]  /*11110*/  FFMA.FTZ R31, R31, UR47, -R80.reuse ;  /* 0x0000002f1f1f7c23 */ /* 0x100fe20008010850 */
[--C-:B------:R-:W-:Y:S01]  /*11120*/  FFMA.FTZ R61, R61, UR47, -R80.reuse ;  /* 0x0000002f3d3d7c23 */ /* 0x100fe20008010850 */
[--C-:B------:R-:W-:Y:S01]  /*11130*/  FFMA.FTZ R60, R60, UR47, -R80.reuse ;  /* 0x0000002f3c3c7c23 */ /* 0x100fe20008010850 */
[--C-:B------:R-:W-:Y:S01]  /*11140*/  FFMA.FTZ R57, R57, UR47, -R80.reuse ;  /* 0x0000002f39397c23 */ /* 0x100fe20008010850 */
[--C-:B------:R-:W-:Y:S01]  /*11150*/  FFMA.FTZ R56, R56, UR47, -R80.reuse ;  /* 0x0000002f38387c23 */ /* 0x100fe20008010850 */
[--C-:B------:R-:W-:Y:S01]  /*11160*/  FFMA.FTZ R53, R53, UR47, -R80.reuse ;  /* 0x0000002f35357c23 */ /* 0x100fe20008010850 */
[----:B------:R-:W3:Y:S01]  /*11170*/  MUFU.EX2 R33, R33 ;  /* 0x0000002100217308 */ /* 0x000ee20000000800 */
        /* <DEDUP_REMOVED lines=11> */
[----:B------:R-:W-:Y:S01]  /*11230*/  LEA R80, R19, R2, 0x3 ;  /* 0x0000000213507211 */ /* 0x000fe200078e18ff */
[----:B------:R-:W4:Y:S04]  /*11240*/  MUFU.EX2 R34, R34 ;  /* 0x0000002200227308 */ /* 0x000f280000000800 */
[----:B------:R-:W-:-:S04]  /*11250*/  VIADD R80, R80, 0x2d840 ;  /* 0x0002d84050507836 */ /* 0x000fc80000000000 */
[----:B------:R-:W5:Y:S01]  /*11260*/  MUFU.EX2 R76, R76 ;  /* 0x0000004c004c7308 */ /* 0x000f620000000800 */
[----:B0-----:R-:W-:-:S07]  /*11270*/  FFMA.FTZ R3, R12, R3, R32 ;  /* 0x000000030c037223 */ /* 0x001fce0000010020 */
[----:B------:R0:W-:Y:S01]  /*11280*/  MUFU.EX2 R6, R81 ;  /* 0x0000005100067308 */ /* 0x0001e20000000800 */
[----:B-1----:R-:W-:-:S07]  /*11290*/  FFMA.FTZ R0, R13, R0, R78 ;  /* 0x000000000d007223 */ /* 0x002fce000001004e */
[----:B------:R-:W1:Y:S01]  /*112a0*/  MUFU.EX2 R77, R77 ;  /* 0x0000004d004d7308 */ /* 0x000e620000000800 */
[----:B0-----:R-:W-:-:S07]  /*112b0*/  IMAD.U32 R81, RZ, RZ, UR40 ;  /* 0x00000028ff517e24 */ /* 0x001fce000f8e00ff */
[----:B------:R-:W0:Y:S01]  /*112c0*/  MUFU.EX2 R35, R35 ;  /* 0x0000002300237308 */ /* 0x000e220000000800 */
[----:B------:R-:W-:Y:S01]  /*112d0*/  PRMT R80, R81, 0x654, R80 ;  /* 0x0000065451507816 */ /* 0x000fe20000000050 */
[----:B--2---:R-:W-:-:S03]  /*112e0*/  FADD.FTZ R3, R79, R3 ;  /* 0x000000034f037221 */ /* 0x004fc60000010000 */
[----:B------:R3:W-:Y:S03]  /*112f0*/  SYNCS.ARRIVE.TRANS64.RED.A1T0 RZ, [R80+URZ], RZ ;  /* 0x000000ff50ff79a7 */ /* 0x0007e6000810043f */
[----:B------:R-:W2:Y:S08]  /*11300*/  MUFU.EX2 R36, R36 ;  /* 0x0000002400247308 */ /* 0x000eb00000000800 */
[----:B------:R-:W2:Y:S01]  /*11310*/  MUFU.EX2 R74, R74 ;  /* 0x0000004a004a7308 */ /* 0x000ea20000000800 */
[----:B---3--:R-:W-:Y:S01]  /*11320*/  FADD.FTZ R80, R33, R0 ;  /* 0x0000000021507221 */ /* 0x008fe20000010000 */
[----:B----4-:R-:W-:-:S06]  /*11330*/  FADD.FTZ R0, R34, R3 ;  /* 0x0000000322007221 */ /* 0x010fcc0000010000 */
[----:B------:R-:W3:Y:S01]  /*11340*/  MUFU.EX2 R75, R75 ;  /* 0x0000004b004b7308 */ /* 0x000ee20000000800 */
[----:B-----5:R-:W-:-:S07]  /*11350*/  FADD.FTZ R3, R76, R80 ;  /* 0x000000504c037221 */ /* 0x020fce0000010000 */
[----:B------:R-:W4:Y:S01]  /*11360*/  MUFU.EX2 R37, R37 ;  /* 0x0000002500257308 */ /* 0x000f220000000800 */
[----:B-1----:R-:W-:Y:S01]  /*11370*/  FADD.FTZ R0, R77, R0 ;  /* 0x000000004d007221 */ /* 0x002fe20000010000 */
[----:B0-----:R-:W-:-:S06]  /*11380*/  FADD.FTZ R3, R35, R3 ;  /* 0x0000000323037221 */ /* 0x001fcc0000010000 */
[----:B------:R-:W0:Y:S08]  /*11390*/  MUFU.EX2 R38, R38 ;  /* 0x0000002600267308 */ /* 0x000e300000000800 */
[----:B------:R-:W1:Y:S01]  /*113a0*/  MUFU.EX2 R72, R72 ;  /* 0x0000004800487308 */ /* 0x000e620000000800 */
[----:B--2---:R-:W-:Y:S01]  /*113b0*/  FADD.FTZ R0, R36, R0 ;  /* 0x0000000024007221 */ /* 0x004fe20000010000 */
[----:B------:R-:W-:-:S06]  /*113c0*/  FADD.FTZ R3, R74, R3 ;  /* 0x000000034a037221 */ /* 0x000fcc0000010000 */
[----:B------:R-:W2:Y:S08]  /*113d0*/  MUFU.EX2 R73, R73 ;  /* 0x0000004900497308 */ /* 0x000eb00000000800 */
[----:B------:R-:W5:Y:S01]  /*113e0*/  MUFU.EX2 R39, R39 ;  /* 0x0000002700277308 */ /* 0x000f620000000800 */
[----:B---3--:R-:W-:Y:S01]  /*113f0*/  FADD.FTZ R0, R75, R0 ;  /* 0x000000004b007221 */ /* 0x008fe20000010000 */
[----:B----4-:R-:W-:-:S06]  /*11400*/  FADD.FTZ R3, R37, R3 ;  /* 0x0000000325037221 */ /* 0x010fcc0000010000 */
[----:B------:R-:W3:Y:S08]  /*11410*/  MUFU.EX2 R24, R24 ;  /* 0x0000001800187308 */ /* 0x000ef00000000800 */
[----:B------:R-:W4:Y:S01]  /*11420*/  MUFU.EX2 R70, R70 ;  /* 0x0000004600467308 */ /* 0x000f220000000800 */
[----:B0-----:R-:W-:Y:S01]  /*11430*/  FADD.FTZ R0, R38, R0 ;  /* 0x0000000026007221 */ /* 0x001fe20000010000 */
[----:B-1----:R-:W-:-:S06]  /*11440*/  FADD.FTZ R3, R72, R3 ;  /* 0x0000000348037221 */ /* 0x002fcc0000010000 */
[----:B------:R-:W0:Y:S08]  /*11450*/  MUFU.EX2 R71, R71 ;  /* 0x0000004700477308 */ /* 0x000e300000000800 */
[----:B------:R-:W1:Y:S01]  /*11460*/  MUFU.EX2 R25, R25 ;  /* 0x0000001900197308 */ /* 0x000e620000000800 */
[----:B--2---:R-:W-:Y:S01]  /*11470*/  FADD.FTZ R0, R73, R0 ;  /* 0x0000000049007221 */ /* 0x004fe20000010000 */
[----:B-----5:R-:W-:-:S06]  /*11480*/  FADD.FTZ R3, R39, R3 ;  /* 0x0000000327037221 */ /* 0x020fcc0000010000 */
        /* <DEDUP_REMOVED lines=72> */
[----:B------:R-:W2:Y:S01]  /*11910*/  MUFU.EX2 R14, R14 ;  /* 0x0000000e000e7308 */ /* 0x000ea20000000800 */
        /* <DEDUP_REMOVED lines=8> */
[----:B------:R-:W-:Y:S01]  /*119a0*/  FADD.FTZ R0, R6, R0 ;  /* 0x0000000006007221 */ /* 0x000fe20000010000 */
[----:B--2---:R-:W-:-:S06]  /*119b0*/  FADD.FTZ R3, R14, R3 ;  /* 0x000000030e037221 */ /* 0x004fcc0000010000 */
[----:B------:R-:W2:Y:S08]  /*119c0*/  MUFU.EX2 R11, R11 ;  /* 0x0000000b000b7308 */ /* 0x000eb00000000800 */
[----:B------:R-:W5:Y:S01]  /*119d0*/  MUFU.EX2 R21, R21 ;  /* 0x0000001500157308 */ /* 0x000f620000000800 */
[----:B---3--:R-:W-:Y:S01]  /*119e0*/  FADD.FTZ R0, R9, R0 ;  /* 0x0000000009007221 */ /* 0x008fe20000010000 */
[----:B----4-:R-:W-:-:S03]  /*119f0*/  FADD.FTZ R3, R15, R3 ;  /* 0x000000030f037221 */ /* 0x010fc60000010000 */
[----:B0-----:R-:W-:Y:S01]  /*11a00*/  FADD.FTZ R0, R10, R0 ;  /* 0x000000000a007221 */ /* 0x001fe20000010000 */
[----:B-1----:R-:W-:-:S03]  /*11a10*/  FADD.FTZ R80, R20, R3 ;  /* 0x0000000314507221 */ /* 0x002fc60000010000 */
[----:B--2---:R-:W-:Y:S01]  /*11a20*/  FADD.FTZ R3, R11, R0 ;  /* 0x000000000b037221 */ /* 0x004fe20000010000 */
[----:B-----5:R-:W-:Y:S01]  /*11a30*/  FADD.FTZ R0, R21, R80 ;  /* 0x0000005015007221 */ /* 0x020fe20000010000 */
[----:B------:R-:W-:Y:S06]  /*11a40*/  @!P0 BRA `(.L_x_2452) ;  /* 0x0000000000048947 */ /* 0x000fec0003800000 */
[----:B------:R-:W-:Y:S01]  /*11a50*/  BPT.TRAP 0x1 ;  /* 0x000000040000795c */ /* 0x000fe20000300000 */
.L_x_2452:
[----:B------:R-:W2:Y:S04]  /*11a60*/  LDL R84, [R1+0x80] ;  /* 0x0000800001547983 */ /* 0x000ea80000100800 */
[----:B------:R-:W3:Y:S04]  /*11a70*/  LDL R82, [R1+0xc] ;  /* 0x00000c0001527983 */ /* 0x000ee80000100800 */
[----:B------:R-:W4:Y:S04]  /*11a80*/  LDL R81, [R1+0x8] ;  /* 0x0000080001517983 */ /* 0x000f280000100800 */
[----:B------:R-:W5:Y:S01]  /*11a90*/  LDL R83, [R1+0x84] ;  /* 0x0000840001537983 */ /* 0x000f620000100800 */
[----:B------:R-:W-:-:S02]  /*11aa0*/  IMAD R5, R5, 0x8, R2 ;  /* 0x0000000805057824 */ /* 0x000fc400078e0202 */
[----:B------:R-:W-:Y:S02]  /*11ab0*/  IMAD.U32 R80, RZ, RZ, UR40 ;  /* 0x00000028ff507e24 */ /* 0x000fe4000f8e00ff */
        /* <DEDUP_REMOVED lines=15> */
[----:B------:R1:W-:Y:S01]  /*11bb0*/  STSM.16.M88.4 [R157+0x21800], R32 ;  /* 0x021800209d007844 */ /* 0x0003e20000000200 */
[----:B------:R-:W-:Y:S02]  /*11bc0*/  F2FP.F16.F32.PACK_AB R28, R67, R28 ;  /* 0x0000001c431c723e */ /* 0x000fe400000000ff */
[----:B------:R-:W-:Y:S02]  /*11bd0*/  F2FP.F16.F32.PACK_AB R29, R29, R66 ;  /* 0x000000421d1d723e */ /* 0x000fe400000000ff */
[----:B------:R-:W-:Y:S02]  /*11be0*/  F2FP.F16.F32.PACK_AB R30, R30, R65 ;  /* 0x000000411e1e723e */ /* 0x000fe400000000ff */
[----:B------:R-:W-:Y:S02]  /*11bf0*/  F2FP.F16.F32.PACK_AB R31, R31, R64 ;  /* 0x000000401f1f723e */ /* 0x000fe400000000ff */
[----:B------:R-:W-:-:S02]  /*11c00*/  F2FP.F16.F32.PACK_AB R40, R47, R40 ;  /* 0x000000282f28723e */ /* 0x000fc400000000ff */
[----:B------:R-:W-:Y:S02]  /*11c10*/  F2FP.F16.F32.PACK_AB R41, R41, R46 ;  /* 0x0000002e2929723e */ /* 0x000fe400000000ff */
[----:B------:R-:W-:Y:S02]  /*11c20*/  F2FP.F16.F32.PACK_AB R42, R45, R42 ;  /* 0x0000002a2d2a723e */ /* 0x000fe400000000ff */
[----:B-1----:R-:W-:Y:S02]  /*11c30*/  F2FP.F16.F32.PACK_AB R32, R63, R62 ;  /* 0x0000003e3f20723e */ /* 0x002fe400000000ff */
[----:B------:R-:W-:Y:S02]  /*11c40*/  F2FP.F16.F32.PACK_AB R33, R60, R61 ;  /* 0x0000003d3c21723e */ /* 0x000fe400000000ff */
[----:B------:R-:W-:Y:S02]  /*11c50*/  F2FP.F16.F32.PACK_AB R34, R59, R58 ;  /* 0x0000003a3b22723e */ /* 0x000fe400000000ff */
[----:B------:R-:W-:-:S02]  /*11c60*/  F2FP.F16.F32.PACK_AB R35, R56, R57 ;  /* 0x000000393823723e */ /* 0x000fc400000000ff */
        /* <DEDUP_REMOVED lines=50> */
[----:B------:R-:W-:Y:S01]  /*11f90*/  IADD3 R4, R4, -0x1, RZ ;  /* 0xffffffff04047810 */ /* 0x000fe20007ffe0ff */
[----:B0-----:R-:W-:Y:S01]  /*11fa0*/  IMAD.MOV.U32 R5, RZ, RZ, R19 ;  /* 0x000000ffff057224 */ /* 0x001fe200078e0013 */
[----:B--2---:R0:W-:Y:S04]  /*11fb0*/  STSM.16.M88.4 [R84], R36 ;  /* 0x0000002454007844 */ /* 0x0041e80000000200 */
[----:B---3--:R1:W-:Y:S04]  /*11fc0*/  STSM.16.M88.4 [R82], R24 ;  /* 0x0000001852007844 */ /* 0x0083e80000000200 */
[----:B----4-:R2:W-:Y:S04]  /*11fd0*/  STSM.16.M88.4 [R81], R28 ;  /* 0x0000001c51007844 */ /* 0x0105e80000000200 */
[----:B------:R2:W-:Y:S01]  /*11fe0*/  STSM.16.M88.4 [R157+0x27800], R32 ;  /* 0x027800209d007844 */ /* 0x0005e20000000200 */
[----:B0-----:R-:W-:-:S02]  /*11ff0*/  F2FP.F16.F32.PACK_AB R36, R55, R54 ;  /* 0x000000363724723e */ /* 0x001fc400000000ff */
[----:B------:R-:W-:Y:S02]  /*12000*/  F2FP.F16.F32.PACK_AB R37, R52, R53 ;  /* 0x000000353425723e */ /* 0x000fe400000000ff */
[----:B------:R-:W-:Y:S02]  /*12010*/  F2FP.F16.F32.PACK_AB R38, R51, R50 ;  /* 0x000000323326723e */ /* 0x000fe400000000ff */
[----:B------:R-:W-:Y:S02]  /*12020*/  F2FP.F16.F32.PACK_AB R39, R48, R49 ;  /* 0x000000313027723e */ /* 0x000fe400000000ff */
[----:B-1----:R-:W-:Y:S02]  /*12030*/  F2FP.F16.F32.PACK_AB R24, R9, R6 ;  /* 0x000000060918723e */ /* 0x002fe400000000ff */
[----:B------:R-:W-:Y:S02]  /*12040*/  F2FP.F16.F32.PACK_AB R25, R15, R14 ;  /* 0x0000000e0f19723e */ /* 0x000fe400000000ff */
[----:B------:R-:W-:-:S02]  /*12050*/  F2FP.F16.F32.PACK_AB R26, R11, R10 ;  /* 0x0000000a0b1a723e */ /* 0x000fc400000000ff */
[----:B------:R-:W-:Y:S01]  /*12060*/  F2FP.F16.F32.PACK_AB R27, R21, R20 ;  /* 0x00000014151b723e */ /* 0x000fe200000000ff */
[----:B-----5:R2:W-:Y:S04]  /*12070*/  STSM.16.M88.4 [R83], R36 ;  /* 0x0000002453007844 */ /* 0x0205e80000000200 */
        /* <DEDUP_REMOVED lines=8> */
[----:B------:R-:W-:-:S02]  /*12100*/  IMAD.MOV.U32 R6, RZ, RZ, R8 ;  /* 0x000000ffff067224 */ /* 0x000fc400078e0008 */
[----:B------:R-:W-:Y:S02]  /*12110*/  IMAD.MOV.U32 R9, RZ, RZ, R7 ;  /* 0x000000ffff097224 */ /* 0x000fe400078e0007 */
[----:B------:R-:W-:Y:S01]  /*12120*/  IMAD.MOV.U32 R10, RZ, RZ, R139 ;  /* 0x000000ffff0a7224 */ /* 0x000fe200078e008b */
[----:B0-----:R-:W-:Y:S01]  /*12130*/  NOP ;  /* 0x0000000000007918 */ /* 0x001fe20000000000 */
[----:B------:R-:W-:Y:S05]  /*12140*/  @P1 BRA `(.L_x_2453) ;  /* 0xffffffc800781947 */ /* 0x000fea000383ffff */
.L_x_2441:
[----:B------:R-:W3:Y:S02]  /*12150*/  LDL R5, [R1+0x8c] ;  /* 0x00008c0001057983 */ /* 0x000ee40000100800 */
[----:B---3--:R-:W-:-:S13]  /*12160*/  ISETP.GE.AND P1, PT, R4, R5, PT ;  /* 0x000000050400720c */ /* 0x008fda0003f26270 */
[----:B------:R-:W-:Y:S05]  /*12170*/  @!P1 BRA `(.L_x_2454) ;  /* 0x0000002c00409947 */ /* 0x000fea0003800000 */
[----:B------:R-:W-:Y:S01]  /*12180*/  IMAD.MOV.U32 R9, RZ, RZ, R8 ;  /* 0x000000ffff097224 */ /* 0x000fe200078e0008 */
[----:B------:R-:W-:Y:S01]  /*12190*/  MOV R6, R7 ;  /* 0x0000000700067202 */ /* 0x000fe20000000f00 */
[----:B------:R-:W-:Y:S02]  /*121a0*/  IMAD.MOV.U32 R10, RZ, RZ, R139 ;  /* 0x000000ffff0a7224 */ /* 0x000fe400078e008b */
[----:B------:R-:W-:-:S07]  /*121b0*/  IMAD.MOV.U32 R5, RZ, RZ, R19 ;  /* 0x000000ffff057224 */ /* 0x000fce00078e0013 */
.L_x_2466:
[----:B------:R-:W3:Y:S01]  /*121c0*/  LDL R7, [R1+0x60] ;  /* 0x0000600001077983 */ /* 0x000ee20000100800 */
[----:B------:R-:W-:Y:S01]  /*121d0*/  ISETP.NE.AND P1, PT, R5, 0x1, PT ;  /* 0x000000010500780c */ /* 0x000fe20003f25270 */
[----:B------:R-:W-:Y:S05]  /*121e0*/  YIELD ;  /* 0x0000000000007946 */ /* 0x000fea0003800000 */
[----:B------:R-:W-:-:S04]  /*121f0*/  SEL R139, RZ, 0x1, P1 ;  /* 0x00000001ff8b7807 */ /* 0x000fc80000800000 */
[----:B------:R-:W-:Y:S02]  /*12200*/  LOP3.LUT R139, R10, R139, RZ, 0x3c, !PT ;  /* 0x0000008b0a8b7212 */ /* 0x000fe400078e3cff */
[----:B---3--:R-:W-:-:S13]  /*12210*/  ISETP.NE.AND P1, PT, R7, RZ, PT ;  /* 0x000000ff0700720c */ /* 0x008fda0003f25270 */
[----:B------:R-:W-:Y:S05]  /*12220*/  @P1 BRA `(.L_x_2455) ;  /* 0x00000000003c1947 */ /* 0x000fea0003800000 */
[----:B------:R-:W-:Y:S05]  /*12230*/  @!P0 BRA `(.L_x_2456) ;  /* 0x0000000000048947 */ /* 0x000fea0003800000 */
[----:B------:R-:W-:Y:S01]  /*12240*/  BPT.TRAP 0x1 ;  /* 0x000000040000795c */ /* 0x000fe20000300000 */
.L_x_2456:
        /* <DEDUP_REMOVED lines=8> */
.L_x_2457:
[----:B------:R-:W-:Y:S04]  /*122d0*/  BSSY B0, `(.L_x_2455) ;  /* 0x0000004000007945 */ /* 0x000fe80003800000 */
[----:B-1----:R-:W-:Y:S05]  /*122e0*/  @P2 BRA `(.L_x_2458) ;  /* 0x0000000000082947 */ /* 0x002fea0003800000 */
[----:B------:R-:W1:Y:S02]  /*122f0*/  SYNCS.PHASECHK.TRANS64.TRYWAIT P2, [R7+URZ+0x2d830], R8 ;  /* 0x02d83008070075a7 */ /* 0x000e64000804017f */
[----:B-1----:R-:W-:Y:S05]  /*12300*/  @!P2 BRA `(.L_x_2459) ;  /* 0x000000e80070a947 */ /* 0x002fea0003800000 */
.L_x_2458:
[----:B------:R-:W-:Y:S05]  /*12310*/  BSYNC B0 ;  /* 0x0000000000007941 */ /* 0x000fea0003800000 */
.L_x_2455:
[----:B01----:R-:W3:Y:S04]  /*12320*/  LDL R8, [R1+0x64] ;  /* 0x0000640001087983 */ /* 0x003ee80000100800 */
[----:B--2---:R-:W2:Y:S04]  /*12330*/  LDL.64 R26, [R1] ;  /* 0x00000000011a7983 */ /* 0x004ea80000100a00 */
[----:B------:R-:W4:Y:S04]  /*12340*/  LDL.64 R150, [R1+0x30] ;  /* 0x0000300001967983 */ /* 0x000f280000100a00 */
[----:B------:R-:W5:Y:S01]  /*12350*/  LDL.64 R146, [R1+0x28] ;  /* 0x0000280001927983 */ /* 0x000f620000100a00 */
[----:B------:R-:W0:Y:S01]  /*12360*/  S2R R7, SR_TID.X ;  /* 0x0000000000077919 */ /* 0x000e220000002100 */
[----:B------:R-:W-:Y:S01]  /*12370*/  VIADD R19, R5, 0x1 ;  /* 0x0000000105137836 */ /* 0x000fe20000000000 */
[----:B------:R-:W-:Y:S05]  /*12380*/  WARPSYNC.ALL ;  /* 0x0000000000007948 */ /* 0x000fea0003800000 */
[C---:B------:R-:W-:Y:S01]  /*12390*/  ISETP.NE.AND P2, PT, R19.reuse, 0x2, PT ;  /* 0x000000021300780c */ /* 0x040fe20003f45270 */
[----:B------:R-:W5:Y:S03]  /*123a0*/  LDL.64 R144, [R1+0x20] ;  /* 0x0000200001907983 */ /* 0x000f660000100a00 */
[----:B------:R-:W-:Y:S01]  /*123b0*/  SEL R19, R19, RZ, P2 ;  /* 0x000000ff13137207 */ /* 0x000fe20001000000 */
[----:B------:R-:W5:Y:S04]  /*123c0*/  LDL.64 R142, [R1+0x18] ;  /* 0x00001800018e7983 */ /* 0x000f680000100a00 */
[----:B------:R-:W5:Y:S01]  /*123d0*/  LDL.64 R140, [R1+0x10] ;  /* 0x00001000018c7983 */ /* 0x000f620000100a00 */
[----:B0-----:R-:W-:-:S04]  /*123e0*/  SHF.R.U32.HI R7, RZ, 0x7, R7 ;  /* 0x00000007ff077819 */ /* 0x001fc80000011607 */
[----:B------:R-:W-:Y:S01]  /*123f0*/  IADD3 R7, R7, 0x8, RZ ;  /* 0x0000000807077810 */ /* 0x000fe20007ffe0ff */
        /* <DEDUP_REMOVED lines=8> */
[----:B---3--:R-:W-:Y:S01]  /*12480*/  IMAD R12, R19, 0x600, R8 ;  /* 0x00000600130c7824 */ /* 0x008fe200078e0208 */
[----:B--2---:R-:W-:-:S04]  /*12490*/  R2UR UR4, R26 ;  /* 0x000000001a0472ca */ /* 0x004fc800000e0000 */
        /* <DEDUP_REMOVED lines=46> */
.L_x_2461:
[----:B------:R-:W-:Y:S01]  /*12780*/  SHF.L.U32 R7, R10, 0x1f, RZ ;  /* 0x0000001f0a077819 */ /* 0x000fe200000006ff */
[----:B------:R-:W-:-:S04]  /*12790*/  IMAD R8, R5, 0x8, R2 ;  /* 0x0000000805087824 */ /* 0x000fc800078e0202 */
[----:B------:R0:W1:Y:S01]  /*127a0*/  SYNCS.PHASECHK.TRANS64.TRYWAIT P1, [R8+URZ+0x2d850], R7 ;  /* 0x02d85007080075a7 */ /* 0x000062000802017f */
[----:B------:R-:W-:Y:S05]  /*127b0*/  @!P0 BRA `(.L_x_2462) ;  /* 0x0000000000048947 */ /* 0x000fea0003800000 */
[----:B------:R-:W-:Y:S01]  /*127c0*/  BPT.TRAP 0x1 ;  /* 0x000000040000795c */ /* 0x000fe20000300000 */
.L_x_2462:
[----:B-1----:R-:W-:Y:S05]  /*127d0*/  @P1 BRA `(.L_x_2460) ;  /* 0x0000000000081947 */ /* 0x002fea0003800000 */
[----:B------:R-:W1:Y:S02]  /*127e0*/  SYNCS.PHASECHK.TRANS64.TRYWAIT P1, [R8+URZ+0x2d850], R7 ;  /* 0x02d85007080075a7 */ /* 0x000e64000802017f */
[----:B-1----:R-:W-:Y:S05]  /*127f0*/  @!P1 BRA `(.L_x_2463) ;  /* 0x000000e400489947 */ /* 0x002fea0003800000 */
.L_x_2460:
        /* <DEDUP_REMOVED lines=96> */
.L_x_2464:
[----:B------:R-:W-:Y:S01]  /*12e00*/  FMUL.FTZ R10, R24, UR45 ;  /* 0x0000002d180a7c20 */ /* 0x000fe20008410000 */
[----:B------:R-:W-:Y:S01]  /*12e10*/  FMUL.FTZ R13, R25, UR45 ;  /* 0x0000002d190d7c20 */ /* 0x000fe20008410000 */
[----:B------:R-:W-:Y:S01]  /*12e20*/  FMUL.FTZ R24, R28, UR45 ;  /* 0x0000002d1c187c20 */ /* 0x000fe20008410000 */
[----:B0-----:R-:W-:Y:S02]  /*12e30*/  IMAD R7, R19, 0x8, R2 ;  /* 0x0000000813077824 */ /* 0x001fe400078e0202 */
[----:B------:R-:W-:Y:S01]  /*12e40*/  FMUL.FTZ R155, R26, UR45 ;  /* 0x0000002d1a9b7c20 */ /* 0x000fe20008410000 */
[----:B------:R-:W-:Y:S01]  /*12e50*/  FMUL.FTZ R26, R29, UR45 ;  /* 0x0000002d1d1a7c20 */ /* 0x000fe20008410000 */
[----:B------:R-:W0:Y:S01]  /*12e60*/  MUFU.TANH R10, R10 ;  /* 0x0000000a000a7308 */ /* 0x000e220000002400 */
[----:B------:R-:W-:Y:S02]  /*12e70*/  VIADD R7, R7, 0x2d840 ;  /* 0x0002d84007077836 */ /* 0x000fe40000000000 */
[----:B------:R-:W-:Y:S01]  /*12e80*/  FMUL.FTZ R28, R32, UR45 ;  /* 0x0000002d201c7c20 */ /* 0x000fe20008410000 */
[----:B------:R-:W-:-:S02]  /*12e90*/  IMAD.U32 R8, RZ, RZ, UR40 ;  /* 0x00000028ff087e24 */ /* 0x000fc4000f8e00ff */
        /* <DEDUP_REMOVED lines=140> */
[C---:B------:R-:W-:Y:S01]  /*13760*/  FADD.FTZ R6, -R7.reuse, R6 ;  /* 0x0000000607067221 */ /* 0x040fe20000010100 */
[----:B------:R-:W-:Y:S02]  /*13770*/  FMUL.FTZ R47, R7, UR47 ;  /* 0x0000002f072f7c20 */ /* 0x000fe40008410000 */
[----:B---3--:R-:W-:Y:S02]  /*13780*/  FMNMX.FTZ R8, R153, R8, !PT ;  /* 0x0000000899087209 */ /* 0x008fe40007810000 */
[--C-:B------:R-:W-:Y:S01]  /*13790*/  FFMA.FTZ R33, R33, UR47, -R47.reuse ;  /* 0x0000002f21217c23 */ /* 0x100fe2000801082f */
[----:B------:R-:W0:Y:S01]  /*137a0*/  MUFU.TANH R68, R68 ;  /* 0x0000004400447308 */ /* 0x000e220000002400 */
[----:B----4-:R-:W-:Y:S01]  /*137b0*/  FMNMX.FTZ R8, R152, R8, !PT ;  /* 0x0000000898087209 */ /* 0x010fe20007810000 */
[--C-:B------:R-:W-:Y:S01]  /*137c0*/  FFMA.FTZ R24, R24, UR47, -R47.reuse ;  /* 0x0000002f18187c23 */ /* 0x100fe2000801082f */
[--C-:B------:R-:W-:Y:S01]  /*137d0*/  FFMA.FTZ R42, R34, UR47, -R47.reuse ;  /* 0x0000002f222a7c23 */ /* 0x100fe2000801082f */
[--C-:B------:R-:W-:Y:S01]  /*137e0*/  FFMA.FTZ R67, R45, UR47, -R47.reuse ;  /* 0x0000002f2d437c23 */ /* 0x100fe2000801082f */
[----:B-----5:R-:W-:Y:S01]  /*137f0*/  FMNMX.FTZ R8, R151, R8, !PT ;  /* 0x0000000897087209 */ /* 0x020fe20007810000 */
[--C-:B------:R-:W-:Y:S01]  /*13800*/  FFMA.FTZ R45, R73, UR47, -R47.reuse ;  /* 0x0000002f492d7c23 */ /* 0x100fe2000801082f */
[--C-:B------:R-:W-:Y:S01]  /*13810*/  FFMA.FTZ R79, R13, UR47, -R47.reuse ;  /* 0x0000002f0d4f7c23 */ /* 0x100fe2000801082f */
[----:B------:R-:W3:Y:S01]  /*13820*/  MUFU.TANH R27, R27 ;  /* 0x0000001b001b7308 */ /* 0x000ee20000002400 */
[----:B-1----:R-:W-:Y:S01]  /*13830*/  FMNMX.FTZ R8, R150, R8, !PT ;  /* 0x0000000896087209 */ /* 0x002fe20007810000 */
[--C-:B------:R-:W-:Y:S01]  /*13840*/  FFMA.FTZ R75, R30, UR47, -R47.reuse ;  /* 0x0000002f1e4b7c23 */ /* 0x100fe2000801082f */
[--C-:B------:R-:W-:Y:S01]  /*13850*/  FFMA.FTZ R76, R76, UR47, -R47.reuse ;  /* 0x0000002f4c4c7c23 */ /* 0x100fe2000801082f */
[--C-:B------:R-:W-:Y:S01]  /*13860*/  FFMA.FTZ R30, R32, UR47, -R47.reuse ;  /* 0x0000002f201e7c23 */ /* 0x100fe2000801082f */
[----:B------:R-:W-:Y:S01]  /*13870*/  FMNMX.FTZ R8, R72, R8, !PT ;  /* 0x0000000848087209 */ /* 0x000fe20007810000 */
[--C-:B------:R-:W-:Y:S01]  /*13880*/  FFMA.FTZ R26, R26, UR47, -R47.reuse ;  /* 0x0000002f1a1a7c23 */ /* 0x100fe2000801082f */
[--C-:B------:R-:W-:Y:S01]  /*13890*/  FFMA.FTZ R71, R35, UR47, -R47.reuse ;  /* 0x0000002f23477c23 */ /* 0x100fe2000801082f */
[----:B------:R-:W1:Y:S01]  /*138a0*/  MUFU.TANH R12, R12 ;  /* 0x0000000c000c7308 */ /* 0x000e620000002400 */
[----:B------:R-:W-:Y:S01]  /*138b0*/  FMNMX.FTZ R8, R39, R8, !PT ;  /* 0x0000000827087209 */ /* 0x000fe20007810000 */
[--C-:B------:R-:W-:Y:S01]  /*138c0*/  FFMA.FTZ R35, R36, UR47, -R47.reuse ;  /* 0x0000002f24237c23 */ /* 0x100fe2000801082f */
[--C-:B------:R-:W-:Y:S01]  /*138d0*/  FFMA.FTZ R66, R77, UR47, -R47.reuse ;  /* 0x0000002f4d427c23 */ /* 0x100fe2000801082f */
[--C-:B------:R-:W-:Y:S01]  /*138e0*/  FFMA.FTZ R37, R37, UR47, -R47.reuse ;  /* 0x0000002f25257c23 */ /* 0x100fe2000801082f */
[----:B------:R-:W-:Y:S01]  /*138f0*/  FMNMX.FTZ R8, R11, R8, !PT ;  /* 0x000000080b087209 */ /* 0x000fe20007810000 */
[--C-:B------:R-:W-:Y:S01]  /*13900*/  FFMA.FTZ R28, R28, UR47, -R47.reuse ;  /* 0x0000002f1c1c7c23 */ /* 0x100fe2000801082f */
[--C-:B------:R-:W-:Y:S01]  /*13910*/  FFMA.FTZ R51, R69, UR47, -R47.reuse ;  /* 0x0000002f45337c23 */ /* 0x100fe2000801082f */
[----:B------:R-:W4:Y:S01]  /*13920*/  MUFU.TANH R29, R29 ;  /* 0x0000001d001d7308 */ /* 0x000f220000002400 */
[----:B--2---:R-:W-:Y:S01]  /*13930*/  FMNMX.FTZ R8, R25, R8, !PT ;  /* 0x0000000819087209 */ /* 0x004fe20007810000 */
[--C-:B------:R-:W-:Y:S01]  /*13940*/  FFMA.FTZ R40, R40, UR47, -R47.reuse ;  /* 0x0000002f28287c23 */ /* 0x100fe2000801082f */
[--C-:B------:R-:W-:Y:S01]  /*13950*/  FFMA.FTZ R140, R140, UR47, -R47.reuse ;  /* 0x0000002f8c8c7c23 */ /* 0x100fe2000801082f */
[--C-:B------:R-:W-:Y:S01]  /*13960*/  FFMA.FTZ R141, R141, UR47, -R47.reuse ;  /* 0x0000002f8d8d7c23 */ /* 0x100fe2000801082f */
[----:B0-----:R-:W-:Y:S01]  /*13970*/  FMNMX.FTZ R8, R68, R8, !PT ;  /* 0x0000000844087209 */ /* 0x001fe20007810000 */
[--C-:B------:R-:W-:Y:S01]  /*13980*/  FFMA.FTZ R62, R142, UR47, -R47.reuse ;  /* 0x0000002f8e3e7c23 */ /* 0x100fe2000801082f */
[--C-:B------:R-:W-:Y:S01]  /*13990*/  FFMA.FTZ R63, R144, UR47, -R47.reuse ;  /* 0x0000002f903f7c23 */ /* 0x100fe2000801082f */
[----:B------:R-:W0:Y:S01]  /*139a0*/  MUFU.TANH R64, R64 ;  /* 0x0000004000407308 */ /* 0x000e220000002400 */
[----:B---3--:R-:W-:Y:S01]  /*139b0*/  FMNMX.FTZ R8, R27, R8, !PT ;  /* 0x000000081b087209 */ /* 0x008fe20007810000 */
[--C-:B------:R-:W-:Y:S01]  /*139c0*/  FFMA.FTZ R58, R143, UR47, -R47.reuse ;  /* 0x0000002f8f3a7c23 */ /* 0x100fe2000801082f */
[--C-:B------:R-:W-:Y:S01]  /*139d0*/  FFMA.FTZ R59, R145, UR47, -R47.reuse ;  /* 0x0000002f913b7c23 */ /* 0x100fe2000801082f */
[--C-:B------:R-:W-:Y:S01]  /*139e0*/  FFMA.FTZ R54, R146, UR47, -R47.reuse ;  /* 0x0000002f92367c23 */ /* 0x100fe2000801082f */
[----:B-1----:R-:W-:Y:S01]  /*139f0*/  FMNMX.FTZ R8, R12, R8, !PT ;  /* 0x000000080c087209 */ /* 0x002fe20007810000 */
[--C-:B------:R-:W-:Y:S01]  /*13a00*/  FFMA.FTZ R55, R65, UR47, -R47.reuse ;  /* 0x0000002f41377c23 */ /* 0x100fe2000801082f */
[--C-:B------:R-:W-:Y:S01]  /*13a10*/  FFMA.FTZ R50, R147, UR47, -R47.reuse ;  /* 0x0000002f93327c23 */ /* 0x100fe2000801082f */
[----:B------:R-:W1:Y:S01]  /*13a20*/  MUFU.TANH R31, R31 ;  /* 0x0000001f001f7308 */ /* 0x000e620000002400 */
[----:B----4-:R-:W-:Y:S01]  /*13a30*/  FMNMX.FTZ R8, R29, R8, !PT ;  /* 0x000000081d087209 */ /* 0x010fe20007810000 */
[--C-:B------:R-:W-:Y:S01]  /*13a40*/  FFMA.FTZ R148, R148, UR47, -R47.reuse ;  /* 0x0000002f94947c23 */ /* 0x100fe2000801082f */
[--C-:B------:R-:W-:Y:S01]  /*13a50*/  FFMA.FTZ R81, R81, UR47, -R47.reuse ;  /* 0x0000002f51517c23 */ /* 0x100fe2000801082f */
[--C-:B------:R-:W-:Y:S01]  /*13a60*/  FFMA.FTZ R84, R84, UR47, -R47.reuse ;  /* 0x0000002f54547c23 */ /* 0x100fe2000801082f */
[----:B------:R-:W-:-:S03]  /*13a70*/  FFMA.FTZ R13, R85, UR47, -R47 ;  /* 0x0000002f550d7c23 */ /* 0x000fc6000801082f */
        /* <DEDUP_REMOVED lines=32> */
[----:B------:R0:W-:Y:S01]  /*13c80*/  MUFU.EX2 R73, R33 ;  /* 0x0000002100497308 */ /* 0x0001e20000000800 */
[----:B-1----:R-:W-:-:S07]  /*13c90*/  FMNMX.FTZ R8, R20, R8, !PT ;  /* 0x0000000814087209 */ /* 0x002fce0007810000 */
[----:B------:R-:W-:Y:S01]  /*13ca0*/  MUFU.EX2 R34, R24 ;  /* 0x0000001800227308 */ /* 0x000fe20000000800 */
[----:B--2---:R-:W-:-:S05]  /*13cb0*/  FMNMX.FTZ R8, R21, R8, !PT ;  /* 0x0000000815087209 */ /* 0x004fca0007810000 */
[----:B------:R-:W1:Y:S02]  /*13cc0*/  SHFL.BFLY PT, R38, R8, 0x2, 0x1f ;  /* 0x0c401f0008267f89 */ /* 0x000e6400000e0000 */
[----:B------:R-:W-:Y:S08]  /*13cd0*/  MUFU.EX2 R24, R42 ;  /* 0x0000002a00187308 */ /* 0x000ff00000000800 */
[----:B------:R2:W-:Y:S08]  /*13ce0*/  MUFU.EX2 R42, R76 ;  /* 0x0000004c002a7308 */ /* 0x0005f00000000800 */
[----:B------:R-:W-:Y:S01]  /*13cf0*/  MUFU.EX2 R79, R79 ;  /* 0x0000004f004f7308 */ /* 0x000fe20000000800 */
[----:B-1----:R-:W-:-:S07]  /*13d00*/  FMNMX.FTZ R8, R8, R38, !PT ;  /* 0x0000002608087209 */ /* 0x002fce0007810000 */
[----:B------:R-:W-:Y:S01]  /*13d10*/  MUFU.EX2 R77, R26 ;  /* 0x0000001a004d7308 */ /* 0x000fe20000000800 */
[----:B------:R-:W1:Y:S07]  /*13d20*/  SHFL.BFLY PT, R38, R8, 0x1, 0x1f ;  /* 0x0c201f0008267f89 */ /* 0x000e6e00000e0000 */
[----:B------:R3:W-:Y:S08]  /*13d30*/  MUFU.EX2 R26, R35 ;  /* 0x00000023001a7308 */ /* 0x0007f00000000800 */
[----:B------:R4:W-:Y:S08]  /*13d40*/  MUFU.EX2 R69, R37 ;  /* 0x0000002500457308 */ /* 0x0009f00000000800 */
[----:B------:R-:W-:Y:S01]  /*13d50*/  MUFU.EX2 R36, R28 ;  /* 0x0000001c00247308 */ /* 0x000fe20000000800 */
[----:B-1----:R-:W-:-:S05]  /*13d60*/  FMNMX.FTZ R8, R8, R38, !PT ;  /* 0x0000002608087209 */ /* 0x002fca0007810000 */
[----:B------:R-:W-:Y:S01]  /*13d70*/  FADD.FTZ R38, -R8, R9 ;  /* 0x0000000908267221 */ /* 0x000fe20000010100 */
[----:B------:R-:W-:Y:S01]  /*13d80*/  FMUL.FTZ R9, R6, UR47 ;  /* 0x0000002f06097c20 */ /* 0x000fe20008410000 */
[----:B------:R-:W-:Y:S02]  /*13d90*/  MUFU.EX2 R75, R75 ;  /* 0x0000004b004b7308 */ /* 0x000fe40000000800 */
[----:B------:R-:W-:Y:S01]  /*13da0*/  FMUL.FTZ R6, R38, UR47 ;  /* 0x0000002f26067c20 */ /* 0x000fe20008410000 */
[--C-:B------:R-:W-:Y:S01]  /*13db0*/  FFMA.FTZ R38, R10, UR47, -R47.reuse ;  /* 0x0000002f0a267c23 */ /* 0x100fe2000801082f */
[----:B------:R-:W-:Y:S01]  /*13dc0*/  FFMA.FTZ R10, R80, UR47, -R47 ;  /* 0x0000002f500a7c23 */ /* 0x000fe2000801082f */
[----:B------:R-:W-:-:S03]  /*13dd0*/  FMUL.FTZ R80, R8, UR47 ;  /* 0x0000002f08507c20 */ /* 0x000fc60008410000 */
[----:B------:R-:W-:Y:S01]  /*13de0*/  MUFU.EX2 R9, R9 ;  /* 0x0000000900097308 */ /* 0x000fe20000000800 */
[--C-:B------:R-:W-:Y:S01]  /*13df0*/  FFMA.FTZ R78, R155, UR47, -R80.reuse ;  /* 0x0000002f9b4e7c23 */ /* 0x100fe20008010850 */
[--C-:B0-----:R-:W-:Y:S01]  /*13e00*/  FFMA.FTZ R33, R154, UR47, -R80.reuse ;  /* 0x0000002f9a217c23 */ /* 0x101fe20008010850 */
[--C-:B--2---:R-:W-:Y:S01]  /*13e10*/  FFMA.FTZ R76, R153, UR47, -R80.reuse ;  /* 0x0000002f994c7c23 */ /* 0x104fe20008010850 */
[--C-:B---3--:R-:W-:Y:S01]  /*13e20*/  FFMA.FTZ R35, R152, UR47, -R80.reuse ;  /* 0x0000002f98237c23 */ /* 0x108fe20008010850 */
[--C-:B------:R-:W-:Y:S01]  /*13e30*/  FFMA.FTZ R74, R151, UR47, -R80.reuse ;  /* 0x0000002f974a7c23 */ /* 0x100fe20008010850 */
[--C-:B----4-:R-:W-:Y:S01]  /*13e40*/  FFMA.FTZ R37, R150, UR47, -R80.reuse ;  /* 0x0000002f96257c23 */ /* 0x110fe20008010850 */
        /* <DEDUP_REMOVED lines=29> */
[----:B------:R-:W-:Y:S01]  /*14020*/  FFMA.FTZ R21, R21, UR47, -R80 ;  /* 0x0000002f15157c23 */ /* 0x000fe20008010850 */
[----:B------:R-:W-:-:S03]  /*14030*/  FADD.FTZ R3, R79, R3 ;  /* 0x000000034f037221 */ /* 0x000fc60000010000 */
[----:B------:R-:W2:Y:S01]  /*14040*/  MUFU.EX2 R76, R76 ;  /* 0x0000004c004c7308 */ /* 0x000ea20000000800 */
[----:B-1----:R-:W-:-:S07]  /*14050*/  FFMA.FTZ R0, R6, R0, R78 ;  /* 0x0000000006007223 */ /* 0x002fce000001004e */
[----:B------:R-:W1:Y:S08]  /*14060*/  MUFU.EX2 R35, R35 ;  /* 0x0000002300237308 */ /* 0x000e700000000800 */
[----:B------:R-:W3:Y:S08]  /*14070*/  MUFU.EX2 R74, R74 ;  /* 0x0000004a004a7308 */ /* 0x000ef00000000800 */
[----:B------:R-:W-:Y:S08]  /*14080*/  MUFU.EX2 R47, R45 ;  /* 0x0000002d002f7308 */ /* 0x000ff00000000800 */
[----:B------:R4:W-:Y:S08]  /*14090*/  MUFU.EX2 R45, R66 ;  /* 0x00000042002d7308 */ /* 0x0009f00000000800 */
[----:B------:R-:W5:Y:S01]  /*140a0*/  MUFU.EX2 R37, R37 ;  /* 0x0000002500257308 */ /* 0x000f620000000800 */
[----:B----4-:R-:W-:Y:S01]  /*140b0*/  FFMA.FTZ R66, R12, UR47, -R80 ;  /* 0x0000002f0c427c23 */ /* 0x010fe20008010850 */
[----:B0-----:R-:W-:Y:S01]  /*140c0*/  FADD.FTZ R80, R33, R0 ;  /* 0x0000000021507221 */ /* 0x001fe20000010000 */
[----:B------:R-:W-:-:S03]  /*140d0*/  FADD.FTZ R0, R34, R3 ;  /* 0x0000000322007221 */ /* 0x000fc60000010000 */
[----:B--2---:R-:W-:Y:S01]  /*140e0*/  FADD.FTZ R3, R76, R80 ;  /* 0x000000504c037221 */ /* 0x004fe20000010000 */
[----:B------:R-:W-:Y:S01]  /*140f0*/  FADD.FTZ R0, R77, R0 ;  /* 0x000000004d007221 */ /* 0x000fe20000010000 */
[----:B------:R-:W0:Y:S02]  /*14100*/  MUFU.EX2 R38, R30 ;  /* 0x0000001e00267308 */ /* 0x000e240000000800 */
[----:B-1----:R-:W-:Y:S01]  /*14110*/  FADD.FTZ R3, R35, R3 ;  /* 0x0000000323037221 */ /* 0x002fe20000010000 */
[----:B------:R-:W-:-:S03]  /*14120*/  FADD.FTZ R0, R36, R0 ;  /* 0x0000000024007221 */ /* 0x000fc60000010000 */
[----:B---3--:R-:W-:Y:S01]  /*14130*/  FADD.FTZ R3, R74, R3 ;  /* 0x000000034a037221 */ /* 0x008fe20000010000 */
[----:B------:R-:W-:Y:S01]  /*14140*/  FADD.FTZ R0, R75, R0 ;  /* 0x000000004b007221 */ /* 0x000fe20000010000 */
[----:B------:R-:W1:Y:S02]  /*14150*/  MUFU.EX2 R72, R72 ;  /* 0x0000004800487308 */ /* 0x000e640000000800 */
[----:B-----5:R-:W-:-:S06]  /*14160*/  FADD.FTZ R3, R37, R3 ;  /* 0x0000000325037221 */ /* 0x020fcc0000010000 */
        /* <DEDUP_REMOVED lines=11> */
[----:B-1----:R-:W-:-:S04]  /*14220*/  FADD.FTZ R0, R71, R0 ;  /* 0x0000000047007221 */ /* 0x002fc80000010000 */
[----:B------:R-:W-:-:S03]  /*14230*/  FADD.FTZ R0, R26, R0 ;  /* 0x000000001a007221 */ /* 0x000fc60000010000 */
        /* <DEDUP_REMOVED lines=59> */
[----:B0-----:R-:W-:Y:S01]  /*145f0*/  FADD.FTZ R3, R46, R3 ;  /* 0x000000032e037221 */ /* 0x001fe20000010000 */
[----:B------:R-:W-:-:S04]  /*14600*/  FADD.FTZ R0, R42, R0 ;  /* 0x000000002a007221 */ /* 0x000fc80000010000 */
[----:B------:R-:W-:Y:S02]  /*14610*/  FADD.FTZ R0, R45, R0 ;  /* 0x000000002d007221 */ /* 0x000fe40000010000 */
        /* <DEDUP_REMOVED lines=22> */
.L_x_2465:
[----:B------:R-:W2:Y:S04]  /*14780*/  LDL R84, [R1+0x80] ;  /* 0x0000800001547983 */ /* 0x000ea80000100800 */
[----:B------:R-:W3:Y:S01]  /*14790*/  LDL R82, [R1+0xc] ;  /* 0x00000c0001527983 */ /* 0x000ee20000100800 */
[----:B------:R-:W-:-:S03]  /*147a0*/  IMAD R5, R5, 0x8, R2 ;  /* 0x0000000805057824 */ /* 0x000fc600078e0202 */
[----:B------:R-:W4:Y:S04]  /*147b0*/  LDL R81, [R1+0x8] ;  /* 0x0000080001517983 */ /* 0x000f280000100800 */
[----:B------:R-:W5:Y:S01]  /*147c0*/  LDL R83, [R1+0x84] ;  /* 0x0000840001537983 */ /* 0x000f620000100800 */
[----:B------:R-:W-:Y:S01]  /*147d0*/  VIADD R5, R5, 0x2d860 ;  /* 0x0002d86005057836 */ /* 0x000fe20000000000 */
[----:B------:R-:W-:-:S04]  /*147e0*/  MOV R80, UR40 ;  /* 0x0000002800507c02 */ /* 0x000fc80008000f00 */
        /* <DEDUP_REMOVED lines=23> */
[----:B0-----:R-:W-:Y:S02]  /*14960*/  F2FP.F16.F32.PACK_AB R32, R63, R62 ;  /* 0x0000003e3f20723e */ /* 0x001fe400000000ff */
[----:B------:R-:W-:Y:S02]  /*14970*/  F2FP.F16.F32.PACK_AB R33, R60, R61 ;  /* 0x0000003d3c21723e */ /* 0x000fe400000000ff */
[----:B------:R-:W-:Y:S02]  /*14980*/  F2FP.F16.F32.PACK_AB R34, R59, R58 ;  /* 0x0000003a3b22723e */ /* 0x000fe400000000ff */
[----:B------:R-:W-:-:S02]  /*14990*/  F2FP.F16.F32.PACK_AB R35, R56, R57 ;  /* 0x000000393823723e */ /* 0x000fc400000000ff */
        /* <DEDUP_REMOVED lines=78> */
.L_x_2454:
[----:B------:R-:W-:Y:S05]  /*14e80*/  WARPSYNC.ALL ;  /* 0x0000000000007948 */ /* 0x000fea0003800000 */
[----:B------:R-:W-:Y:S06]  /*14e90*/  BAR.ARV 0x8, 0x200 ;  /* 0x0208000000007b1d */ /* 0x000fec0000002000 */
[----:B------:R-:W-:Y:S05]  /*14ea0*/  @!P0 BRA `(.L_x_2467) ;  /* 0x0000000000048947 */ /* 0x000fea0003800000 */
[----:B------:R-:W-:Y:S01]  /*14eb0*/  BPT.TRAP 0x1 ;  /* 0x000000040000795c */ /* 0x000fe20000300000 */
.L_x_2467:
[----:B------:R-:W-:Y:S02]  /*14ec0*/  LEA R6, R19, R2, 0x3 ;  /* 0x0000000213067211 */ /* 0x000fe400078e18ff */
[----:B------:R-:W-:-:S04]  /*14ed0*/  SHF.L.U32 R9, R139, 0x1f, RZ ;  /* 0x0000001f8b097819 */ /* 0x000fc800000006ff */
[----:B------:R0:W1:Y:S01]  /*14ee0*/  SYNCS.PHASECHK.TRANS64.TRYWAIT P1, [R6+URZ+0x2d850], R9 ;  /* 0x02d85009060075a7 */ /* 0x000062000802017f */
[----:B------:R-:W-:Y:S05]  /*14ef0*/  @!P0 BRA `(.L_x_2468) ;  /* 0x0000000000048947 */ /* 0x000fea0003800000 */
[----:B------:R-:W-:Y:S01]  /*14f00*/  BPT.TRAP 0x1 ;  /* 0x000000040000795c */ /* 0x000fe20000300000 */
.L_x_2468:
[----:B------:R-:W3:Y:S01]  /*14f10*/  LDL.LU R4, [R1+0x70] ;  /* 0x0000700001047983 */ /* 0x000ee20000300800 */
[----:B------:R-:W-:Y:S02]  /*14f20*/  VIADD R2, R2, 0x400 ;  /* 0x0000040002027836 */ /* 0x000fe40000000000 */
[----:B------:R-:W-:-:S03]  /*14f30*/  IMAD.MOV.U32 R5, RZ, RZ, 0x40000040 ;  /* 0x40000040ff057424 */ /* 0x000fc600078e00ff */
[----:B------:R-:W-:-:S04]  /*14f40*/  SHF.R.U32.HI R2, RZ, 0x4, R2 ;  /* 0x00000004ff027819 */ /* 0x000fc80000011602 */
[----:B------:R-:W-:-:S04]  /*14f50*/  LOP3.LUT R2, R2, 0x3fff, RZ, 0xc0, !PT ;  /* 0x00003fff02027812 */ /* 0x000fc800078ec0ff */
[----:B------:R-:W-:Y:S02]  /*14f60*/  LOP3.LUT R2, R2, 0x2000000, RZ, 0xfc, !PT ;  /* 0x0200000002027812 */ /* 0x000fe400078efcff */
[----:B---3--:R-:W-:Y:S01]  /*14f70*/  LOP3.LUT R4, R4, 0x10000, RZ, 0xfc, !PT ;  /* 0x0001000004047812 */ /* 0x008fe200078efcff */
[----:B-1----:R-:W-:Y:S06]  /*14f80*/  @P1 BRA `(.L_x_2469) ;  /* 0x0000000000081947 */ /* 0x002fec0003800000 */
[----:B------:R-:W1:Y:S02]  /*14f90*/  SYNCS.PHASECHK.TRANS64.TRYWAIT P1, [R6+URZ+0x2d850], R9 ;  /* 0x02d85009060075a7 */ /* 0x000e64000802017f */
[----:B-1----:R-:W-:Y:S05]  /*14fa0*/  @!P1 BRA `(.L_x_2470) ;  /* 0x000000bc00709947 */ /* 0x002fea0003800000 */
.L_x_2469:
        /* <DEDUP_REMOVED lines=8> */
[----:B------:R-:W-:Y:S01]  /*15030*/  VIADD R14, R10, 0x40 ;  /* 0x000000400a0e7836 */ /* 0x000fe20000000000 */
[----:B------:R-:W-:Y:S01]  /*15040*/  R2UR UR7, R11 ;  /* 0x000000000b0772ca */ /* 0x000fe200000e0000 */
[----:B------:R-:W-:Y:S01]  /*15050*/  IMAD.MOV.U32 R15, RZ, RZ, -0x7fffffe0 ;  /* 0x80000020ff0f7424 */ /* 0x000fe200078e00ff */
[----:B------:R-:W-:Y:S01]  /*15060*/  MOV R13, 0x40000040 ;  /* 0x40000040000d7802 */ /* 0x000fe20000000f00 */
[----:B------:R-:W-:Y:S01]  /*15070*/  IMAD.MOV.U32 R11, RZ, RZ, -0x7fffffe0 ;  /* 0x80000020ff0b7424 */ /* 0x000fe200078e00ff */
[----:B------:R-:W-:Y:S01]  /*15080*/  MOV R5, 0x40000040 ;  /* 0x4000004000057802 */ /* 0x000fe20000000f00 */
[----:B------:R-:W-:Y:S01]  /*15090*/  SHFL.BFLY PT, R2, R3, 0x2, 0x1f ;  /* 0x0c401f0003027f89 */ /* 0x000fe200000e0000 */
[----:B------:R-:W-:-:S03]  /*150a0*/  IMAD.U32 R20, RZ, RZ, UR47 ;  /* 0x0000002fff147e24 */ /* 0x000fc6000f8e00ff */
[----:B01----:R-:W0:Y:S04]  /*150b0*/  SHFL.BFLY PT, R9, R0, 0x2, 0x1f ;  /* 0x0c401f0000097f89 */ /* 0x003e2800000e0000 */
        /* <DEDUP_REMOVED lines=8> */
[----:B------:R-:W-:-:S02]  /*15140*/  IMAD.MOV.U32 R15, RZ, RZ, -0x7fffffe0 ;  /* 0x80000020ff0f7424 */ /* 0x000fc400078e00ff */
[----:B0-----:R-:W-:Y:S01]  /*15150*/  FADD.FTZ R9, R9, R0 ;  /* 0x0000000009097221 */ /* 0x001fe20000010000 */
[----:B------:R-:W-:Y:S01]  /*15160*/  MOV R0, 0xff800000 ;  /* 0xff80000000007802 */ /* 0x000fe20000000f00 */
[----:B------:R-:W-:Y:S02]  /*15170*/  WARPGROUP.DEPBAR.LE gsb0, 0x0 ;  /* 0x00008000000079c5 */ /* 0x000fe40000010000 */
[----:B------:R-:W-:-:S06]  /*15180*/  WARPGROUP.ARRIVE ;  /* 0x00000000000079c5 */ /* 0x000fcc0000000000 */
        /* <DEDUP_REMOVED lines=41> */
[C---:B------:R-:W-:Y:S01]  /*15420*/  IADD3 R12, R4.reuse, 0x604, RZ ;  /* 0x00000604040c7810 */ /* 0x040fe20007ffe0ff */
[----:B------:R-:W-:-:S02]  /*15430*/  VIADD R4, R4, 0x606 ;  /* 0x0000060604047836 */ /* 0x000fc40000000000 */
[----:B------:R-:W-:Y:S01]  /*15440*/  VIADD R10, R10, 0x1c0 ;  /* 0x000001c00a0a7836 */ /* 0x000fe20000000000 */
[----:B------:R-:W-:Y:S02]  /*15450*/  WARPGROUP.DEPBAR.LE gsb0, 0x0 ;  /* 0x00008000000079c5 */ /* 0x000fe40000010000 */
[----:B------:R-:W-:-:S06]  /*15460*/  WARPGROUP.ARRIVE ;  /* 0x00000000000079c5 */ /* 0x000fcc0000000000 */
        /* <DEDUP_REMOVED lines=9> */
[----:B------:R-:W-:Y:S01]  /*15500*/  R2UR UR5, R5 ;  /* 0x00000000050572ca */ /* 0x000fe200000e0000 */
[----:B------:R-:W-:Y:S01]  /*15510*/  FADD.FTZ R5, R2, R3 ;  /* 0x0000000302057221 */ /* 0x000fe20000010000 */
[----:B------:R-:W-:Y:S01]  /*15520*/  R2UR UR6, R10 ;  /* 0x000000000a0672ca */ /* 0x000fe200000e0000 */
[----:B------:R-:W0:Y:S01]  /*15530*/  SHFL.BFLY PT, R4, R9, 0x1, 0x1f ;  /* 0x0c201f0009047f89 */ /* 0x000e2200000e0000 */
[----:B------:R-:W-:Y:S01]  /*15540*/  R2UR UR7, R11 ;  /* 0x000000000b0772ca */ /* 0x000fe200000e0000 */
[----:B------:R-:W-:Y:S02]  /*15550*/  IMAD.U32 R10, RZ, RZ, UR47 ;  /* 0x0000002fff0a7e24 */ /* 0x000fe4000f8e00ff */
[----:B------:R-:W1:Y:S01]  /*15560*/  SHFL.BFLY PT, R2, R5, 0x1, 0x1f ;  /* 0x0c201f0005027f89 */ /* 0x000e6200000e0000 */
[----:B------:R-:W-:-:S02]  /*15570*/  IMAD.MOV.U32 R3, RZ, RZ, -0x800000 ;  /* 0xff800000ff037424 */ /* 0x000fc400078e00ff */
[----:B0-----:R-:W-:Y:S01]  /*15580*/  FADD.FTZ R14, R9, R4 ;  /* 0x00000004090e7221 */ /* 0x001fe20000010000 */
[----:B------:R-:W-:Y:S02]  /*15590*/  IMAD.MOV.U32 R4, RZ, RZ, RZ ;  /* 0x000000ffff047224 */ /* 0x000fe400078e00ff */
[----:B-1----:R-:W-:Y:S02]  /*155a0*/  FADD.FTZ R13, R5, R2 ;  /* 0x00000002050d7221 */ /* 0x002fe40000010000 */
[----:B------:R-:W-:Y:S01]  /*155b0*/  FSETP.NE.FTZ.AND P2, PT, R14, RZ, PT ;  /* 0x000000ff0e00720b */ /* 0x000fe20003f55000 */
[----:B------:R-:W-:Y:S02]  /*155c0*/  IMAD.MOV.U32 R2, RZ, RZ, RZ ;  /* 0x000000ffff027224 */ /* 0x000fe400078e00ff */
[----:B------:R-:W-:-:S10]  /*155d0*/  FSETP.NE.FTZ.AND P1, PT, R13, RZ, PT ;  /* 0x000000ff0d00720b */ /* 0x000fd40003f35000 */
[----:B------:R-:W0:Y:S01]  /*155e0*/  @P2 MUFU.LG2 R12, R14 ;  /* 0x0000000e000c2308 */ /* 0x000e220000000c00 */
[----:B------:R-:W-:Y:S02]  /*155f0*/  @P2 FMUL.FTZ R20, R20, 0.69314718246459960938 ;  /* 0x3f31721814142820 */ /* 0x000fe40000410000 */
[----:B------:R-:W-:-:S05]  /*15600*/  @P1 FMUL.FTZ R10, R10, 0.69314718246459960938 ;  /* 0x3f3172180a0a1820 */ /* 0x000fca0000410000 */
        /* <DEDUP_REMOVED lines=9> */
[----:B------:R-:W-:Y:S03]  /*156a0*/  HGMMA.64x96x16.F32 R88, gdesc[UR4].tnspB, R88, gsb0 ;  /* 0x41600000045879f0 */ /* 0x000fe60008000858 */
[----:B------:R-:W-:Y:S02]  /*156b0*/  WARPGROUP.DEPBAR.LE gsb0, 0x0 ;  /* 0x00008000000079c5 */ /* 0x000fe40000010000 */
[----:B---34-:R-:W-:Y:S05]  /*156c0*/  @!P0 BRA `(.L_x_2471) ;  /* 0x0000000000048947 */ /* 0x018fea0003800000 */
[----:B------:R-:W-:Y:S01]  /*156d0*/  BPT.TRAP 0x1 ;  /* 0x000000040000795c */ /* 0x000fe20000300000 */
.L_x_2471:
[----:B------:R-:W-:Y:S02]  /*156e0*/  VIADD R6, R6, 0x2d860 ;  /* 0x0002d86006067836 */ /* 0x000fe40000000000 */
[-C--:B------:R-:W-:Y:S01]  /*156f0*/  FMUL.FTZ R88, R88, R4.reuse ;  /* 0x0000000458587220 */ /* 0x080fe20000410000 */
[----:B------:R-:W-:Y:S02]  /*15700*/  IMAD.U32 R5, RZ, RZ, UR40 ;  /* 0x00000028ff057e24 */ /* 0x000fe4000f8e00ff */
[-C--:B------:R-:W-:Y:S01]  /*15710*/  FMUL.FTZ R89, R89, R4.reuse ;  /* 0x0000000459597220 */ /* 0x080fe20000410000 */
[----:B------:R-:W-:Y:S02]  /*15720*/  VIADD R19, R19, 0x1 ;  /* 0x0000000113137836 */ /* 0x000fe40000000000 */
[-C--:B------:R-:W-:Y:S01]  /*15730*/  FMUL.FTZ R92, R92, R4.reuse ;  /* 0x000000045c5c7220 */ /* 0x080fe20000410000 */
[-C--:B------:R-:W-:Y:S01]  /*15740*/  FMUL.FTZ R93, R93, R4.reuse ;  /* 0x000000045d5d7220 */ /* 0x080fe20000410000 */
[----:B------:R-:W-:Y:S01]  /*15750*/  PRMT R6, R5, 0x654, R6 ;  /* 0x0000065405067816 */ /* 0x000fe20000000006 */
[-C--:B------:R-:W-:Y:S01]  /*15760*/  FMUL.FTZ R20, R96, R4.reuse ;  /* 0x0000000460147220 */ /* 0x080fe20000410000 */
[----:B------:R-:W-:Y:S01]  /*15770*/  ISETP.NE.AND P1, PT, R19, 0x2, PT ;  /* 0x000000021300780c */ /* 0x000fe20003f25270 */
        /* <DEDUP_REMOVED lines=21> */
[-C--:B0-----:R-:W-:Y:S01]  /*158d0*/  FMUL.FTZ R90, R90, R2.reuse ;  /* 0x000000025a5a7220 */ /* 0x081fe20000410000 */
[----:B------:R-:W-:Y:S01]  /*158e0*/  PLOP3.LUT P0, PT, PT, PT, PT, 0x8, 0x0 ;  /* 0x000000000000781c */ /* 0x000fe20003f0e170 */
[-C--:B------:R-:W-:Y:S01]  /*158f0*/  FMUL.FTZ R91, R91, R2.reuse ;  /* 0x000000025b5b7220 */ /* 0x080fe20000410000 */
[-C--:B--2---:R-:W-:Y:S01]  /*15900*/  FMUL.FTZ R28, R94, R2.reuse ;  /* 0x000000025e1c7220 */ /* 0x084fe20000410000 */
        /* <DEDUP_REMOVED lines=24> */
.L_x_2399:
[----:B------:R-:W-:Y:S05]  /*15a90*/  WARPSYNC.ALL ;  /* 0x0000000000007948 */ /* 0x000fea0003800000 */
[----:B------:R-:W0:Y:S08]  /*15aa0*/  S2UR UR40, SR_CgaCtaId ;  /* 0x00000000002879c3 */ /* 0x000e300000008800 */
[----:B------:R-:W-:Y:S06]  /*15ab0*/  BAR.SYNC.DEFER_BLOCKING 0x5, 0x200 ;  /* 0x0148000000007b1d */ /* 0x000fec0000010000 */
[----:B------:R-:W-:Y:S01]  /*15ac0*/  UMOV UR4, 0x400 ;  /* 0x0000040000047882 */ /* 0x000fe20000000000 */
[----:B------:R-:W-:Y:S01]  /*15ad0*/  BSSY B0, `(.L_x_2472) ;  /* 0x00002b8000007945 */ /* 0x000fe20003800000 */
[----:B0-----:R-:W-:-:S06]  /*15ae0*/  ULEA UR4, UR40, UR4, 0x18 ;  /* 0x0000000428047291 */ /* 0x001fcc000f8ec03f */
[----:B------:R-:W-:-:S05]  /*15af0*/  IMAD.U32 R2, RZ, RZ, UR4 ;  /* 0x00000004ff027e24 */ /* 0x000fca000f8e00ff */
[----:B---3--:R0:W1:Y:S01]  /*15b00*/  LDS.128 R96, [R2+0x2d8d0] ;  /* 0x02d8d00002607984 */ /* 0x0080620000000c00 */
[----:B------:R-:W-:Y:S06]  /*15b10*/  BAR.ARV 0x4, 0x200 ;  /* 0x0108000000007b1d */ /* 0x000fec0000002000 */
[----:B------:R-:W-:Y:S05]  /*15b20*/  @P0 BRA `(.L_x_2473) ;  /* 0x0000001c00f00947 */ /* 0x000fea0003800000 */
[----:B------:R-:W3:Y:S01]  /*15b30*/  LDL R4, [R1+0x110] ;  /* 0x0001100001047983 */ /* 0x000ee20000100800 */
[----:B------:R-:W-:-:S03]  /*15b40*/  ULDC UR4, c[0x0][0xad4] ;  /* 0x0002b50000047ab9 */ /* 0x000fc60000000800 */
[----:B------:R-:W4:Y:S04]  /*15b50*/  LDL.LU R34, [R1+0x9c] ;  /* 0x00009c0001227983 */ /* 0x000f280000300800 */
[----:B------:R-:W2:Y:S04]  /*15b60*/  LDL.LU R41, [R1+0xa4] ;  /* 0x0000a40001297983 */ /* 0x000ea80000300800 */
[----:B------:R-:W2:Y:S01]  /*15b70*/  LDL.LU R40, [R1+0xa8] ;  /* 0x0000a80001287983 */ /* 0x000ea20000300800 */
[----:B------:R-:W0:Y:S01]  /*15b80*/  S2R R5, SR_SWINHI ;  /* 0x0000000000057919 */ /* 0x000e220000002f00 */
[----:B------:R-:W-:-:S02]  /*15b90*/  MOV R32, R2 ;  /* 0x0000000200207202 */ /* 0x000fc40000000f00 */
[----:B0-----:R-:W-:Y:S01]  /*15ba0*/  MOV R33, R5 ;  /* 0x0000000500217202 */ /* 0x001fe20000000f00 */
[----:B------:R-:W-:Y:S02]  /*15bb0*/  IMAD.MOV.U32 R44, RZ, RZ, RZ ;  /* 0x000000ffff2c7224 */ /* 0x000fe400078e00ff */
[----:B---3--:R-:W-:-:S03]  /*15bc0*/  IMAD.WIDE R4, R4, 0x2, R32 ;  /* 0x0000000204047825 */ /* 0x008fc600078e0220 */
[C---:B------:R-:W-:Y:S02]  /*15bd0*/  IADD3 R39, P0, R4.reuse, 0x6020, RZ ;  /* 0x0000602004277810 */ /* 0x040fe40007f1e0ff */
[----:B------:R-:W-:-:S03]  /*15be0*/  IADD3 R27, P4, R4, 0x20, RZ ;  /* 0x00000020041b7810 */ /* 0x000fc60007f9e0ff */
[----:B------:R-:W-:Y:S01]  /*15bf0*/  IMAD.X R11, RZ, RZ, R5, P0 ;  /* 0x000000ffff0b7224 */ /* 0x000fe200000e0605 */
[C---:B----4-:R-:W-:Y:S02]  /*15c00*/  ISETP.NE.AND P0, PT, R34.reuse, RZ, PT ;  /* 0x000000ff2200720c */ /* 0x050fe40003f05270 */
[----:B------:R-:W-:Y:S02]  /*15c10*/  LOP3.LUT R6, R27, 0x180, RZ, 0xc0, !PT ;  /* 0x000001801b067812 */ /* 0x000fe400078ec0ff */
[----:B------:R-:W-:Y:S01]  /*15c20*/  SEL R34, R34, UR4, P0 ;  /* 0x0000000422227c07 */ /* 0x000fe20008000000 */
[----:B------:R-:W-:Y:S05]  /*15c30*/  WARPSYNC.ALL ;  /* 0x0000000000007948 */ /* 0x000fea0003800000 */
[----:B------:R-:W-:Y:S01]  /*15c40*/  LOP3.LUT R7, R4, 0x180, RZ, 0xc0, !PT ;  /* 0x0000018004077812 */ /* 0x000fe200078ec0ff */
[----:B------:R-:W-:Y:S01]  /*15c50*/  ULDC.64 UR4, c[0x0][0xc00] ;  /* 0x0003000000047ab9 */ /* 0x000fe20000000a00 */
[----:B------:R-:W-:Y:S01]  /*15c60*/  SHF.R.U64 R6, R6, 0x3, RZ ;  /* 0x0000000306067819 */ /* 0x000fe200000012ff */
[----:B------:R-:W-:Y:S01]  /*15c70*/  ULDC.64 UR6, c[0x0][0xc08] ;  /* 0x0003020000067ab9 */ /* 0x000fe20000000a00 */
[----:B------:R-:W-:-:S02]  /*15c80*/  IADD3 R35, P3, R4, 0x3000, RZ ;  /* 0x0000300004237810 */ /* 0x000fc40007f7e0ff */
[----:B------:R-:W-:Y:S01]  /*15c90*/  SHF.R.U64 R7, R7, 0x3, RZ ;  /* 0x0000000307077819 */ /* 0x000fe200000012ff */
[----:B------:R-:W-:Y:S01]  /*15ca0*/  BAR.SYNC.DEFER_BLOCKING 0x1, 0x180 ;  /* 0x0046000000007b1d */ /* 0x000fe20000010000 */
[C---:B------:R-:W-:Y:S02]  /*15cb0*/  IADD3 R8, P2, R4.reuse, 0x3020, RZ ;  /* 0x0000302004087810 */ /* 0x040fe40007f5e0ff */
[----:B--2---:R-:W-:Y:S02]  /*15cc0*/  IADD3 R37, P1, R4, 0x6000, RZ ;  /* 0x0000600004257810 */ /* 0x004fe40007f3e0ff */
[----:B------:R-:W-:Y:S02]  /*15cd0*/  LOP3.LUT R12, R6, R27, RZ, 0x3c, !PT ;  /* 0x0000001b060c7212 */ /* 0x000fe400078e3cff */
[----:B------:R-:W-:Y:S02]  /*15ce0*/  LOP3.LUT R4, R7, R4, RZ, 0x3c, !PT ;  /* 0x0000000407047212 */ /* 0x000fe400078e3cff */
[----:B------:R-:W-:-:S02]  /*15cf0*/  LOP3.LUT R6, R35, 0x180, RZ, 0xc0, !PT ;  /* 0x0000018023067812 */ /* 0x000fc400078ec0ff */
[----:B------:R-:W-:Y:S02]  /*15d00*/  LOP3.LUT R7, R8, 0x180, RZ, 0xc0, !PT ;  /* 0x0000018008077812 */ /* 0x000fe400078ec0ff */
[----:B------:R-:W-:Y:S02]  /*15d10*/  LOP3.LUT R10, R37, 0x180, RZ, 0xc0, !PT ;  /* 0x00000180250a7812 */ /* 0x000fe400078ec0ff */
[----:B------:R-:W-:Y:S02]  /*15d20*/  LOP3.LUT R26, R39, 0x180, RZ, 0xc0, !PT ;  /* 0x00000180271a7812 */ /* 0x000fe400078ec0ff */
[----:B------:R-:W-:Y:S02]  /*15d30*/  SHF.R.U64 R6, R6, 0x3, RZ ;  /* 0x0000000306067819 */ /* 0x000fe400000012ff */
[----:B------:R-:W-:Y:S01]  /*15d40*/  SHF.R.U64 R7, R7, 0x3, RZ ;  /* 0x0000000307077819 */ /* 0x000fe200000012ff */
[----:B------:R-:W-:Y:S01]  /*15d50*/  IMAD.X R15, RZ, RZ, R5, P3 ;  /* 0x000000ffff0f7224 */ /* 0x000fe200018e0605 */
[----:B------:R-:W-:-:S02]  /*15d60*/  SHF.R.U64 R10, R10, 0x3, RZ ;  /* 0x000000030a0a7819 */ /* 0x000fc400000012ff */
[----:B------:R-:W-:Y:S01]  /*15d70*/  SHF.R.U64 R26, R26, 0x3, RZ ;  /* 0x000000031a1a7819 */ /* 0x000fe200000012ff */
[--C-:B------:R-:W-:Y:S01]  /*15d80*/  IMAD.X R25, RZ, RZ, R5.reuse, P2 ;  /* 0x000000ffff197224 */ /* 0x100fe200010e0605 */
[----:B------:R-:W-:Y:S01]  /*15d90*/  IADD3.X R13, RZ, R5, RZ, P4, !PT ;  /* 0x00000005ff0d7210 */ /* 0x000fe200027fe4ff */
[----:B------:R-:W-:Y:S01]  /*15da0*/  IMAD.X R9, RZ, RZ, R5, P1 ;  /* 0x000000ffff097224 */ /* 0x000fe200008e0605 */
[----:B------:R-:W-:Y:S02]  /*15db0*/  LOP3.LUT R14, R6, R35, RZ, 0x3c, !PT ;  /* 0x00000023060e7212 */ /* 0x000fe400078e3cff */
[----:B------:R-:W-:Y:S02]  /*15dc0*/  LOP3.LUT R24, R7, R8, RZ, 0x3c, !PT ;  /* 0x0000000807187212 */ /* 0x000fe400078e3cff */
[----:B------:R-:W-:Y:S02]  /*15dd0*/  MOV R27, R4 ;  /* 0x00000004001b7202 */ /* 0x000fe40000000f00 */
[----:B------:R-:W-:-:S02]  /*15de0*/  LOP3.LUT R8, R10, R37, RZ, 0x3c, !PT ;  /* 0x000000250a087212 */ /* 0x000fc400078e3cff */
[----:B------:R-:W-:Y:S02]  /*15df0*/  F2FP.F16.F32.PACK_AB R4, R89, R88 ;  /* 0x000000585904723e */ /* 0x000fe400000000ff */
[----:B------:R-:W-:Y:S02]  /*15e00*/  F2FP.F16.F32.PACK_AB R5, R91, R90 ;  /* 0x0000005a5b05723e */ /* 0x000fe400000000ff */
[----:B------:R-:W-:Y:S02]  /*15e10*/  F2FP.F16.F32.PACK_AB R6, R93, R92 ;  /* 0x0000005c5d06723e */ /* 0x000fe400000000ff */
[----:B------:R-:W-:Y:S02]  /*15e20*/  F2FP.F16.F32.PACK_AB R7, R29, R28 ;  /* 0x0000001c1d07723e */ /* 0x000fe400000000ff */
[----:B------:R-:W-:Y:S02]  /*15e30*/  LOP3.LUT R10, R26, R39, RZ, 0x3c, !PT ;  /* 0x000000271a0a7212 */ /* 0x000fe400078e3cff */
[----:B------:R-:W-:-:S02]  /*15e40*/  MOV R39, R12 ;  /* 0x0000000c00277202 */ /* 0x000fc40000000f00 */
[----:B------:R-:W-:Y:S02]  /*15e50*/  MOV R38, R14 ;  /* 0x0000000e00267202 */ /* 0x000fe40000000f00 */
        /* <DEDUP_REMOVED lines=13> */
[----:B0-----:R-:W-:Y:S02]  /*15f30*/  F2FP.F16.F32.PACK_AB R27, R111, R110 ;  /* 0x0000006e6f1b723e */ /* 0x001fe400000000ff */
        /* <DEDUP_REMOVED lines=18> */
[----:B0-----:R-:W-:-:S04]  /*16060*/  IADD3 R24, P1, R41, UR4, RZ ;  /* 0x0000000429187c10 */ /* 0x001fc8000ff3e0ff */
[----:B------:R-:W-:Y:S02]  /*16070*/  IADD3.X R25, R40, UR5, RZ, P1, !PT ;  /* 0x0000000528197c10 */ /* 0x000fe40008ffe4ff */
[----:B------:R-:W-:Y:S01]  /*16080*/  ISETP.NE.U32.AND P3, PT, RZ, UR6, PT ;  /* 0x00000006ff007c0c */ /* 0x000fe2000bf65070 */
[----:B--2---:R-:W-:Y:S01]  /*16090*/  IMAD.MOV.U32 R10, RZ, RZ, 0x9b8 ;  /* 0x000009b8ff0a7424 */ /* 0x004fe200078e00ff */
[----:B------:R-:W-:Y:S01]  /*160a0*/  ISETP.GT.AND P2, PT, R34, 0x1, PT ;  /* 0x000000012200780c */ /* 0x000fe20003f44270 */
[----:B---3--:R-:W0:Y:S02]  /*160b0*/  LDC R14, c[0x0][0xbe8] ;  /* 0x0002fa00ff0e7b82 */ /* 0x008e240000000800 */
[----:B------:R-:W5:Y:S01]  /*160c0*/  @P0 LDG.E R44, desc[UR38][R24.64] ;  /* 0x00000026182c0981 */ /* 0x000f62000c1e1900 */
[----:B------:R-:W-:Y:S02]  /*160d0*/  ISETP.NE.AND.EX P3, PT, RZ, UR7, PT, P3 ;  /* 0x00000007ff007c0c */ /* 0x000fe4000bf65330 */
[----:B------:R-:W-:-:S11]  /*160e0*/  SEL R10, R10, 0x978, P2 ;  /* 0x000009780a0a7807 */ /* 0x000fd60001000000 */
[----:B------:R-:W-:Y:S01]  /*160f0*/  @P3 IADD3 R4, P1, R41, UR6, RZ ;  /* 0x0000000629043c10 */ /* 0x000fe2000ff3e0ff */
[----:B------:R-:W-:Y:S02]  /*16100*/  ULDC UR6, c[0x0][0xa88] ;  /* 0x0002a20000067ab9 */ /* 0x000fe40000000800 */
[----:B------:R-:W-:Y:S02]  /*16110*/  MOV R27, UR6 ;  /* 0x00000006001b7c02 */ /* 0x000fe40008000f00 */
[----:B------:R-:W-:Y:S01]  /*16120*/  @P3 IADD3.X R5, R40, UR7, RZ, P1, !PT ;  /* 0x0000000728053c10 */ /* 0x000fe20008ffe4ff */
[----:B------:R2:W3:Y:S04]  /*16130*/  LDC.64 R6, c[0x0][R10+0x218] ;  /* 0x000086000a067b82 */ /* 0x0004e80000000a00 */
[----:B------:R4:W5:Y:S04]  /*16140*/  @P3 LDG.E R27, desc[UR38][R4.64] ;  /* 0x00000026041b3981 */ /* 0x000968000c1e1900 */
[----:B------:R2:W1:Y:S08]  /*16150*/  LDC.64 R8, c[0x0][R10+0x228] ;  /* 0x00008a000a087b82 */ /* 0x0004700000000a00 */
[----:B----4-:R2:W4:Y:S01]  /*16160*/  LDC.64 R4, c[0x0][R10+0x220] ;  /* 0x000088000a047b82 */ /* 0x0105220000000a00 */
[----:B0-----:R-:W-:Y:S01]  /*16170*/  ISETP.NE.AND P1, PT, R14, 0x1, PT ;  /* 0x000000010e00780c */ /* 0x001fe20003f25270 */
[----:B--2---:R-:W-:-:S12]  /*16180*/  @P3 BRA `(.L_x_2474) ;  /* 0x0000000000103947 */ /* 0x004fd80003800000 */
[----:B------:R-:W-:Y:S05]  /*16190*/  @!P0 BRA `(.L_x_2474) ;  /* 0x00000000000c8947 */ /* 0x000fea0003800000 */
[----:B------:R-:W2:Y:S04]  /*161a0*/  LDG.E R12, desc[UR38][R24.64] ;  /* 0x00000026180c7981 */ /* 0x000ea8000c1e1900 */
[----:B-----5:R-:W2:Y:S02]  /*161b0*/  LDG.E R27, desc[UR38][R24.64+0x4] ;  /* 0x00000426181b7981 */ /* 0x020ea4000c1e1900 */
[----:B--2---:R-:W-:-:S07]  /*161c0*/  IMAD.IADD R27, R27, 0x1, -R12 ;  /* 0x000000011b1b7824 */ /* 0x004fce00078e0a0c */
.L_x_2474:
[----:B------:R-:W2:Y:S01]  /*161d0*/  LDL.LU R12, [R1+0xa0] ;  /* 0x0000a000010c7983 */ /* 0x000ea20000300800 */
[----:B------:R-:W0:Y:S03]  /*161e0*/  LDC.64 R10, c[0x0][R10+0x210] ;  /* 0x000084000a0a7b82 */ /* 0x000e260000000a00 */
[----:B------:R-:W4:Y:S04]  /*161f0*/  LDL.LU R25, [R1+0xd8] ;  /* 0x0000d80001197983 */ /* 0x000f280000300800 */
[----:B------:R-:W4:Y:S01]  /*16200*/  LDL R24, [R1+0x98] ;  /* 0x0000980001187983 */ /* 0x000f220000100800 */
[----:B------:R-:W-:Y:S01]  /*16210*/  ISETP.NE.U32.AND P0, PT, RZ, UR4, PT ;  /* 0x00000004ff007c0c */ /* 0x000fe2000bf05070 */
[----:B------:R-:W1:Y:S02]  /*16220*/  @P1 LDC R39, c[0x0][0xbec] ;  /* 0x0002fb00ff271b82 */ /* 0x000e640000000800 */
[----:B------:R-:W4:Y:S04]  /*16230*/  LDL R50, [R1+0x88] ;  /* 0x0000880001327983 */ /* 0x000f280000100800 */
[----:B------:R-:W4:Y:S01]  /*16240*/  LDL R49, [R1+0xb0] ;  /* 0x0000b00001317983 */ /* 0x000f220000100800 */
[----:B------:R-:W-:Y:S01]  /*16250*/  ISETP.NE.AND.EX P0, PT, RZ, UR5, PT, P0 ;  /* 0x00000005ff007c0c */ /* 0x000fe2000bf05300 */
[----:B------:R-:W0:Y:S01]  /*16260*/  @P1 LDC R41, c[0x0][0xbf0] ;  /* 0x0002fc00ff291b82 */ /* 0x000e220000000800 */
[-C--:B---3--:R-:W-:Y:S01]  /*16270*/  IMAD R35, R7, R138.reuse, RZ ;  /* 0x0000008a07237224 */ /* 0x088fe200078e02ff */
[----:B------:R-:W3:Y:S01]  /*16280*/  LDL R36, [R1+0x10c] ;  /* 0x00010c0001247983 */ /* 0x000ee20000100800 */
[----:B------:R-:W-:-:S03]  /*16290*/  IMAD.WIDE.U32 R6, R6, R138, RZ ;  /* 0x0000008a06067225 */ /* 0x000fc600078e00ff */
[----:B------:R-:W3:Y:S01]  /*162a0*/  LDL R34, [R1+0xe0] ;  /* 0x0000e00001227983 */ /* 0x000ee20000100800 */
[----:B------:R-:W-:Y:S01]  /*162b0*/  IMAD.IADD R26, R7, 0x1, R35 ;  /* 0x00000001071a7824 */ /* 0x000fe200078e0223 */
[----:B-----5:R-:W-:Y:S02]  /*162c0*/  SHF.R.S32.HI R45, RZ, 0x1f, R44 ;  /* 0x0000001fff2d7819 */ /* 0x020fe4000001142c */
[----:B--2---:R-:W-:Y:S02]  /*162d0*/  SEL R15, R12, RZ, !P0 ;  /* 0x000000ff0c0f7207 */ /* 0x004fe40004000000 */
[----:B------:R-:W2:Y:S01]  /*162e0*/  LDC.64 R12, c[0x0][0xba8] ;  /* 0x0002ea00ff0c7b82 */ /* 0x000ea20000000a00 */
[----:B----4-:R-:W-:Y:S02]  /*162f0*/  SEL R25, R25, RZ, !P0 ;  /* 0x000000ff19197207 */ /* 0x010fe40004000000 */
[----:B------:R-:W-:-:S04]  /*16300*/  IMAD R5, R5, R15, RZ ;  /* 0x0000000f05057224 */ /* 0x000fc800078e02ff */
[C---:B------:R-:W-:Y:S02]  /*16310*/  IMAD R37, R4.reuse, R25, R5 ;  /* 0x0000001904257224 */ /* 0x040fe400078e0205 */
[----:B------:R-:W-:-:S04]  /*16320*/  IMAD.WIDE.U32 R4, R4, R15, RZ ;  /* 0x0000000f04047225 */ /* 0x000fc800078e00ff */
[----:B------:R-:W-:Y:S01]  /*16330*/  IMAD.IADD R24, R24, 0x1, R50 ;  /* 0x0000000118187824 */ /* 0x000fe200078e0232 */
[----:B------:R-:W-:-:S03]  /*16340*/  IADD3 R6, P0, P3, R4, R6, R44 ;  /* 0x0000000604067210 */ /* 0x000fc60007b1e02c */
[----:B-1----:R-:W-:Y:S01]  /*16350*/  @P1 IMAD.HI.U32 R4, R24, R39, RZ ;  /* 0x0000002718041227 */ /* 0x002fe200078e00ff */
[----:B------:R-:W-:-:S03]  /*16360*/  SEL R25, R49, RZ, P2 ;  /* 0x000000ff31197207 */ /* 0x000fc60001000000 */
[----:B------:R-:W-:Y:S01]  /*16370*/  IMAD.IADD R7, R5, 0x1, R37 ;  /* 0x0000000105077824 */ /* 0x000fe200078e0225 */
[----:B------:R-:W-:Y:S02]  /*16380*/  MOV R5, R24 ;  /* 0x0000001800057202 */ /* 0x000fe40000000f00 */
[----:B0-----:R-:W-:Y:S01]  /*16390*/  @P1 SHF.R.U32.HI R5, RZ, R41, R4 ;  /* 0x00000029ff051219 */ /* 0x001fe20000011604 */
[----:B--2---:R-:W0:Y:S01]  /*163a0*/  @!P2 LDC R12, c[0x0][0xb50] ;  /* 0x0002d400ff0cab82 */ /* 0x004e220000000800 */
[-C--:B------:R-:W-:Y:S02]  /*163b0*/  IMAD R35, R9, R25.reuse, RZ ;  /* 0x0000001909237224 */ /* 0x080fe400078e02ff */
[----:B------:R-:W-:Y:S01]  /*163c0*/  IMAD.WIDE.U32 R8, R8, R25, RZ ;  /* 0x0000001908087225 */ /* 0x000fe200078e00ff */
[----:B------:R-:W-:-:S03]  /*163d0*/  IADD3.X R7, R7, R26, R45, P0, P3 ;  /* 0x0000001a07077210 */ /* 0x000fc600007e642d */
[----:B------:R-:W-:Y:S01]  /*163e0*/  IMAD.MOV R25, RZ, RZ, -R5 ;  /* 0x000000ffff197224 */ /* 0x000fe200078e0a05 */
[----:B------:R-:W1:Y:S01]  /*163f0*/  @!P2 LDC R13, c[0x0][0xb54] ;  /* 0x0002d500ff0dab82 */ /* 0x000e620000000800 */
[----:B------:R-:W-:Y:S01]  /*16400*/  IMAD.IADD R35, R9, 0x1, R35 ;  /* 0x0000000109237824 */ /* 0x000fe200078e0223 */
[----:B------:R-:W-:Y:S02]  /*16410*/  IADD3 R8, P0, P3, R5, R6, R8 ;  /* 0x0000000605087210 */ /* 0x000fe40007b1e008 */
        /* <DEDUP_REMOVED lines=11> */
[----:B---3--:R-:W-:-:S03]  /*164d0*/  IMAD.IADD R10, R36, 0x1, R50 ;  /* 0x00000001240a7824 */ /* 0x008fc600078e0232 */
        /* <DEDUP_REMOVED lines=15> */
[----:B0-----:R-:W-:-:S04]  /*165d0*/  IADD3 R0, R34, -0x80, RZ ;  /* 0xffffff8022007810 */ /* 0x001fc80007ffe0ff */
        /* <DEDUP_REMOVED lines=8> */
[C---:B------:R-:W-:Y:S01]  /*16660*/  IADD3 R3, P5, R4.reuse, 0x7800, RZ ;  /* 0x0000780004037810 */ /* 0x040fe20007fbe0ff */
[----:B------:R-:W-:Y:S01]  /*16670*/  IMAD R45, R45, UR4, RZ ;  /* 0x000000042d2d7c24 */ /* 0x000fe2000f8e02ff */
[C---:B------:R-:W-:Y:S02]  /*16680*/  IADD3 R25, P0, R4.reuse, 0x1800, RZ ;  /* 0x0000180004197810 */ /* 0x040fe40007f1e0ff */
[----:B------:R-:W-:Y:S01]  /*16690*/  LOP3.LUT R0, R3, 0x180, RZ, 0xc0, !PT ;  /* 0x0000018003007812 */ /* 0x000fe200078ec0ff */
[----:B------:R-:W-:Y:S01]  /*166a0*/  IMAD.X R41, RZ, RZ, R5, P5 ;  /* 0x000000ffff297224 */ /* 0x000fe200028e0605 */
[----:B------:R-:W-:Y:S02]  /*166b0*/  IADD3 R29, P2, R4, 0x3000, RZ ;  /* 0x00003000041d7810 */ /* 0x000fe40007f5e0ff */
[----:B------:R-:W-:Y:S02]  /*166c0*/  SHF.R.U64 R0, R0, 0x3, RZ ;  /* 0x0000000300007819 */ /* 0x000fe400000012ff */
[----:B------:R-:W-:-:S02]  /*166d0*/  IADD3 R33, P3, R4, 0x4800, RZ ;  /* 0x0000480004217810 */ /* 0x000fc40007f7e0ff */
[----:B------:R-:W-:Y:S02]  /*166e0*/  IADD3 R37, P4, R4, 0x6000, RZ ;  /* 0x0000600004257810 */ /* 0x000fe40007f9e0ff */
[----:B------:R-:W-:Y:S01]  /*166f0*/  LOP3.LUT R40, R0, R3, RZ, 0x3c, !PT ;  /* 0x0000000300287212 */ /* 0x000fe200078e3cff */
[C---:B------:R-:W-:Y:S01]  /*16700*/  IMAD R3, R44.reuse, UR5, R45 ;  /* 0x000000052c037c24 */ /* 0x040fe2000f8e022d */
[----:B------:R-:W-:Y:S01]  /*16710*/  LOP3.LUT R24, R25, 0x180, RZ, 0xc0, !PT ;  /* 0x0000018019187812 */ /* 0x000fe200078ec0ff */
[----:B------:R-:W-:Y:S01]  /*16720*/  IMAD.WIDE.U32 R44, R44, UR4, RZ ;  /* 0x000000042c2c7c25 */ /* 0x000fe2000f8e00ff */
[----:B------:R-:W-:Y:S01]  /*16730*/  LOP3.LUT R28, R29, 0x180, RZ, 0xc0, !PT ;  /* 0x000001801d1c7812 */ /* 0x000fe200078ec0ff */
[----:B------:R-:W-:Y:S01]  /*16740*/  ULDC.64 UR4, c[0x0][0xae8] ;  /* 0x0002ba0000047ab9 */ /* 0x000fe20000000a00 */
[----:B------:R-:W-:Y:S01]  /*16750*/  LOP3.LUT R32, R33, 0x180, RZ, 0xc0, !PT ;  /* 0x0000018021207812 */ /* 0x000fe200078ec0ff */
[----:B------:R-:W-:Y:S01]  /*16760*/  IMAD R0, R13, 0x60, R20 ;  /* 0x000000600d007824 */ /* 0x000fe200078e0214 */
[----:B------:R-:W-:Y:S01]  /*16770*/  LOP3.LUT R36, R37, 0x180, RZ, 0xc0, !PT ;  /* 0x0000018025247812 */ /* 0x000fe200078ec0ff */
[----:B------:R-:W-:Y:S01]  /*16780*/  IMAD.IADD R45, R45, 0x1, R3 ;  /* 0x000000012d2d7824 */ /* 0x000fe200078e0203 */
[----:B------:R-:W-:Y:S01]  /*16790*/  LOP3.LUT R7, R4, 0x180, RZ, 0xc0, !PT ;  /* 0x0000018004077812 */ /* 0x000fe200078ec0ff */
[----:B------:R-:W-:Y:S01]  /*167a0*/  IMAD.IADD R12, R50, 0x1, R0 ;  /* 0x00000001320c7824 */ /* 0x000fe200078e0200 */
[----:B------:R-:W-:Y:S01]  /*167b0*/  SHF.R.U64 R24, R24, 0x3, RZ ;  /* 0x0000000318187819 */ /* 0x000fe200000012ff */
[----:B------:R-:W5:Y:S01]  /*167c0*/  LD.E.128 R40, desc[UR38][R40.64] ;  /* 0x0000002628287980 */ /* 0x000f62000c101d00 */
[----:B------:R-:W-:-:S02]  /*167d0*/  SHF.R.U64 R28, R28, 0x3, RZ ;  /* 0x000000031c1c7819 */ /* 0x000fc400000012ff */
[----:B------:R-:W-:Y:S02]  /*167e0*/  SHF.R.U64 R32, R32, 0x3, RZ ;  /* 0x0000000320207819 */ /* 0x000fe400000012ff */
[----:B------:R-:W-:Y:S01]  /*167f0*/  SHF.R.U64 R36, R36, 0x3, RZ ;  /* 0x0000000324247819 */ /* 0x000fe200000012ff */
[----:B------:R-:W-:Y:S01]  /*16800*/  IMAD.WIDE.U32 R44, R138, UR4, R44 ;  /* 0x000000048a2c7c25 */ /* 0x000fe2000f8e002c */
[----:B------:R-:W-:Y:S02]  /*16810*/  SHF.R.U64 R7, R7, 0x3, RZ ;  /* 0x0000000307077819 */ /* 0x000fe400000012ff */
[----:B------:R-:W-:Y:S01]  /*16820*/  LOP3.LUT R24, R24, R25, RZ, 0x3c, !PT ;  /* 0x0000001918187212 */ /* 0x000fe200078e3cff */
[----:B-1----:R-:W-:Y:S01]  /*16830*/  @P1 IMAD.HI.U32 R0, R12, R9, RZ ;  /* 0x000000090c001227 */ /* 0x002fe200078e00ff */
[----:B------:R-:W-:Y:S02]  /*16840*/  LOP3.LUT R28, R28, R29, RZ, 0x3c, !PT ;  /* 0x0000001d1c1c7212 */ /* 0x000fe400078e3cff */
[----:B------:R-:W-:Y:S01]  /*16850*/  LOP3.LUT R32, R32, R33, RZ, 0x3c, !PT ;  /* 0x0000002120207212 */ /* 0x000fe200078e3cff */
[--C-:B------:R-:W-:Y:S01]  /*16860*/  IMAD.X R25, RZ, RZ, R5.reuse, P0 ;  /* 0x000000ffff197224 */ /* 0x100fe200000e0605 */
[----:B------:R-:W-:Y:S01]  /*16870*/  LOP3.LUT R36, R36, R37, RZ, 0x3c, !PT ;  /* 0x0000002524247212 */ /* 0x000fe200078e3cff */
[----:B------:R-:W-:Y:S01]  /*16880*/  IMAD.X R29, RZ, RZ, R5, P2 ;  /* 0x000000ffff1d7224 */ /* 0x000fe200010e0605 */
[----:B------:R-:W-:Y:S01]  /*16890*/  SHF.R.S32.HI R10, RZ, 0x1f, R15 ;  /* 0x0000001fff0a7819 */ /* 0x000fe2000001140f */
[----:B------:R-:W-:Y:S01]  /*168a0*/  IMAD.X R37, RZ, RZ, R5, P4 ;  /* 0x000000ffff257224 */ /* 0x000fe200020e0605 */
[----:B------:R-:W-:Y:S01]  /*168b0*/  LOP3.LUT R4, R7, R4, RZ, 0x3c, !PT ;  /* 0x0000000407047212 */ /* 0x000fe200078e3cff */
[----:B------:R-:W-:Y:S01]  /*168c0*/  IMAD R45, R138, UR5, R45 ;  /* 0x000000058a2d7c24 */ /* 0x000fe2000f8e022d */
[----:B------:R-:W-:Y:S01]  /*168d0*/  IADD3.X R33, RZ, R5, RZ, P3, !PT ;  /* 0x00000005ff217210 */ /* 0x000fe20001ffe4ff */
[----:B------:R-:W-:Y:S01]  /*168e0*/  ULDC.64 UR4, c[0x0][0xaf0] ;  /* 0x0002bc0000047ab9 */ /* 0x000fe20000000a00 */
[----:B------:R-:W-:Y:S01]  /*168f0*/  IMAD.MOV.U32 R3, RZ, RZ, R12 ;  /* 0x000000ffff037224 */ /* 0x000fe200078e000c */
[----:B--2---:R-:W-:Y:S01]  /*16900*/  @P1 SHF.R.U32.HI R3, RZ, R11, R0 ;  /* 0x0000000bff031219 */ /* 0x004fe20000011600 */
[----:B------:R-:W-:Y:S01]  /*16910*/  IMAD R10, R10, UR4, RZ ;  /* 0x000000040a0a7c24 */ /* 0x000fe2000f8e02ff */
[----:B------:R-:W5:Y:S01]  /*16920*/  LD.E.128 R4, desc[UR38][R4.64] ;  /* 0x0000002604047980 */ /* 0x000f62000c101d00 */
[----:B------:R-:W-:Y:S01]  /*16930*/  IMAD.WIDE.U32 R44, R15, UR4, R44 ;  /* 0x000000040f2c7c25 */ /* 0x000fe2000f8e002c */
[----:B------:R-:W-:-:S02]  /*16940*/  SHF.R.S32.HI R0, RZ, 0x1f, R3 ;  /* 0x0000001fff007819 */ /* 0x000fc40000011403 */
[----:B------:R-:W5:Y:S01]  /*16950*/  LD.E.128 R24, desc[UR38][R24.64] ;  /* 0x0000002618187980 */ /* 0x000f62000c101d00 */
[----:B------:R-:W-:Y:S01]  /*16960*/  IADD3 R11, -R3, RZ, RZ ;  /* 0x000000ff030b7210 */ /* 0x000fe20007ffe1ff */
[----:B------:R-:W-:Y:S01]  /*16970*/  IMAD R9, R15, UR5, R10 ;  /* 0x000000050f097c24 */ /* 0x000fe2000f8e020a */
        /* <DEDUP_REMOVED lines=20> */
[----:B------:R-:W-:-:S03]  /*16ac0*/  PRMT R0, RZ, 0x654, R0 ;  /* 0x00000654ff007816 */ /* 0x000fc60000000000 */
[C---:B------:R-:W-:Y:S02]  /*16ad0*/  IMAD R9, R11.reuse, UR5, R10 ;  /* 0x000000050b097c24 */ /* 0x040fe4000f8e020a */
[----:B------:R-:W-:Y:S01]  /*16ae0*/  IMAD.WIDE.U32 R10, R11, UR4, R44 ;  /* 0x000000040b0a7c25 */ /* 0x000fe2000f8e002c */
[----:B------:R-:W-:Y:S01]  /*16af0*/  ULDC.64 UR4, c[0x0][0xa80] ;  /* 0x0002a00000047ab9 */ /* 0x000fe20000000a00 */
[----:B0-----:R0:W-:Y:S02]  /*16b00*/  SYNCS.ARRIVE.TRANS64.RED.A1T0 RZ, [R0+URZ], RZ ;  /* 0x000000ff00ff79a7 */ /* 0x0011e4000810043f */
[----:B------:R-:W-:Y:S01]  /*16b10*/  IMAD.IADD R9, R11, 0x1, R9 ;  /* 0x000000010b097824 */ /* 0x000fe200078e0209 */
[C---:B------:R-:W-:Y:S01]  /*16b20*/  IADD3 R47, R21.reuse, 0x40, RZ ;  /* 0x00000040152f7810 */ /* 0x040fe20007ffe0ff */
[----:B------:R-:W-:Y:S01]  /*16b30*/  VIADD R44, R21, 0x20 ;  /* 0x00000020152c7836 */ /* 0x000fe20000000000 */
[----:B0-----:R-:W-:Y:S01]  /*16b40*/  LEA R0, P0, R10, UR4, 0x1 ;  /* 0x000000040a007c11 */ /* 0x001fe2000f8008ff */
[----:B------:R-:W-:-:S03]  /*16b50*/  UMOV UR4, 0xffffffff ;  /* 0xffffffff00047882 */ /* 0x000fc60000000000 */
[----:B------:R-:W-:Y:S02]  /*16b60*/  LEA.HI.X R9, R10, UR5, R9, 0x1, P0 ;  /* 0x000000050a097c11 */ /* 0x000fe400080f0c09 */
[----:B------:R-:W-:Y:S02]  /*16b70*/  SHF.R.S32.HI R46, RZ, 0x1f, R44 ;  /* 0x0000001fff2e7819 */ /* 0x000fe4000001142c */
[----:B------:R-:W-:Y:S01]  /*16b80*/  SHF.R.S32.HI R48, RZ, 0x1f, R47 ;  /* 0x0000001fff307819 */ /* 0x000fe2000001142f */
[----:B------:R-:W-:Y:S06]  /*16b90*/  BRA.DIV UR4, `(.L_x_2476) ;  /* 0x000000a204887947 */ /* 0x000fec000b800000 */
[----:B------:R0:W1:Y:S04]  /*16ba0*/  SHFL.IDX PT, R3, R9, RZ, 0x1c1f ;  /* 0x001c1fff09037589 */ /* 0x00006800000e0000 */
[----:B------:R0:W2:Y:S02]  /*16bb0*/  SHFL.IDX PT, R14, R0, RZ, 0x1c1f ;  /* 0x001c1fff000e7589 */ /* 0x0000a400000e0000 */
.L_x_2654:
        /* <DEDUP_REMOVED lines=17> */
.L_x_2478:
[----:B------:R-:W-:Y:S05]  /*16cd0*/  BSYNC B1 ;  /* 0x0000000000017941 */ /* 0x000fea0003800000 */
.L_x_2477:
[----:B------:R-:W-:-:S03]  /*16ce0*/  UMOV UR4, 0xffffffff ;  /* 0xffffffff00047882 */ /* 0x000fc60000000000 */
[----:B------:R-:W-:Y:S05]  /*16cf0*/  BRA.DIV UR4, `(.L_x_2479) ;  /* 0x000000a204647947 */ /* 0x000fea000b800000 */
[----:B-1----:R1:W4:Y:S04]  /*16d00*/  SHFL.IDX PT, R3, R9, 0x1, 0x1c1f ;  /* 0x003c1f0009037f89 */ /* 0x00232800000e0000 */
[----:B--23--:R1:W2:Y:S02]  /*16d10*/  SHFL.IDX PT, R14, R0, 0x1, 0x1c1f ;  /* 0x003c1f00000e7f89 */ /* 0x00c2a400000e0000 */
.L_x_2658:
        /* <DEDUP_REMOVED lines=18> */
.L_x_2475:
[----:B------:R-:W-:Y:S01]  /*16e40*/  ULDC.64 UR4, c[0x0][0xb08] ;  /* 0x0002c20000047ab9 */ /* 0x000fe20000000a00 */
[----:B------:R-:W1:Y:S01]  /*16e50*/  @P1 LDC R11, c[0x0][0xbec] ;  /* 0x0002fb00ff0b1b82 */ /* 0x000e620000000800 */
[----:B------:R-:W-:Y:S01]  /*16e60*/  IMAD R45, R45, UR4, RZ ;  /* 0x000000042d2d7c24 */ /* 0x000fe2000f8e02ff */
[----:B0-----:R-:W-:Y:S01]  /*16e70*/  SHF.R.S32.HI R0, RZ, 0x1f, R15 ;  /* 0x0000001fff007819 */ /* 0x001fe2000001140f */
[----:B------:R-:W-:Y:S01]  /*16e80*/  IMAD.WIDE.U32 R4, R44, UR4, RZ ;  /* 0x000000042c047c25 */ /* 0x000fe2000f8e00ff */
[----:B------:R-:W-:-:S03]  /*16e90*/  MOV R3, R24 ;  /* 0x0000001800037202 */ /* 0x000fc60000000f00 */
        /* <DEDUP_REMOVED lines=40> */
.L_x_2661:
        /* <DEDUP_REMOVED lines=27> */
[----:B--2---:R-:W-:Y:S01]  /*172d0*/  @!P2 MOV R4, R14 ;  /* 0x0000000e0004a202 */ /* 0x004fe20000000f00 */
[----:B-1----:R-:W-:Y:S01]  /*172e0*/  @!P2 IMAD.MOV.U32 R5, RZ, RZ, R3 ;  /* 0x000000ffff05a224 */ /* 0x002fe200078e0003 */
[----:B------:R-:W-:-:S03]  /*172f0*/  ISETP.GE.AND P1, PT, R39, UR4, PT ;  /* 0x0000000427007c0c */ /* 0x000fc6000bf26270 */
        /* <DEDUP_REMOVED lines=46> */
.L_x_2483:
[----:B------:R-:W-:Y:S05]  /*175e0*/  BSYNC B1 ;  /* 0x0000000000017941 */ /* 0x000fea0003800000 */
.L_x_2482:
[----:B------:R-:W-:-:S03]  /*175f0*/  UMOV UR4, 0xffffffff ;  /* 0xffffffff00047882 */ /* 0x000fc60000000000 */
[----:B------:R-:W-:Y:S05]  /*17600*/  BRA.DIV UR4, `(.L_x_2484) ;  /* 0x0000009a049c7947 */ /* 0x000fea000b800000 */
[----:B-1----:R1:W4:Y:S04]  /*17610*/  SHFL.IDX PT, R3, R24, 0x1, 0x1c1f ;  /* 0x003c1f0018037f89 */ /* 0x00232800000e0000 */
[----:B--23--:R1:W2:Y:S02]  /*17620*/  SHFL.IDX PT, R14, R0, 0x1, 0x1c1f ;  /* 0x003c1f00000e7f89 */ /* 0x00c2a400000e0000 */
.L_x_2665:
        /* <DEDUP_REMOVED lines=64> */
[----:B------:R-:W-:Y:S01]  /*17a30*/  VIADD R0, R24, 0x58 ;  /* 0x0000005818007836 */ /* 0x000fe20000000000 */
[----:B------:R4:W-:Y:S04]  /*17a40*/  @!P2 ST.E.64 desc[UR38][R8.64], R118 ;  /* 0x000000760800a985 */ /* 0x0009e8000c101b26 */
        /* <DEDUP_REMOVED lines=10> */
.L_x_2473:
[----:B------:R-:W3:Y:S01]  /*17af0*/  LDL.LU R0, [R1+0xa8] ;  /* 0x0000a80001007983 */ /* 0x000ee20000300800 */
        /* <DEDUP_REMOVED lines=10> */
[----:B----4-:R-:W-:Y:S01]  /*17ba0*/  IADD3 R4, P2, R6, UR4, RZ ;  /* 0x0000000406047c10 */ /* 0x010fe2000ff5e0ff */
[----:B------:R-:W-:-:S03]  /*17bb0*/  ULDC UR4, c[0x0][0xa88] ;  /* 0x0002a20000047ab9 */ /* 0x000fc60000000800 */
[----:B---3--:R-:W-:-:S05]  /*17bc0*/  IADD3.X R5, R0, UR5, RZ, P2, !PT ;  /* 0x0000000500057c10 */ /* 0x008fca00097fe4ff */
[----:B------:R-:W-:Y:S02]  /*17bd0*/  @P1 IADD3 R6, P2, R6, UR6, RZ ;  /* 0x0000000606061c10 */ /* 0x000fe4000ff5e0ff */
[----:B------:R-:W-:Y:S01]  /*17be0*/  MOV R20, UR4 ;  /* 0x0000000400147c02 */ /* 0x000fe20008000f00 */
[----:B------:R3:W5:Y:S01]  /*17bf0*/  @P0 LDG.E R3, desc[UR38][R4.64] ;  /* 0x0000002604030981 */ /* 0x000762000c1e1900 */
        /* <DEDUP_REMOVED lines=13> */
.L_x_2485:
        /* <DEDUP_REMOVED lines=9> */
[----:B0-----:R-:W-:Y:S01]  /*17d60*/  IMAD R0, R20, R33, RZ ;  /* 0x0000002114007224 */ /* 0x001fe200078e02ff */
[----:B--2---:R-:W-:-:S04]  /*17d70*/  IADD3 R31, R4, -0x80, R9 ;  /* 0xffffff80041f7810 */ /* 0x004fc80007ffe009 */
        /* <DEDUP_REMOVED lines=25> */
[----:B------:R-:W-:Y:S01]  /*17f10*/  IMAD.IADD R25, R15, 0x1, R25 ;  /* 0x000000010f197824 */ /* 0x000fe200078e0219 */
[----:B------:R-:W-:Y:S01]  /*17f20*/  IADD3 R0, -R21, RZ, RZ ;  /* 0x000000ff15007210 */ /* 0x000fe20007ffe1ff */
[----:B------:R-:W-:-:S04]  /*17f30*/  IMAD.IADD R27, R11, 0x1, R27 ;  /* 0x000000010b1b7824 */ /* 0x000fc800078e021b */
        /* <DEDUP_REMOVED lines=18> */
.L_x_2487:
[----:B------:R-:W-:Y:S05]  /*18060*/  BSYNC B1 ;  /* 0x0000000000017941 */ /* 0x000fea0003800000 */
.L_x_2486:
        /* <DEDUP_REMOVED lines=26> */
[----:B--2---:R-:W-:-:S04]  /*18210*/  IMAD.IADD R9, R27, 0x1, R0 ;  /* 0x000000011b097824 */ /* 0x004fc800078e0200 */
        /* <DEDUP_REMOVED lines=28> */
.L_x_2668:
        /* <DEDUP_REMOVED lines=10> */
[CC--:B---3--:R-:W-:Y:S02]  /*18480*/  @!P3 LEA R26, P0, R10.reuse, R14.reuse, 0x1 ;  /* 0x0000000e0a1ab211 */ /* 0x0c8fe400078008ff */
[----:B------:R-:W-:Y:S01]  /*18490*/  @!P4 LEA R28, P1, R7, R14, 0x1 ;  /* 0x0000000e071cc211 */ /* 0x000fe200078208ff */
[----:B------:R-:W-:Y:S01]  /*184a0*/  @!P2 IMAD.WIDE R12, R9, 0x2, R14 ;  /* 0x00000002090ca825 */ /* 0x000fe200078e020e */
[-C--:B------:R-:W-:Y:S02]  /*184b0*/  @!P3 LEA.HI.X R27, R10, R3.reuse, R24, 0x1, P0 ;  /* 0x000000030a1bb211 */ /* 0x080fe400000f0c18 */
[----:B------:R-:W-:Y:S02]  /*184c0*/  @!P4 LEA.HI.X R29, R7, R3, R8, 0x1, P1 ;  /* 0x00000003071dc211 */ /* 0x000fe400008f0c08 */
[----:B------:R4:W-:Y:S04]  /*184d0*/  @!P2 ST.E.128 desc[UR38][R12.64], RZ ;  /* 0x000000ff0c00a985 */ /* 0x0009e8000c101d26 */
[----:B------:R4:W-:Y:S04]  /*184e0*/  @!P3 ST.E.128 desc[UR38][R26.64], RZ ;  /* 0x000000ff1a00b985 */ /* 0x0009e8000c101d26 */
[----:B------:R4:W-:Y:S02]  /*184f0*/  @!P4 ST.E.128 desc[UR38][R28.64], RZ ;  /* 0x000000ff1c00c985 */ /* 0x0009e4000c101d26 */
.L_x_2490:
[----:B------:R-:W-:Y:S05]  /*18500*/  BSYNC B1 ;  /* 0x0000000000017941 */ /* 0x000fea0003800000 */
.L_x_2489:
[----:B------:R-:W-:-:S03]  /*18510*/  UMOV UR4, 0xffffffff ;  /* 0xffffffff00047882 */ /* 0x000fc60000000000 */
[----:B------:R-:W-:Y:S05]  /*18520*/  BRA.DIV UR4, `(.L_x_2491) ;  /* 0x0000008e04507947 */ /* 0x000fea000b800000 */
[----:B--2---:R2:W0:Y:S04]  /*18530*/  SHFL.IDX PT, R3, R4, 0x1, 0x1c1f ;  /* 0x003c1f0004037f89 */ /* 0x00442800000e0000 */
[----:B---3--:R2:W3:Y:S02]  /*18540*/  SHFL.IDX PT, R14, R0, 0x1, 0x1c1f ;  /* 0x003c1f00000e7f89 */ /* 0x0084e400000e0000 */
.L_x_2672:
        /* <DEDUP_REMOVED lines=8> */
[CC--:B---34-:R-:W-:Y:S02]  /*185d0*/  @!P3 LEA R12, P0, R10.reuse, R14.reuse, 0x1 ;  /* 0x0000000e0a0cb211 */ /* 0x0d8fe400078008ff */
[----:B------:R-:W-:Y:S01]  /*185e0*/  @!P4 LEA R6, P1, R7, R14, 0x1 ;  /* 0x0000000e0706c211 */ /* 0x000fe200078208ff */
[----:B------:R-:W-:Y:S01]  /*185f0*/  @!P2 IMAD.WIDE R4, R9, 0x2, R14 ;  /* 0x000000020904a825 */ /* 0x000fe200078e020e */
[-C--:B------:R-:W-:Y:S02]  /*18600*/  @!P3 LEA.HI.X R13, R10, R3.reuse, R24, 0x1, P0 ;  /* 0x000000030a0db211 */ /* 0x080fe400000f0c18 */
[----:B------:R-:W-:Y:S02]  /*18610*/  @!P4 LEA.HI.X R7, R7, R3, R8, 0x1, P1 ;  /* 0x000000030707c211 */ /* 0x000fe400008f0c08 */
[----:B------:R2:W-:Y:S04]  /*18620*/  @!P2 ST.E.128 desc[UR38][R4.64], RZ ;  /* 0x000000ff0400a985 */ /* 0x0005e8000c101d26 */
[----:B------:R2:W-:Y:S04]  /*18630*/  @!P3 ST.E.128 desc[UR38][R12.64], RZ ;  /* 0x000000ff0c00b985 */ /* 0x0005e8000c101d26 */
[----:B------:R2:W-:Y:S02]  /*18640*/  @!P4 ST.E.128 desc[UR38][R6.64], RZ ;  /* 0x000000ff0600c985 */ /* 0x0005e4000c101d26 */
.L_x_2480:
[----:B------:R-:W-:Y:S05]  /*18650*/  BSYNC B0 ;  /* 0x0000000000007941 */ /* 0x000fea0003800000 */
.L_x_2472:
[----:B------:R-:W-:Y:S02]  /*18660*/  ULDC UR4, c[0x0][0xc3c] ;  /* 0x00030f0000047ab9 */ /* 0x000fe40000000800 */
[----:B-1----:R-:W-:-:S13]  /*18670*/  ISETP.GE.AND P0, PT, R99, UR4, PT ;  /* 0x0000000463007c0c */ /* 0x002fda000bf06270 */
[----:B------:R-:W-:Y:S05]  /*18680*/  @!P0 BRA `(.L_x_2492) ;  /* 0xfffffe8c00ec8947 */ /* 0x000fea000383ffff */
[----:B------:R-:W-:Y:S05]  /*18690*/  BRA `(.L_x_2326) ;  /* 0x0000007800e87947 */ /* 0x000fea0003800000 */
.L_x_2324:
        /* <DEDUP_REMOVED lines=13> */
[----:B------:R-:W0:Y:S01]  /*18770*/  LDS.128 R24, [UR4+0x2d8d0] ;  /* 0x02d8d004ff187984 */ /* 0x000e220008000c00 */
[----:B------:R-:W-:Y:S06]  /*18780*/  BAR.ARV 0x4, 0x200 ;  /* 0x0108000000007b1d */ /* 0x000fec0000002000 */
[----:B------:R-:W-:Y:S05]  /*18790*/  BRA `(.L_x_2494) ;  /* 0x0000000c00987947 */ /* 0x000fea0003800000 */
.L_x_2493:
        /* <DEDUP_REMOVED lines=44> */
.L_x_2497:
[----:B------:R-:W0:Y:S01]  /*18a60*/  LDC R2, c[0x0][0xc3c] ;  /* 0x00030f00ff027b82 */ /* 0x000e220000000800 */
[----:B------:R-:W-:Y:S01]  /*18a70*/  UIADD3 UR4, UR4, 0x1f, URZ ;  /* 0x0000001f04047890 */ /* 0x000fe2000fffe03f */
[----:B------:R-:W-:Y:S02]  /*18a80*/  ULDC UR7, c[0x0][0xc3c] ;  /* 0x00030f0000077ab9 */ /* 0x000fe40000000800 */
[----:B------:R-:W-:-:S03]  /*18a90*/  IMAD.U32 R27, RZ, RZ, UR7 ;  /* 0x00000007ff1b7e24 */ /* 0x000fc6000f8e00ff */
[----:B0-----:R-:W-:-:S13]  /*18aa0*/  ISETP.LE.AND P6, PT, R2, UR4, PT ;  /* 0x0000000402007c0c */ /* 0x001fda000bfc3270 */
[----:B------:R-:W-:Y:S05]  /*18ab0*/  @P6 BRA `(.L_x_2496) ;  /* 0x0000000800ac6947 */ /* 0x000fea0003800000 */
[----:B------:R-:W-:Y:S01]  /*18ac0*/  IADD3 R9, R0, UR4, RZ ;  /* 0x0000000400097c10 */ /* 0x000fe2000fffe0ff */
        /* <DEDUP_REMOVED lines=30> */
.L_x_2495:
        /* <DEDUP_REMOVED lines=13> */
.L_x_2498:
[----:B-1----:R-:W-:Y:S01]  /*18d80*/  IMAD R24, R24, UR5, R5 ;  /* 0x0000000518187c24 */ /* 0x002fe2000f8e0205 */
[----:B------:R-:W-:-:S04]  /*18d90*/  IADD3 R27, R27, UR4, RZ ;  /* 0x000000041b1b7c10 */ /* 0x000fc8000fffe0ff */
        /* <DEDUP_REMOVED lines=25> */
[----:B------:R-:W-:Y:S02]  /*18f30*/  ISETP.GE.U32.AND P0, PT, R8, R7, PT ;  /* 0x000000070800720c */ /* 0x000fe40003f06070 */
[----:B0-----:R-:W-:Y:S02]  /*18f40*/  IADD3 R3, R9, 0xffffffe, RZ ;  /* 0x0ffffffe09037810 */ /* 0x001fe40007ffe0ff */
[----:B------:R-:W-:-:S04]  /*18f50*/  LOP3.LUT R7, R4, R25, RZ, 0x3c, !PT ;  /* 0x0000001904077212 */ /* 0x000fc800078e3cff */
[----:B------:R-:W0:Y:S01]  /*18f60*/  F2I.FTZ.U32.TRUNC.NTZ R3, R3 ;  /* 0x0000000300037305 */ /* 0x000e22000021f000 */
[----:B------:R-:W-:-:S04]  /*18f70*/  ISETP.GE.AND P2, PT, R7, RZ, PT ;  /* 0x000000ff0700720c */ /* 0x000fc80003f46270 */
[----:B------:R-:W-:-:S04]  /*18f80*/  @P0 VIADD R2, R2, 0x1 ;  /* 0x0000000102020836 */ /* 0x000fc80000000000 */
[----:B------:R-:W-:-:S05]  /*18f90*/  IMAD.MOV.U32 R9, RZ, RZ, R2 ;  /* 0x000000ffff097224 */ /* 0x000fca00078e0002 */
        /* <DEDUP_REMOVED lines=19> */
[----:B------:R-:W-:-:S05]  /*190d0*/  @P0 IADD3 R2, R2, 0x1, RZ ;  /* 0x0000000102020810 */ /* 0x000fca0007ffe0ff */
        /* <DEDUP_REMOVED lines=8> */
.L_x_2499:
        /* <DEDUP_REMOVED lines=10> */
[----:B0-----:R-:W-:-:S06]  /*19200*/  IADD3 R8, R7, 0xffffffe, RZ ;  /* 0x0ffffffe07087810 */ /* 0x001fcc0007ffe0ff */
        /* <DEDUP_REMOVED lines=9> */
[----:B------:R-:W-:Y:S01]  /*192a0*/  @!P1 IMAD.IADD R3, R3, 0x1, -R10 ;  /* 0x0000000103039824 */ /* 0x000fe200078e0a0a */
[----:B------:R-:W-:Y:S02]  /*192b0*/  @!P1 IADD3 R2, R2, 0x1, RZ ;  /* 0x0000000102029810 */ /* 0x000fe40007ffe0ff */
[----:B------:R-:W-:Y:S02]  /*192c0*/  ISETP.NE.AND P1, PT, R5, RZ, PT ;  /* 0x000000ff0500720c */ /* 0x000fe40003f25270 */
[----:B------:R-:W-:Y:S02]  /*192d0*/  ISETP.GE.U32.AND P0, PT, R3, R10, PT ;  /* 0x0000000a0300720c */ /* 0x000fe40003f06070 */
[----:B------:R-:W-:-:S04]  /*192e0*/  LOP3.LUT R3, R4, R5, RZ, 0x3c, !PT ;  /* 0x0000000504037212 */ /* 0x000fc800078e3cff */
[----:B------:R-:W-:-:S07]  /*192f0*/  ISETP.GE.AND P2, PT, R3, RZ, PT ;  /* 0x000000ff0300720c */ /* 0x000fce0003f46270 */
[----:B------:R-:W-:-:S06]  /*19300*/  @P0 VIADD R2, R2, 0x1 ;  /* 0x0000000102020836 */ /* 0x000fcc0000000000 */
[----:B------:R-:W-:Y:S01]  /*19310*/  @!P2 IMAD.MOV R2, RZ, RZ, -R2 ;  /* 0x000000ffff02a224 */ /* 0x000fe200078e0a02 */
[----:B------:R-:W-:-:S05]  /*19320*/  @!P1 LOP3.LUT R2, RZ, R5, RZ, 0x33, !PT ;  /* 0x00000005ff029212 */ /* 0x000fca00078e33ff */
[----:B------:R-:W-:Y:S01]  /*19330*/  IMAD R7, R6, R2, RZ ;  /* 0x0000000206077224 */ /* 0x000fe200078e02ff */
[----:B------:R-:W-:-:S03]  /*19340*/  IADD3 R2, -R2, RZ, RZ ;  /* 0x000000ff02027210 */ /* 0x000fc60007ffe1ff */
[----:B------:R-:W-:Y:S02]  /*19350*/  IMAD.MOV R3, RZ, RZ, -R7 ;  /* 0x000000ffff037224 */ /* 0x000fe400078e0a07 */
[----:B------:R-:W-:Y:S02]  /*19360*/  IMAD R4, R5, R2, R4 ;  /* 0x0000000205047224 */ /* 0x000fe400078e0204 */
[----:B------:R-:W-:Y:S01]  /*19370*/  IMAD.MOV.U32 R2, RZ, RZ, RZ ;  /* 0x000000ffff027224 */ /* 0x000fe200078e00ff */
[----:B------:R-:W-:Y:S02]  /*19380*/  VIADDMNMX R6, R3, UR5, R6, PT ;  /* 0x0000000503067c46 */ /* 0x000fe4000b800106 */
[----:B------:R-:W-:Y:S02]  /*19390*/  IABS R10, R4 ;  /* 0x00000004000a7213 */ /* 0x000fe40000000000 */
[----:B------:R-:W-:Y:S01]  /*193a0*/  IABS R8, R6 ;  /* 0x0000000600087213 */ /* 0x000fe20000000000 */
[----:B------:R-:W-:Y:S01]  /*193b0*/  IMAD.MOV R26, RZ, RZ, -R6 ;  /* 0x000000ffff1a7224 */ /* 0x000fe200078e0a06 */
[----:B------:R-:W-:-:S02]  /*193c0*/  IADD3 R7, R7, 0x1000000, R4 ;  /* 0x0100000007077810 */ /* 0x000fc40007ffe004 */
[----:B------:R-:W0:Y:S08]  /*193d0*/  I2F.RP R9, R8 ;  /* 0x0000000800097306 */ /* 0x000e300000209400 */
[----:B0-----:R-:W0:Y:S02]  /*193e0*/  MUFU.RCP R9, R9 ;  /* 0x0000000900097308 */ /* 0x001e240000001000 */
[----:B0-----:R-:W-:-:S06]  /*193f0*/  VIADD R3, R9, 0xffffffe ;  /* 0x0ffffffe09037836 */ /* 0x001fcc0000000000 */
        /* <DEDUP_REMOVED lines=20> */
.L_x_2500:
[----:B------:R-:W-:-:S04]  /*19540*/  LOP3.LUT R2, RZ, R2, RZ, 0x33, !PT ;  /* 0x00000002ff027212 */ /* 0x000fc800078e33ff */
[----:B------:R-:W-:Y:S01]  /*19550*/  IADD3 R25, R25, R2, RZ ;  /* 0x0000000219197210 */ /* 0x000fe20007ffe0ff */
[----:B------:R-:W-:Y:S06]  /*19560*/  BRA `(.L_x_2501) ;  /* 0x00000000000c7947 */ /* 0x000fec0003800000 */
.L_x_2496:
[----:B------:R-:W-:Y:S02]  /*19570*/  IMAD.MOV.U32 R25, RZ, RZ, RZ ;  /* 0x000000ffff197224 */ /* 0x000fe400078e00ff */
[----:B------:R-:W-:Y:S02]  /*19580*/  IMAD.U32 R24, RZ, RZ, UR6 ;  /* 0x00000006ff187e24 */ /* 0x000fe4000f8e00ff */
[----:B------:R-:W-:-:S07]  /*19590*/  IMAD.MOV.U32 R26, RZ, RZ, RZ ;  /* 0x000000ffff1a7224 */ /* 0x000fce00078e00ff */
.L_x_2501:
[----:B------:R-:W-:-:S13]  /*195a0*/  ISETP.NE.AND P0, PT, R0, RZ, PT ;  /* 0x000000ff0000720c */ /* 0x000fda0003f05270 */
[----:B------:R-:W0:Y:S01]  /*195b0*/  @!P0 S2R R3, SR_CgaCtaId ;  /* 0x0000000000038919 */ /* 0x000e220000008800 */
[----:B------:R-:W-:-:S04]  /*195c0*/  @!P0 MOV R0, 0x400 ;  /* 0x0000040000008802 */ /* 0x000fc80000000f00 */
[----:B0-----:R-:W-:-:S05]  /*195d0*/  @!P0 LEA R0, R3, R0, 0x18 ;  /* 0x0000000003008211 */ /* 0x001fca00078ec0ff */
[----:B------:R1:W-:Y:S01]  /*195e0*/  @!P0 STS.128 [R0+0x2d8d0], R24 ;  /* 0x02d8d01800008388 */ /* 0x0003e20000000c00 */
[----:B------:R-:W-:Y:S06]  /*195f0*/  BAR.ARV 0x5, 0x200 ;  /* 0x0148000000007b1d */ /* 0x000fec0000002000 */
.L_x_2494:
[----:B-1----:R-:W-:Y:S01]  /*19600*/  IMAD.MOV.U32 R0, RZ, RZ, 0x1 ;  /* 0x00000001ff007424 */ /* 0x002fe200078e00ff */
[----:B------:R-:W-:Y:S01]  /*19610*/  ULDC UR4, c[0x0][0xc3c] ;  /* 0x00030f0000047ab9 */ /* 0x000fe20000000800 */
[----:B------:R-:W-:Y:S02]  /*19620*/  MOV R28, RZ ;  /* 0x000000ff001c7202 */ /* 0x000fe40000000f00 */
[----:B0-----:R-:W-:Y:S01]  /*19630*/  ISETP.GE.AND P0, PT, R27, UR4, PT ;  /* 0x000000041b007c0c */ /* 0x001fe2000bf06270 */
[----:B------:R0:W-:Y:S04]  /*19640*/  STL [R1], R0 ;  /* 0x0000000001007387 */ /* 0x0001e80000100800 */
[----:B------:R0:W-:Y:S08]  /*19650*/  STL [R1+0x4c], RZ ;  /* 0x00004cff01007387 */ /* 0x0001f00000100800 */
        /* <DEDUP_REMOVED lines=22> */
[----:B------:R-:W-:-:S02]  /*197c0*/  SHF.R.U32.HI R3, RZ, 0x2, R6 ;  /* 0x00000002ff037819 */ /* 0x000fc40000011606 */
[----:B------:R-:W-:Y:S01]  /*197d0*/  MOV R6, 0x1 ;  /* 0x0000000100067802 */ /* 0x000fe20000000f00 */
[----:B------:R-:W-:Y:S01]  /*197e0*/  STL [R1+0x10], R5 ;  /* 0x0000100501007387 */ /* 0x000fe20000100800 */
[----:B------:R-:W-:-:S03]  /*197f0*/  LOP3.LUT R2, R2, 0x60, RZ, 0xc0, !PT ;  /* 0x0000006002027812 */ /* 0x000fc600078ec0ff */
[----:B------:R-:W-:Y:S04]  /*19800*/  STL [R1+0x4c], RZ ;  /* 0x00004cff01007387 */ /* 0x000fe80000100800 */
[----:B------:R0:W-:Y:S04]  /*19810*/  STL [R1+0x4], R4 ;  /* 0x0000040401007387 */ /* 0x0001e80000100800 */
[----:B------:R1:W-:Y:S01]  /*19820*/  STL [R1], R6 ;  /* 0x0000000601007387 */ /* 0x0003e20000100800 */
[----:B0-----:R-:W-:Y:S02]  /*19830*/  LOP3.LUT R4, R3, R2, RZ, 0xfc, !PT ;  /* 0x0000000203047212 */ /* 0x001fe400078efcff */
[----:B------:R-:W-:-:S02]  /*19840*/  LOP3.LUT R3, R0, 0x20, RZ, 0xfc, !PT ;  /* 0x0000002000037812 */ /* 0x000fc400078efcff */
[----:B------:R-:W-:Y:S01]  /*19850*/  LOP3.LUT R2, R0, 0x40, RZ, 0xfc, !PT ;  /* 0x0000004000027812 */ /* 0x000fe200078efcff */
[----:B------:R-:W-:-:S05]  /*19860*/  IMAD R0, R5, 0x2, R16 ;  /* 0x0000000205007824 */ /* 0x000fca00078e0210 */
[----:B------:R1:W-:Y:S02]  /*19870*/  STL [R1+0x30], R0 ;  /* 0x0000300001007387 */ /* 0x0003e40000100800 */
.L_x_2607:
[----:B------:R-:W0:Y:S02]  /*19880*/  LDC.64 R2, c[0x0][0xc88] ;  /* 0x00032200ff027b82 */ /* 0x000e240000000a00 */
[----:B0-----:R-:W-:-:S05]  /*19890*/  IMAD.WIDE R2, R27, 0x4, R2 ;  /* 0x000000041b027825 */ /* 0x001fca00078e0202 */
[----:B--2---:R-:W2:Y:S01]  /*198a0*/  LDG.E R11, desc[UR38][R2.64] ;  /* 0x00000026020b7981 */ /* 0x004ea2000c1e1900 */
[----:B------:R-:W-:Y:S05]  /*198b0*/  YIELD ;  /* 0x0000000000007946 */ /* 0x000fea0003800000 */
[----:B------:R-:W-:Y:S01]  /*198c0*/  ULDC.64 UR4, c[0x0][0xa28] ;  /* 0x00028a0000047ab9 */ /* 0x000fe20000000a00 */
[----:B------:R-:W-:Y:S01]  /*198d0*/  IMAD.MOV.U32 R10, RZ, RZ, RZ ;  /* 0x000000ffff0a7224 */ /* 0x000fe200078e00ff */
[----:B------:R-:W-:Y:S01]  /*198e0*/  ISETP.NE.U32.AND P0, PT, RZ, UR4, PT ;  /* 0x00000004ff007c0c */ /* 0x000fe2000bf05070 */
[----:B------:R-:W-:Y:S01]  /*198f0*/  ULDC.64 UR8, c[0x0][0xa18] ;  /* 0x0002860000087ab9 */ /* 0x000fe20000000a00 */
[----:B-1----:R-:W-:Y:S01]  /*19900*/  MOV R6, RZ ;  /* 0x000000ff00067202 */ /* 0x002fe20000000f00 */
        /* <DEDUP_REMOVED lines=23> */
[----:B------:R-:W-:Y:S01]  /*19a80*/  IADD3.X R5, R19, UR7, RZ, P4, !PT ;  /* 0x0000000713057c10 */ /* 0x000fe2000a7fe4ff */
[----:B------:R-:W-:Y:S01]  /*19a90*/  IMAD.U32 R8, RZ, RZ, UR4 ;  /* 0x00000004ff087e24 */ /* 0x000fe2000f8e00ff */
[----:B------:R-:W-:-:S03]  /*19aa0*/  ULDC.64 UR4, c[0x0][0x418] ;  /* 0x0001060000047ab9 */ /* 0x000fc60000000a00 */
        /* <DEDUP_REMOVED lines=13> */
[----:B0-----:R-:W-:Y:S01]  /*19b80*/  IMAD.U32 R6, RZ, RZ, UR4 ;  /* 0x00000004ff067e24 */ /* 0x001fe2000f8e00ff */
[----:B---3--:R0:W-:Y:S04]  /*19b90*/  STL [R1+0x40], R8 ;  /* 0x0000400801007387 */ /* 0x0081e80000100800 */
[----:B--2---:R0:W-:Y:S01]  /*19ba0*/  STL [R1+0x28], R10 ;  /* 0x0000280a01007387 */ /* 0x0041e20000100800 */
[----:B----4-:R-:W-:Y:S05]  /*19bb0*/  @P2 BRA `(.L_x_2503) ;  /* 0x0000000000142947 */ /* 0x010fea0003800000 */
[----:B------:R-:W-:Y:S05]  /*19bc0*/  @!P0 BRA `(.L_x_2503) ;  /* 0x0000000000108947 */ /* 0x000fea0003800000 */
[----:B------:R-:W0:Y:S04]  /*19bd0*/  LDG.E R7, desc[UR38][R2.64] ;  /* 0x0000002602077981 */ /* 0x000e28000c1e1900 */
[----:B------:R-:W0:Y:S02]  /*19be0*/  LDG.E R2, desc[UR38][R2.64+0x4] ;  /* 0x0000042602027981 */ /* 0x000e24000c1e1900 */
[----:B0-----:R-:W-:-:S05]  /*19bf0*/  IADD3 R8, -R7, R2, RZ ;  /* 0x0000000207087210 */ /* 0x001fca0007ffe1ff */
[----:B------:R1:W-:Y:S02]  /*19c00*/  STL [R1+0x40], R8 ;  /* 0x0000400801007387 */ /* 0x0003e40000100800 */
.L_x_2503:
[----:B------:R-:W-:Y:S01]  /*19c10*/  IMAD.MOV.U32 R12, RZ, RZ, R11 ;  /* 0x000000ffff0c7224 */ /* 0x000fe200078e000b */
[----:B------:R-:W-:Y:S01]  /*19c20*/  ULDC.64 UR4, c[0x0][0xa20] ;  /* 0x0002880000047ab9 */ /* 0x000fe20000000a00 */
[C---:B------:R-:W-:Y:S02]  /*19c30*/  LOP3.LUT R7, R26.reuse, 0xff000000, RZ, 0xc0, !PT ;  /* 0xff0000001a077812 */ /* 0x040fe400078ec0ff */
[----:B------:R-:W-:Y:S01]  /*19c40*/  ISETP.NE.U32.AND P0, PT, RZ, UR4, PT ;  /* 0x00000004ff007c0c */ /* 0x000fe2000bf05070 */
[----:B------:R2:W-:Y:S01]  /*19c50*/  STL [R1+0xc], R12 ;  /* 0x00000c0c01007387 */ /* 0x0005e20000100800 */
[----:B------:R-:W-:Y:S02]  /*19c60*/  SHF.R.U32.HI R7, RZ, 0x8, R7 ;  /* 0x00000008ff077819 */ /* 0x000fe40000011607 */
[----:B------:R-:W-:Y:S02]  /*19c70*/  ISETP.NE.AND.EX P0, PT, RZ, UR5, PT, P0 ;  /* 0x00000005ff007c0c */ /* 0x000fe4000bf05300 */
[----:B------:R-:W-:-:S02]  /*19c80*/  LOP3.LUT R2, R26, 0xff0000, RZ, 0xc0, !PT ;  /* 0x00ff00001a027812 */ /* 0x000fc400078ec0ff */
[----:B------:R-:W-:Y:S02]  /*19c90*/  LOP3.LUT R17, R26, 0xffff, RZ, 0xc0, !PT ;  /* 0x0000ffff1a117812 */ /* 0x000fe400078ec0ff */
[----:B------:R-:W-:-:S07]  /*19ca0*/  LEA.HI R7, R2, R7, RZ, 0x10 ;  /* 0x0000000702077211 */ /* 0x000fce00078f80ff */
[----:B--2---:R-:W-:Y:S05]  /*19cb0*/  @!P0 BRA `(.L_x_2504) ;  /* 0x0000000000108947 */ /* 0x004fea0003800000 */
[----:B------:R-:W-:-:S04]  /*19cc0*/  IADD3 R2, P0, R18, UR4, RZ ;  /* 0x0000000412027c10 */ /* 0x000fc8000ff1e0ff */
[----:B------:R-:W-:-:S05]  /*19cd0*/  IADD3.X R3, R19, UR5, RZ, P0, !PT ;  /* 0x0000000513037c10 */ /* 0x000fca00087fe4ff */
[----:B------:R2:W5:Y:S01]  /*19ce0*/  LDG.E R6, desc[UR38][R2.64] ;  /* 0x0000002602067981 */ /* 0x000562000c1e1900 */
[----:B------:R-:W-:Y:S05]  /*19cf0*/  BRA `(.L_x_2505) ;  /* 0x0000000000247947 */ /* 0x000fea0003800000 */
.L_x_2504:
[----:B------:R-:W-:Y:S02]  /*19d00*/  ULDC.64 UR4, c[0x0][0xa08] ;  /* 0x0002820000047ab9 */ /* 0x000fe40000000a00 */
[----:B------:R-:W-:-:S04]  /*19d10*/  ISETP.NE.U32.AND P0, PT, RZ, UR4, PT ;  /* 0x00000004ff007c0c */ /* 0x000fc8000bf05070 */
[----:B------:R-:W-:-:S13]  /*19d20*/  ISETP.NE.AND.EX P0, PT, RZ, UR5, PT, P0 ;  /* 0x00000005ff007c0c */ /* 0x000fda000bf05300 */
[----:B------:R-:W-:Y:S05]  /*19d30*/  @!P0 BRA `(.L_x_2505) ;  /* 0x0000000000148947 */ /* 0x000fea0003800000 */
[----:B------:R-:W2:Y:S02]  /*19d40*/  LDC.64 R2, c[0x0][0xa08] ;  /* 0x00028200ff027b82 */ /* 0x000ea40000000a00 */
[----:B--2---:R-:W-:-:S05]  /*19d50*/  IMAD.WIDE R2, R12, 0x4, R2 ;  /* 0x000000040c027825 */ /* 0x004fca00078e0202 */
[----:B------:R-:W2:Y:S04]  /*19d60*/  LDG.E R6, desc[UR38][R2.64] ;  /* 0x0000002602067981 */ /* 0x000ea8000c1e1900 */
[----:B------:R-:W2:Y:S02]  /*19d70*/  LDG.E R2, desc[UR38][R2.64+0x4] ;  /* 0x0000042602027981 */ /* 0x000ea4000c1e1900 */
[----:B--2---:R-:W-:-:S07]  /*19d80*/  IMAD.IADD R6, R2, 0x1, -R6 ;  /* 0x0000000102067824 */ /* 0x004fce00078e0a06 */
.L_x_2505:
[----:B--2---:R-:W2:Y:S01]  /*19d90*/  @P1 LDG.E R2, desc[UR38][R4.64] ;  /* 0x0000002604021981 */ /* 0x004ea2000c1e1900 */
[----:B------:R-:W3:Y:S03]  /*19da0*/  LDC R3, c[0x0][0x448] ;  /* 0x00011200ff037b82 */ /* 0x000ee60000000800 */
[----:B------:R4:W2:Y:S01]  /*19db0*/  @P1 LDG.E R4, desc[UR38][R4.64+0x4] ;  /* 0x0000042604041981 */ /* 0x0008a2000c1e1900 */
[----:B-----5:R-:W-:Y:S01]  /*19dc0*/  IADD3 R6, -R10, R6, RZ ;  /* 0x000000060a067210 */ /* 0x020fe20007ffe1ff */
[----:B------:R-:W-:Y:S01]  /*19dd0*/  BSSY B0, `(.L_x_2506) ;  /* 0x0000037000007945 */ /* 0x000fe20003800000 */
[----:B------:R-:W-:Y:S02]  /*19de0*/  LOP3.LUT R23, R7, 0xff, RZ, 0xc0, !PT ;  /* 0x000000ff07177812 */ /* 0x000fe400078ec0ff */
[----:B---3--:R-:W-:-:S13]  /*19df0*/  ISETP.NE.AND P0, PT, R3, 0x1, PT ;  /* 0x000000010300780c */ /* 0x008fda0003f05270 */
[----:B------:R-:W3:Y:S08]  /*19e00*/  @P0 LDC R3, c[0x0][0x44c] ;  /* 0x00011300ff030b82 */ /* 0x000ef00000000800 */
[----:B----4-:R-:W4:Y:S01]  /*19e10*/  @P0 LDC R5, c[0x0][0x450] ;  /* 0x00011400ff050b82 */ /* 0x010f220000000800 */
[----:B--2---:R-:W-:Y:S02]  /*19e20*/  @P1 IMAD.IADD R9, R4, 0x1, -R2 ;  /* 0x0000000104091824 */ /* 0x004fe400078e0a02 */
[----:B------:R-:W-:-:S04]  /*19e30*/  IMAD R2, R25, 0xc0, RZ ;  /* 0x000000c019027824 */ /* 0x000fc800078e02ff */
[----:B------:R-:W-:-:S04]  /*19e40*/  VIADD R2, R2, 0xbf ;  /* 0x000000bf02027836 */ /* 0x000fc80000000000 */
[----:B---3--:R-:W-:-:S05]  /*19e50*/  @P0 IMAD.HI.U32 R3, R2, R3, RZ ;  /* 0x0000000302030227 */ /* 0x008fca00078e00ff */
[----:B----4-:R-:W-:Y:S01]  /*19e60*/  @P0 SHF.R.U32.HI R2, RZ, R5, R3 ;  /* 0x00000005ff020219 */ /* 0x010fe20000011603 */
[----:B------:R-:W-:-:S05]  /*19e70*/  IMAD.IADD R3, R6, 0x1, R9 ;  /* 0x0000000106037824 */ /* 0x000fca00078e0209 */
[----:B------:R2:W-:Y:S01]  /*19e80*/  STL [R1+0x20], R3 ;  /* 0x0000200301007387 */ /* 0x0005e20000100800 */
[----:B------:R-:W-:-:S05]  /*19e90*/  IADD3 R20, R3, 0x80, -R8 ;  /* 0x0000008003147810 */ /* 0x000fca0007ffe808 */
[----:B------:R-:W-:Y:S02]  /*19ea0*/  IMAD.IADD R2, R20, 0x1, R2 ;  /* 0x0000000114027824 */ /* 0x000fe400078e0202 */
[----:B--2---:R-:W-:-:S05]  /*19eb0*/  VIADD R3, R3, 0x7f ;  /* 0x0000007f03037836 */ /* 0x004fca0000000000 */
[----:B------:R-:W-:-:S04]  /*19ec0*/  SHF.R.S32.HI R4, RZ, 0x1f, R3 ;  /* 0x0000001fff047819 */ /* 0x000fc80000011403 */
[----:B------:R-:W-:Y:S02]  /*19ed0*/  LEA.HI R4, R4, R3, RZ, 0x7 ;  /* 0x0000000304047211 */ /* 0x000fe400078f38ff */
[----:B------:R-:W-:Y:S02]  /*19ee0*/  SHF.R.S32.HI R3, RZ, 0x1f, R2 ;  /* 0x0000001fff037819 */ /* 0x000fe40000011402 */
[----:B------:R-:W-:Y:S02]  /*19ef0*/  SHF.R.S32.HI R21, RZ, 0x7, R4 ;  /* 0x00000007ff157819 */ /* 0x000fe40000011404 */
[----:B------:R-:W-:Y:S01]  /*19f00*/  LEA.HI R3, R3, R2, RZ, 0x7 ;  /* 0x0000000203037211 */ /* 0x000fe200078f38ff */
[----:B------:R-:W-:Y:S01]  /*19f10*/  IMAD.MOV.U32 R2, RZ, RZ, RZ ;  /* 0x000000ffff027224 */ /* 0x000fe200078e00ff */
[----:B------:R-:W-:Y:S02]  /*19f20*/  SHF.R.U32.HI R4, RZ, 0x10, R7 ;  /* 0x00000010ff047819 */ /* 0x000fe40000011607 */
[----:B------:R-:W-:-:S04]  /*19f30*/  SHF.R.S32.HI R3, RZ, 0x7, R3 ;  /* 0x00000007ff037819 */ /* 0x000fc80000011403 */
[----:B------:R-:W-:-:S04]  /*19f40*/  VIMNMX R5, R21, R3, PT ;  /* 0x0000000315057248 */ /* 0x000fc80003fe0100 */
[----:B------:R-:W-:-:S13]  /*19f50*/  ISETP.GE.AND P0, PT, R5, 0x1, PT ;  /* 0x000000010500780c */ /* 0x000fda0003f06270 */
[----:B------:R-:W-:Y:S05]  /*19f60*/  @!P0 BRA `(.L_x_2507) ;  /* 0x0000000000748947 */ /* 0x000fea0003800000 */
[----:B------:R-:W-:Y:S01]  /*19f70*/  ISETP.NE.AND P0, PT, R4, RZ, PT ;  /* 0x000000ff0400720c */ /* 0x000fe20003f05270 */
[----:B------:R-:W-:-:S03]  /*19f80*/  ULDC UR4, c[0x0][0x9f0] ;  /* 0x00027c0000047ab9 */ /* 0x000fc60000000800 */
[----:B------:R-:W-:-:S04]  /*19f90*/  SEL R7, R4, UR4, P0 ;  /* 0x0000000404077c07 */ /* 0x000fc80008000000 */
[----:B01----:R-:W-:Y:S02]  /*19fa0*/  IABS R8, R7 ;  /* 0x0000000700087213 */ /* 0x003fe40000000000 */
[----:B------:R-:W-:Y:S02]  /*19fb0*/  IADD3 R10, R7, -0x1, R5 ;  /* 0xffffffff070a7810 */ /* 0x000fe40007ffe005 */
[----:B------:R-:W0:Y:S08]  /*19fc0*/  I2F.RP R2, R8 ;  /* 0x0000000800027306 */ /* 0x000e300000209400 */
[----:B0-----:R-:W0:Y:S02]  /*19fd0*/  MUFU.RCP R2, R2 ;  /* 0x0000000200027308 */ /* 0x001e240000001000 */
[----:B0-----:R-:W-:-:S06]  /*19fe0*/  IADD3 R2, R2, 0xffffffe, RZ ;  /* 0x0ffffffe02027810 */ /* 0x001fcc0007ffe0ff */
        /* <DEDUP_REMOVED lines=20> */
[----:B------:R-:W-:-:S07]  /*1a130*/  @!P2 LOP3.LUT R2, RZ, R7, RZ, 0x33, !PT ;  /* 0x00000007ff02a212 */ /* 0x000fce00078e33ff */
.L_x_2507:
[----:B------:R-:W-:Y:S05]  /*1a140*/  BSYNC B0 ;  /* 0x0000000000007941 */ /* 0x000fea0003800000 */
.L_x_2506:
        /* <DEDUP_REMOVED lines=20> */
[----:B------:R-:W2:Y:S02]  /*1a290*/  S2R R6, SR_TID.X ;  /* 0x0000000000067919 */ /* 0x000ea40000002100 */
[----:B--2---:R-:W-:-:S04]  /*1a2a0*/  SHF.R.U32.HI R6, RZ, 0x5, R6 ;  /* 0x00000005ff067819 */ /* 0x004fc80000011606 */
[----:B------:R-:W-:-:S05]  /*1a2b0*/  LOP3.LUT R6, R6, 0x3, RZ, 0xc0, !PT ;  /* 0x0000000306067812 */ /* 0x000fca00078ec0ff */
[----:B------:R2:W3:Y:S02]  /*1a2c0*/  SHFL.IDX PT, R14, R6, RZ, 0x1f ;  /* 0x00001fff060e7589 */ /* 0x0004e400000e0000 */
.L_x_2675:
[----:B---3--:R-:W-:Y:S02]  /*1a2d0*/  ISETP.NE.AND P0, PT, R14, RZ, PT ;  /* 0x000000ff0e00720c */ /* 0x008fe40003f05270 */
[----:B------:R-:W-:-:S11]  /*1a2e0*/  PLOP3.LUT P6, PT, PT, PT, PT, 0x8, 0x0 ;  /* 0x000000000000781c */ /* 0x000fd60003fce170 */
[----:B------:R-:W-:Y:S05]  /*1a2f0*/  @P0 BRA `(.L_x_2511) ;  /* 0x00000000000c0947 */ /* 0x000fea0003800000 */
[----:B------:R-:W-:-:S03]  /*1a300*/  UMOV UR4, 0xffffffff ;  /* 0xffffffff00047882 */ /* 0x000fc60000000000 */
[----:B------:R-:W-:Y:S05]  /*1a310*/  BRA.DIV UR4, `(.L_x_2512) ;  /* 0x0000007204507947 */ /* 0x000fea000b800000 */
[----:B------:R-:W-:-:S13]  /*1a320*/  ELECT P6, URZ, PT ;  /* 0x00000000003f782f */ /* 0x000fda00038c0000 */
.L_x_2511:
[----:B--2---:R-:W2:Y:S01]  /*1a330*/  LDL R6, [R1+0x4c] ;  /* 0x00004c0001067983 */ /* 0x004ea20000100800 */
[----:B------:R-:W-:Y:S01]  /*1a340*/  BSSY B1, `(.L_x_2513) ;  /* 0x0000008000017945 */ /* 0x000fe20003800000 */
[----:B--2---:R-:W-:-:S05]  /*1a350*/  VIADD R6, R6, 0x1 ;  /* 0x0000000106067836 */ /* 0x004fca0000000000 */
[----:B------:R-:W-:-:S04]  /*1a360*/  LEA.HI R7, R6, R6, RZ, 0x1 ;  /* 0x0000000606077211 */ /* 0x000fc800078f08ff */
[----:B------:R-:W-:-:S05]  /*1a370*/  LOP3.LUT R7, R7, 0xfffffffe, RZ, 0xc0, !PT ;  /* 0xfffffffe07077812 */ /* 0x000fca00078ec0ff */
[----:B------:R-:W-:-:S05]  /*1a380*/  IMAD.IADD R6, R6, 0x1, -R7 ;  /* 0x0000000106067824 */ /* 0x000fca00078e0a07 */
[----:B------:R-:W-:-:S04]  /*1a390*/  SHF.L.U32 R6, R6, 0x1f, RZ ;  /* 0x0000001f06067819 */ /* 0x000fc800000006ff */
[----:B------:R-:W2:Y:S02]  /*1a3a0*/  SYNCS.PHASECHK.TRANS64.TRYWAIT P0, [R16+URZ+0x2d820], R6 ;  /* 0x02d82006100075a7 */ /* 0x000ea4000800017f */
[----:B--2---:R-:W-:Y:S05]  /*1a3b0*/  @!P0 BRA `(.L_x_2514) ;  /* 0x0000007000488947 */ /* 0x004fea0003800000 */
.L_x_2678:
[----:B------:R-:W-:Y:S05]  /*1a3c0*/  BSYNC B1 ;  /* 0x0000000000017941 */ /* 0x000fea0003800000 */
.L_x_2513:
[----:B------:R-:W-:Y:S04]  /*1a3d0*/  BSSY B1, `(.L_x_2515) ;  /* 0x000008c000017945 */ /* 0x000fe80003800000 */
[----:B------:R-:W-:Y:S05]  /*1a3e0*/  @!P6 BRA `(.L_x_2516) ;  /* 0x000000080028e947 */ /* 0x000fea0003800000 */
[----:B01----:R-:W3:Y:S01]  /*1a3f0*/  LDL R8, [R1+0x4] ;  /* 0x0000040001087983 */ /* 0x003ee20000100800 */
[----:B------:R-:W-:Y:S01]  /*1a400*/  LEA R9, R29, R16, 0x3 ;  /* 0x000000101d097211 */ /* 0x000fe200078e18ff */
[----:B------:R-:W0:Y:S01]  /*1a410*/  S2R R7, SR_TID.X ;  /* 0x0000000000077919 */ /* 0x000e220000002100 */
[----:B------:R-:W-:Y:S01]  /*1a420*/  BSSY B2, `(.L_x_2517) ;  /* 0x0000006000027945 */ /* 0x000fe20003800000 */
[----:B0-----:R-:W-:-:S04]  /*1a430*/  LOP3.LUT R7, R7, 0x7f, RZ, 0xc0, !PT ;  /* 0x0000007f07077812 */ /* 0x001fc800078ec0ff */
[----:B------:R-:W-:Y:S02]  /*1a440*/  ISETP.NE.AND P1, PT, R7, RZ, PT ;  /* 0x000000ff0700720c */ /* 0x000fe40003f25270 */
[----:B---3--:R-:W-:-:S04]  /*1a450*/  SHF.L.U32 R11, R8, 0x1f, RZ ;  /* 0x0000001f080b7819 */ /* 0x008fc800000006ff */
[----:B------:R-:W0:Y:S02]  /*1a460*/  SYNCS.PHASECHK.TRANS64.TRYWAIT P0, [R9+URZ+0x2d8a0], R11 ;  /* 0x02d8a00b090075a7 */ /* 0x000e24000800017f */
[----:B0-----:R-:W-:Y:S05]  /*1a470*/  @!P0 BRA `(.L_x_2518) ;  /* 0x00000070002c8947 */ /* 0x001fea0003800000 */
.L_x_2679:
[----:B------:R-:W-:Y:S05]  /*1a480*/  BSYNC B2 ;  /* 0x0000000000027941 */ /* 0x000fea0003800000 */
.L_x_2517:
[----:B------:R-:W-:Y:S04]  /*1a490*/  BSSY B2, `(.L_x_2519) ;  /* 0x0000009000027945 */ /* 0x000fe80003800000 */
[----:B------:R-:W-:Y:S05]  /*1a4a0*/  @P1 BRA `(.L_x_2520) ;  /* 0x00000000001c1947 */ /* 0x000fea0003800000 */
[----:B--2---:R-:W1:Y:S02]  /*1a4b0*/  S2R R6, SR_TID.X ;  /* 0x0000000000067919 */ /* 0x004e640000002100 */
[----:B-1----:R-:W-:Y:S01]  /*1a4c0*/  LOP3.LUT R7, R6, 0x1f, RZ, 0xc0, !PT ;  /* 0x0000001f06077812 */ /* 0x002fe200078ec0ff */
[----:B------:R-:W-:-:S03]  /*1a4d0*/  IMAD.MOV.U32 R6, RZ, RZ, 0x6000 ;  /* 0x00006000ff067424 */ /* 0x000fc600078e00ff */
[----:B------:R-:W-:Y:S01]  /*1a4e0*/  ISETP.NE.AND P0, PT, R7, RZ, PT ;  /* 0x000000ff0700720c */ /* 0x000fe20003f05270 */
[----:B------:R1:W-:-:S12]  /*1a4f0*/  SYNCS.ARRIVE.TRANS64 RZ, [R9+URZ+0x2d890], R6 ;  /* 0x02d8900609ff79a7 */ /* 0x0003d8000800003f */
[----:B-1----:R-:W-:Y:S05]  /*1a500*/  @!P0 BRA `(.L_x_2520) ;  /* 0x0000000000048947 */ /* 0x002fea0003800000 */
[----:B------:R-:W-:Y:S01]  /*1a510*/  BPT.TRAP 0x1 ;  /* 0x000000040000795c */ /* 0x000fe20000300000 */
.L_x_2520:
[----:B------:R-:W-:Y:S05]  /*1a520*/  BSYNC B2 ;  /* 0x0000000000027941 */ /* 0x000fea0003800000 */
.L_x_2519:
[----:B------:R-:W-:Y:S01]  /*1a530*/  IMAD.MOV.U32 R14, RZ, RZ, RZ ;  /* 0x000000ffff0e7224 */ /* 0x000fe200078e00ff */
[----:B------:R-:W-:Y:S01]  /*1a540*/  UIADD3 UR4, UP0, UR42, 0x570, URZ ;  /* 0x000005702a047890 */ /* 0x000fe2000ff1e03f */
[----:B------:R-:W-:Y:S01]  /*1a550*/  IMAD R7, R5, 0x80, R0 ;  /* 0x0000008005077824 */ /* 0x000fe200078e0200 */
[----:B------:R-:W-:Y:S01]  /*1a560*/  PLOP3.LUT P0, PT, PT, PT, PT, 0x80, 0x0 ;  /* 0x000000000000781c */ /* 0x000fe20003f0f070 */
[----:B------:R-:W-:Y:S01]  /*1a570*/  IMAD R8, R29, 0x6000, R16 ;  /* 0x000060001d087824 */ /* 0x000fe200078e0210 */
[----:B------:R-:W-:Y:S01]  /*1a580*/  R2UR UR10, R14 ;  /* 0x000000000e0a72ca */ /* 0x000fe200000e0000 */
[----:B------:R-:W-:Y:S01]  /*1a590*/  VIADD R7, R7, 0xffffff80 ;  /* 0xffffff8007077836 */ /* 0x000fe20000000000 */
[----:B--2---:R-:W-:Y:S01]  /*1a5a0*/  IADD3 R6, R9, 0x2d890, RZ ;  /* 0x0002d89009067810 */ /* 0x004fe20007ffe0ff */
[----:B------:R-:W-:Y:S01]  /*1a5b0*/  VIADD R10, R8, 0x15400 ;  /* 0x00015400080a7836 */ /* 0x000fe20000000000 */
[----:B------:R-:W-:Y:S01]  /*1a5c0*/  UIADD3.X UR5, URZ, UR43, URZ, UP0, !UPT ;  /* 0x0000002b3f057290 */ /* 0x000fe200087fe43f */
[----:B------:R-:W-:Y:S01]  /*1a5d0*/  UMOV UR6, 0x0 ;  /* 0x0000000000067882 */ /* 0x000fe20000000000 */
[----:B------:R-:W-:-:S10]  /*1a5e0*/  UMOV UR7, 0x12f00000 ;  /* 0x12f0000000077882 */ /* 0x000fd40000000000 */
.L_x_2521:
        /* <DEDUP_REMOVED lines=16> */
.L_x_2522:
        /* <DEDUP_REMOVED lines=16> */
.L_x_2523:
        /* <DEDUP_REMOVED lines=13> */
.L_x_2680:
[----:B------:R-:W-:Y:S05]  /*1a8c0*/  BSYNC B2 ;  /* 0x0000000000027941 */ /* 0x000fea0003800000 */
.L_x_2524:
        /* <DEDUP_REMOVED lines=11> */
.L_x_2527:
[----:B------:R-:W-:Y:S05]  /*1a980*/  BSYNC B2 ;  /* 0x0000000000027941 */ /* 0x000fea0003800000 */
.L_x_2526:
        /* <DEDUP_REMOVED lines=8> */
.L_x_2528:
        /* <DEDUP_REMOVED lines=15> */
.L_x_2529:
        /* <DEDUP_REMOVED lines=15> */
.L_x_2530:
        /* <DEDUP_REMOVED lines=9> */
[----:B---3--:R-:W-:Y:S05]  /*1ac80*/  @P0 BRA.U.ANY `(.L_x_2530) ;  /* 0xfffffffd00d80947 */ /* 0x008fea000393ffff */
.L_x_2516:
[----:B------:R-:W-:Y:S05]  /*1ac90*/  BSYNC B1 ;  /* 0x0000000000017941 */ /* 0x000fea0003800000 */
.L_x_2515:
[----:B--2---:R-:W2:Y:S01]  /*1aca0*/  LDL.LU R6, [R1+0x4] ;  /* 0x0000040001067983 */ /* 0x004ea20000300800 */
[----:B------:R-:W-:Y:S01]  /*1acb0*/  VIADD R29, R29, 0x1 ;  /* 0x000000011d1d7836 */ /* 0x000fe20000000000 */
[----:B------:R-:W-:Y:S01]  /*1acc0*/  PLOP3.LUT P0, PT, PT, PT, PT, 0x8, 0x0 ;  /* 0x000000000000781c */ /* 0x000fe20003f0e170 */
[----:B0-----:R-:W-:-:S03]  /*1acd0*/  VIADD R10, R5, 0xfffffffe ;  /* 0xfffffffe050a7836 */ /* 0x001fc60000000000 */
[C---:B------:R-:W-:Y:S02]  /*1ace0*/  ISETP.NE.AND P1, PT, R29.reuse, 0x2, PT ;  /* 0x000000021d00780c */ /* 0x040fe40003f25270 */
[----:B------:R-:W-:Y:S02]  /*1acf0*/  ISETP.GE.AND P2, PT, R10, R3, PT ;  /* 0x000000030a00720c */ /* 0x000fe40003f46270 */
[----:B------:R-:W-:Y:S02]  /*1ad00*/  SEL R5, RZ, 0x1, P1 ;  /* 0x00000001ff057807 */ /* 0x000fe40000800000 */
[----:B------:R-:W-:Y:S02]  /*1ad10*/  SEL R29, R29, RZ, P1 ;  /* 0x000000ff1d1d7207 */ /* 0x000fe40000800000 */
[----:B--2---:R-:W-:-:S05]  /*1ad20*/  LOP3.LUT R6, R6, R5, RZ, 0x3c, !PT ;  /* 0x0000000506067212 */ /* 0x004fca00078e3cff */
[----:B------:R2:W-:Y:S02]  /*1ad30*/  STL [R1+0x4], R6 ;  /* 0x0000040601007387 */ /* 0x0005e40000100800 */
[----:B------:R-:W-:Y:S05]  /*1ad40*/  @!P2 BRA `(.L_x_2509) ;  /* 0x00000008005ca947 */ /* 0x000fea0003800000 */
.L_x_2547:
[----:B------:R-:W-:Y:S05]  /*1ad50*/  YIELD ;  /* 0x0000000000007946 */ /* 0x000fea0003800000 */
[----:B------:R-:W-:Y:S04]  /*1ad60*/  BSSY B1, `(.L_x_2531) ;  /* 0x000008b000017945 */ /* 0x000fe80003800000 */
[----:B---3--:R-:W-:Y:S05]  /*1ad70*/  @!P6 BRA `(.L_x_2532) ;  /* 0x000000080024e947 */ /* 0x008fea0003800000 */
[----:B--2---:R-:W1:Y:S01]  /*1ad80*/  LDL R6, [R1+0x4] ;  /* 0x0000040001067983 */ /* 0x004e620000100800 */
[----:B------:R-:W-:Y:S01]  /*1ad90*/  LEA R9, R29, R16, 0x3 ;  /* 0x000000101d097211 */ /* 0x000fe200078e18ff */
[----:B------:R-:W0:Y:S01]  /*1ada0*/  S2R R5, SR_TID.X ;  /* 0x0000000000057919 */ /* 0x000e220000002100 */
[----:B------:R-:W-:Y:S01]  /*1adb0*/  BSSY B2, `(.L_x_2533) ;  /* 0x0000006000027945 */ /* 0x000fe20003800000 */
[----:B0-----:R-:W-:-:S04]  /*1adc0*/  LOP3.LUT R5, R5, 0x7f, RZ, 0xc0, !PT ;  /* 0x0000007f05057812 */ /* 0x001fc800078ec0ff */
[----:B------:R-:W-:Y:S02]  /*1add0*/  ISETP.NE.AND P2, PT, R5, RZ, PT ;  /* 0x000000ff0500720c */ /* 0x000fe40003f45270 */
[----:B-1----:R-:W-:-:S04]  /*1ade0*/  SHF.L.U32 R8, R6, 0x1f, RZ ;  /* 0x0000001f06087819 */ /* 0x002fc800000006ff */
[----:B------:R-:W0:Y:S02]  /*1adf0*/  SYNCS.PHASECHK.TRANS64.TRYWAIT P1, [R9+URZ+0x2d8a0], R8 ;  /* 0x02d8a008090075a7 */ /* 0x000e24000802017f */
[----:B0-----:R-:W-:Y:S05]  /*1ae00*/  @!P1 BRA `(.L_x_2534) ;  /* 0x0000006400f09947 */ /* 0x001fea0003800000 */
.L_x_2681:
[----:B------:R-:W-:Y:S05]  /*1ae10*/  BSYNC B2 ;  /* 0x0000000000027941 */ /* 0x000fea0003800000 */
.L_x_2533:
        /* <DEDUP_REMOVED lines=9> */
.L_x_2536:
[----:B------:R-:W-:Y:S05]  /*1aeb0*/  BSYNC B2 ;  /* 0x0000000000027941 */ /* 0x000fea0003800000 */
.L_x_2535:
[----:B------:R-:W-:Y:S01]  /*1aec0*/  IMAD.MOV.U32 R14, RZ, RZ, RZ ;  /* 0x000000ffff0e7224 */ /* 0x000fe200078e00ff */
[----:B------:R-:W-:Y:S01]  /*1aed0*/  UIADD3 UR4, UP0, UR42, 0x570, URZ ;  /* 0x000005702a047890 */ /* 0x000fe2000ff1e03f */
[----:B------:R-:W-:Y:S01]  /*1aee0*/  IMAD R7, R29, 0x6000, R16 ;  /* 0x000060001d077824 */ /* 0x000fe200078e0210 */
[----:B------:R-:W-:Y:S01]  /*1aef0*/  PLOP3.LUT P1, PT, PT, PT, PT, 0x80, 0x0 ;  /* 0x000000000000781c */ /* 0x000fe20003f2f070 */
[----:B------:R-:W-:Y:S01]  /*1af00*/  IMAD R6, R10, 0x80, R0 ;  /* 0x000000800a067824 */ /* 0x000fe200078e0200 */
[----:B------:R-:W-:Y:S01]  /*1af10*/  R2UR UR10, R14 ;  /* 0x000000000e0a72ca */ /* 0x000fe200000e0000 */
[----:B------:R-:W-:Y:S01]  /*1af20*/  VIADD R5, R9, 0x2d890 ;  /* 0x0002d89009057836 */ /* 0x000fe20000000000 */
[----:B------:R-:W-:Y:S01]  /*1af30*/  IADD3 R11, R7, 0x15400, RZ ;  /* 0x00015400070b7810 */ /* 0x000fe20007ffe0ff */
[----:B------:R-:W-:Y:S01]  /*1af40*/  UIADD3.X UR5, URZ, UR43, URZ, UP0, !UPT ;  /* 0x0000002b3f057290 */ /* 0x000fe200087fe43f */
[----:B------:R-:W-:Y:S01]  /*1af50*/  UMOV UR6, 0x0 ;  /* 0x0000000000067882 */ /* 0x000fe20000000000 */
[----:B------:R-:W-:-:S10]  /*1af60*/  UMOV UR7, 0x12f00000 ;  /* 0x12f0000000077882 */ /* 0x000fd40000000000 */
.L_x_2537:
        /* <DEDUP_REMOVED lines=16> */
.L_x_2538:
        /* <DEDUP_REMOVED lines=16> */
.L_x_2539:
        /* <DEDUP_REMOVED lines=13> */
.L_x_2682:
[----:B------:R-:W-:Y:S05]  /*1b240*/  BSYNC B2 ;  /* 0x0000000000027941 */ /* 0x000fea0003800000 */
.L_x_2540:
[----:B------:R-:W-:Y:S01]  /*1b250*/  BSSY B2, `(.L_x_2542) ;  /* 0x000000b000027945 */ /* 0x000fe20003800000 */
[----:B------:R-:W-:Y:S01]  /*1b260*/  MOV R12, 0x0 ;  /* 0x00000000000c7802 */ /* 0x000fe20000000f00 */
[----:B------:R-:W-:Y:S02]  /*1b270*/  IMAD.MOV.U32 R13, RZ, RZ, 0x12f00000 ;  /* 0x12f00000ff0d7424 */ /* 0x000fe400078e00ff */
        /* <DEDUP_REMOVED lines=8> */
.L_x_2543:
[----:B------:R-:W-:Y:S05]  /*1b300*/  BSYNC B2 ;  /* 0x0000000000027941 */ /* 0x000fea0003800000 */
.L_x_2542:
        /* <DEDUP_REMOVED lines=8> */
.L_x_2544:
        /* <DEDUP_REMOVED lines=15> */
.L_x_2545:
        /* <DEDUP_REMOVED lines=15> */
.L_x_2546:
        /* <DEDUP_REMOVED lines=10> */
.L_x_2532:
[----:B------:R-:W-:Y:S05]  /*1b610*/  BSYNC B1 ;  /* 0x0000000000017941 */ /* 0x000fea0003800000 */
.L_x_2531:
[----:B-1----:R-:W3:Y:S01]  /*1b620*/  LDL.LU R8, [R1+0x4] ;  /* 0x0000040001087983 */ /* 0x002ee20000300800 */
[----:B------:R-:W-:Y:S01]  /*1b630*/  VIADD R29, R29, 0x1 ;  /* 0x000000011d1d7836 */ /* 0x000fe20000000000 */
[C---:B------:R-:W-:Y:S01]  /*1b640*/  ISETP.GT.AND P2, PT, R10.reuse, R3, PT ;  /* 0x000000030a00720c */ /* 0x040fe20003f44270 */
[----:B------:R-:W-:-:S03]  /*1b650*/  VIADD R10, R10, 0xffffffff ;  /* 0xffffffff0a0a7836 */ /* 0x000fc60000000000 */
[----:B------:R-:W-:-:S04]  /*1b660*/  ISETP.NE.AND P1, PT, R29, 0x2, PT ;  /* 0x000000021d00780c */ /* 0x000fc80003f25270 */
[----:B------:R-:W-:Y:S02]  /*1b670*/  SEL R5, RZ, 0x1, P1 ;  /* 0x00000001ff057807 */ /* 0x000fe40000800000 */
[----:B------:R-:W-:Y:S02]  /*1b680*/  SEL R29, R29, RZ, P1 ;  /* 0x000000ff1d1d7207 */ /* 0x000fe40000800000 */
[----:B---3--:R-:W-:-:S05]  /*1b690*/  LOP3.LUT R8, R8, R5, RZ, 0x3c, !PT ;  /* 0x0000000508087212 */ /* 0x008fca00078e3cff */
[----:B------:R3:W-:Y:S01]  /*1b6a0*/  STL [R1+0x4], R8 ;  /* 0x0000040801007387 */ /* 0x0007e20000100800 */
[----:B------:R-:W-:Y:S05]  /*1b6b0*/  @P2 BRA `(.L_x_2547) ;  /* 0xfffffff400a42947 */ /* 0x000fea000383ffff */
.L_x_2509:
[----:B------:R-:W-:Y:S05]  /*1b6c0*/  BSYNC B0 ;  /* 0x0000000000007941 */ /* 0x000fea0003800000 */
.L_x_2508:
[----:B------:R-:W4:Y:S01]  /*1b6d0*/  LDC R0, c[0x0][0x448] ;  /* 0x00011200ff007b82 */ /* 0x000f220000000800 */
[----:B------:R-:W-:Y:S01]  /*1b6e0*/  IMAD.MOV.U32 R2, RZ, RZ, 0xc0 ;  /* 0x000000c0ff027424 */ /* 0x000fe200078e00ff */
[----:B------:R-:W-:Y:S01]  /*1b6f0*/  ISETP.NE.AND P2, PT, R4, RZ, PT ;  /* 0x000000ff0400720c */ /* 0x000fe20003f45270 */
[----:B------:R-:W-:Y:S05]  /*1b700*/  @!P0 WARPSYNC.ALL ;  /* 0x0000000000008948 */ /* 0x000fea0003800000 */
[----:B------:R-:W-:Y:S01]  /*1b710*/  IMAD R2, R25, R2, 0xbf ;  /* 0x000000bf19027424 */ /* 0x000fe200078e0202 */
[----:B------:R-:W-:Y:S06]  /*1b720*/  BSSY B0, `(.L_x_2548) ;  /* 0x000002a000007945 */ /* 0x000fec0003800000 */
[----:B------:R-:W0:Y:S08]  /*1b730*/  @!P2 LDC R4, c[0x0][0x9f0] ;  /* 0x00027c00ff04ab82 */ /* 0x000e300000000800 */
[----:B------:R-:W-:Y:S01]  /*1b740*/  @!P0 BAR.SYNC.DEFER_BLOCKING 0xc, 0x200 ;  /* 0x0308000000008b1d */ /* 0x000fe20000010000 */
[----:B----4-:R-:W-:-:S13]  /*1b750*/  ISETP.NE.AND P1, PT, R0, 0x1, PT ;  /* 0x000000010000780c */ /* 0x010fda0003f25270 */
[----:B------:R-:W4:Y:S08]  /*1b760*/  @P1 LDC R0, c[0x0][0x44c] ;  /* 0x00011300ff001b82 */ /* 0x000f300000000800 */
[----:B------:R-:W5:Y:S01]  /*1b770*/  @P1 LDC R3, c[0x0][0x450] ;  /* 0x00011400ff031b82 */ /* 0x000f620000000800 */
[----:B----4-:R-:W-:-:S05]  /*1b780*/  @P1 IMAD.HI.U32 R0, R2, R0, RZ ;  /* 0x0000000002001227 */ /* 0x010fca00078e00ff */
[----:B-----5:R-:W-:-:S04]  /*1b790*/  @P1 SHF.R.U32.HI R2, RZ, R3, R0 ;  /* 0x00000003ff021219 */ /* 0x020fc80000011600 */
[----:B------:R-:W-:-:S04]  /*1b7a0*/  IADD3 R2, R20, R2, RZ ;  /* 0x0000000214027210 */ /* 0x000fc80007ffe0ff */
[----:B------:R-:W-:-:S04]  /*1b7b0*/  SHF.R.S32.HI R0, RZ, 0x1f, R2 ;  /* 0x0000001fff007819 */ /* 0x000fc80000011402 */
[----:B------:R-:W-:-:S04]  /*1b7c0*/  LEA.HI R0, R0, R2, RZ, 0x7 ;  /* 0x0000000200007211 */ /* 0x000fc800078f38ff */
[----:B------:R-:W-:-:S04]  /*1b7d0*/  SHF.R.S32.HI R0, RZ, 0x7, R0 ;  /* 0x00000007ff007819 */ /* 0x000fc80000011400 */
[----:B------:R-:W-:Y:S01]  /*1b7e0*/  VIMNMX R21, R21, R0, PT ;  /* 0x0000000015157248 */ /* 0x000fe20003fe0100 */
[----:B------:R-:W-:-:S03]  /*1b7f0*/  IMAD.MOV.U32 R0, RZ, RZ, RZ ;  /* 0x000000ffff007224 */ /* 0x000fc600078e00ff */
[----:B------:R-:W-:-:S13]  /*1b800*/  ISETP.GE.AND P1, PT, R21, 0x1, PT ;  /* 0x000000011500780c */ /* 0x000fda0003f26270 */
[----:B0-----:R-:W-:Y:S05]  /*1b810*/  @!P1 BRA `(.L_x_2549) ;  /* 0x0000000000689947 */ /* 0x001fea0003800000 */
[-C--:B------:R-:W-:Y:S02]  /*1b820*/  IABS R0, R4.reuse ;  /* 0x0000000400007213 */ /* 0x080fe40000000000 */
[----:B--2---:R-:W-:Y:S02]  /*1b830*/  IABS R6, R4 ;  /* 0x0000000400067213 */ /* 0x004fe40000000000 */
        /* <DEDUP_REMOVED lines=21> */
[----:B------:R-:W-:-:S05]  /*1b990*/  IMAD.MOV.U32 R0, RZ, RZ, R5 ;  /* 0x000000ffff007224 */ /* 0x000fca00078e0005 */
[----:B------:R-:W-:Y:S02]  /*1b9a0*/  @!P2 IADD3 R0, -R0, RZ, RZ ;  /* 0x000000ff0000a210 */ /* 0x000fe40007ffe1ff */
[----:B------:R-:W-:-:S07]  /*1b9b0*/  @!P1 LOP3.LUT R0, RZ, R4, RZ, 0x33, !PT ;  /* 0x00000004ff009212 */ /* 0x000fce00078e33ff */
.L_x_2549:
[----:B------:R-:W-:Y:S05]  /*1b9c0*/  BSYNC B0 ;  /* 0x0000000000007941 */ /* 0x000fea0003800000 */
.L_x_2548:
[-C--:B------:R-:W-:Y:S01]  /*1b9d0*/  IMAD R2, R23, R0.reuse, RZ ;  /* 0x0000000017027224 */ /* 0x080fe200078e02ff */
        /* <DEDUP_REMOVED lines=12> */
[----:B------:R-:W4:Y:S01]  /*1baa0*/  LDC.64 R2, c[0x0][0xc60] ;  /* 0x00031800ff027b82 */ /* 0x000f220000000a00 */
[----:B------:R-:W0:Y:S02]  /*1bab0*/  FLO.U32 R0, UR4 ;  /* 0x0000000400007d00 */ /* 0x000e2400080e0000 */
[----:B0-----:R-:W-:-:S06]  /*1bac0*/  ISETP.EQ.U32.AND P0, PT, R0, R5, PT ;  /* 0x000000050000720c */ /* 0x001fcc0003f02070 */
[----:B------:R-:W4:Y:S07]  /*1bad0*/  POPC R5, UR4 ;  /* 0x0000000400057d09 */ /* 0x000f2e0008000000 */
[----:B----4-:R-:W4:Y:S01]  /*1bae0*/  @P0 ATOMG.E.ADD.STRONG.GPU PT, R3, desc[UR38][R2.64], R5 ;  /* 0x00000005020309a8 */ /* 0x010f2200081ee1e6 */
[----:B------:R-:W0:Y:S02]  /*1baf0*/  S2R R4, SR_LTMASK ;  /* 0x0000000000047919 */ /* 0x000e240000003900 */
[----:B0-----:R-:W-:-:S04]  /*1bb00*/  LOP3.LUT R4, R4, UR4, RZ, 0xc0, !PT ;  /* 0x0000000404047c12 */ /* 0x001fc8000f8ec0ff */
[----:B------:R-:W0:Y:S01]  /*1bb10*/  POPC R7, R4 ;  /* 0x0000000400077309 */ /* 0x000e220000000000 */
[----:B----4-:R-:W0:Y:S02]  /*1bb20*/  SHFL.IDX PT, R0, R3, R0, 0x1f ;  /* 0x00001f0003007589 */ /* 0x010e2400000e0000 */
[----:B0-----:R-:W-:Y:S01]  /*1bb30*/  IADD3 R24, R0, UR37, R7 ;  /* 0x0000002500187c10 */ /* 0x001fe2000fffe007 */
[----:B------:R-:W-:Y:S06]  /*1bb40*/  BRA `(.L_x_2552) ;  /* 0x0000003000c07947 */ /* 0x000fec0003800000 */
.L_x_2551:
        /* <DEDUP_REMOVED lines=13> */
[----:B--2---:R-:W-:Y:S02]  /*1bc20*/  IMAD.U32 R6, RZ, RZ, UR8 ;  /* 0x00000008ff067e24 */ /* 0x004fe4000f8e00ff */
[----:B------:R-:W-:-:S02]  /*1bc30*/  IMAD.U32 R10, RZ, RZ, UR4 ;  /* 0x00000004ff0a7e24 */ /* 0x000fc4000f8e00ff */
[----:B------:R-:W-:Y:S02]  /*1bc40*/  IMAD.U32 R11, RZ, RZ, UR5 ;  /* 0x00000005ff0b7e24 */ /* 0x000fe4000f8e00ff */
[----:B-1-3--:R-:W-:Y:S02]  /*1bc50*/  IMAD.MOV.U32 R8, RZ, RZ, 0x70 ;  /* 0x00000070ff087424 */ /* 0x00afe400078e00ff */
[----:B------:R-:W-:-:S07]  /*1bc60*/  IMAD.MOV.U32 R12, RZ, RZ, 0x1 ;  /* 0x00000001ff0c7424 */ /* 0x000fce00078e00ff */
[----:B------:R-:W-:-:S07]  /*1bc70*/  LEPC R20, `(.L_x_2554) ;  /* 0x000000001014794e */ /* 0x000fce0000000000 */
[----:B0-----:R-:W-:Y:S05]  /*1bc80*/  CALL.ABS.NOINC R2 ;  /* 0x0000000002007343 */ /* 0x001fea0003c00000 */
.L_x_2554:
[----:B------:R-:W-:Y:S05]  /*1bc90*/  BSYNC B6 ;  /* 0x0000000000067941 */ /* 0x000fea0003800000 */
.L_x_2553:
        /* <DEDUP_REMOVED lines=12> */
[----:B------:R-:W-:Y:S01]  /*1bd60*/  MOV R13, RZ ;  /* 0x000000ff000d7202 */ /* 0x000fe20000000f00 */
[----:B--2---:R-:W-:Y:S02]  /*1bd70*/  IMAD.U32 R6, RZ, RZ, UR8 ;  /* 0x00000008ff067e24 */ /* 0x004fe4000f8e00ff */
[----:B------:R-:W-:-:S02]  /*1bd80*/  IMAD.U32 R10, RZ, RZ, UR4 ;  /* 0x00000004ff0a7e24 */ /* 0x000fc4000f8e00ff */
[----:B------:R-:W-:Y:S02]  /*1bd90*/  IMAD.U32 R11, RZ, RZ, UR5 ;  /* 0x00000005ff0b7e24 */ /* 0x000fe4000f8e00ff */
[----:B-1-3--:R-:W-:Y:S02]  /*1bda0*/  IMAD.MOV.U32 R8, RZ, RZ, 0x70 ;  /* 0x00000070ff087424 */ /* 0x00afe400078e00ff */
[----:B0-----:R-:W-:-:S07]  /*1bdb0*/  IMAD.MOV.U32 R12, RZ, RZ, 0x1 ;  /* 0x00000001ff0c7424 */ /* 0x001fce00078e00ff */
[----:B------:R-:W-:-:S07]  /*1bdc0*/  LEPC R20, `(.L_x_2557) ;  /* 0x000000001014794e */ /* 0x000fce0000000000 */
[----:B----4-:R-:W-:Y:S05]  /*1bdd0*/  CALL.ABS.NOINC R2 ;  /* 0x0000000002007343 */ /* 0x010fea0003c00000 */
.L_x_2557:
        /* <DEDUP_REMOVED lines=15> */
.L_x_2556:
[----:B------:R-:W-:Y:S05]  /*1bed0*/  BSYNC B6 ;  /* 0x0000000000067941 */ /* 0x000fea0003800000 */
.L_x_2555:
[----:B------:R0:W4:Y:S01]  /*1bee0*/  LDL R20, [R1+0xc] ;  /* 0x00000c0001147983 */ /* 0x0001220000100800 */
[----:B------:R-:W-:Y:S01]  /*1bef0*/  ULDC.64 UR4, c[0x0][0x9f8] ;  /* 0x00027e0000047ab9 */ /* 0x000fe20000000a00 */
[----:B------:R-:W-:Y:S01]  /*1bf00*/  MOV R23, R26 ;  /* 0x0000001a00177202 */ /* 0x000fe20000000f00 */
[----:B------:R-:W1:Y:S01]  /*1bf10*/  LDC R5, c[0x0][0x430] ;  /* 0x00010c00ff057b82 */ /* 0x000e620000000800 */
[----:B------:R-:W-:Y:S01]  /*1bf20*/  ISETP.NE.U32.AND P0, PT, RZ, UR4, PT ;  /* 0x00000004ff007c0c */ /* 0x000fe2000bf05070 */
[----:B------:R-:W2:Y:S03]  /*1bf30*/  LDL R26, [R1+0x20] ;  /* 0x00002000011a7983 */ /* 0x000ea60000100800 */
[----:B------:R-:W-:Y:S01]  /*1bf40*/  ISETP.NE.AND.EX P0, PT, RZ, UR5, PT, P0 ;  /* 0x00000005ff007c0c */ /* 0x000fe2000bf05300 */
[----:B------:R-:W3:-:S12]  /*1bf50*/  LDL R21, [R1+0x28] ;  /* 0x0000280001157983 */ /* 0x000ed80000100800 */
[----:B------:R-:W-:Y:S01]  /*1bf60*/  @P0 IADD3 R18, P1, R18, UR4, RZ ;  /* 0x0000000412120c10 */ /* 0x000fe2000ff3e0ff */
[----:B------:R-:W0:Y:S01]  /*1bf70*/  S2R R2, SR_TID.X ;  /* 0x0000000000027919 */ /* 0x000e220000002100 */
[----:B------:R-:W0:Y:S02]  /*1bf80*/  S2R R3, SR_TID.X ;  /* 0x0000000000037919 */ /* 0x000e240000002100 */
[----:B------:R-:W-:Y:S01]  /*1bf90*/  @P0 IADD3.X R19, R19, UR5, RZ, P1, !PT ;  /* 0x0000000513130c10 */ /* 0x000fe20008ffe4ff */
[----:B------:R-:W-:Y:S01]  /*1bfa0*/  VIADD R23, R23, 0xffffffff ;  /* 0xffffffff17177836 */ /* 0x000fe20000000000 */
[----:B-1----:R-:W-:Y:S01]  /*1bfb0*/  ISETP.NE.AND P1, PT, R5, 0x1, PT ;  /* 0x000000010500780c */ /* 0x002fe20003f25270 */
[----:B------:R-:W1:Y:S01]  /*1bfc0*/  S2R R11, SR_TID.X ;  /* 0x00000000000b7919 */ /* 0x000e620000002100 */
[----:B------:R-:W-:Y:S01]  /*1bfd0*/  ULDC UR4, c[0x0][0x2f4] ;  /* 0x0000bd0000047ab9 */ /* 0x000fe20000000800 */
[----:B----4-:R-:W4:Y:S01]  /*1bfe0*/  @P0 LDG.E R20, desc[UR38][R18.64] ;  /* 0x0000002612140981 */ /* 0x010f22000c1e1900 */
[----:B0-----:R-:W-:-:S09]  /*1bff0*/  LOP3.LUT R0, R2, 0x7f, RZ, 0xc0, !PT ;  /* 0x0000007f02007812 */ /* 0x001fd200078ec0ff */
[----:B------:R-:W0:Y:S01]  /*1c000*/  @P1 LDC R2, c[0x0][0x434] ;  /* 0x00010d00ff021b82 */ /* 0x000e220000000800 */
[----:B------:R-:W-:Y:S01]  /*1c010*/  IMAD.SHL.U32 R4, R3, 0x20, RZ ;  /* 0x0000002003047824 */ /* 0x000fe200078e00ff */
[----:B------:R-:W-:Y:S01]  /*1c020*/  SHF.R.U32.HI R0, RZ, 0x2, R0 ;  /* 0x00000002ff007819 */ /* 0x000fe20000011600 */
[----:B------:R-:W-:-:S05]  /*1c030*/  IMAD.SHL.U32 R10, R23, 0x80, RZ ;  /* 0x00000080170a7824 */ /* 0x000fca00078e00ff */
[----:B------:R-:W0:Y:S01]  /*1c040*/  @P1 LDC R3, c[0x0][0x438] ;  /* 0x00010e00ff031b82 */ /* 0x000e220000000800 */
[----:B------:R-:W-:-:S04]  /*1c050*/  LOP3.LUT R4, R4, 0x60, RZ, 0xc0, !PT ;  /* 0x0000006004047812 */ /* 0x000fc800078ec0ff */
[----:B------:R-:W-:Y:S02]  /*1c060*/  LOP3.LUT R0, R10, R0, R4, 0xfe, !PT ;  /* 0x000000000a007212 */ /* 0x000fe400078efe04 */
[----:B-1----:R-:W-:-:S04]  /*1c070*/  SHF.L.U32 R11, R11, 0x3, RZ ;  /* 0x000000030b0b7819 */ /* 0x002fc800000006ff */
[----:B------:R-:W-:Y:S02]  /*1c080*/  LOP3.LUT R11, R11, 0x18, RZ, 0xc0, !PT ;  /* 0x000000180b0b7812 */ /* 0x000fe400078ec0ff */
[----:B------:R-:W-:Y:S02]  /*1c090*/  LOP3.LUT R22, R22, 0xfffffff7, RZ, 0xc0, !PT ;  /* 0xfffffff716167812 */ /* 0x000fe400078ec0ff */
[----:B------:R-:W-:Y:S01]  /*1c0a0*/  LOP3.LUT R12, R11, 0x20, RZ, 0xfc, !PT ;  /* 0x000000200b0c7812 */ /* 0x000fe200078efcff */
[----:B------:R-:W-:Y:S01]  /*1c0b0*/  UMOV UR5, 0xffffffff ;  /* 0xffffffff00057882 */ /* 0x000fe20000000000 */
[----:B----4-:R-:W-:Y:S01]  /*1c0c0*/  @P0 STL [R1+0xc], R20 ;  /* 0x00000c1401000387 */ /* 0x010fe20000100800 */
[C---:B--2---:R-:W-:Y:S01]  /*1c0d0*/  ISETP.GE.AND P0, PT, R0.reuse, R26, PT ;  /* 0x0000001a0000720c */ /* 0x044fe20003f06270 */
[----:B---3--:R-:W-:-:S04]  /*1c0e0*/  IMAD.IADD R0, R0, 0x1, R21 ;  /* 0x0000000100007824 */ /* 0x008fc800078e0215 */
[----:B0-----:R-:W-:Y:S01]  /*1c0f0*/  @P1 IMAD.HI.U32 R2, R0, R2, RZ ;  /* 0x0000000200021227 */ /* 0x001fe200078e00ff */
[----:B------:R-:W-:-:S04]  /*1c100*/  MOV R6, R0 ;  /* 0x0000000000067202 */ /* 0x000fc80000000f00 */
[----:B------:R-:W-:-:S03]  /*1c110*/  @P1 SHF.R.U32.HI R6, RZ, R3, R2 ;  /* 0x00000003ff061219 */ /* 0x000fc60000011602 */
        /* <DEDUP_REMOVED lines=9> */
[----:B------:R-:W-:Y:S01]  /*1c1b0*/  IMAD.U32 R5, RZ, RZ, UR40 ;  /* 0x00000028ff057e24 */ /* 0x000fe2000f8e00ff */
[----:B------:R0:W-:Y:S01]  /*1c1c0*/  STL [R1+0x2c], R8 ;  /* 0x00002c0801007387 */ /* 0x0001e20000100800 */
[----:B------:R-:W-:-:S03]  /*1c1d0*/  @!P0 IMAD.IADD R0, R7, 0x1, R0 ;  /* 0x0000000107008824 */ /* 0x000fc600078e0200 */
        /* <DEDUP_REMOVED lines=17> */
.L_x_2685:
[----:B------:R-:W-:Y:S05]  /*1c2f0*/  @!P2 BRA `(.L_x_2559) ;  /* 0x000000000004a947 */ /* 0x000fea0003800000 */
[----:B------:R-:W-:Y:S01]  /*1c300*/  BPT.TRAP 0x1 ;  /* 0x000000040000795c */ /* 0x000fe20000300000 */
.L_x_2559:
        /* <DEDUP_REMOVED lines=16> */
[----:B------:R-:W-:Y:S02]  /*1c410*/  IMAD R0, R28, 0x8, R16 ;  /* 0x000000081c007824 */ /* 0x000fe400078e0210 */
[----:B------:R-:W-:-:S04]  /*1c420*/  IMAD.WIDE.U32 R6, R17, UR4, R6 ;  /* 0x0000000411067c25 */ /* 0x000fc8000f8e0006 */
[----:B------:R-:W-:Y:S01]  /*1c430*/  IMAD R19, R17, UR5, R7 ;  /* 0x0000000511137c24 */ /* 0x000fe2000f8e0207 */
[----:B------:R-:W-:-:S04]  /*1c440*/  LEA R18, P0, R6, UR6, 0x1 ;  /* 0x0000000606127c11 */ /* 0x000fc8000f8008ff */
[----:B------:R-:W-:Y:S02]  /*1c450*/  LEA.HI.X R19, R6, UR7, R19, 0x1, P0 ;  /* 0x0000000706137c11 */ /* 0x000fe400080f0c13 */
[----:B--2---:R-:W-:-:S06]  /*1c460*/  SHF.L.U32 R5, R5, 0x1f, RZ ;  /* 0x0000001f05057819 */ /* 0x004fcc00000006ff */
[----:B------:R-:W0:Y:S02]  /*1c470*/  SYNCS.PHASECHK.TRANS64.TRYWAIT P0, [R0+URZ+0x2d840], R5 ;  /* 0x02d84005000075a7 */ /* 0x000e24000800017f */
[----:B0-----:R-:W-:Y:S05]  /*1c480*/  @!P0 BRA `(.L_x_2561) ;  /* 0x0000005000ac8947 */ /* 0x001fea0003800000 */
.L_x_2686:
[----:B------:R-:W-:Y:S05]  /*1c490*/  BSYNC B0 ;  /* 0x0000000000007941 */ /* 0x000fea0003800000 */
.L_x_2560:
        /* <DEDUP_REMOVED lines=16> */
[----:B------:R-:W-:-:S04]  /*1c5a0*/  ULDC.64 UR4, c[0x0][0x308] ;  /* 0x0000c20000047ab9 */ /* 0x000fc80000000a00 */
[----:B------:R-:W-:Y:S01]  /*1c5b0*/  IADD3 R3, R5, R2, RZ ;  /* 0x0000000205037210 */ /* 0x000fe20007ffe0ff */
        /* <DEDUP_REMOVED lines=9> */
[----:B--2---:R-:W-:Y:S02]  /*1c650*/  IMAD R8, R28, 0x3000, R9 ;  /* 0x000030001c087824 */ /* 0x004fe400078e0209 */
[----:B0-----:R-:W-:Y:S01]  /*1c660*/  IMAD.SHL.U32 R9, R6, 0x8, RZ ;  /* 0x0000000806097824 */ /* 0x001fe200078e00ff */
[----:B---3--:R-:W-:-:S04]  /*1c670*/  IADD3 R3, -R11, R12, -R10 ;  /* 0x0000000c0b037210 */ /* 0x008fc80007ffe90a */
        /* <DEDUP_REMOVED lines=18> */
[----:B0-----:R-:W-:-:S04]  /*1c7a0*/  @P1 LEA R5, P0, R9, R4, 0x1 ;  /* 0x0000000409051211 */ /* 0x001fc800078008ff */
[----:B-1----:R-:W-:Y:S01]  /*1c7b0*/  @P1 IADD3.X R4, RZ, R6, RZ, P0, !PT ;  /* 0x00000006ff041210 */ /* 0x002fe200007fe4ff */
[----:B------:R-:W-:-:S03]  /*1c7c0*/  @P1 IMAD R6, R8, 0x2, R16 ;  /* 0x0000000208061824 */ /* 0x000fc600078e0210 */
        /* <DEDUP_REMOVED lines=20> */
.L_x_2696:
        /* <DEDUP_REMOVED lines=12> */
.L_x_2563:
        /* <DEDUP_REMOVED lines=11> */
.L_x_2564:
        /* <DEDUP_REMOVED lines=40> */
.L_x_2566:
[----:B------:R-:W-:Y:S05]  /*1cd00*/  BSYNC B6 ;  /* 0x0000000000067941 */ /* 0x000fea0003800000 */
.L_x_2565:
        /* <DEDUP_REMOVED lines=22> */
[----:B------:R-:W-:Y:S01]  /*1ce70*/  IMAD.IADD R3, R3, 0x1, R0 ;  /* 0x0000000103037824 */ /* 0x000fe200078e0200 */
[----:B--2---:R-:W-:Y:S02]  /*1ce80*/  SHF.L.U32 R21, R21, 0x5, RZ ;  /* 0x0000000515157819 */ /* 0x004fe400000006ff */
[----:B---3--:R-:W-:Y:S02]  /*1ce90*/  LOP3.LUT R20, R20, 0x7f, RZ, 0xc0, !PT ;  /* 0x0000007f14147812 */ /* 0x008fe400078ec0ff */
        /* <DEDUP_REMOVED lines=36> */
[----:B------:R-:W-:-:S03]  /*1d0e0*/  SHF.R.S32.HI R6, RZ, 0x1f, R0 ;  /* 0x0000001fff067819 */ /* 0x000fc60000011400 */
[----:B------:R-:W-:Y:S02]  /*1d0f0*/  IMAD.IADD R3, R3, 0x1, R7 ;  /* 0x0000000103037824 */ /* 0x000fe400078e0207 */
[----:B------:R-:W-:Y:S02]  /*1d100*/  IMAD R6, R6, UR6, RZ ;  /* 0x0000000606067c24 */ /* 0x000fe4000f8e02ff */
[----:B------:R-:W-:-:S04]  /*1d110*/  IMAD.WIDE.U32 R2, R0, UR6, R2 ;  /* 0x0000000600027c25 */ /* 0x000fc8000f8e0002 */
[----:B------:R-:W-:Y:S02]  /*1d120*/  IMAD R6, R0, UR7, R6 ;  /* 0x0000000700067c24 */ /* 0x000fe4000f8e0206 */
[C---:B0-----:R-:W-:Y:S02]  /*1d130*/  IMAD.SHL.U32 R11, R13.reuse, 0x8, RZ ;  /* 0x000000080d0b7824 */ /* 0x041fe400078e00ff */
[----:B------:R-:W-:-:S03]  /*1d140*/  IMAD.SHL.U32 R10, R13, 0x8, RZ ;  /* 0x000000080d0a7824 */ /* 0x000fc600078e00ff */
[----:B------:R-:W-:Y:S02]  /*1d150*/  LOP3.LUT R11, R11, 0x18, RZ, 0xc0, !PT ;  /* 0x000000180b0b7812 */ /* 0x000fe400078ec0ff */
[----:B------:R-:W-:Y:S02]  /*1d160*/  IADD3 R6, R3, R6, RZ ;  /* 0x0000000603067210 */ /* 0x000fe40007ffe0ff */
[----:B------:R-:W-:Y:S02]  /*1d170*/  LEA R7, P0, R2, UR8, 0x1 ;  /* 0x0000000802077c11 */ /* 0x000fe4000f8008ff */
        /* <DEDUP_REMOVED lines=10> */
[----:B--2---:R-:W-:Y:S10]  /*1d220*/  BRA.DIV UR5, `(.L_x_2567) ;  /* 0x0000004a05c07947 */ /* 0x004ff4000b800000 */
[----:B------:R-:W0:Y:S01]  /*1d230*/  SHFL.IDX PT, R3, R5, RZ, 0x1c1f ;  /* 0x001c1fff05037589 */ /* 0x000e2200000e0000 */
[----:B-----5:R-:W-:Y:S02]  /*1d240*/  IMAD R0, R21, R9, RZ ;  /* 0x0000000915007224 */ /* 0x020fe400078e02ff */
[----:B------:R-:W-:Y:S01]  /*1d250*/  IMAD R25, R25, 0xc0, R20 ;  /* 0x000000c019197824 */ /* 0x000fe200078e0214 */
        /* <DEDUP_REMOVED lines=40> */
[----:B--2---:R-:W-:Y:S01]  /*1d4e0*/  @!P3 IMAD.X R3, RZ, RZ, R4, P4 ;  /* 0x000000ffff03b224 */ /* 0x004fe200020e0604 */
[----:B------:R-:W-:-:S04]  /*1d4f0*/  IADD3 R4, R25, 0x80, RZ ;  /* 0x0000008019047810 */ /* 0x000fc80007ffe0ff */
        /* <DEDUP_REMOVED lines=16> */
.L_x_2709:
        /* <DEDUP_REMOVED lines=12> */
.L_x_2568:
        /* <DEDUP_REMOVED lines=18> */
.L_x_2710:
[----:B------:R-:W-:Y:S05]  /*1d7e0*/  BSYNC B0 ;  /* 0x0000000000007941 */ /* 0x000fea0003800000 */
.L_x_2569:
        /* <DEDUP_REMOVED lines=18> */
.L_x_2585:
        /* <DEDUP_REMOVED lines=10> */
[----:B------:R-:W-:Y:S01]  /*1d9b0*/  IMAD.SHL.U32 R2, R2, 0x20, RZ ;  /* 0x0000002002027824 */ /* 0x000fe200078e00ff */
[----:B------:R-:W-:-:S04]  /*1d9c0*/  LEA R4, R0, R4, 0x7 ;  /* 0x0000000400047211 */ /* 0x000fc800078e38ff */
        /* <DEDUP_REMOVED lines=21> */
[----:B-----5:R-:W-:Y:S02]  /*1db20*/  LOP3.LUT R2, R20, R2, RZ, 0x3c, !PT ;  /* 0x0000000214027212 */ /* 0x020fe400078e3cff */
[----:B------:R-:W-:-:S03]  /*1db30*/  MOV R6, UR40 ;  /* 0x0000002800067c02 */ /* 0x000fc60008000f00 */
[----:B------:R0:W-:Y:S01]  /*1db40*/  STL [R1], R2 ;  /* 0x0000000201007387 */ /* 0x0001e20000100800 */
[----:B------:R-:W-:Y:S01]  /*1db50*/  ISETP.NE.AND P4, PT, R6, 0x3, PT ;  /* 0x000000030600780c */ /* 0x000fe20003f85270 */
[----:B------:R-:W-:Y:S01]  /*1db60*/  IMAD.MOV.U32 R23, RZ, RZ, R0 ;  /* 0x000000ffff177224 */ /* 0x000fe200078e0000 */
[----:B------:R-:W-:Y:S02]  /*1db70*/  SEL R28, R28, RZ, P0 ;  /* 0x000000ff1c1c7207 */ /* 0x000fe40000000000 */
[----:B--2---:R-:W-:-:S09]  /*1db80*/  SHF.R.S32.HI R26, RZ, 0x1f, R7 ;  /* 0x0000001fff1a7819 */ /* 0x004fd20000011407 */
[----:B0-----:R-:W-:Y:S05]  /*1db90*/  @!P4 BRA `(.L_x_2573) ;  /* 0x000000000004c947 */ /* 0x001fea0003800000 */
[----:B------:R-:W-:Y:S01]  /*1dba0*/  BPT.TRAP 0x1 ;  /* 0x000000040000795c */ /* 0x000fe20000300000 */
.L_x_2573:
[----:B------:R-:W-:Y:S01]  /*1dbb0*/  IMAD R5, R28, 0x8, R16 ;  /* 0x000000081c057824 */ /* 0x000fe200078e0210 */
[----:B------:R-:W-:Y:S01]  /*1dbc0*/  SHF.L.U32 R0, R2, 0x1f, RZ ;  /* 0x0000001f02007819 */ /* 0x000fe200000006ff */
[----:B------:R-:W-:Y:S03]  /*1dbd0*/  BSSY B1, `(.L_x_2574) ;  /* 0x0000003000017945 */ /* 0x000fe60003800000 */
[----:B------:R-:W0:Y:S02]  /*1dbe0*/  SYNCS.PHASECHK.TRANS64.TRYWAIT P0, [R5+URZ+0x2d840], R0 ;  /* 0x02d84000050075a7 */ /* 0x000e24000800017f */
[----:B0-----:R-:W-:Y:S05]  /*1dbf0*/  @!P0 BRA `(.L_x_2575) ;  /* 0x00000048007c8947 */ /* 0x001fea0003800000 */
.L_x_2711:
[----:B------:R-:W-:Y:S05]  /*1dc00*/  BSYNC B1 ;  /* 0x0000000000017941 */ /* 0x000fea0003800000 */
.L_x_2574:
        /* <DEDUP_REMOVED lines=52> */
.L_x_2721:
        /* <DEDUP_REMOVED lines=11> */
.L_x_2577:
        /* <DEDUP_REMOVED lines=11> */
.L_x_2578:
[----:B------:R1:W-:Y:S01]  /*1e0b0*/  SYNCS.ARRIVE.TRANS64.A1T0 RZ, [R5+URZ+0x2d830], RZ ;  /* 0x02d830ff05ff79a7 */ /* 0x0003e2000810003f */
[----:B------:R-:W-:Y:S05]  /*1e0c0*/  @!P5 BRA `(.L_x_2579) ;  /* 0x000000000004d947 */ /* 0x000fea0003800000 */
[----:B------:R-:W-:Y:S01]  /*1e0d0*/  BPT.TRAP 0x1 ;  /* 0x000000040000795c */ /* 0x000fe20000300000 */
.L_x_2579:
[----:B------:R-:W-:Y:S01]  /*1e0e0*/  SHF.L.U32 R2, R20, 0x1f, RZ ;  /* 0x0000001f14027819 */ /* 0x000fe200000006ff */
[----:B-1----:R-:W-:Y:S01]  /*1e0f0*/  IMAD R5, R10, 0x8, R16 ;  /* 0x000000080a057824 */ /* 0x002fe200078e0210 */
[----:B------:R-:W-:Y:S03]  /*1e100*/  BSSY B1, `(.L_x_2580) ;  /* 0x0000003000017945 */ /* 0x000fe60003800000 */
[----:B------:R-:W1:Y:S02]  /*1e110*/  SYNCS.PHASECHK.TRANS64.TRYWAIT P0, [R5+URZ+0x2d860], R2 ;  /* 0x02d86002050075a7 */ /* 0x000e64000800017f */
[----:B-1----:R-:W-:Y:S05]  /*1e120*/  @!P0 BRA `(.L_x_2581) ;  /* 0x0000004800988947 */ /* 0x002fea0003800000 */
.L_x_2722:
[----:B------:R-:W-:Y:S05]  /*1e130*/  BSYNC B1 ;  /* 0x0000000000017941 */ /* 0x000fea0003800000 */
.L_x_2580:
        /* <DEDUP_REMOVED lines=14> */
[----:B0-----:R-:W-:-:S04]  /*1e220*/  IADD3 R2, P0, R2, R0, RZ ;  /* 0x0000000002027210 */ /* 0x001fc80007f1e0ff */
[----:B-1----:R-:W-:Y:S02]  /*1e230*/  IADD3.X R3, RZ, R3, RZ, P0, !PT ;  /* 0x00000003ff037210 */ /* 0x002fe400007fe4ff */
        /* <DEDUP_REMOVED lines=29> */
.L_x_2732:
        /* <DEDUP_REMOVED lines=17> */
[----:B------:R-:W-:Y:S01]  /*1e520*/  IMAD R26, R26, UR4, RZ ;  /* 0x000000041a1a7c24 */ /* 0x000fe2000f8e02ff */
[----:B------:R-:W-:-:S03]  /*1e530*/  IADD3 R3, R3, R0, RZ ;  /* 0x0000000003037210 */ /* 0x000fc60007ffe0ff */
        /* <DEDUP_REMOVED lines=10> */
.L_x_2583:
        /* <DEDUP_REMOVED lines=12> */
.L_x_2584:
[----:B------:R-:W2:Y:S01]  /*1e6a0*/  LDL R2, [R1+0x24] ;  /* 0x0000240001027983 */ /* 0x000ea20000100800 */
[----:B------:R1:W-:Y:S01]  /*1e6b0*/  SYNCS.ARRIVE.TRANS64.A1T0 RZ, [R5+URZ+0x2d850], RZ ;  /* 0x02d850ff05ff79a7 */ /* 0x0003e2000810003f */
[C---:B------:R-:W-:Y:S01]  /*1e6c0*/  VIADD R0, R23.reuse, 0xffffffff ;  /* 0xffffffff17007836 */ /* 0x040fe20000000000 */
[----:B------:R-:W-:Y:S01]  /*1e6d0*/  MOV R10, R28 ;  /* 0x0000001c000a7202 */ /* 0x000fe20000000f00 */
[----:B------:R1:W5:Y:S04]  /*1e6e0*/  LDL R20, [R1] ;  /* 0x0000000001147983 */ /* 0x0003680000100800 */
[----:B------:R1:W-:Y:S01]  /*1e6f0*/  STL [R1+0x8], R23 ;  /* 0x0000081701007387 */ /* 0x0003e20000100800 */
[----:B--2---:R-:W-:-:S13]  /*1e700*/  ISETP.GT.AND P0, PT, R23, R2, PT ;  /* 0x000000021700720c */ /* 0x004fda0003f04270 */
[----:B-1----:R-:W-:Y:S05]  /*1e710*/  @P0 BRA `(.L_x_2585) ;  /* 0xfffffff0007c0947 */ /* 0x002fea000383ffff */
.L_x_2572:
[----:B------:R-:W-:Y:S05]  /*1e720*/  BSYNC B0 ;  /* 0x0000000000007941 */ /* 0x000fea0003800000 */
.L_x_2571:
        /* <DEDUP_REMOVED lines=17> */
.L_x_2587:
[----:B------:R-:W-:Y:S05]  /*1e840*/  BSYNC B0 ;  /* 0x0000000000007941 */ /* 0x000fea0003800000 */
.L_x_2586:
[----:B------:R-:W-:-:S05]  /*1e850*/  IMAD.U32 R0, RZ, RZ, UR40 ;  /* 0x00000028ff007e24 */ /* 0x000fca000f8e00ff */
[----:B------:R-:W-:-:S13]  /*1e860*/  ISETP.NE.AND P0, PT, R0, 0x3, PT ;  /* 0x000000030000780c */ /* 0x000fda0003f05270 */
[----:B------:R-:W-:Y:S05]  /*1e870*/  @!P0 BRA `(.L_x_2588) ;  /* 0x0000000000048947 */ /* 0x000fea0003800000 */
[----:B------:R-:W-:Y:S01]  /*1e880*/  BPT.TRAP 0x1 ;  /* 0x000000040000795c */ /* 0x000fe20000300000 */
.L_x_2588:
        /* <DEDUP_REMOVED lines=8> */
.L_x_2733:
[----:B------:R-:W-:Y:S05]  /*1e910*/  BSYNC B0 ;  /* 0x0000000000007941 */ /* 0x000fea0003800000 */
.L_x_2589:
        /* <DEDUP_REMOVED lines=51> */
.L_x_2743:
[C---:B------:R-:W-:Y:S02]  /*1ec50*/  ISETP.LT.OR P2, PT, R6.reuse, 0x61, P2 ;  /* 0x000000610600780c */ /* 0x040fe40001741670 */
[C---:B------:R-:W-:Y:S02]  /*1ec60*/  ISETP.LT.OR P1, PT, R6.reuse, 0x61, P1 ;  /* 0x000000610600780c */ /* 0x040fe40000f21670 */
[----:B------:R-:W-:Y:S02]  /*1ec70*/  ISETP.LT.OR P0, PT, R6, 0x61, P0 ;  /* 0x000000610600780c */ /* 0x000fe40000701670 */
[----:B--2---:R-:W-:-:S04]  /*1ec80*/  IADD3 R2, P3, R14, R5, RZ ;  /* 0x000000050e027210 */ /* 0x004fc80007f7e0ff */
[----:B------:R-:W-:-:S05]  /*1ec90*/  IADD3.X R3, RZ, R19, RZ, P3, !PT ;  /* 0x00000013ff037210 */ /* 0x000fca0001ffe4ff */
        /* <DEDUP_REMOVED lines=8> */
.L_x_2592:
        /* <DEDUP_REMOVED lines=11> */
.L_x_2593:
        /* <DEDUP_REMOVED lines=8> */
.L_x_2552:
[----:B------:R-:W-:Y:S05]  /*1ee50*/  BSYNC B7 ;  /* 0x0000000000077941 */ /* 0x000fea0003800000 */
.L_x_2550:
[----:B------:R-:W-:-:S13]  /*1ee60*/  LOP3.LUT P0, RZ, R22, 0x10, RZ, 0xc0, !PT ;  /* 0x0000001016ff7812 */ /* 0x000fda000780c0ff */
[----:B------:R-:W-:Y:S05]  /*1ee70*/  @!P0 BRA `(.L_x_2594) ;  /* 0x0000000000248947 */ /* 0x000fea0003800000 */
[----:B------:R-:W-:Y:S05]  /*1ee80*/  WARPSYNC.ALL ;  /* 0x0000000000007948 */ /* 0x000fea0003800000 */
[----:B------:R-:W4:Y:S08]  /*1ee90*/  S2UR UR5, SR_CgaCtaId ;  /* 0x00000000000579c3 */ /* 0x000f300000008800 */
[----:B------:R-:W-:Y:S06]  /*1eea0*/  BAR.SYNC.DEFER_BLOCKING 0x5, 0x200 ;  /* 0x0148000000007b1d */ /* 0x000fec0000010000 */
[----:B------:R-:W-:-:S02]  /*1eeb0*/  UMOV UR4, 0x400 ;  /* 0x0000040000047882 */ /* 0x000fc40000000000 */
[----:B----4-:R-:W-:-:S06]  /*1eec0*/  ULEA UR4, UR5, UR4, 0x18 ;  /* 0x0000000405047291 */ /* 0x010fcc000f8ec03f */
[----:B------:R-:W-:-:S05]  /*1eed0*/  IMAD.U32 R16, RZ, RZ, UR4 ;  /* 0x00000004ff107e24 */ /* 0x000fca000f8e00ff */
[----:B------:R4:W0:Y:S01]  /*1eee0*/  LDS.128 R24, [R16+0x2d8d0] ;  /* 0x02d8d00010187984 */ /* 0x0008220000000c00 */
[----:B------:R-:W-:Y:S06]  /*1eef0*/  BAR.ARV 0x4, 0x200 ;  /* 0x0108000000007b1d */ /* 0x000fec0000002000 */
[----:B------:R-:W-:Y:S05]  /*1ef00*/  BRA `(.L_x_2595) ;  /* 0x0000000c00d87947 */ /* 0x000fea0003800000 */
.L_x_2594:
[----:B------:R-:W1:Y:S01]  /*1ef10*/  S2R R0, SR_TID.X ;  /* 0x0000000000007919 */ /* 0x000e620000002100 */
[----:B------:R-:W-:Y:S01]  /*1ef20*/  UMOV UR4, 0xffffffff ;  /* 0xffffffff00047882 */ /* 0x000fe20000000000 */
[----:B-1-3--:R-:W-:-:S04]  /*1ef30*/  LOP3.LUT R8, R0, 0x1f, RZ, 0xc0, !PT ;  /* 0x0000001f00087812 */ /* 0x00afc800078ec0ff */
[----:B------:R-:W-:Y:S01]  /*1ef40*/  ISETP.NE.AND P0, PT, R8, 0x1f, PT ;  /* 0x0000001f0800780c */ /* 0x000fe20003f05270 */
[----:B------:R-:W-:-:S12]  /*1ef50*/  BRA.DIV UR4, `(.L_x_2596) ;  /* 0x0000004a04087947 */ /* 0x000fd8000b800000 */
[----:B------:R-:W-:Y:S01]  /*1ef60*/  IMAD.IADD R9, R27, 0x1, R8 ;  /* 0x000000011b097824 */ /* 0x000fe200078e0208 */
[----:B------:R-:W-:-:S04]  /*1ef70*/  ULDC UR4, c[0x0][0xc3c] ;  /* 0x00030f0000047ab9 */ /* 0x000fc80000000800 */
[----:B------:R-:W-:-:S13]  /*1ef80*/  ISETP.GE.OR P1, PT, R9, UR4, !P0 ;  /* 0x0000000409007c0c */ /* 0x000fda000c726670 */
[----:B0-----:R-:W0:Y:S08]  /*1ef90*/  @!P1 LDC.64 R2, c[0x0][0xc80] ;  /* 0x00032000ff029b82 */ /* 0x001e300000000a00 */
[----:B------:R-:W1:Y:S01]  /*1efa0*/  @!P1 LDC.64 R4, c[0x0][0xc78] ;  /* 0x00031e00ff049b82 */ /* 0x000e620000000a00 */
[----:B0-----:R-:W-:-:S05]  /*1efb0*/  @!P1 IMAD.WIDE R2, R9, 0x4, R2 ;  /* 0x0000000409029825 */ /* 0x001fca00078e0202 */
[----:B------:R1:W3:Y:S02]  /*1efc0*/  @!P1 LDG.E R7, desc[UR38][R2.64] ;  /* 0x0000002602079981 */ /* 0x0002e4000c1e1900 */
[----:B-1----:R-:W-:-:S05]  /*1efd0*/  @!P1 IMAD.WIDE R2, R9, 0x4, R4 ;  /* 0x0000000409029825 */ /* 0x002fca00078e0204 */
[----:B------:R-:W4:Y:S01]  /*1efe0*/  @!P1 LDG.E R4, desc[UR38][R2.64] ;  /* 0x0000002602049981 */ /* 0x000f22000c1e1900 */
[----:B------:R-:W-:Y:S01]  /*1eff0*/  MOV R25, RZ ;  /* 0x000000ff00197202 */ /* 0x000fe20000000f00 */
[----:B------:R-:W-:Y:S01]  /*1f000*/  IMAD.MOV.U32 R5, RZ, RZ, RZ ;  /* 0x000000ffff057224 */ /* 0x000fe200078e00ff */
[C---:B------:R-:W-:Y:S01]  /*1f010*/  ISETP.GE.U32.AND P2, PT, R8.reuse, 0x2, PT ;  /* 0x000000020800780c */ /* 0x040fe20003f46070 */
[----:B------:R-:W-:Y:S01]  /*1f020*/  SHFL.IDX PT, R0, R24, RZ, 0x1f ;  /* 0x00001fff18007589 */ /* 0x000fe200000e0000 */
[C---:B------:R-:W-:Y:S02]  /*1f030*/  ISETP.GE.U32.AND P3, PT, R8.reuse, 0x4, PT ;  /* 0x000000040800780c */ /* 0x040fe40003f66070 */
[C---:B------:R-:W-:Y:S01]  /*1f040*/  ISETP.GE.U32.AND P4, PT, R8.reuse, 0x8, PT ;  /* 0x000000080800780c */ /* 0x040fe20003f86070 */
[----:B--2---:R0:W-:Y:S01]  /*1f050*/  SHFL.IDX PT, R6, R24, 0x1, 0x1f ;  /* 0x00201f0018067f89 */ /* 0x0041e200000e0000 */
[----:B------:R-:W-:Y:S01]  /*1f060*/  ISETP.GE.U32.AND P5, PT, R8, 0x10, PT ;  /* 0x000000100800780c */ /* 0x000fe20003fa6070 */
[----:B0-----:R-:W-:-:S02]  /*1f070*/  IMAD.MOV.U32 R24, RZ, RZ, RZ ;  /* 0x000000ffff187224 */ /* 0x001fc400078e00ff */
[----:B---3--:R-:W-:Y:S02]  /*1f080*/  @!P1 IMAD.MOV.U32 R25, RZ, RZ, R7 ;  /* 0x000000ffff199224 */ /* 0x008fe400078e0007 */
[----:B----4-:R-:W-:Y:S01]  /*1f090*/  @!P1 IMAD.MOV.U32 R5, RZ, RZ, R4 ;  /* 0x000000ffff059224 */ /* 0x010fe200078e0004 */
[----:B------:R-:W-:-:S03]  /*1f0a0*/  ISETP.NE.AND P1, PT, R8, RZ, PT ;  /* 0x000000ff0800720c */ /* 0x000fc60003f25270 */
[----:B------:R-:W-:-:S05]  /*1f0b0*/  IMAD R13, R5, R25, RZ ;  /* 0x00000019050d7224 */ /* 0x000fca00078e02ff */
        /* <DEDUP_REMOVED lines=16> */
.L_x_2753:
[----:B------:R-:W-:Y:S02]  /*1f1c0*/  ULDC UR4, c[0x0][0xc38] ;  /* 0x00030e0000047ab9 */ /* 0x000fe40000000800 */
[----:B------:R-:W-:-:S05]  /*1f1d0*/  MOV R4, UR4 ;  /* 0x0000000400047c02 */ /* 0x000fca0008000f00 */
[----:B-1----:R-:W-:-:S04]  /*1f1e0*/  IMAD R3, R14, R4, RZ ;  /* 0x000000040e037224 */ /* 0x002fc800078e02ff */
[----:B------:R-:W-:-:S05]  /*1f1f0*/  IMAD.IADD R6, R6, 0x1, R3 ;  /* 0x0000000106067824 */ /* 0x000fca00078e0203 */
[----:B------:R-:W-:-:S13]  /*1f200*/  ISETP.GT.AND P6, PT, R6, R0, PT ;  /* 0x000000000600720c */ /* 0x000fda0003fc4270 */
[----:B------:R-:W-:Y:S05]  /*1f210*/  @P6 BRA `(.L_x_2597) ;  /* 0x0000000000a46947 */ /* 0x000fea0003800000 */
.L_x_2600:
        /* <DEDUP_REMOVED lines=12> */
[----:B------:R-:W-:Y:S01]  /*1f2e0*/  MOV R5, RZ ;  /* 0x000000ff00057202 */ /* 0x000fe20000000f00 */
        /* <DEDUP_REMOVED lines=21> */
[----:B------:R0:W1:Y:S02]  /*1f440*/  SHFL.IDX PT, R14, R2, 0x1f, 0x1f ;  /* 0x03e01f00020e7f89 */ /* 0x00006400000e0000 */
.L_x_2761:
[----:B------:R-:W-:Y:S02]  /*1f450*/  ULDC UR4, c[0x0][0xc38] ;  /* 0x00030e0000047ab9 */ /* 0x000fe40000000800 */
[----:B------:R-:W-:-:S04]  /*1f460*/  IMAD.U32 R4, RZ, RZ, UR4 ;  /* 0x00000004ff047e24 */ /* 0x000fc8000f8e00ff */
[----:B-1----:R-:W-:-:S04]  /*1f470*/  IMAD R3, R14, R4, RZ ;  /* 0x000000040e037224 */ /* 0x002fc800078e02ff */
[----:B------:R-:W-:-:S05]  /*1f480*/  IMAD.IADD R6, R3, 0x1, R6 ;  /* 0x0000000103067824 */ /* 0x000fca00078e0206 */
[----:B------:R-:W-:-:S13]  /*1f490*/  ISETP.GT.AND P6, PT, R6, R0, PT ;  /* 0x000000000600720c */ /* 0x000fda0003fc4270 */
[----:B------:R-:W-:Y:S05]  /*1f4a0*/  @!P6 BRA `(.L_x_2600) ;  /* 0xfffffffc005ce947 */ /* 0x000fea000383ffff */
.L_x_2597:
        /* <DEDUP_REMOVED lines=10> */
.L_x_2766:
[----:B------:R-:W-:-:S13]  /*1f550*/  ISETP.NE.AND P0, PT, R3, RZ, PT ;  /* 0x000000ff0300720c */ /* 0x000fda0003f05270 */
[----:B------:R-:W-:Y:S05]  /*1f560*/  @!P0 BRA `(.L_x_2602) ;  /* 0x0000000000108947 */ /* 0x000fea0003800000 */
[----:B------:R-:W-:Y:S01]  /*1f570*/  UMOV UR4, 0xffffffff ;  /* 0xffffffff00047882 */ /* 0x000fe20000000000 */
[----:B------:R-:W-:Y:S02]  /*1f580*/  IADD3 R12, R7, -0x1, RZ ;  /* 0xffffffff070c7810 */ /* 0x000fe40007ffe0ff */
[----:B------:R-:W-:Y:S05]  /*1f590*/  BRA.DIV UR4, `(.L_x_2603) ;  /* 0x0000004a04c87947 */ /* 0x000fea000b800000 */
[----:B------:R4:W0:Y:S02]  /*1f5a0*/  SHFL.IDX PT, R24, R2, R12, 0x1f ;  /* 0x00001f0c02187589 */ /* 0x00082400000e0000 */
.L_x_2602:
[----:B---3--:R-:W-:Y:S01]  /*1f5b0*/  ISETP.NE.AND P0, PT, R5, 0x1, PT ;  /* 0x000000010500780c */ /* 0x008fe20003f05270 */
[----:B0-----:R-:W-:-:S04]  /*1f5c0*/  IMAD R24, R24, R4, R6 ;  /* 0x0000000418187224 */ /* 0x001fc800078e0206 */
[----:B------:R-:W-:-:S08]  /*1f5d0*/  IMAD.IADD R0, R0, 0x1, -R24 ;  /* 0x0000000100007824 */ /* 0x000fd000078e0a18 */
[----:B------:R-:W-:Y:S05]  /*1f5e0*/  @!P0 BRA `(.L_x_2604) ;  /* 0x0000000000dc8947 */ /* 0x000fea0003800000 */
[-C--:B--2---:R-:W-:Y:S01]  /*1f5f0*/  IABS R6, R25.reuse ;  /* 0x0000001900067213 */ /* 0x084fe20000000000 */
[----:B----4-:R-:W-:Y:S01]  /*1f600*/  IMAD.MOV.U32 R2, RZ, RZ, RZ ;  /* 0x000000ffff027224 */ /* 0x010fe200078e00ff */
[----:B------:R-:W-:Y:S02]  /*1f610*/  IABS R8, R25 ;  /* 0x0000001900087213 */ /* 0x000fe40000000000 */
[----:B------:R-:W0:Y:S02]  /*1f620*/  I2F.RP R4, R6 ;  /* 0x0000000600047306 */ /* 0x000e240000209400 */
[----:B------:R-:W-:-:S06]  /*1f630*/  IADD3 R8, RZ, -R8, RZ ;  /* 0x80000008ff087210 */ /* 0x000fcc0007ffe0ff */
        /* <DEDUP_REMOVED lines=11> */
[----:B------:R-:W-:Y:S01]  /*1f6f0*/  @!P1 IMAD.IADD R3, R3, 0x1, -R6 ;  /* 0x0000000103039824 */ /* 0x000fe200078e0a06 */
[----:B------:R-:W-:Y:S02]  /*1f700*/  @!P1 IADD3 R4, R4, 0x1, RZ ;  /* 0x0000000104049810 */ /* 0x000fe40007ffe0ff */
        /* <DEDUP_REMOVED lines=31> */
[C---:B------:R-:W-:Y:S01]  /*1f900*/  IMAD R26, R5.reuse, 0x1000000, R2 ;  /* 0x01000000051a7824 */ /* 0x040fe200078e0202 */
[----:B------:R-:W-:Y:S01]  /*1f910*/  IADD3 R2, -R4, RZ, RZ ;  /* 0x000000ff04027210 */ /* 0x000fe20007ffe1ff */
[----:B------:R-:W-:-:S04]  /*1f920*/  IMAD R5, R5, R3, R4 ;  /* 0x0000000305057224 */ /* 0x000fc800078e0204 */
[----:B------:R-:W-:Y:S02]  /*1f930*/  IMAD R2, R25, R2, R0 ;  /* 0x0000000219027224 */ /* 0x000fe400078e0200 */
[----:B------:R-:W-:Y:S01]  /*1f940*/  IMAD R26, R5, 0x10000, R26 ;  /* 0x00010000051a7824 */ /* 0x000fe200078e021a */
[----:B------:R-:W-:Y:S06]  /*1f950*/  BRA `(.L_x_2605) ;  /* 0x0000000000f47947 */ /* 0x000fec0003800000 */
.L_x_2604:
        /* <DEDUP_REMOVED lines=15> */
[----:B------:R-:W-:Y:S01]  /*1fa50*/  IMAD.HI.U32 R9, R9, R2, RZ ;  /* 0x0000000209097227 */ /* 0x000fe200078e00ff */
[----:B------:R-:W-:-:S05]  /*1fa60*/  IADD3 R3, RZ, -R3, RZ ;  /* 0x80000003ff037210 */ /* 0x000fca0007ffe0ff */
[----:B------:R-:W-:-:S05]  /*1fa70*/  IMAD R2, R9, R3, R2 ;  /* 0x0000000309027224 */ /* 0x000fca00078e0202 */
[----:B------:R-:W-:-:S13]  /*1fa80*/  ISETP.GT.U32.AND P1, PT, R7, R2, PT ;  /* 0x000000020700720c */ /* 0x000fda0003f24070 */
[----:B------:R-:W-:Y:S02]  /*1fa90*/  @!P1 IMAD.IADD R2, R2, 0x1, -R7 ;  /* 0x0000000102029824 */ /* 0x000fe400078e0a07 */
[----:B------:R-:W-:Y:S01]  /*1faa0*/  @!P1 VIADD R9, R9, 0x1 ;  /* 0x0000000109099836 */ /* 0x000fe20000000000 */
[----:B------:R-:W-:Y:S02]  /*1fab0*/  ISETP.NE.AND P1, PT, R5, RZ, PT ;  /* 0x000000ff0500720c */ /* 0x000fe40003f25270 */
[----:B------:R-:W-:Y:S02]  /*1fac0*/  ISETP.GE.U32.AND P0, PT, R2, R7, PT ;  /* 0x000000070200720c */ /* 0x000fe40003f06070 */
[----:B------:R-:W-:-:S04]  /*1fad0*/  LOP3.LUT R2, R0, R5, RZ, 0x3c, !PT ;  /* 0x0000000500027212 */ /* 0x000fc800078e3cff */
[----:B------:R-:W-:Y:S02]  /*1fae0*/  ISETP.GE.AND P2, PT, R2, RZ, PT ;  /* 0x000000ff0200720c */ /* 0x000fe40003f46270 */
[----:B------:R-:W-:-:S05]  /*1faf0*/  MOV R2, RZ ;  /* 0x000000ff00027202 */ /* 0x000fca0000000f00 */
[----:B------:R-:W-:-:S04]  /*1fb00*/  @P0 VIADD R9, R9, 0x1 ;  /* 0x0000000109090836 */ /* 0x000fc80000000000 */
[----:B------:R-:W-:-:S05]  /*1fb10*/  IMAD.MOV.U32 R7, RZ, RZ, R9 ;  /* 0x000000ffff077224 */ /* 0x000fca00078e0009 */
[----:B------:R-:W-:Y:S02]  /*1fb20*/  @!P2 IADD3 R7, -R7, RZ, RZ ;  /* 0x000000ff0707a210 */ /* 0x000fe40007ffe1ff */
        /* <DEDUP_REMOVED lines=27> */
[----:B------:R-:W-:-:S05]  /*1fce0*/  @P0 VIADD R2, R2, 0x1 ;  /* 0x0000000102020836 */ /* 0x000fca0000000000 */
[----:B------:R-:W-:Y:S02]  /*1fcf0*/  @!P2 IADD3 R2, -R2, RZ, RZ ;  /* 0x000000ff0202a210 */ /* 0x000fe40007ffe1ff */
[----:B------:R-:W-:Y:S01]  /*1fd00*/  @!P1 LOP3.LUT R2, RZ, R4, RZ, 0x33, !PT ;  /* 0x00000004ff029212 */ /* 0x000fe200078e33ff */
[----:B------:R-:W-:-:S04]  /*1fd10*/  IMAD.MOV R4, RZ, RZ, -R4 ;  /* 0x000000ffff047224 */ /* 0x000fc800078e0a04 */
[----:B------:R-:W-:-:S07]  /*1fd20*/  IMAD R26, R2, R4, R5 ;  /* 0x00000004021a7224 */ /* 0x000fce00078e0205 */
.L_x_2605:
[----:B------:R-:W-:-:S05]  /*1fd30*/  LOP3.LUT R2, RZ, R2, RZ, 0x33, !PT ;  /* 0x00000002ff027212 */ /* 0x000fca00078e33ff */
[----:B------:R-:W-:Y:S01]  /*1fd40*/  IMAD.IADD R25, R25, 0x1, R2 ;  /* 0x0000000119197824 */ /* 0x000fe200078e0202 */
[----:B------:R-:W-:Y:S06]  /*1fd50*/  BRA `(.L_x_2606) ;  /* 0x00000000001c7947 */ /* 0x000fec0003800000 */
.L_x_2598:
[----:B------:R-:W-:Y:S01]  /*1fd60*/  UMOV UR4, URZ ;  /* 0x0000003f00047c82 */ /* 0x000fe20008000000 */
[----:B------:R-:W-:Y:S01]  /*1fd70*/  UMOV UR5, URZ ;  /* 0x0000003f00057c82 */ /* 0x000fe20008000000 */
[----:B------:R-:W-:Y:S01]  /*1fd80*/  ULDC UR6, c[0x0][0xc3c] ;  /* 0x00030f0000067ab9 */ /* 0x000fe20000000800 */
[----:B------:R-:W-:Y:S01]  /*1fd90*/  IMAD.MOV.U32 R24, RZ, RZ, R0 ;  /* 0x000000ffff187224 */ /* 0x000fe200078e0000 */
[----:B------:R-:W-:Y:S01]  /*1fda0*/  MOV R26, UR5 ;  /* 0x00000005001a7c02 */ /* 0x000fe20008000f00 */
[----:B------:R-:W-:Y:S02]  /*1fdb0*/  IMAD.U32 R25, RZ, RZ, UR4 ;  /* 0x00000004ff197e24 */ /* 0x000fe4000f8e00ff */
[----:B------:R-:W-:-:S07]  /*1fdc0*/  IMAD.U32 R27, RZ, RZ, UR6 ;  /* 0x00000006ff1b7e24 */ /* 0x000fce000f8e00ff */
.L_x_2606:
        /* <DEDUP_REMOVED lines=10> */
.L_x_2595:
[----:B------:R-:W-:Y:S02]  /*1fe70*/  ULDC UR4, c[0x0][0xc3c] ;  /* 0x00030f0000047ab9 */ /* 0x000fe40000000800 */
[----:B0-----:R-:W-:-:S13]  /*1fe80*/  ISETP.GE.AND P0, PT, R27, UR4, PT ;  /* 0x000000041b007c0c */ /* 0x001fda000bf06270 */
[----:B------:R-:W-:Y:S05]  /*1fe90*/  @!P0 BRA `(.L_x_2607) ;  /* 0xffffff9800788947 */ /* 0x000fea000383ffff */
[----:B------:R-:W-:Y:S05]  /*1fea0*/  BSYNC B8 ;  /* 0x0000000000087941 */ /* 0x000fea0003800000 */
.L_x_2502:
[----:B0-----:R-:W2:Y:S01]  /*1feb0*/  LDL.LU R0, [R1+0x4c] ;  /* 0x00004c0001007983 */ /* 0x001ea20000300800 */
[----:B------:R-:W-:Y:S01]  /*1fec0*/  BSSY B0, `(.L_x_2608) ;  /* 0x000000b000007945 */ /* 0x000fe20003800000 */
[----:B------:R-:W0:Y:S01]  /*1fed0*/  S2R R5, SR_CgaCtaId ;  /* 0x0000000000057919 */ /* 0x000e220000008800 */
[----:B--2---:R-:W-:-:S05]  /*1fee0*/  VIADD R0, R0, 0x1 ;  /* 0x0000000100007836 */ /* 0x004fca0000000000 */
        /* <DEDUP_REMOVED lines=8> */
.L_x_2769:
[----:B------:R-:W-:Y:S05]  /*1ff70*/  BSYNC B0 ;  /* 0x0000000000007941 */ /* 0x000fea0003800000 */
.L_x_2608:
[----:B------:R-:W-:-:S03]  /*1ff80*/  UMOV UR4, 0xffffffff ;  /* 0xffffffff00047882 */ /* 0x000fc60000000000 */
[----:B------:R-:W-:Y:S05]  /*1ff90*/  BRA.DIV UR4, `(.L_x_2610) ;  /* 0x0000004204847947 */ /* 0x000fea000b800000 */
[----:B0-----:R-:W0:Y:S02]  /*1ffa0*/  S2R R0, SR_TID.X ;  /* 0x0000000000007919 */ /* 0x001e240000002100 */
[----:B0-----:R-:W-:-:S04]  /*1ffb0*/  SHF.R.U32.HI R0, RZ, 0x5, R0 ;  /* 0x00000005ff007819 */ /* 0x001fc80000011600 */
[----:B------:R-:W-:-:S05]  /*1ffc0*/  LOP3.LUT R0, R0, 0x3, RZ, 0xc0, !PT ;  /* 0x0000000300007812 */ /* 0x000fca00078ec0ff */
[----:B------:R0:W2:Y:S02]  /*1ffd0*/  SHFL.IDX PT, R14, R0, RZ, 0x1f ;  /* 0x00001fff000e7589 */ /* 0x0000a400000e0000 */
.L_x_2772:
[----:B--2---:R-:W-:-:S13]  /*1ffe0*/  ISETP.NE.AND P0, PT, R14, RZ, PT ;  /* 0x000000ff0e00720c */ /* 0x004fda0003f05270 */
[----:B------:R-:W-:Y:S05]  /*1fff0*/  @P0 BRA `(.L_x_2326) ;  /* 0x0000000000900947 */ /* 0x000fea0003800000 */
[----:B------:R-:W-:-:S03]  /*20000*/  UMOV UR4, 0xffffffff ;  /* 0xffffffff00047882 */ /* 0x000fc60000000000 */
[----:B------:R-:W-:Y:S05]  /*20010*/  BRA.DIV UR4, `(.L_x_2611) ;  /* 0x0000004204987947 */ /* 0x000fea000b800000 */
[----:B------:R-:W-:-:S13]  /*20020*/  ELECT P6, URZ, PT ;  /* 0x00000000003f782f */ /* 0x000fda00038c0000 */
.L_x_2775:
[----:B------:R-:W-:Y:S05]  /*20030*/  @!P6 BRA `(.L_x_2326) ;  /* 0x000000000080e947 */ /* 0x000fea0003800000 */
[----:B------:R-:W-:-:S06]  /*20040*/  ULOP3.LUT UR4, UR36, 0x2, URZ, 0xfc, !UPT ;  /* 0x0000000224047892 */ /* 0x000fcc000f8efc3f */
[----:B0-----:R-:W-:-:S05]  /*20050*/  IMAD.U32 R0, RZ, RZ, UR4 ;  /* 0x00000004ff007e24 */ /* 0x001fca000f8e00ff */
[----:B------:R-:W-:-:S13]  /*20060*/  ISETP.NE.AND P0, PT, R0, 0x3, PT ;  /* 0x000000030000780c */ /* 0x000fda0003f05270 */
[----:B------:R-:W-:Y:S05]  /*20070*/  @!P0 BRA `(.L_x_2612) ;  /* 0x0000000000048947 */ /* 0x000fea0003800000 */
[----:B------:R-:W-:Y:S01]  /*20080*/  BPT.TRAP 0x1 ;  /* 0x000000040000795c */ /* 0x000fe20000300000 */
.L_x_2612:
[----:B------:R-:W2:Y:S01]  /*20090*/  LDL R0, [R1] ;  /* 0x0000000001007983 */ /* 0x000ea20000100800 */
[C---:B------:R-:W-:Y:S01]  /*200a0*/  LEA R3, R28.reuse, R5, 0x3 ;  /* 0x000000051c037211 */ /* 0x040fe200078e18ff */
[----:B------:R-:W-:-:S05]  /*200b0*/  VIADD R28, R28, 0x1 ;  /* 0x000000011c1c7836 */ /* 0x000fca0000000000 */
[----:B------:R-:W-:Y:S02]  /*200c0*/  ISETP.NE.AND P2, PT, R28, 0x2, PT ;  /* 0x000000021c00780c */ /* 0x000fe40003f45270 */
[----:B--2---:R-:W-:Y:S02]  /*200d0*/  SHF.L.U32 R2, R0, 0x1f, RZ ;  /* 0x0000001f00027819 */ /* 0x004fe400000006ff */
[----:B------:R-:W-:Y:S02]  /*200e0*/  SEL R0, RZ, 0x1, P2 ;  /* 0x00000001ff007807 */ /* 0x000fe40001000000 */
[----:B------:R-:W0:Y:S02]  /*200f0*/  SYNCS.PHASECHK.TRANS64.TRYWAIT P1, [R3+URZ+0x2d840], R2 ;  /* 0x02d84002030075a7 */ /* 0x000e24000802017f */
[----:B0-----:R-:W-:Y:S05]  /*20100*/  @!P1 BRA `(.L_x_2613) ;  /* 0x00000040007c9947 */ /* 0x001fea0003800000 */
.L_x_2776:
[----:B------:R-:W2:Y:S01]  /*20110*/  LDL.LU R4, [R1] ;  /* 0x0000000001047983 */ /* 0x000ea20000300800 */
[----:B------:R-:W-:Y:S02]  /*20120*/  SEL R28, R28, RZ, P2 ;  /* 0x000000ff1c1c7207 */ /* 0x000fe40001000000 */
[----:B--2---:R-:W-:Y:S01]  /*20130*/  LOP3.LUT R0, R4, R0, RZ, 0x3c, !PT ;  /* 0x0000000004007212 */ /* 0x004fe200078e3cff */
[----:B------:R-:W-:Y:S06]  /*20140*/  @!P0 BRA `(.L_x_2614) ;  /* 0x0000000000048947 */ /* 0x000fec0003800000 */
[----:B------:R-:W-:Y:S01]  /*20150*/  BPT.TRAP 0x1 ;  /* 0x000000040000795c */ /* 0x000fe20000300000 */
.L_x_2614:
[----:B------:R-:W-:Y:S01]  /*20160*/  IMAD R5, R28, 0x8, R5 ;  /* 0x000000081c057824 */ /* 0x000fe200078e0205 */
[----:B------:R-:W-:-:S04]  /*20170*/  SHF.L.U32 R0, R0, 0x1f, RZ ;  /* 0x0000001f00007819 */ /* 0x000fc800000006ff */
[----:B------:R-:W2:Y:S02]  /*20180*/  SYNCS.PHASECHK.TRANS64.TRYWAIT P1, [R5+URZ+0x2d840], R0 ;  /* 0x02d84000050075a7 */ /* 0x000ea4000802017f */
[----:B--2---:R-:W-:Y:S05]  /*20190*/  @!P1 BRA `(.L_x_2615) ;  /* 0x00000040006c9947 */ /* 0x004fea0003800000 */
.L_x_2777:
[----:B------:R-:W-:Y:S05]  /*201a0*/  @!P0 BRA `(.L_x_2616) ;  /* 0x0000000000048947 */ /* 0x000fea0003800000 */
[----:B------:R-:W-:Y:S01]  /*201b0*/  BPT.TRAP 0x1 ;  /* 0x000000040000795c */ /* 0x000fe20000300000 */
.L_x_2616:
[----:B------:R-:W0:Y:S02]  /*201c0*/  SYNCS.PHASECHK.TRANS64.TRYWAIT P1, [R3+URZ+0x2d860], R2 ;  /* 0x02d86002030075a7 */ /* 0x000e24000802017f */
[----:B0-----:R-:W-:Y:S05]  /*201d0*/  @!P1 BRA `(.L_x_2617) ;  /* 0x0000004000709947 */ /* 0x001fea0003800000 */
.L_x_2778:
[----:B------:R-:W-:Y:S05]  /*201e0*/  @!P0 BRA `(.L_x_2618) ;  /* 0x0000000000048947 */ /* 0x000fea0003800000 */
[----:B------:R-:W-:Y:S01]  /*201f0*/  BPT.TRAP 0x1 ;  /* 0x000000040000795c */ /* 0x000fe20000300000 */
.L_x_2618:
[----:B------:R0:W0:Y:S02]  /*20200*/  SYNCS.PHASECHK.TRANS64.TRYWAIT P0, [R5+URZ+0x2d860], R0 ;  /* 0x02d86000050075a7 */ /* 0x000024000800017f */
[----:B0-----:R-:W-:Y:S05]  /*20210*/  @!P0 NANOSLEEP.SYNCS 0x989680 ;  /* 0x009896800000895d */ /* 0x001fea0003900000 */
[----:B------:R-:W0:Y:S02]  /*20220*/  @!P0 SYNCS.PHASECHK.TRANS64 P0, [R5+URZ+0x2d860], R0 ;  /* 0x02d86000050085a7 */ /* 0x000e24000800007f */
[----:B0-----:R-:W-:Y:S05]  /*20230*/  @!P0 BRA `(.L_x_2618) ;  /* 0xfffffffc00f08947 */ /* 0x001fea000383ffff */
.L_x_2326:
[----:B------:R-:W-:Y:S05]  /*20240*/  BSYNC B9 ;  /* 0x0000000000097941 */ /* 0x000fea0003800000 */
.L_x_2323:
[----:B------:R-:W-:Y:S05]  /*20250*/  EXIT ;  /* 0x000000000000794d */ /* 0x000fea0003800000 */
.L_x_2344:
[----:B0-----:R0:W1:Y:S02]  /*20260*/  SYNCS.PHASECHK.TRANS64.TRYWAIT P4, [R57+URZ+0x2d890], R85 ;  /* 0x02d89055390075a7 */ /* 0x001064000808017f */
[----:B-1----:R-:W-:Y:S05]  /*20270*/  @!P4 NANOSLEEP.SYNCS 0x989680 ;  /* 0x009896800000c95d */ /* 0x002fea0003900000 */
[----:B------:R-:W1:Y:S02]  /*20280*/  @!P4 SYNCS.PHASECHK.TRANS64 P4, [R57+URZ+0x2d890], R85 ;  /* 0x02d890553900c5a7 */ /* 0x000e64000808007f */
[----:B-1----:R-:W-:Y:S05]  /*20290*/  @!P4 BRA `(.L_x_2344) ;  /* 0xfffffffc00f0c947 */ /* 0x002fea000383ffff */
[----:B------:R-:W-:Y:S05]  /*202a0*/  BRA `(.L_x_2619) ;  /* 0xfffffe3400007947 */ /* 0x000fea000383ffff */
.L_x_2345:
        /* <DEDUP_REMOVED lines=8> */
.L_x_2621:
[----:B------:R-:W-:Y:S05]  /*20330*/  BSYNC B1 ;  /* 0x0000000000017941 */ /* 0x000fea0003800000 */
.L_x_2620:
        /* <DEDUP_REMOVED lines=8> */
.L_x_2622:
[----:B------:R-:W-:Y:S01]  /*203c0*/  IMAD.MOV.U32 R60, RZ, RZ, R14 ;  /* 0x000000ffff3c7224 */ /* 0x000fe200078e000e */
[----:B------:R-:W-:Y:S06]  /*203d0*/  BRA `(.L_x_2623) ;  /* 0xfffffe3000c87947 */ /* 0x000fec000383ffff */
.L_x_2373:
[----:B0-----:R0:W1:Y:S02]  /*203e0*/  SYNCS.PHASECHK.TRANS64.TRYWAIT P4, [R57+URZ+0x2d890], R85 ;  /* 0x02d89055390075a7 */ /* 0x001064000808017f */
[----:B-1----:R-:W-:Y:S05]  /*203f0*/  @!P4 NANOSLEEP.SYNCS 0x989680 ;  /* 0x009896800000c95d */ /* 0x002fea0003900000 */
[----:B------:R-:W1:Y:S02]  /*20400*/  @!P4 SYNCS.PHASECHK.TRANS64 P4, [R57+URZ+0x2d890], R85 ;  /* 0x02d890553900c5a7 */ /* 0x000e64000808007f */
[----:B-1----:R-:W-:Y:S05]  /*20410*/  @!P4 BRA `(.L_x_2373) ;  /* 0xfffffffc00f0c947 */ /* 0x002fea000383ffff */
[----:B------:R-:W-:Y:S05]  /*20420*/  BRA `(.L_x_2624) ;  /* 0xfffffe4c00a47947 */ /* 0x000fea000383ffff */
.L_x_2374:
        /* <DEDUP_REMOVED lines=8> */
.L_x_2626:
[----:B------:R-:W-:Y:S05]  /*204b0*/  BSYNC B1 ;  /* 0x0000000000017941 */ /* 0x000fea0003800000 */
.L_x_2625:
        /* <DEDUP_REMOVED lines=8> */
.L_x_2627:
[----:B------:R-:W-:Y:S01]  /*20540*/  IMAD.MOV.U32 R88, RZ, RZ, R14 ;  /* 0x000000ffff587224 */ /* 0x000fe200078e000e */
[----:B------:R-:W-:Y:S06]  /*20550*/  BRA `(.L_x_2628) ;  /* 0xfffffe4c006c7947 */ /* 0x000fec000383ffff */
.L_x_2387:
[----:B0-----:R0:W1:Y:S02]  /*20560*/  SYNCS.PHASECHK.TRANS64.TRYWAIT P3, [R57+URZ+0x2d890], R85 ;  /* 0x02d89055390075a7 */ /* 0x001064000806017f */
[----:B-1----:R-:W-:Y:S05]  /*20570*/  @!P3 NANOSLEEP.SYNCS 0x989680 ;  /* 0x009896800000b95d */ /* 0x002fea0003900000 */
[----:B------:R-:W1:Y:S02]  /*20580*/  @!P3 SYNCS.PHASECHK.TRANS64 P3, [R57+URZ+0x2d890], R85 ;  /* 0x02d890553900b5a7 */ /* 0x000e64000806007f */
[----:B-1----:R-:W-:Y:S05]  /*20590*/  @!P3 BRA `(.L_x_2387) ;  /* 0xfffffffc00f0b947 */ /* 0x002fea000383ffff */
[----:B------:R-:W-:Y:S05]  /*205a0*/  BRA `(.L_x_2629) ;  /* 0xfffffe6400647947 */ /* 0x000fea000383ffff */
.L_x_2388:
[----:B------:R-:W-:Y:S01]  /*205b0*/  BSSY B1, `(.L_x_2630) ;  /* 0x0000007000017945 */ /* 0x000fe20003800000 */
[----:B------:R-:W-:Y:S01]  /*205c0*/  IMAD.MOV.U32 R12, RZ, RZ, RZ ;  /* 0x000000ffff0c7224 */ /* 0x000fe200078e00ff */
[----:B------:R-:W-:Y:S01]  /*205d0*/  MOV R15, 0xffffffff ;  /* 0xffffffff000f7802 */ /* 0x000fe20000000f00 */
[----:B------:R-:W-:-:S07]  /*205e0*/  IMAD.MOV.U32 R11, RZ, RZ, 0x1e1f ;  /* 0x00001e1fff0b7424 */ /* 0x000fce00078e00ff */
[----:B0-----:R-:W-:Y:S05]  /*205f0*/  WARPSYNC.COLLECTIVE R15, `(.L_x_2631) ;  /* 0x000000000f087348 */ /* 0x001fea0003c00000 */
[----:B------:R1:W2:Y:S02]  /*20600*/  SHFL.IDX P6, R14, R13, R12, R11 ;  /* 0x0000000c0d0e7389 */ /* 0x0002a400000c000b */
[----:B012---:R-:W-:Y:S01]  /*20610*/  ENDCOLLECTIVE ;  /* 0x000000000000791b */ /* 0x007fe20003800000 */
.L_x_2631:
[----:B------:R-:W-:Y:S05]  /*20620*/  BSYNC B1 ;  /* 0x0000000000017941 */ /* 0x000fea0003800000 */
.L_x_2630:
[----:B------:R-:W-:Y:S01]  /*20630*/  IMAD.MOV.U32 R13, RZ, RZ, R39 ;  /* 0x000000ffff0d7224 */ /* 0x000fe200078e0027 */
[----:B------:R-:W-:Y:S01]  /*20640*/  MOV R15, 0xffffffff ;  /* 0xffffffff000f7802 */ /* 0x000fe20000000f00 */
[----:B------:R-:W-:Y:S02]  /*20650*/  IMAD.MOV.U32 R12, RZ, RZ, RZ ;  /* 0x000000ffff0c7224 */ /* 0x000fe400078e00ff */
[----:B------:R-:W-:Y:S02]  /*20660*/  IMAD.MOV.U32 R11, RZ, RZ, 0x1e1f ;  /* 0x00001e1fff0b7424 */ /* 0x000fe400078e00ff */
[----:B------:R-:W-:-:S07]  /*20670*/  IMAD.MOV.U32 R38, RZ, RZ, R14 ;  /* 0x000000ffff267224 */ /* 0x000fce00078e000e */
[----:B------:R-:W-:Y:S05]  /*20680*/  WARPSYNC.COLLECTIVE R15, `(.L_x_2632) ;  /* 0x000000000f087348 */ /* 0x000fea0003c00000 */
[----:B------:R0:W1:Y:S02]  /*20690*/  SHFL.IDX P6, R14, R13, R12, R11 ;  /* 0x0000000c0d0e7389 */ /* 0x00006400000c000b */
[----:B01----:R-:W-:Y:S01]  /*206a0*/  ENDCOLLECTIVE ;  /* 0x000000000000791b */ /* 0x003fe20003800000 */
.L_x_2632:
[----:B------:R-:W-:Y:S01]  /*206b0*/  IMAD.MOV.U32 R39, RZ, RZ, R14 ;  /* 0x000000ffff277224 */ /* 0x000fe200078e000e */
[----:B------:R-:W-:Y:S06]  /*206c0*/  BRA `(.L_x_2633) ;  /* 0xfffffe6400807947 */ /* 0x000fec000383ffff */
.L_x_2392:
[----:B------:R0:W0:Y:S02]  /*206d0*/  SYNCS.PHASECHK.TRANS64.TRYWAIT P2, [R57+URZ+0x2d8b0], R85 ;  /* 0x02d8b055390075a7 */ /* 0x000024000804017f */
[----:B0-----:R-:W-:Y:S05]  /*206e0*/  @!P2 NANOSLEEP.SYNCS 0x989680 ;  /* 0x009896800000a95d */ /* 0x001fea0003900000 */
[----:B------:R-:W0:Y:S02]  /*206f0*/  @!P2 SYNCS.PHASECHK.TRANS64 P2, [R57+URZ+0x2d8b0], R85 ;  /* 0x02d8b0553900a5a7 */ /* 0x000e24000804007f */
[----:B0-----:R-:W-:Y:S05]  /*20700*/  @!P2 BRA `(.L_x_2392) ;  /* 0xfffffffc00f0a947 */ /* 0x001fea000383ffff */
[----:B------:R-:W-:Y:S05]  /*20710*/  BRA `(.L_x_2634) ;  /* 0xfffffe6800647947 */ /* 0x000fea000383ffff */
.L_x_2400:
[----:B------:R-:W-:Y:S01]  /*20720*/  BSSY B0, `(.L_x_2635) ;  /* 0x0000007000007945 */ /* 0x000fe20003800000 */
[----:B------:R-:W-:Y:S02]  /*20730*/  IMAD.MOV.U32 R12, RZ, RZ, RZ ;  /* 0x000000ffff0c7224 */ /* 0x000fe400078e00ff */
[----:B------:R-:W-:Y:S02]  /*20740*/  IMAD.MOV.U32 R11, RZ, RZ, 0x1f ;  /* 0x0000001fff0b7424 */ /* 0x000fe400078e00ff */
[----:B------:R-:W-:-:S07]  /*20750*/  IMAD.MOV.U32 R15, RZ, RZ, -0x1 ;  /* 0xffffffffff0f7424 */ /* 0x000fce00078e00ff */
[----:B--23-5:R-:W-:Y:S05]  /*20760*/  WARPSYNC.COLLECTIVE R15, `(.L_x_2636) ;  /* 0x000000000f087348 */ /* 0x02cfea0003c00000 */
[----:B------:R0:W1:Y:S02]  /*20770*/  SHFL.IDX P6, R14, R13, R12, R11 ;  /* 0x0000000c0d0e7389 */ /* 0x00006400000c000b */
[----:B0123-5:R-:W-:Y:S01]  /*20780*/  ENDCOLLECTIVE ;  /* 0x000000000000791b */ /* 0x02ffe20003800000 */
.L_x_2636:
[----:B------:R-:W-:Y:S05]  /*20790*/  BSYNC B0 ;  /* 0x0000000000007941 */ /* 0x000fea0003800000 */
.L_x_2635:
[----:B------:R0:W-:Y:S01]  /*207a0*/  STL [R1+0x60], R14 ;  /* 0x0000600e01007387 */ /* 0x0001e20000100800 */
[----:B------:R-:W-:Y:S05]  /*207b0*/  BRA `(.L_x_2637) ;  /* 0xfffffe7000fc7947 */ /* 0x000fea000383ffff */
.L_x_2411:
[----:B------:R-:W-:Y:S01]  /*207c0*/  BSSY B1, `(.L_x_2638) ;  /* 0x0000007000017945 */ /* 0x000fe20003800000 */
[----:B------:R-:W-:Y:S01]  /*207d0*/  MOV R12, RZ ;  /* 0x000000ff000c7202 */ /* 0x000fe20000000f00 */
[----:B------:R-:W-:Y:S02]  /*207e0*/  IMAD.MOV.U32 R11, RZ, RZ, 0x1e1f ;  /* 0x00001e1fff0b7424 */ /* 0x000fe400078e00ff */
[----:B------:R-:W-:-:S07]  /*207f0*/  IMAD.MOV.U32 R15, RZ, RZ, -0x1 ;  /* 0xffffffffff0f7424 */ /* 0x000fce00078e00ff */
[----:B0-23--:R-:W-:Y:S05]  /*20800*/  WARPSYNC.COLLECTIVE R15, `(.L_x_2639) ;  /* 0x000000000f087348 */ /* 0x00dfea0003c00000 */
[----:B0-----:R0:W1:Y:S02]  /*20810*/  SHFL.IDX P6, R14, R13, R12, R11 ;  /* 0x0000000c0d0e7389 */ /* 0x00106400000c000b */
[----:B0123--:R-:W-:Y:S01]  /*20820*/  ENDCOLLECTIVE ;  /* 0x000000000000791b */ /* 0x00ffe20003800000 */
.L_x_2639:
[----:B------:R-:W-:Y:S05]  /*20830*/  BSYNC B1 ;  /* 0x0000000000017941 */ /* 0x000fea0003800000 */
.L_x_2638:
        /* <DEDUP_REMOVED lines=8> */
.L_x_2640:
[----:B------:R-:W-:Y:S02]  /*208c0*/  IMAD.MOV.U32 R13, RZ, RZ, R0 ;  /* 0x000000ffff0d7224 */ /* 0x000fe400078e0000 */
[----:B------:R-:W-:-:S07]  /*208d0*/  IMAD.MOV.U32 R38, RZ, RZ, R14 ;  /* 0x000000ffff267224 */ /* 0x000fce00078e000e */
[----:B------:R-:W-:Y:S05]  /*208e0*/  WARPSYNC.COLLECTIVE R15, `(.L_x_2641) ;  /* 0x000000000f087348 */ /* 0x000fea0003c00000 */
[----:B------:R0:W1:Y:S02]  /*208f0*/  SHFL.IDX P6, R14, R13, R12, R11 ;  /* 0x0000000c0d0e7389 */ /* 0x00006400000c000b */
[----:B01----:R-:W-:Y:S01]  /*20900*/  ENDCOLLECTIVE ;  /* 0x000000000000791b */ /* 0x003fe20003800000 */
.L_x_2641:
[----:B------:R-:W-:Y:S01]  /*20910*/  IMAD.MOV.U32 R13, RZ, RZ, R39 ;  /* 0x000000ffff0d7224 */ /* 0x000fe200078e0027 */
[----:B------:R-:W-:-:S07]  /*20920*/  MOV R0, R14 ;  /* 0x0000000e00007202 */ /* 0x000fce0000000f00 */
[----:B------:R-:W-:Y:S05]  /*20930*/  WARPSYNC.COLLECTIVE R15, `(.L_x_2642) ;  /* 0x000000000f087348 */ /* 0x000fea0003c00000 */
[----:B------:R0:W1:Y:S02]  /*20940*/  SHFL.IDX P6, R14, R13, R12, R11 ;  /* 0x0000000c0d0e7389 */ /* 0x00006400000c000b */
[----:B01----:R-:W-:Y:S01]  /*20950*/  ENDCOLLECTIVE ;  /* 0x000000000000791b */ /* 0x003fe20003800000 */
.L_x_2642:
[----:B------:R-:W-:Y:S01]  /*20960*/  IMAD.MOV.U32 R39, RZ, RZ, R14 ;  /* 0x000000ffff277224 */ /* 0x000fe200078e000e */
[----:B------:R-:W-:Y:S06]  /*20970*/  BRA `(.L_x_2643) ;  /* 0xfffffe78005c7947 */ /* 0x000fec000383ffff */
.L_x_2415:
[----:B0-----:R0:W1:Y:S02]  /*20980*/  SYNCS.PHASECHK.TRANS64.TRYWAIT P0, [R2+URZ+0x2d800], R3 ;  /* 0x02d80003020075a7 */ /* 0x001064000800017f */
[----:B-1----:R-:W-:Y:S05]  /*20990*/  @!P0 NANOSLEEP.SYNCS 0x989680 ;  /* 0x009896800000895d */ /* 0x002fea0003900000 */
[----:B------:R-:W1:Y:S02]  /*209a0*/  @!P0 SYNCS.PHASECHK.TRANS64 P0, [R2+URZ+0x2d800], R3 ;  /* 0x02d80003020085a7 */ /* 0x000e64000800007f */
[----:B-1----:R-:W-:Y:S05]  /*209b0*/  @!P0 BRA `(.L_x_2415) ;  /* 0xfffffffc00f08947 */ /* 0x002fea000383ffff */
[----:B------:R-:W-:Y:S05]  /*209c0*/  BRA `(.L_x_2644) ;  /* 0xfffffe8000907947 */ /* 0x000fea000383ffff */
.L_x_2427:
[----:B------:R-:W-:Y:S01]  /*209d0*/  BSSY B1, `(.L_x_2645) ;  /* 0x0000007000017945 */ /* 0x000fe20003800000 */
[----:B------:R-:W-:Y:S01]  /*209e0*/  IMAD.MOV.U32 R12, RZ, RZ, RZ ;  /* 0x000000ffff0c7224 */ /* 0x000fe200078e00ff */
[----:B------:R-:W-:Y:S01]  /*209f0*/  MOV R15, 0xffffffff ;  /* 0xffffffff000f7802 */ /* 0x000fe20000000f00 */
[----:B------:R-:W-:-:S07]  /*20a00*/  IMAD.MOV.U32 R11, RZ, RZ, 0x1e1f ;  /* 0x00001e1fff0b7424 */ /* 0x000fce00078e00ff */
[----:B0--3--:R-:W-:Y:S05]  /*20a10*/  WARPSYNC.COLLECTIVE R15, `(.L_x_2646) ;  /* 0x000000000f087348 */ /* 0x009fea0003c00000 */
[----:B0-----:R0:W1:Y:S02]  /*20a20*/  SHFL.IDX P6, R14, R13, R12, R11 ;  /* 0x0000000c0d0e7389 */ /* 0x00106400000c000b */
[----:B01-3--:R-:W-:Y:S01]  /*20a30*/  ENDCOLLECTIVE ;  /* 0x000000000000791b */ /* 0x00bfe20003800000 */
.L_x_2646:
[----:B------:R-:W-:Y:S05]  /*20a40*/  BSYNC B1 ;  /* 0x0000000000017941 */ /* 0x000fea0003800000 */
.L_x_2645:
        /* <DEDUP_REMOVED lines=8> */
.L_x_2647:
[----:B------:R-:W-:Y:S02]  /*20ad0*/  IMAD.MOV.U32 R13, RZ, RZ, R37 ;  /* 0x000000ffff0d7224 */ /* 0x000fe400078e0025 */
[----:B------:R-:W-:-:S07]  /*20ae0*/  IMAD.MOV.U32 R3, RZ, RZ, R14 ;  /* 0x000000ffff037224 */ /* 0x000fce00078e000e */
[----:B------:R-:W-:Y:S05]  /*20af0*/  WARPSYNC.COLLECTIVE R15, `(.L_x_2648) ;  /* 0x000000000f087348 */ /* 0x000fea0003c00000 */
[----:B------:R0:W1:Y:S02]  /*20b00*/  SHFL.IDX P6, R14, R13, R12, R11 ;  /* 0x0000000c0d0e7389 */ /* 0x00006400000c000b */
[----:B01----:R-:W-:Y:S01]  /*20b10*/  ENDCOLLECTIVE ;  /* 0x000000000000791b */ /* 0x003fe20003800000 */
.L_x_2648:
[----:B------:R-:W-:Y:S02]  /*20b20*/  IMAD.MOV.U32 R13, RZ, RZ, R38 ;  /* 0x000000ffff0d7224 */ /* 0x000fe400078e0026 */
[----:B------:R-:W-:-:S07]  /*20b30*/  IMAD.MOV.U32 R37, RZ, RZ, R14 ;  /* 0x000000ffff257224 */ /* 0x000fce00078e000e */
[----:B------:R-:W-:Y:S05]  /*20b40*/  WARPSYNC.COLLECTIVE R15, `(.L_x_2649) ;  /* 0x000000000f087348 */ /* 0x000fea0003c00000 */
[----:B------:R0:W1:Y:S02]  /*20b50*/  SHFL.IDX P6, R14, R13, R12, R11 ;  /* 0x0000000c0d0e7389 */ /* 0x00006400000c000b */
[----:B01----:R-:W-:Y:S01]  /*20b60*/  ENDCOLLECTIVE ;  /* 0x000000000000791b */ /* 0x003fe20003800000 */
.L_x_2649:
[----:B------:R-:W-:Y:S01]  /*20b70*/  MOV R38, R14 ;  /* 0x0000000e00267202 */ /* 0x000fe20000000f00 */
[----:B------:R-:W-:Y:S06]  /*20b80*/  BRA `(.L_x_2650) ;  /* 0xfffffe9400487947 */ /* 0x000fec000383ffff */
.L_x_2431:
[----:B0-----:R0:W1:Y:S02]  /*20b90*/  SYNCS.PHASECHK.TRANS64.TRYWAIT P0, [R2+URZ+0x2d800], R3 ;  /* 0x02d80003020075a7 */ /* 0x001064000800017f */
[----:B-1----:R-:W-:Y:S05]  /*20ba0*/  @!P0 NANOSLEEP.SYNCS 0x989680 ;  /* 0x009896800000895d */ /* 0x002fea0003900000 */
[----:B------:R-:W1:Y:S02]  /*20bb0*/  @!P0 SYNCS.PHASECHK.TRANS64 P0, [R2+URZ+0x2d800], R3 ;  /* 0x02d80003020085a7 */ /* 0x000e64000800007f */
[----:B-1----:R-:W-:Y:S05]  /*20bc0*/  @!P0 BRA `(.L_x_2431) ;  /* 0xfffffffc00f08947 */ /* 0x002fea000383ffff */
[----:B------:R-:W-:Y:S05]  /*20bd0*/  BRA `(.L_x_2651) ;  /* 0xfffffe9800f47947 */ /* 0x000fea000383ffff */
.L_x_2439:
[----:B-1----:R1:W3:Y:S02]  /*20be0*/  SYNCS.PHASECHK.TRANS64.TRYWAIT P1, [R0+URZ+0x2d830], R5 ;  /* 0x02d83005000075a7 */ /* 0x0022e4000802017f */
[----:B---3--:R-:W-:Y:S05]  /*20bf0*/  @!P1 NANOSLEEP.SYNCS 0x989680 ;  /* 0x009896800000995d */ /* 0x008fea0003900000 */
[----:B------:R-:W3:Y:S02]  /*20c00*/  @!P1 SYNCS.PHASECHK.TRANS64 P1, [R0+URZ+0x2d830], R5 ;  /* 0x02d83005000095a7 */ /* 0x000ee4000802007f */
[----:B---3--:R-:W-:Y:S05]  /*20c10*/  @!P1 BRA `(.L_x_2439) ;  /* 0xfffffffc00f09947 */ /* 0x008fea000383ffff */
[----:B------:R-:W-:Y:S05]  /*20c20*/  BRA `(.L_x_2438) ;  /* 0xfffffeb000847947 */ /* 0x000fea000383ffff */
.L_x_2446:
[----:B-1----:R1:W2:Y:S02]  /*20c30*/  SYNCS.PHASECHK.TRANS64.TRYWAIT P2, [R7+URZ+0x2d830], R8 ;  /* 0x02d83008070075a7 */ /* 0x0022a4000804017f */
[----:B--2---:R-:W-:Y:S05]  /*20c40*/  @!P2 NANOSLEEP.SYNCS 0x989680 ;  /* 0x009896800000a95d */ /* 0x004fea0003900000 */
[----:B------:R-:W2:Y:S02]  /*20c50*/  @!P2 SYNCS.PHASECHK.TRANS64 P2, [R7+URZ+0x2d830], R8 ;  /* 0x02d830080700a5a7 */ /* 0x000ea4000804007f */
[----:B--2---:R-:W-:Y:S05]  /*20c60*/  @!P2 BRA `(.L_x_2446) ;  /* 0xfffffffc00f0a947 */ /* 0x004fea000383ffff */
[----:B------:R-:W-:Y:S05]  /*20c70*/  BRA `(.L_x_2445) ;  /* 0xfffffee000007947 */ /* 0x000fea000383ffff */
.L_x_2450:
[----:B-1----:R1:W2:Y:S02]  /*20c80*/  SYNCS.PHASECHK.TRANS64.TRYWAIT P1, [R8+URZ+0x2d850], R7 ;  /* 0x02d85007080075a7 */ /* 0x0022a4000802017f */
[----:B--2---:R-:W-:Y:S05]  /*20c90*/  @!P1 NANOSLEEP.SYNCS 0x989680 ;  /* 0x009896800000995d */ /* 0x004fea0003900000 */
[----:B------:R-:W2:Y:S02]  /*20ca0*/  @!P1 SYNCS.PHASECHK.TRANS64 P1, [R8+URZ+0x2d850], R7 ;  /* 0x02d85007080095a7 */ /* 0x000ea4000802007f */
[----:B--2---:R-:W-:Y:S05]  /*20cb0*/  @!P1 BRA `(.L_x_2450) ;  /* 0xfffffffc00f09947 */ /* 0x004fea000383ffff */
[----:B------:R-:W-:Y:S05]  /*20cc0*/  BRA `(.L_x_2447) ;  /* 0xfffffee400287947 */ /* 0x000fea000383ffff */
.L_x_2459:
[----:B-1----:R1:W3:Y:S02]  /*20cd0*/  SYNCS.PHASECHK.TRANS64.TRYWAIT P2, [R7+URZ+0x2d830], R8 ;  /* 0x02d83008070075a7 */ /* 0x0022e4000804017f */
[----:B---3--:R-:W-:Y:S05]  /*20ce0*/  @!P2 NANOSLEEP.SYNCS 0x989680 ;  /* 0x009896800000a95d */ /* 0x008fea0003900000 */
[----:B------:R-:W3:Y:S02]  /*20cf0*/  @!P2 SYNCS.PHASECHK.TRANS64 P2, [R7+URZ+0x2d830], R8 ;  /* 0x02d830080700a5a7 */ /* 0x000ee4000804007f */
[----:B---3--:R-:W-:Y:S05]  /*20d00*/  @!P2 BRA `(.L_x_2459) ;  /* 0xfffffffc00f0a947 */ /* 0x008fea000383ffff */
[----:B------:R-:W-:Y:S05]  /*20d10*/  BRA `(.L_x_2458) ;  /* 0xffffff14007c7947 */ /* 0x000fea000383ffff */
.L_x_2463:
[----:B-1----:R1:W2:Y:S02]  /*20d20*/  SYNCS.PHASECHK.TRANS64.TRYWAIT P1, [R8+URZ+0x2d850], R7 ;  /* 0x02d85007080075a7 */ /* 0x0022a4000802017f */
[----:B--2---:R-:W-:Y:S05]  /*20d30*/  @!P1 NANOSLEEP.SYNCS 0x989680 ;  /* 0x009896800000995d */ /* 0x004fea0003900000 */
[----:B------:R-:W2:Y:S02]  /*20d40*/  @!P1 SYNCS.PHASECHK.TRANS64 P1, [R8+URZ+0x2d850], R7 ;  /* 0x02d85007080095a7 */ /* 0x000ea4000802007f */
[----:B--2---:R-:W-:Y:S05]  /*20d50*/  @!P1 BRA `(.L_x_2463) ;  /* 0xfffffffc00f09947 */ /* 0x004fea000383ffff */
[----:B------:R-:W-:Y:S05]  /*20d60*/  BRA `(.L_x_2460) ;  /* 0xffffff1800a47947 */ /* 0x000fea000383ffff */
.L_x_2470:
[----:B-1----:R1:W3:Y:S02]  /*20d70*/  SYNCS.PHASECHK.TRANS64.TRYWAIT P1, [R6+URZ+0x2d850], R9 ;  /* 0x02d85009060075a7 */ /* 0x0022e4000802017f */
[----:B---3--:R-:W-:Y:S05]  /*20d80*/  @!P1 NANOSLEEP.SYNCS 0x989680 ;  /* 0x009896800000995d */ /* 0x008fea0003900000 */
[----:B------:R-:W3:Y:S02]  /*20d90*/  @!P1 SYNCS.PHASECHK.TRANS64 P1, [R6+URZ+0x2d850], R9 ;  /* 0x02d85009060095a7 */ /* 0x000ee4000802007f */
[----:B---3--:R-:W-:Y:S05]  /*20da0*/  @!P1 BRA `(.L_x_2470) ;  /* 0xfffffffc00f09947 */ /* 0x008fea000383ffff */
[----:B------:R-:W-:Y:S05]  /*20db0*/  BRA `(.L_x_2469) ;  /* 0xffffff40007c7947 */ /* 0x000fea000383ffff */
.L_x_2476:
[----:B------:R-:W-:Y:S02]  /*20dc0*/  IMAD.MOV.U32 R13, RZ, RZ, R9 ;  /* 0x000000ffff0d7224 */ /* 0x000fe400078e0009 */
[----:B------:R-:W-:Y:S02]  /*20dd0*/  IMAD.MOV.U32 R12, RZ, RZ, RZ ;  /* 0x000000ffff0c7224 */ /* 0x000fe400078e00ff */
[----:B------:R-:W-:Y:S02]  /*20de0*/  IMAD.MOV.U32 R11, RZ, RZ, 0x1c1f ;  /* 0x00001c1fff0b7424 */ /* 0x000fe400078e00ff */
[----:B------:R-:W-:-:S07]  /*20df0*/  IMAD.MOV.U32 R15, RZ, RZ, -0x1 ;  /* 0xffffffffff0f7424 */ /* 0x000fce00078e00ff */
[----:B-----5:R-:W-:Y:S05]  /*20e00*/  WARPSYNC.COLLECTIVE R15, `(.L_x_2652) ;  /* 0x000000000f087348 */ /* 0x020fea0003c00000 */
[----:B------:R0:W1:Y:S02]  /*20e10*/  SHFL.IDX P6, R14, R13, R12, R11 ;  /* 0x0000000c0d0e7389 */ /* 0x00006400000c000b */
[----:B01---5:R-:W-:Y:S01]  /*20e20*/  ENDCOLLECTIVE ;  /* 0x000000000000791b */ /* 0x023fe20003800000 */
.L_x_2652:
[----:B------:R-:W-:Y:S01]  /*20e30*/  IMAD.MOV.U32 R13, RZ, RZ, R0 ;  /* 0x000000ffff0d7224 */ /* 0x000fe200078e0000 */
[----:B------:R-:W-:-:S07]  /*20e40*/  MOV R3, R14 ;  /* 0x0000000e00037202 */ /* 0x000fce0000000f00 */
[----:B------:R-:W-:Y:S05]  /*20e50*/  WARPSYNC.COLLECTIVE R15, `(.L_x_2653) ;  /* 0x000000000f087348 */ /* 0x000fea0003c00000 */
[----:B------:R0:W1:Y:S02]  /*20e60*/  SHFL.IDX P6, R14, R13, R12, R11 ;  /* 0x0000000c0d0e7389 */ /* 0x00006400000c000b */
[----:B01----:R-:W-:Y:S01]  /*20e70*/  ENDCOLLECTIVE ;  /* 0x000000000000791b */ /* 0x003fe20003800000 */
.L_x_2653:
[----:B------:R-:W-:Y:S05]  /*20e80*/  BRA `(.L_x_2654) ;  /* 0xffffff5c004c7947 */ /* 0x000fea000383ffff */
.L_x_2479:
        /* <DEDUP_REMOVED lines=8> */
.L_x_2656:
[----:B------:R-:W-:Y:S05]  /*20f10*/  BSYNC B1 ;  /* 0x0000000000017941 */ /* 0x000fea0003800000 */
.L_x_2655:
[----:B------:R-:W-:Y:S01]  /*20f20*/  IMAD.MOV.U32 R13, RZ, RZ, R0 ;  /* 0x000000ffff0d7224 */ /* 0x000fe200078e0000 */
[----:B------:R-:W-:Y:S01]  /*20f30*/  MOV R15, 0xffffffff ;  /* 0xffffffff000f7802 */ /* 0x000fe20000000f00 */
[----:B------:R-:W-:Y:S02]  /*20f40*/  IMAD.MOV.U32 R12, RZ, RZ, 0x1 ;  /* 0x00000001ff0c7424 */ /* 0x000fe400078e00ff */
[----:B------:R-:W-:Y:S02]  /*20f50*/  IMAD.MOV.U32 R11, RZ, RZ, 0x1c1f ;  /* 0x00001c1fff0b7424 */ /* 0x000fe400078e00ff */
[----:B------:R-:W-:-:S07]  /*20f60*/  IMAD.MOV.U32 R3, RZ, RZ, R14 ;  /* 0x000000ffff037224 */ /* 0x000fce00078e000e */
[----:B------:R-:W-:Y:S05]  /*20f70*/  WARPSYNC.COLLECTIVE R15, `(.L_x_2657) ;  /* 0x000000000f087348 */ /* 0x000fea0003c00000 */
[----:B------:R0:W1:Y:S02]  /*20f80*/  SHFL.IDX P6, R14, R13, R12, R11 ;  /* 0x0000000c0d0e7389 */ /* 0x00006400000c000b */
[----:B01----:R-:W-:Y:S01]  /*20f90*/  ENDCOLLECTIVE ;  /* 0x000000000000791b */ /* 0x003fe20003800000 */
.L_x_2657:
[----:B------:R-:W-:Y:S05]  /*20fa0*/  BRA `(.L_x_2658) ;  /* 0xffffff5c005c7947 */ /* 0x000fea000383ffff */
.L_x_2481:
[----:B------:R-:W-:Y:S02]  /*20fb0*/  IMAD.MOV.U32 R13, RZ, RZ, R24 ;  /* 0x000000ffff0d7224 */ /* 0x000fe400078e0018 */
[----:B------:R-:W-:Y:S02]  /*20fc0*/  IMAD.MOV.U32 R12, RZ, RZ, RZ ;  /* 0x000000ffff0c7224 */ /* 0x000fe400078e00ff */
[----:B------:R-:W-:Y:S02]  /*20fd0*/  IMAD.MOV.U32 R11, RZ, RZ, 0x1c1f ;  /* 0x00001c1fff0b7424 */ /* 0x000fe400078e00ff */
[----:B------:R-:W-:-:S07]  /*20fe0*/  IMAD.MOV.U32 R15, RZ, RZ, -0x1 ;  /* 0xffffffffff0f7424 */ /* 0x000fce00078e00ff */
[----:B------:R-:W-:Y:S05]  /*20ff0*/  WARPSYNC.COLLECTIVE R15, `(.L_x_2659) ;  /* 0x000000000f087348 */ /* 0x000fea0003c00000 */
[----:B------:R0:W1:Y:S02]  /*21000*/  SHFL.IDX P6, R14, R13, R12, R11 ;  /* 0x0000000c0d0e7389 */ /* 0x00006400000c000b */
[----:B01----:R-:W-:Y:S01]  /*21010*/  ENDCOLLECTIVE ;  /* 0x000000000000791b */ /* 0x003fe20003800000 */
.L_x_2659:
[----:B------:R-:W-:Y:S01]  /*21020*/  IMAD.MOV.U32 R13, RZ, RZ, R0 ;  /* 0x000000ffff0d7224 */ /* 0x000fe200078e0000 */
[----:B------:R-:W-:-:S07]  /*21030*/  MOV R3, R14 ;  /* 0x0000000e00037202 */ /* 0x000fce0000000f00 */
[----:B------:R-:W-:Y:S05]  /*21040*/  WARPSYNC.COLLECTIVE R15, `(.L_x_2660) ;  /* 0x000000000f087348 */ /* 0x000fea0003c00000 */
[----:B------:R0:W1:Y:S02]  /*21050*/  SHFL.IDX P6, R14, R13, R12, R11 ;  /* 0x0000000c0d0e7389 */ /* 0x00006400000c000b */
[----:B01----:R-:W-:Y:S01]  /*21060*/  ENDCOLLECTIVE ;  /* 0x000000000000791b */ /* 0x003fe20003800000 */
.L_x_2660:
[----:B------:R-:W-:Y:S05]  /*21070*/  BRA `(.L_x_2661) ;  /* 0xffffff6000287947 */ /* 0x000fea000383ffff */
.L_x_2484:
[----:B------:R-:W-:Y:S01]  /*21080*/  BSSY B1, `(.L_x_2662) ;  /* 0x0000008000017945 */ /* 0x000fe20003800000 */
[----:B---3--:R-:W-:Y:S01]  /*21090*/  IMAD.MOV.U32 R13, RZ, RZ, R24 ;  /* 0x000000ffff0d7224 */ /* 0x008fe200078e0018 */
[----:B------:R-:W-:Y:S01]  /*210a0*/  MOV R15, 0xffffffff ;  /* 0xffffffff000f7802 */ /* 0x000fe20000000f00 */
[----:B------:R-:W-:Y:S02]  /*210b0*/  IMAD.MOV.U32 R12, RZ, RZ, 0x1 ;  /* 0x00000001ff0c7424 */ /* 0x000fe400078e00ff */
[----:B------:R-:W-:-:S07]  /*210c0*/  IMAD.MOV.U32 R11, RZ, RZ, 0x1c1f ;  /* 0x00001c1fff0b7424 */ /* 0x000fce00078e00ff */
[----:B012---:R-:W-:Y:S05]  /*210d0*/  WARPSYNC.COLLECTIVE R15, `(.L_x_2663) ;  /* 0x000000000f087348 */ /* 0x007fea0003c00000 */
[----:B--2---:R2:W3:Y:S02]  /*210e0*/  SHFL.IDX P6, R14, R13, R12, R11 ;  /* 0x0000000c0d0e7389 */ /* 0x0044e400000c000b */
[----:B0123--:R-:W-:Y:S01]  /*210f0*/  ENDCOLLECTIVE ;  /* 0x000000000000791b */ /* 0x00ffe20003800000 */
.L_x_2663:
[----:B------:R-:W-:Y:S05]  /*21100*/  BSYNC B1 ;  /* 0x0000000000017941 */ /* 0x000fea0003800000 */
.L_x_2662:
        /* <DEDUP_REMOVED lines=8> */
.L_x_2664:
[----:B------:R-:W-:Y:S05]  /*21190*/  BRA `(.L_x_2665) ;  /* 0xffffff6400247947 */ /* 0x000fea000383ffff */
.L_x_2488:
[----:B------:R-:W-:Y:S02]  /*211a0*/  IMAD.MOV.U32 R13, RZ, RZ, R4 ;  /* 0x000000ffff0d7224 */ /* 0x000fe400078e0004 */
[----:B------:R-:W-:Y:S02]  /*211b0*/  IMAD.MOV.U32 R12, RZ, RZ, RZ ;  /* 0x000000ffff0c7224 */ /* 0x000fe400078e00ff */
[----:B------:R-:W-:Y:S02]  /*211c0*/  IMAD.MOV.U32 R11, RZ, RZ, 0x1c1f ;  /* 0x00001c1fff0b7424 */ /* 0x000fe400078e00ff */
[----:B------:R-:W-:-:S07]  /*211d0*/  IMAD.MOV.U32 R15, RZ, RZ, -0x1 ;  /* 0xffffffffff0f7424 */ /* 0x000fce00078e00ff */
[----:B-1----:R-:W-:Y:S05]  /*211e0*/  WARPSYNC.COLLECTIVE R15, `(.L_x_2666) ;  /* 0x000000000f087348 */ /* 0x002fea0003c00000 */
[----:B------:R0:W2:Y:S02]  /*211f0*/  SHFL.IDX P6, R14, R13, R12, R11 ;  /* 0x0000000c0d0e7389 */ /* 0x0000a400000c000b */
[----:B012---:R-:W-:Y:S01]  /*21200*/  ENDCOLLECTIVE ;  /* 0x000000000000791b */ /* 0x007fe20003800000 */
.L_x_2666:
[----:B------:R-:W-:Y:S01]  /*21210*/  IMAD.MOV.U32 R13, RZ, RZ, R0 ;  /* 0x000000ffff0d7224 */ /* 0x000fe200078e0000 */
[----:B------:R-:W-:-:S07]  /*21220*/  MOV R3, R14 ;  /* 0x0000000e00037202 */ /* 0x000fce0000000f00 */
[----:B------:R-:W-:Y:S05]  /*21230*/  WARPSYNC.COLLECTIVE R15, `(.L_x_2667) ;  /* 0x000000000f087348 */ /* 0x000fea0003c00000 */
[----:B------:R0:W1:Y:S02]  /*21240*/  SHFL.IDX P6, R14, R13, R12, R11 ;  /* 0x0000000c0d0e7389 */ /* 0x00006400000c000b */
[----:B01----:R-:W-:Y:S01]  /*21250*/  ENDCOLLECTIVE ;  /* 0x000000000000791b */ /* 0x003fe20003800000 */
.L_x_2667:
[----:B------:R-:W-:Y:S05]  /*21260*/  BRA `(.L_x_2668) ;  /* 0xffffff70005c7947 */ /* 0x000fea000383ffff */
.L_x_2491:
[----:B------:R-:W-:Y:S01]  /*21270*/  BSSY B1, `(.L_x_2669) ;  /* 0x0000008000017945 */ /* 0x000fe20003800000 */
[----:B----4-:R-:W-:Y:S01]  /*21280*/  IMAD.MOV.U32 R13, RZ, RZ, R4 ;  /* 0x000000ffff0d7224 */ /* 0x010fe200078e0004 */
[----:B------:R-:W-:Y:S01]  /*21290*/  MOV R15, 0xffffffff ;  /* 0xffffffff000f7802 */ /* 0x000fe20000000f00 */
[----:B------:R-:W-:Y:S02]  /*212a0*/  IMAD.MOV.U32 R12, RZ, RZ, 0x1 ;  /* 0x00000001ff0c7424 */ /* 0x000fe400078e00ff */
[----:B------:R-:W-:-:S07]  /*212b0*/  IMAD.MOV.U32 R11, RZ, RZ, 0x1c1f ;  /* 0x00001c1fff0b7424 */ /* 0x000fce00078e00ff */
[----:B0123--:R-:W-:Y:S05]  /*212c0*/  WARPSYNC.COLLECTIVE R15, `(.L_x_2670) ;  /* 0x000000000f087348 */ /* 0x00ffea0003c00000 */
[----:B---3--:R3:W4:Y:S02]  /*212d0*/  SHFL.IDX P6, R14, R13, R12, R11 ;  /* 0x0000000c0d0e7389 */ /* 0x00872400000c000b */
[----:B01234-:R-:W-:Y:S01]  /*212e0*/  ENDCOLLECTIVE ;  /* 0x000000000000791b */ /* 0x01ffe20003800000 */
.L_x_2670:
[----:B------:R-:W-:Y:S05]  /*212f0*/  BSYNC B1 ;  /* 0x0000000000017941 */ /* 0x000fea0003800000 */
.L_x_2669:
        /* <DEDUP_REMOVED lines=8> */
.L_x_2671:
[----:B------:R-:W-:Y:S05]  /*21380*/  BRA `(.L_x_2672) ;  /* 0xffffff7000707947 */ /* 0x000fea000383ffff */
.L_x_2510:
[----:B------:R-:W2:Y:S01]  /*21390*/  S2R R7, SR_TID.X ;  /* 0x0000000000077919 */ /* 0x000ea20000002100 */
[----:B------:R-:W-:Y:S01]  /*213a0*/  BSSY B1, `(.L_x_2673) ;  /* 0x000000a000017945 */ /* 0x000fe20003800000 */
[----:B------:R-:W-:Y:S02]  /*213b0*/  IMAD.MOV.U32 R12, RZ, RZ, RZ ;  /* 0x000000ffff0c7224 */ /* 0x000fe400078e00ff */
[----:B------:R-:W-:Y:S02]  /*213c0*/  IMAD.MOV.U32 R11, RZ, RZ, 0x1f ;  /* 0x0000001fff0b7424 */ /* 0x000fe400078e00ff */
[----:B------:R-:W-:Y:S01]  /*213d0*/  IMAD.MOV.U32 R15, RZ, RZ, -0x1 ;  /* 0xffffffffff0f7424 */ /* 0x000fe200078e00ff */
[----:B--2---:R-:W-:-:S04]  /*213e0*/  SHF.R.U32.HI R7, RZ, 0x5, R7 ;  /* 0x00000005ff077819 */ /* 0x004fc80000011607 */
[----:B------:R-:W-:-:S05]  /*213f0*/  LOP3.LUT R7, R7, 0x3, RZ, 0xc0, !PT ;  /* 0x0000000307077812 */ /* 0x000fca00078ec0ff */
[----:B------:R-:W-:-:S07]  /*21400*/  IMAD.MOV.U32 R13, RZ, RZ, R7 ;  /* 0x000000ffff0d7224 */ /* 0x000fce00078e0007 */
[----:B01----:R-:W-:Y:S05]  /*21410*/  WARPSYNC.COLLECTIVE R15, `(.L_x_2674) ;  /* 0x000000000f087348 */ /* 0x003fea0003c00000 */
[----:B------:R2:W3:Y:S02]  /*21420*/  SHFL.IDX P6, R14, R13, R12, R11 ;  /* 0x0000000c0d0e7389 */ /* 0x0004e400000c000b */
[----:B0123--:R-:W-:Y:S01]  /*21430*/  ENDCOLLECTIVE ;  /* 0x000000000000791b */ /* 0x00ffe20003800000 */
.L_x_2674:
[----:B------:R-:W-:Y:S05]  /*21440*/  BSYNC B1 ;  /* 0x0000000000017941 */ /* 0x000fea0003800000 */
.L_x_2673:
[----:B------:R-:W-:Y:S05]  /*21450*/  BRA `(.L_x_2675) ;  /* 0xffffff8c009c7947 */ /* 0x000fea000383ffff */
.L_x_2512:
[----:B------:R-:W-:Y:S01]  /*21460*/  BSSY B1, `(.L_x_2676) ;  /* 0x0000006000017945 */ /* 0x000fe20003800000 */
[----:B------:R-:W-:-:S07]  /*21470*/  MOV R15, 0xffffffff ;  /* 0xffffffff000f7802 */ /* 0x000fce0000000f00 */
[----:B012---:R-:W-:Y:S05]  /*21480*/  WARPSYNC.COLLECTIVE R15, `(.L_x_2677) ;  /* 0x000000000f0c7348 */ /* 0x007fea0003c00000 */
[----:B------:R-:W-:Y:S02]  /*21490*/  ELECT P6, UR62, PT ;  /* 0x00000000003e782f */ /* 0x000fe400038c0000 */
[----:B------:R-:W-:Y:S01]  /*214a0*/  MOV R14, UR62 ;  /* 0x0000003e000e7c02 */ /* 0x000fe20008000f00 */
[----:B012---:R-:W-:Y:S10]  /*214b0*/  ENDCOLLECTIVE ;  /* 0x000000000000791b */ /* 0x007ff40003800000 */
.L_x_2677:
[----:B------:R-:W-:Y:S05]  /*214c0*/  BSYNC B1 ;  /* 0x0000000000017941 */ /* 0x000fea0003800000 */
.L_x_2676:
[----:B------:R-:W-:Y:S05]  /*214d0*/  BRA `(.L_x_2511) ;  /* 0xffffff8c00947947 */ /* 0x000fea000383ffff */
.L_x_2514:
[----:B--2---:R2:W3:Y:S02]  /*214e0*/  SYNCS.PHASECHK.TRANS64.TRYWAIT P0, [R16+URZ+0x2d820], R6 ;  /* 0x02d82006100075a7 */ /* 0x0044e4000800017f */
[----:B---3--:R-:W-:Y:S05]  /*214f0*/  @!P0 NANOSLEEP.SYNCS 0x989680 ;  /* 0x009896800000895d */ /* 0x008fea0003900000 */
[----:B------:R-:W3:Y:S02]  /*21500*/  @!P0 SYNCS.PHASECHK.TRANS64 P0, [R16+URZ+0x2d820], R6 ;  /* 0x02d82006100085a7 */ /* 0x000ee4000800007f */
[----:B---3--:R-:W-:Y:S05]  /*21510*/  @!P0 BRA `(.L_x_2514) ;  /* 0xfffffffc00f08947 */ /* 0x008fea000383ffff */
[----:B------:R-:W-:Y:S05]  /*21520*/  BRA `(.L_x_2678) ;  /* 0xffffff8c00a47947 */ /* 0x000fea000383ffff */
.L_x_2518:
[----:B0-----:R0:W1:Y:S02]  /*21530*/  SYNCS.PHASECHK.TRANS64.TRYWAIT P0, [R9+URZ+0x2d8a0], R11 ;  /* 0x02d8a00b090075a7 */ /* 0x001064000800017f */
[----:B-1----:R-:W-:Y:S05]  /*21540*/  @!P0 NANOSLEEP.SYNCS 0x989680 ;  /* 0x009896800000895d */ /* 0x002fea0003900000 */
[----:B------:R-:W1:Y:S02]  /*21550*/  @!P0 SYNCS.PHASECHK.TRANS64 P0, [R9+URZ+0x2d8a0], R11 ;  /* 0x02d8a00b090085a7 */ /* 0x000e64000800007f */
[----:B-1----:R-:W-:Y:S05]  /*21560*/  @!P0 BRA `(.L_x_2518) ;  /* 0xfffffffc00f08947 */ /* 0x002fea000383ffff */
[----:B------:R-:W-:Y:S05]  /*21570*/  BRA `(.L_x_2679) ;  /* 0xffffff8c00c07947 */ /* 0x000fea000383ffff */
.L_x_2525:
[----:B-1----:R1:W2:Y:S02]  /*21580*/  SYNCS.PHASECHK.TRANS64.TRYWAIT P0, [R9+URZ+0x2d8c0], R11 ;  /* 0x02d8c00b090075a7 */ /* 0x0022a4000800017f */
[----:B--2---:R-:W-:Y:S05]  /*21590*/  @!P0 NANOSLEEP.SYNCS 0x989680 ;  /* 0x009896800000895d */ /* 0x004fea0003900000 */
[----:B------:R-:W2:Y:S02]  /*215a0*/  @!P0 SYNCS.PHASECHK.TRANS64 P0, [R9+URZ+0x2d8c0], R11 ;  /* 0x02d8c00b090085a7 */ /* 0x000ea4000800007f */
[----:B--2---:R-:W-:Y:S05]  /*215b0*/  @!P0 BRA `(.L_x_2525) ;  /* 0xfffffffc00f08947 */ /* 0x004fea000383ffff */
[----:B------:R-:W-:Y:S05]  /*215c0*/  BRA `(.L_x_2680) ;  /* 0xffffff9000bc7947 */ /* 0x000fea000383ffff */
.L_x_2534:
[----:B0-----:R0:W1:Y:S02]  /*215d0*/  SYNCS.PHASECHK.TRANS64.TRYWAIT P1, [R9+URZ+0x2d8a0], R8 ;  /* 0x02d8a008090075a7 */ /* 0x001064000802017f */
[----:B-1----:R-:W-:Y:S05]  /*215e0*/  @!P1 NANOSLEEP.SYNCS 0x989680 ;  /* 0x009896800000995d */ /* 0x002fea0003900000 */
[----:B------:R-:W1:Y:S02]  /*215f0*/  @!P1 SYNCS.PHASECHK.TRANS64 P1, [R9+URZ+0x2d8a0], R8 ;  /* 0x02d8a008090095a7 */ /* 0x000e64000802007f */
[----:B-1----:R-:W-:Y:S05]  /*21600*/  @!P1 BRA `(.L_x_2534) ;  /* 0xfffffffc00f09947 */ /* 0x002fea000383ffff */
[----:B------:R-:W-:Y:S05]  /*21610*/  BRA `(.L_x_2681) ;  /* 0xffffff9400fc7947 */ /* 0x000fea000383ffff */
.L_x_2541:
[----:B-1----:R1:W2:Y:S02]  /*21620*/  SYNCS.PHASECHK.TRANS64.TRYWAIT P1, [R9+URZ+0x2d8c0], R8 ;  /* 0x02d8c008090075a7 */ /* 0x0022a4000802017f */
[----:B--2---:R-:W-:Y:S05]  /*21630*/  @!P1 NANOSLEEP.SYNCS 0x989680 ;  /* 0x009896800000995d */ /* 0x004fea0003900000 */
[----:B------:R-:W2:Y:S02]  /*21640*/  @!P1 SYNCS.PHASECHK.TRANS64 P1, [R9+URZ+0x2d8c0], R8 ;  /* 0x02d8c008090095a7 */ /* 0x000ea4000802007f */
[----:B--2---:R-:W-:Y:S05]  /*21650*/  @!P1 BRA `(.L_x_2541) ;  /* 0xfffffffc00f09947 */ /* 0x004fea000383ffff */
[----:B------:R-:W-:Y:S05]  /*21660*/  BRA `(.L_x_2682) ;  /* 0xffffff9800f47947 */ /* 0x000fea000383ffff */
.L_x_2558:
[----:B------:R-:W0:Y:S01]  /*21670*/  S2R R20, SR_TID.X ;  /* 0x0000000000147919 */ /* 0x000e220000002100 */
[----:B------:R-:W-:Y:S01]  /*21680*/  BSSY B0, `(.L_x_2683) ;  /* 0x000000a000007945 */ /* 0x000fe20003800000 */
[----:B------:R-:W-:Y:S02]  /*21690*/  IMAD.MOV.U32 R12, RZ, RZ, RZ ;  /* 0x000000ffff0c7224 */ /* 0x000fe400078e00ff */
[----:B------:R-:W-:Y:S01]  /*216a0*/  IMAD.MOV.U32 R15, RZ, RZ, -0x1 ;  /* 0xffffffffff0f7424 */ /* 0x000fe200078e00ff */
[----:B0-----:R-:W-:-:S04]  /*216b0*/  SHF.R.U32.HI R11, RZ, 0x5, R20 ;  /* 0x00000005ff0b7819 */ /* 0x001fc80000011614 */
[----:B------:R-:W-:-:S05]  /*216c0*/  LOP3.LUT R11, R11, 0x3, RZ, 0xc0, !PT ;  /* 0x000000030b0b7812 */ /* 0x000fca00078ec0ff */
[----:B------:R-:W-:Y:S02]  /*216d0*/  IMAD.MOV.U32 R13, RZ, RZ, R11 ;  /* 0x000000ffff0d7224 */ /* 0x000fe400078e000b */
[----:B------:R-:W-:-:S07]  /*216e0*/  IMAD.MOV.U32 R11, RZ, RZ, 0x1f ;  /* 0x0000001fff0b7424 */ /* 0x000fce00078e00ff */
[----:B-----5:R-:W-:Y:S05]  /*216f0*/  WARPSYNC.COLLECTIVE R15, `(.L_x_2684) ;  /* 0x000000000f087348 */ /* 0x020fea0003c00000 */
[----:B------:R0:W1:Y:S02]  /*21700*/  SHFL.IDX P6, R14, R13, R12, R11 ;  /* 0x0000000c0d0e7389 */ /* 0x00006400000c000b */
[----:B01---5:R-:W-:Y:S01]  /*21710*/  ENDCOLLECTIVE ;  /* 0x000000000000791b */ /* 0x023fe20003800000 */
.L_x_2684:
[----:B------:R-:W-:Y:S05]  /*21720*/  BSYNC B0 ;  /* 0x0000000000007941 */ /* 0x000fea0003800000 */
.L_x_2683:
[----:B------:R-:W-:Y:S05]  /*21730*/  BRA `(.L_x_2685) ;  /* 0xffffffa800ec7947 */ /* 0x000fea000383ffff */
.L_x_2561:
[----:B0-----:R0:W1:Y:S02]  /*21740*/  SYNCS.PHASECHK.TRANS64.TRYWAIT P0, [R0+URZ+0x2d840], R5 ;  /* 0x02d84005000075a7 */ /* 0x001064000800017f */
[----:B-1----:R-:W-:Y:S05]  /*21750*/  @!P0 NANOSLEEP.SYNCS 0x989680 ;  /* 0x009896800000895d */ /* 0x002fea0003900000 */
[----:B------:R-:W1:Y:S02]  /*21760*/  @!P0 SYNCS.PHASECHK.TRANS64 P0, [R0+URZ+0x2d840], R5 ;  /* 0x02d84005000085a7 */ /* 0x000e64000800007f */
[----:B-1----:R-:W-:Y:S05]  /*21770*/  @!P0 BRA `(.L_x_2561) ;  /* 0xfffffffc00f08947 */ /* 0x002fea000383ffff */
[----:B------:R-:W-:Y:S05]  /*21780*/  BRA `(.L_x_2686) ;  /* 0xffffffac00407947 */ /* 0x000fea000383ffff */
.L_x_2562:
        /* <DEDUP_REMOVED lines=8> */
.L_x_2688:
[----:B------:R-:W-:Y:S05]  /*21810*/  BSYNC B0 ;  /* 0x0000000000007941 */ /* 0x000fea0003800000 */
.L_x_2687:
        /* <DEDUP_REMOVED lines=8> */
.L_x_2689:
[----:B------:R-:W-:Y:S02]  /*218a0*/  IMAD.MOV.U32 R13, RZ, RZ, R7 ;  /* 0x000000ffff0d7224 */ /* 0x000fe400078e0007 */
[----:B------:R-:W-:Y:S02]  /*218b0*/  IMAD.MOV.U32 R12, RZ, RZ, 0x1 ;  /* 0x00000001ff0c7424 */ /* 0x000fe400078e00ff */
[----:B------:R-:W-:-:S07]  /*218c0*/  IMAD.MOV.U32 R4, RZ, RZ, R14 ;  /* 0x000000ffff047224 */ /* 0x000fce00078e000e */
[----:B------:R-:W-:Y:S05]  /*218d0*/  WARPSYNC.COLLECTIVE R15, `(.L_x_2690) ;  /* 0x000000000f087348 */ /* 0x000fea0003c00000 */
[----:B------:R0:W1:Y:S02]  /*218e0*/  SHFL.IDX P6, R14, R13, R12, R11 ;  /* 0x0000000c0d0e7389 */ /* 0x00006400000c000b */
[----:B01----:R-:W-:Y:S01]  /*218f0*/  ENDCOLLECTIVE ;  /* 0x000000000000791b */ /* 0x003fe20003800000 */
.L_x_2690:
[----:B------:R-:W-:-:S04]  /*21900*/  @P0 LEA R5, P1, R9, R4, 0x1 ;  /* 0x0000000409050211 */ /* 0x000fc800078208ff */
[----:B------:R-:W-:Y:S01]  /*21910*/  @P0 IADD3.X R4, RZ, R6, RZ, P1, !PT ;  /* 0x00000006ff040210 */ /* 0x000fe20000ffe4ff */
[----:B------:R-:W-:Y:S01]  /*21920*/  @P0 IMAD R6, R8, 0x2, R16 ;  /* 0x0000000208060824 */ /* 0x000fe200078e0210 */
        /* <DEDUP_REMOVED lines=15> */
.L_x_2691:
[----:B------:R-:W-:Y:S01]  /*21a20*/  IMAD.MOV.U32 R13, RZ, RZ, R7 ;  /* 0x000000ffff0d7224 */ /* 0x000fe200078e0007 */
[----:B------:R-:W-:Y:S01]  /*21a30*/  MOV R12, 0x2 ;  /* 0x00000002000c7802 */ /* 0x000fe20000000f00 */
[----:B------:R-:W-:-:S07]  /*21a40*/  IMAD.MOV.U32 R4, RZ, RZ, R14 ;  /* 0x000000ffff047224 */ /* 0x000fce00078e000e */
[----:B------:R-:W-:Y:S05]  /*21a50*/  WARPSYNC.COLLECTIVE R15, `(.L_x_2692) ;  /* 0x000000000f087348 */ /* 0x000fea0003c00000 */
[----:B------:R0:W1:Y:S02]  /*21a60*/  SHFL.IDX P6, R14, R13, R12, R11 ;  /* 0x0000000c0d0e7389 */ /* 0x00006400000c000b */
[----:B01----:R-:W-:Y:S01]  /*21a70*/  ENDCOLLECTIVE ;  /* 0x000000000000791b */ /* 0x003fe20003800000 */
.L_x_2692:
        /* <DEDUP_REMOVED lines=18> */
.L_x_2693:
[----:B------:R-:W-:Y:S02]  /*21ba0*/  IMAD.MOV.U32 R13, RZ, RZ, R7 ;  /* 0x000000ffff0d7224 */ /* 0x000fe400078e0007 */
[----:B------:R-:W-:Y:S02]  /*21bb0*/  IMAD.MOV.U32 R12, RZ, RZ, 0x3 ;  /* 0x00000003ff0c7424 */ /* 0x000fe400078e00ff */
[----:B------:R-:W-:-:S07]  /*21bc0*/  IMAD.MOV.U32 R4, RZ, RZ, R14 ;  /* 0x000000ffff047224 */ /* 0x000fce00078e000e */
[----:B------:R-:W-:Y:S05]  /*21bd0*/  WARPSYNC.COLLECTIVE R15, `(.L_x_2694) ;  /* 0x000000000f087348 */ /* 0x000fea0003c00000 */
[----:B------:R0:W1:Y:S02]  /*21be0*/  SHFL.IDX P6, R14, R13, R12, R11 ;  /* 0x0000000c0d0e7389 */ /* 0x00006400000c000b */
[----:B01----:R-:W-:Y:S01]  /*21bf0*/  ENDCOLLECTIVE ;  /* 0x000000000000791b */ /* 0x003fe20003800000 */
.L_x_2694:
[----:B------:R-:W-:-:S05]  /*21c00*/  @P1 LEA R5, P0, R9, R4, 0x1 ;  /* 0x0000000409051211 */ /* 0x000fca00078008ff */
[----:B------:R-:W-:Y:S01]  /*21c10*/  @P1 IMAD.X R4, RZ, RZ, R6, P0 ;  /* 0x000000ffff041224 */ /* 0x000fe200000e0606 */
[----:B------:R-:W-:-:S04]  /*21c20*/  @P1 LEA R6, R8, R16, 0x1 ;  /* 0x0000001008061211 */ /* 0x000fc800078e08ff */
        /* <DEDUP_REMOVED lines=8> */
.L_x_2695:
[----:B------:R-:W-:Y:S01]  /*21cb0*/  @!PT LDS RZ, [RZ] ;  /* 0x00000000fffff984 */ /* 0x000fe20000000800 */
[----:B------:R-:W-:Y:S01]  /*21cc0*/  @!PT LDS RZ, [RZ] ;  /* 0x00000000fffff984 */ /* 0x000fe20000000800 */
[----:B------:R-:W-:Y:S01]  /*21cd0*/  @!PT LDS RZ, [RZ] ;  /* 0x00000000fffff984 */ /* 0x000fe20000000800 */
[----:B------:R0:W-:Y:S04]  /*21ce0*/  @P1 LDGSTS.E.BYPASS.LTC128B.128 [R6+0x16400], desc[UR38][R4.64], !P4 ;  /* 0x1640000004061fae */ /* 0x0001e8000e101d66 */
[----:B------:R0:W-:Y:S04]  /*21cf0*/  @P1 LDGSTS.E.BYPASS.LTC128B.128 [R6+0x18400], desc[UR38][R4.64+0x40], !P3 ;  /* 0x1840004004061fae */ /* 0x0001e8000d901d66 */
[----:B------:R0:W-:Y:S01]  /*21d00*/  @P1 LDGSTS.E.BYPASS.LTC128B.128 [R6+0x1a400], desc[UR38][R4.64+0x80], !P2 ;  /* 0x1a40008004061fae */ /* 0x0001e2000d101d66 */
[----:B------:R-:W-:Y:S01]  /*21d10*/  MOV R2, R14 ;  /* 0x0000000e00027202 */ /* 0x000fe20000000f00 */
[----:B------:R-:W-:Y:S06]  /*21d20*/  BRA `(.L_x_2696) ;  /* 0xffffffa800f87947 */ /* 0x000fec000383ffff */
.L_x_2567:
[----:B------:R-:W-:Y:S02]  /*21d30*/  IMAD.MOV.U32 R13, RZ, RZ, R4 ;  /* 0x000000ffff0d7224 */ /* 0x000fe400078e0004 */
        /* <DEDUP_REMOVED lines=8> */
.L_x_2697:
[C---:B------:R-:W-:Y:S01]  /*21dc0*/  VIADD R9, R25.reuse, 0x20 ;  /* 0x0000002019097836 */ /* 0x040fe20000000000 */
[----:B------:R-:W-:Y:S01]  /*21dd0*/  ISETP.GE.AND P3, PT, R25, R0, PT ;  /* 0x000000001900720c */ /* 0x000fe20003f66270 */
[----:B------:R-:W-:Y:S01]  /*21de0*/  IMAD.MOV.U32 R13, RZ, RZ, R5 ;  /* 0x000000ffff0d7224 */ /* 0x000fe200078e0005 */
[----:B------:R-:W-:-:S11]  /*21df0*/  MOV R2, R14 ;  /* 0x0000000e00027202 */ /* 0x000fd60000000f00 */
[----:B------:R-:W-:Y:S05]  /*21e00*/  WARPSYNC.COLLECTIVE R15, `(.L_x_2698) ;  /* 0x000000000f087348 */ /* 0x000fea0003c00000 */
[----:B------:R0:W1:Y:S02]  /*21e10*/  SHFL.IDX P6, R14, R13, R12, R11 ;  /* 0x0000000c0d0e7389 */ /* 0x00006400000c000b */
[----:B01----:R-:W-:Y:S01]  /*21e20*/  ENDCOLLECTIVE ;  /* 0x000000000000791b */ /* 0x003fe20003800000 */
.L_x_2698:
[----:B------:R-:W-:Y:S01]  /*21e30*/  MOV R13, R4 ;  /* 0x00000004000d7202 */ /* 0x000fe20000000f00 */
[----:B------:R-:W-:Y:S02]  /*21e40*/  IMAD.MOV.U32 R12, RZ, RZ, 0x1 ;  /* 0x00000001ff0c7424 */ /* 0x000fe400078e00ff */
[----:B------:R-:W-:-:S07]  /*21e50*/  IMAD.MOV.U32 R3, RZ, RZ, R14 ;  /* 0x000000ffff037224 */ /* 0x000fce00078e000e */
[----:B------:R-:W-:Y:S05]  /*21e60*/  WARPSYNC.COLLECTIVE R15, `(.L_x_2699) ;  /* 0x000000000f087348 */ /* 0x000fea0003c00000 */
[----:B------:R0:W1:Y:S02]  /*21e70*/  SHFL.IDX P6, R14, R13, R12, R11 ;  /* 0x0000000c0d0e7389 */ /* 0x00006400000c000b */
[----:B01----:R-:W-:Y:S01]  /*21e80*/  ENDCOLLECTIVE ;  /* 0x000000000000791b */ /* 0x003fe20003800000 */
.L_x_2699:
        /* <DEDUP_REMOVED lines=17> */
.L_x_2700:
[----:B------:R-:W-:Y:S02]  /*21fa0*/  IMAD.MOV.U32 R13, RZ, RZ, R4 ;  /* 0x000000ffff0d7224 */ /* 0x000fe400078e0004 */
[----:B------:R-:W-:Y:S02]  /*21fb0*/  IMAD.MOV.U32 R12, RZ, RZ, 0x2 ;  /* 0x00000002ff0c7424 */ /* 0x000fe400078e00ff */
[----:B------:R-:W-:-:S07]  /*21fc0*/  IMAD.MOV.U32 R3, RZ, RZ, R14 ;  /* 0x000000ffff037224 */ /* 0x000fce00078e000e */
[----:B------:R-:W-:Y:S05]  /*21fd0*/  WARPSYNC.COLLECTIVE R15, `(.L_x_2701) ;  /* 0x000000000f087348 */ /* 0x000fea0003c00000 */
[----:B------:R0:W1:Y:S02]  /*21fe0*/  SHFL.IDX P6, R14, R13, R12, R11 ;  /* 0x0000000c0d0e7389 */ /* 0x00006400000c000b */
[----:B01----:R-:W-:Y:S01]  /*21ff0*/  ENDCOLLECTIVE ;  /* 0x000000000000791b */ /* 0x003fe20003800000 */
.L_x_2701:
[----:B------:R-:W-:-:S04]  /*22000*/  @!P3 LEA R3, P4, R10, R3, 0x1 ;  /* 0x000000030a03b211 */ /* 0x000fc800078808ff */
[----:B------:R-:W-:-:S04]  /*22010*/  @!P3 IADD3.X R2, RZ, R2, RZ, P4, !PT ;  /* 0x00000002ff02b210 */ /* 0x000fc800027fe4ff */
        /* <DEDUP_REMOVED lines=16> */
.L_x_2702:
[----:B------:R-:W-:Y:S02]  /*22120*/  IMAD.MOV.U32 R13, RZ, RZ, R4 ;  /* 0x000000ffff0d7224 */ /* 0x000fe400078e0004 */
[----:B------:R-:W-:Y:S02]  /*22130*/  IMAD.MOV.U32 R12, RZ, RZ, 0x3 ;  /* 0x00000003ff0c7424 */ /* 0x000fe400078e00ff */
[----:B------:R-:W-:-:S07]  /*22140*/  IMAD.MOV.U32 R3, RZ, RZ, R14 ;  /* 0x000000ffff037224 */ /* 0x000fce00078e000e */
[----:B------:R-:W-:Y:S05]  /*22150*/  WARPSYNC.COLLECTIVE R15, `(.L_x_2703) ;  /* 0x000000000f087348 */ /* 0x000fea0003c00000 */
[----:B------:R0:W1:Y:S02]  /*22160*/  SHFL.IDX P6, R14, R13, R12, R11 ;  /* 0x0000000c0d0e7389 */ /* 0x00006400000c000b */
[----:B01----:R-:W-:Y:S01]  /*22170*/  ENDCOLLECTIVE ;  /* 0x000000000000791b */ /* 0x003fe20003800000 */
.L_x_2703:
[----:B------:R-:W-:-:S05]  /*22180*/  @!P3 LEA R3, P4, R10, R3, 0x1 ;  /* 0x000000030a03b211 */ /* 0x000fca00078808ff */
[----:B------:R-:W-:-:S05]  /*22190*/  @!P3 IMAD.X R2, RZ, RZ, R2, P4 ;  /* 0x000000ffff02b224 */ /* 0x000fca00020e0602 */
[----:B------:R-:W-:Y:S01]  /*221a0*/  @!P3 LOP3.LUT R3, R3, R2, RZ, 0x3c, !PT ;  /* 0x000000020303b212 */ /* 0x000fe200078e3cff */
[----:B------:R-:W-:-:S03]  /*221b0*/  IMAD.MOV.U32 R13, RZ, RZ, R5 ;  /* 0x000000ffff0d7224 */ /* 0x000fc600078e0005 */
[----:B------:R-:W-:-:S04]  /*221c0*/  @!P3 LOP3.LUT R2, R3, R2, RZ, 0x3c, !PT ;  /* 0x000000020302b212 */ /* 0x000fc800078e3cff */
[----:B------:R-:W-:Y:S02]  /*221d0*/  @!P3 LOP3.LUT R3, R3, R2, RZ, 0x3c, !PT ;  /* 0x000000020303b212 */ /* 0x000fe400078e3cff */
[----:B------:R-:W-:-:S07]  /*221e0*/  MOV R4, R14 ;  /* 0x0000000e00047202 */ /* 0x000fce0000000f00 */
[----:B------:R-:W-:Y:S05]  /*221f0*/  WARPSYNC.COLLECTIVE R15, `(.L_x_2704) ;  /* 0x000000000f087348 */ /* 0x000fea0003c00000 */
[----:B------:R0:W1:Y:S02]  /*22200*/  SHFL.IDX P6, R14, R13, R12, R11 ;  /* 0x0000000c0d0e7389 */ /* 0x00006400000c000b */
[----:B01----:R-:W-:Y:S01]  /*22210*/  ENDCOLLECTIVE ;  /* 0x000000000000791b */ /* 0x003fe20003800000 */
.L_x_2704:
        /* <DEDUP_REMOVED lines=13> */
.L_x_2705:
        /* <DEDUP_REMOVED lines=10> */
[----:B0-----:R-:W-:-:S04]  /*22390*/  IADD3 R2, R25, 0x80, RZ ;  /* 0x0000008019027810 */ /* 0x001fc80007ffe0ff */
[----:B------:R-:W-:Y:S01]  /*223a0*/  ISETP.GE.AND P3, PT, R2, R0, PT ;  /* 0x000000000200720c */ /* 0x000fe20003f66270 */
[----:B------:R-:W-:-:S12]  /*223b0*/  IMAD.MOV.U32 R2, RZ, RZ, R14 ;  /* 0x000000ffff027224 */ /* 0x000fd800078e000e */
[----:B------:R-:W-:Y:S05]  /*223c0*/  WARPSYNC.COLLECTIVE R15, `(.L_x_2706) ;  /* 0x000000000f087348 */ /* 0x000fea0003c00000 */
[----:B------:R0:W1:Y:S02]  /*223d0*/  SHFL.IDX P6, R14, R13, R12, R11 ;  /* 0x0000000c0d0e7389 */ /* 0x00006400000c000b */
[----:B01----:R-:W-:Y:S01]  /*223e0*/  ENDCOLLECTIVE ;  /* 0x000000000000791b */ /* 0x003fe20003800000 */
.L_x_2706:
[----:B------:R-:W-:Y:S02]  /*223f0*/  IMAD.MOV.U32 R13, RZ, RZ, R6 ;  /* 0x000000ffff0d7224 */ /* 0x000fe400078e0006 */
[----:B------:R-:W-:Y:S01]  /*22400*/  IMAD.MOV.U32 R12, RZ, RZ, 0x1 ;  /* 0x00000001ff0c7424 */ /* 0x000fe200078e00ff */
[----:B------:R-:W-:-:S07]  /*22410*/  MOV R3, R14 ;  /* 0x0000000e00037202 */ /* 0x000fce0000000f00 */
[----:B------:R-:W-:Y:S05]  /*22420*/  WARPSYNC.COLLECTIVE R15, `(.L_x_2707) ;  /* 0x000000000f087348 */ /* 0x000fea0003c00000 */
[----:B------:R0:W1:Y:S02]  /*22430*/  SHFL.IDX P6, R14, R13, R12, R11 ;  /* 0x0000000c0d0e7389 */ /* 0x00006400000c000b */
[----:B01----:R-:W-:Y:S01]  /*22440*/  ENDCOLLECTIVE ;  /* 0x000000000000791b */ /* 0x003fe20003800000 */
.L_x_2707:
[----:B------:R-:W-:-:S05]  /*22450*/  @!P3 LEA R3, P4, R10, R3, 0x1 ;  /* 0x000000030a03b211 */ /* 0x000fca00078808ff */
[----:B------:R-:W-:-:S05]  /*22460*/  @!P3 IMAD.X R2, RZ, RZ, R2, P4 ;  /* 0x000000ffff02b224 */ /* 0x000fca00020e0602 */
[-C--:B------:R-:W-:Y:S02]  /*22470*/  @!P3 LOP3.LUT R3, R3, R2.reuse, RZ, 0x3c, !PT ;  /* 0x000000020303b212 */ /* 0x080fe400078e3cff */
[----:B------:R-:W-:Y:S02]  /*22480*/  MOV R13, R7 ;  /* 0x00000007000d7202 */ /* 0x000fe40000000f00 */
[----:B------:R-:W-:-:S04]  /*22490*/  @!P3 LOP3.LUT R2, R3, R2, RZ, 0x3c, !PT ;  /* 0x000000020302b212 */ /* 0x000fc800078e3cff */
[----:B------:R-:W-:Y:S01]  /*224a0*/  @!P3 LOP3.LUT R3, R3, R2, RZ, 0x3c, !PT ;  /* 0x000000020303b212 */ /* 0x000fe200078e3cff */
[----:B------:R-:W-:-:S04]  /*224b0*/  IMAD.MOV.U32 R6, RZ, RZ, R14 ;  /* 0x000000ffff067224 */ /* 0x000fc800078e000e */
[----:B------:R-:W-:Y:S01]  /*224c0*/  @!PT LDS RZ, [RZ] ;  /* 0x00000000fffff984 */ /* 0x000fe20000000800 */
[----:B------:R-:W-:Y:S01]  /*224d0*/  @!PT LDS RZ, [RZ] ;  /* 0x00000000fffff984 */ /* 0x000fe20000000800 */
[----:B------:R-:W-:Y:S01]  /*224e0*/  @!PT LDS RZ, [RZ] ;  /* 0x00000000fffff984 */ /* 0x000fe20000000800 */
[----:B------:R0:W-:Y:S03]  /*224f0*/  @!P3 LDGSTS.E.BYPASS.LTC128B.128 [R8+0xe400], desc[UR38][R2.64], !P0 ;  /* 0x0e4000000208bfae */ /* 0x0001e6000c101d66 */
[----:B0-----:R-:W-:Y:S05]  /*22500*/  WARPSYNC.COLLECTIVE R15, `(.L_x_2708) ;  /* 0x000000000f087348 */ /* 0x001fea0003c00000 */
[----:B------:R1:W2:Y:S02]  /*22510*/  SHFL.IDX P6, R14, R13, R12, R11 ;  /* 0x0000000c0d0e7389 */ /* 0x0002a400000c000b */
[----:B012---:R-:W-:Y:S01]  /*22520*/  ENDCOLLECTIVE ;  /* 0x000000000000791b */ /* 0x007fe20003800000 */
.L_x_2708:
[----:B------:R-:W-:Y:S01]  /*22530*/  @!PT LDS RZ, [RZ] ;  /* 0x00000000fffff984 */ /* 0x000fe20000000800 */
[----:B------:R-:W-:Y:S01]  /*22540*/  @!PT LDS RZ, [RZ] ;  /* 0x00000000fffff984 */ /* 0x000fe20000000800 */
[----:B------:R-:W-:Y:S01]  /*22550*/  @!PT LDS RZ, [RZ] ;  /* 0x00000000fffff984 */ /* 0x000fe20000000800 */
[----:B------:R-:W-:Y:S04]  /*22560*/  @!P3 LDGSTS.E.BYPASS.LTC128B.128 [R8+0x11400], desc[UR38][R2.64+0x40], !P1 ;  /* 0x114000400208bfae */ /* 0x000fe8000c901d66 */
[----:B------:R0:W-:Y:S02]  /*22570*/  @!P3 LDGSTS.E.BYPASS.LTC128B.128 [R8+0x14400], desc[UR38][R2.64+0x80], !P2 ;  /* 0x144000800208bfae */ /* 0x0001e4000d101d66 */
[----:B0-----:R-:W-:Y:S01]  /*22580*/  IMAD.MOV.U32 R2, RZ, RZ, R14 ;  /* 0x000000ffff027224 */ /* 0x001fe200078e000e */
[----:B------:R-:W-:Y:S06]  /*22590*/  BRA `(.L_x_2709) ;  /* 0xffffffb000187947 */ /* 0x000fec000383ffff */
.L_x_2570:
[----:B-1----:R1:W2:Y:S02]  /*225a0*/  SYNCS.PHASECHK.TRANS64.TRYWAIT P0, [R16+URZ+0x2d820], R0 ;  /* 0x02d82000100075a7 */ /* 0x0022a4000800017f */
[----:B--2---:R-:W-:Y:S05]  /*225b0*/  @!P0 NANOSLEEP.SYNCS 0x989680 ;  /* 0x009896800000895d */ /* 0x004fea0003900000 */
[----:B------:R-:W2:Y:S02]  /*225c0*/  @!P0 SYNCS.PHASECHK.TRANS64 P0, [R16+URZ+0x2d820], R0 ;  /* 0x02d82000100085a7 */ /* 0x000ea4000800007f */
[----:B--2---:R-:W-:Y:S05]  /*225d0*/  @!P0 BRA `(.L_x_2570) ;  /* 0xfffffffc00f08947 */ /* 0x004fea000383ffff */
[----:B------:R-:W-:Y:S05]  /*225e0*/  BRA `(.L_x_2710) ;  /* 0xffffffb0007c7947 */ /* 0x000fea000383ffff */
.L_x_2575:
[----:B0-----:R0:W1:Y:S02]  /*225f0*/  SYNCS.PHASECHK.TRANS64.TRYWAIT P0, [R5+URZ+0x2d840], R0 ;  /* 0x02d84000050075a7 */ /* 0x001064000800017f */
[----:B-1----:R-:W-:Y:S05]  /*22600*/  @!P0 NANOSLEEP.SYNCS 0x989680 ;  /* 0x009896800000895d */ /* 0x002fea0003900000 */
[----:B------:R-:W1:Y:S02]  /*22610*/  @!P0 SYNCS.PHASECHK.TRANS64 P0, [R5+URZ+0x2d840], R0 ;  /* 0x02d84000050085a7 */ /* 0x000e64000800007f */
[----:B-1----:R-:W-:Y:S05]  /*22620*/  @!P0 BRA `(.L_x_2575) ;  /* 0xfffffffc00f08947 */ /* 0x002fea000383ffff */
[----:B------:R-:W-:Y:S05]  /*22630*/  BRA `(.L_x_2711) ;  /* 0xffffffb400707947 */ /* 0x000fea000383ffff */
.L_x_2576:
        /* <DEDUP_REMOVED lines=8> */
.L_x_2713:
[----:B------:R-:W-:Y:S05]  /*226c0*/  BSYNC B1 ;  /* 0x0000000000017941 */ /* 0x000fea0003800000 */
.L_x_2712:
[----:B------:R-:W0:Y:S01]  /*226d0*/  S2R R21, SR_TID.X ;  /* 0x0000000000157919 */ /* 0x000e220000002100 */
[----:B------:R-:W-:Y:S01]  /*226e0*/  IMAD.MOV.U32 R13, RZ, RZ, R6 ;  /* 0x000000ffff0d7224 */ /* 0x000fe200078e0006 */
[----:B------:R-:W-:Y:S01]  /*226f0*/  LOP3.LUT R22, R22, 0xffffffdf, RZ, 0xc0, !PT ;  /* 0xffffffdf16167812 */ /* 0x000fe200078ec0ff */
[----:B------:R-:W-:Y:S01]  /*22700*/  IMAD.MOV.U32 R12, RZ, RZ, RZ ;  /* 0x000000ffff0c7224 */ /* 0x000fe200078e00ff */
[----:B------:R-:W-:Y:S01]  /*22710*/  LEA R4, R4, R16, 0x1 ;  /* 0x0000001004047211 */ /* 0x000fe200078e08ff */
        /* <DEDUP_REMOVED lines=8> */
.L_x_2714:
[----:B------:R-:W-:Y:S02]  /*227a0*/  IMAD.MOV.U32 R13, RZ, RZ, R8 ;  /* 0x000000ffff0d7224 */ /* 0x000fe400078e0008 */
[----:B------:R-:W-:Y:S01]  /*227b0*/  IMAD.MOV.U32 R12, RZ, RZ, 0x1 ;  /* 0x00000001ff0c7424 */ /* 0x000fe200078e00ff */
[----:B------:R-:W-:Y:S01]  /*227c0*/  SHF.L.U32 R21, R21, 0x3, RZ ;  /* 0x0000000315157819 */ /* 0x000fe200000006ff */
[----:B------:R-:W-:-:S03]  /*227d0*/  IMAD.MOV.U32 R2, RZ, RZ, R14 ;  /* 0x000000ffff027224 */ /* 0x000fc600078e000e */
[----:B------:R-:W-:-:S07]  /*227e0*/  LOP3.LUT R21, R21, 0x18, RZ, 0xc0, !PT ;  /* 0x0000001815157812 */ /* 0x000fce00078ec0ff */
[----:B------:R-:W-:Y:S05]  /*227f0*/  WARPSYNC.COLLECTIVE R15, `(.L_x_2715) ;  /* 0x000000000f087348 */ /* 0x000fea0003c00000 */
[----:B------:R0:W1:Y:S02]  /*22800*/  SHFL.IDX P6, R14, R13, R12, R11 ;  /* 0x0000000c0d0e7389 */ /* 0x00006400000c000b */
[----:B01----:R-:W-:Y:S01]  /*22810*/  ENDCOLLECTIVE ;  /* 0x000000000000791b */ /* 0x003fe20003800000 */
.L_x_2715:
        /* <DEDUP_REMOVED lines=14> */
.L_x_2716:
[----:B------:R-:W-:Y:S02]  /*22900*/  IMAD.MOV.U32 R13, RZ, RZ, R8 ;  /* 0x000000ffff0d7224 */ /* 0x000fe400078e0008 */
[----:B------:R-:W-:Y:S01]  /*22910*/  IMAD.MOV.U32 R12, RZ, RZ, 0x2 ;  /* 0x00000002ff0c7424 */ /* 0x000fe200078e00ff */
[----:B------:R-:W-:-:S07]  /*22920*/  MOV R2, R14 ;  /* 0x0000000e00027202 */ /* 0x000fce0000000f00 */
[----:B------:R-:W-:Y:S05]  /*22930*/  WARPSYNC.COLLECTIVE R15, `(.L_x_2717) ;  /* 0x000000000f087348 */ /* 0x000fea0003c00000 */
[----:B------:R0:W1:Y:S02]  /*22940*/  SHFL.IDX P6, R14, R13, R12, R11 ;  /* 0x0000000c0d0e7389 */ /* 0x00006400000c000b */
[----:B01----:R-:W-:Y:S01]  /*22950*/  ENDCOLLECTIVE ;  /* 0x000000000000791b */ /* 0x003fe20003800000 */
.L_x_2717:
[----:B------:R-:W-:-:S05]  /*22960*/  IADD3 R2, P0, R2, R0, RZ ;  /* 0x0000000002027210 */ /* 0x000fca0007f1e0ff */
[----:B------:R-:W-:-:S05]  /*22970*/  IMAD.X R3, RZ, RZ, R3, P0 ;  /* 0x000000ffff037224 */ /* 0x000fca00000e0603 */
        /* <DEDUP_REMOVED lines=11> */
.L_x_2718:
[----:B------:R-:W-:Y:S02]  /*22a30*/  IMAD.MOV.U32 R13, RZ, RZ, R8 ;  /* 0x000000ffff0d7224 */ /* 0x000fe400078e0008 */
[----:B------:R-:W-:Y:S02]  /*22a40*/  IMAD.MOV.U32 R12, RZ, RZ, 0x3 ;  /* 0x00000003ff0c7424 */ /* 0x000fe400078e00ff */
[----:B------:R-:W-:-:S07]  /*22a50*/  IMAD.MOV.U32 R2, RZ, RZ, R14 ;  /* 0x000000ffff027224 */ /* 0x000fce00078e000e */
[----:B------:R-:W-:Y:S05]  /*22a60*/  WARPSYNC.COLLECTIVE R15, `(.L_x_2719) ;  /* 0x000000000f087348 */ /* 0x000fea0003c00000 */
[----:B------:R0:W1:Y:S02]  /*22a70*/  SHFL.IDX P6, R14, R13, R12, R11 ;  /* 0x0000000c0d0e7389 */ /* 0x00006400000c000b */
[----:B01----:R-:W-:Y:S01]  /*22a80*/  ENDCOLLECTIVE ;  /* 0x000000000000791b */ /* 0x003fe20003800000 */
.L_x_2719:
        /* <DEDUP_REMOVED lines=10> */
[----:B------:R-:W-:-:S07]  /*22b30*/  MOV R21, R14 ;  /* 0x0000000e00157202 */ /* 0x000fce0000000f00 */
[----:B0-----:R-:W-:Y:S05]  /*22b40*/  WARPSYNC.COLLECTIVE R15, `(.L_x_2720) ;  /* 0x000000000f087348 */ /* 0x001fea0003c00000 */
[----:B------:R1:W2:Y:S02]  /*22b50*/  SHFL.IDX P6, R14, R13, R12, R11 ;  /* 0x0000000c0d0e7389 */ /* 0x0002a400000c000b */
[----:B012---:R-:W-:Y:S01]  /*22b60*/  ENDCOLLECTIVE ;  /* 0x000000000000791b */ /* 0x007fe20003800000 */
.L_x_2720:
[----:B------:R-:W-:Y:S01]  /*22b70*/  IMAD.MOV.U32 R2, RZ, RZ, R14 ;  /* 0x000000ffff027224 */ /* 0x000fe200078e000e */
[----:B------:R-:W-:Y:S06]  /*22b80*/  BRA `(.L_x_2721) ;  /* 0xffffffb000f07947 */ /* 0x000fec000383ffff */
.L_x_2581:
[----:B-1----:R1:W2:Y:S02]  /*22b90*/  SYNCS.PHASECHK.TRANS64.TRYWAIT P0, [R5+URZ+0x2d860], R2 ;  /* 0x02d86002050075a7 */ /* 0x0022a4000800017f */
[----:B--2---:R-:W-:Y:S05]  /*22ba0*/  @!P0 NANOSLEEP.SYNCS 0x989680 ;  /* 0x009896800000895d */ /* 0x004fea0003900000 */
[----:B------:R-:W2:Y:S02]  /*22bb0*/  @!P0 SYNCS.PHASECHK.TRANS64 P0, [R5+URZ+0x2d860], R2 ;  /* 0x02d86002050085a7 */ /* 0x000ea4000800007f */
[----:B--2---:R-:W-:Y:S05]  /*22bc0*/  @!P0 BRA `(.L_x_2581) ;  /* 0xfffffffc00f08947 */ /* 0x004fea000383ffff */
[----:B------:R-:W-:Y:S05]  /*22bd0*/  BRA `(.L_x_2722) ;  /* 0xffffffb400547947 */ /* 0x000fea000383ffff */
.L_x_2582:
        /* <DEDUP_REMOVED lines=8> */
.L_x_2724:
[----:B------:R-:W-:Y:S05]  /*22c60*/  BSYNC B1 ;  /* 0x0000000000017941 */ /* 0x000fea0003800000 */
.L_x_2723:
        /* <DEDUP_REMOVED lines=9> */
.L_x_2725:
[----:B------:R-:W-:Y:S01]  /*22d00*/  MOV R13, R19 ;  /* 0x00000013000d7202 */ /* 0x000fe20000000f00 */
[----:B------:R-:W-:Y:S02]  /*22d10*/  IMAD.MOV.U32 R12, RZ, RZ, 0x1 ;  /* 0x00000001ff0c7424 */ /* 0x000fe400078e00ff */
[----:B------:R-:W-:-:S07]  /*22d20*/  IMAD.MOV.U32 R2, RZ, RZ, R14 ;  /* 0x000000ffff027224 */ /* 0x000fce00078e000e */
[----:B------:R-:W-:Y:S05]  /*22d30*/  WARPSYNC.COLLECTIVE R15, `(.L_x_2726) ;  /* 0x000000000f087348 */ /* 0x000fea0003c00000 */
[----:B------:R0:W1:Y:S02]  /*22d40*/  SHFL.IDX P6, R14, R13, R12, R11 ;  /* 0x0000000c0d0e7389 */ /* 0x00006400000c000b */
[----:B01----:R-:W-:Y:S01]  /*22d50*/  ENDCOLLECTIVE ;  /* 0x000000000000791b */ /* 0x003fe20003800000 */
.L_x_2726:
        /* <DEDUP_REMOVED lines=16> */
.L_x_2727:
[----:B------:R-:W-:Y:S02]  /*22e60*/  IMAD.MOV.U32 R13, RZ, RZ, R19 ;  /* 0x000000ffff0d7224 */ /* 0x000fe400078e0013 */
[----:B------:R-:W-:Y:S02]  /*22e70*/  IMAD.MOV.U32 R12, RZ, RZ, 0x2 ;  /* 0x00000002ff0c7424 */ /* 0x000fe400078e00ff */
[----:B------:R-:W-:-:S07]  /*22e80*/  IMAD.MOV.U32 R2, RZ, RZ, R14 ;  /* 0x000000ffff027224 */ /* 0x000fce00078e000e */
[----:B------:R-:W-:Y:S05]  /*22e90*/  WARPSYNC.COLLECTIVE R15, `(.L_x_2728) ;  /* 0x000000000f087348 */ /* 0x000fea0003c00000 */
[----:B------:R0:W1:Y:S02]  /*22ea0*/  SHFL.IDX P6, R14, R13, R12, R11 ;  /* 0x0000000c0d0e7389 */ /* 0x00006400000c000b */
[----:B01----:R-:W-:Y:S01]  /*22eb0*/  ENDCOLLECTIVE ;  /* 0x000000000000791b */ /* 0x003fe20003800000 */
.L_x_2728:
        /* <DEDUP_REMOVED lines=16> */
.L_x_2729:
[----:B------:R-:W-:Y:S02]  /*22fc0*/  IMAD.MOV.U32 R13, RZ, RZ, R19 ;  /* 0x000000ffff0d7224 */ /* 0x000fe400078e0013 */
[----:B------:R-:W-:Y:S01]  /*22fd0*/  IMAD.MOV.U32 R12, RZ, RZ, 0x3 ;  /* 0x00000003ff0c7424 */ /* 0x000fe200078e00ff */
[----:B------:R-:W-:-:S07]  /*22fe0*/  MOV R2, R14 ;  /* 0x0000000e00027202 */ /* 0x000fce0000000f00 */
[----:B------:R-:W-:Y:S05]  /*22ff0*/  WARPSYNC.COLLECTIVE R15, `(.L_x_2730) ;  /* 0x000000000f087348 */ /* 0x000fea0003c00000 */
[----:B------:R0:W1:Y:S02]  /*23000*/  SHFL.IDX P6, R14, R13, R12, R11 ;  /* 0x0000000c0d0e7389 */ /* 0x00006400000c000b */
[----:B01----:R-:W-:Y:S01]  /*23010*/  ENDCOLLECTIVE ;  /* 0x000000000000791b */ /* 0x003fe20003800000 */
.L_x_2730:
        /* <DEDUP_REMOVED lines=13> */
.L_x_2731:
        /* <DEDUP_REMOVED lines=8> */
.L_x_2590:
[----:B-1----:R1:W2:Y:S02]  /*23170*/  SYNCS.PHASECHK.TRANS64.TRYWAIT P0, [R0+URZ+0x2d860], R3 ;  /* 0x02d86003000075a7 */ /* 0x0022a4000800017f */
[----:B--2---:R-:W-:Y:S05]  /*23180*/  @!P0 NANOSLEEP.SYNCS 0x989680 ;  /* 0x009896800000895d */ /* 0x004fea0003900000 */
[----:B------:R-:W2:Y:S02]  /*23190*/  @!P0 SYNCS.PHASECHK.TRANS64 P0, [R0+URZ+0x2d860], R3 ;  /* 0x02d86003000085a7 */ /* 0x000ea4000800007f */
[----:B--2---:R-:W-:Y:S05]  /*231a0*/  @!P0 BRA `(.L_x_2590) ;  /* 0xfffffffc00f08947 */ /* 0x004fea000383ffff */
[----:B------:R-:W-:Y:S05]  /*231b0*/  BRA `(.L_x_2733) ;  /* 0xffffffb400d47947 */ /* 0x000fea000383ffff */
.L_x_2591:
        /* <DEDUP_REMOVED lines=8> */
.L_x_2735:
[----:B------:R-:W-:Y:S05]  /*23240*/  BSYNC B0 ;  /* 0x0000000000007941 */ /* 0x000fea0003800000 */
.L_x_2734:
        /* <DEDUP_REMOVED lines=10> */
.L_x_2736:
[----:B------:R-:W-:Y:S01]  /*232f0*/  ULDC UR4, c[0x0][0x2f4] ;  /* 0x0000bd0000047ab9 */ /* 0x000fe20000000800 */
[----:B------:R-:W-:Y:S01]  /*23300*/  MOV R13, R19 ;  /* 0x00000013000d7202 */ /* 0x000fe20000000f00 */
        /* <DEDUP_REMOVED lines=15> */
.L_x_2737:
        /* <DEDUP_REMOVED lines=14> */
.L_x_2738:
[----:B------:R-:W-:Y:S01]  /*234e0*/  MOV R13, R19 ;  /* 0x00000013000d7202 */ /* 0x000fe20000000f00 */
[----:B------:R-:W-:Y:S01]  /*234f0*/  IMAD.MOV.U32 R12, RZ, RZ, 0x2 ;  /* 0x00000002ff0c7424 */ /* 0x000fe200078e00ff */
[----:B------:R-:W-:-:S13]  /*23500*/  IADD3 R2, P4, R14, R5, RZ ;  /* 0x000000050e027210 */ /* 0x000fda0007f9e0ff */
[----:B------:R-:W-:Y:S05]  /*23510*/  WARPSYNC.COLLECTIVE R15, `(.L_x_2739) ;  /* 0x000000000f087348 */ /* 0x000fea0003c00000 */
[----:B------:R0:W1:Y:S02]  /*23520*/  SHFL.IDX P6, R14, R13, R12, R11 ;  /* 0x0000000c0d0e7389 */ /* 0x00006400000c000b */
[----:B01----:R-:W-:Y:S01]  /*23530*/  ENDCOLLECTIVE ;  /* 0x000000000000791b */ /* 0x003fe20003800000 */
.L_x_2739:
        /* <DEDUP_REMOVED lines=15> */
.L_x_2740:
[----:B------:R-:W-:Y:S01]  /*23630*/  MOV R13, R19 ;  /* 0x00000013000d7202 */ /* 0x000fe20000000f00 */
[----:B------:R-:W-:Y:S01]  /*23640*/  IMAD.MOV.U32 R12, RZ, RZ, 0x3 ;  /* 0x00000003ff0c7424 */ /* 0x000fe200078e00ff */
[----:B------:R-:W-:-:S13]  /*23650*/  IADD3 R2, P4, R14, R5, RZ ;  /* 0x000000050e027210 */ /* 0x000fda0007f9e0ff */
[----:B------:R-:W-:Y:S05]  /*23660*/  WARPSYNC.COLLECTIVE R15, `(.L_x_2741) ;  /* 0x000000000f087348 */ /* 0x000fea0003c00000 */
[----:B------:R0:W1:Y:S02]  /*23670*/  SHFL.IDX P6, R14, R13, R12, R11 ;  /* 0x0000000c0d0e7389 */ /* 0x00006400000c000b */
[----:B01----:R-:W-:Y:S01]  /*23680*/  ENDCOLLECTIVE ;  /* 0x000000000000791b */ /* 0x003fe20003800000 */
.L_x_2741:
        /* <DEDUP_REMOVED lines=14> */
.L_x_2742:
[----:B------:R-:W-:Y:S05]  /*23770*/  BRA `(.L_x_2743) ;  /* 0xffffffb400347947 */ /* 0x000fea000383ffff */
.L_x_2596:
[----:B------:R-:W-:Y:S01]  /*23780*/  BSSY B0, `(.L_x_2744) ;  /* 0x0000008000007945 */ /* 0x000fe20003800000 */
[----:B------:R-:W-:Y:S01]  /*23790*/  IMAD.MOV.U32 R13, RZ, RZ, R24 ;  /* 0x000000ffff0d7224 */ /* 0x000fe200078e0018 */
[----:B------:R-:W-:Y:S01]  /*237a0*/  MOV R12, RZ ;  /* 0x000000ff000c7202 */ /* 0x000fe20000000f00 */
[----:B------:R-:W-:Y:S02]  /*237b0*/  IMAD.MOV.U32 R11, RZ, RZ, 0x1f ;  /* 0x0000001fff0b7424 */ /* 0x000fe400078e00ff */
[----:B------:R-:W-:-:S07]  /*237c0*/  IMAD.MOV.U32 R15, RZ, RZ, -0x1 ;  /* 0xffffffffff0f7424 */ /* 0x000fce00078e00ff */
[----:B0-2--5:R-:W-:Y:S05]  /*237d0*/  WARPSYNC.COLLECTIVE R15, `(.L_x_2745) ;  /* 0x000000000f087348 */ /* 0x025fea0003c00000 */
[----:B------:R1:W3:Y:S02]  /*237e0*/  SHFL.IDX P6, R14, R13, R12, R11 ;  /* 0x0000000c0d0e7389 */ /* 0x0002e400000c000b */
[----:B0123-5:R-:W-:Y:S01]  /*237f0*/  ENDCOLLECTIVE ;  /* 0x000000000000791b */ /* 0x02ffe20003800000 */
.L_x_2745:
[----:B------:R-:W-:Y:S05]  /*23800*/  BSYNC B0 ;  /* 0x0000000000007941 */ /* 0x000fea0003800000 */
.L_x_2744:
[----:B------:R-:W-:Y:S01]  /*23810*/  IMAD.MOV.U32 R13, RZ, RZ, R24 ;  /* 0x000000ffff0d7224 */ /* 0x000fe200078e0018 */
[----:B------:R-:W-:Y:S01]  /*23820*/  MOV R12, 0x1 ;  /* 0x00000001000c7802 */ /* 0x000fe20000000f00 */
[----:B------:R-:W-:Y:S02]  /*23830*/  IMAD.MOV.U32 R11, RZ, RZ, 0x1f ;  /* 0x0000001fff0b7424 */ /* 0x000fe400078e00ff */
[----:B------:R-:W-:Y:S02]  /*23840*/  IMAD.MOV.U32 R15, RZ, RZ, -0x1 ;  /* 0xffffffffff0f7424 */ /* 0x000fe400078e00ff */
[----:B------:R-:W-:Y:S02]  /*23850*/  IMAD.IADD R9, R27, 0x1, R8 ;  /* 0x000000011b097824 */ /* 0x000fe400078e0208 */
[----:B------:R-:W-:-:S07]  /*23860*/  IMAD.MOV.U32 R0, RZ, RZ, R14 ;  /* 0x000000ffff007224 */ /* 0x000fce00078e000e */
[----:B------:R-:W-:Y:S05]  /*23870*/  WARPSYNC.COLLECTIVE R15, `(.L_x_2746) ;  /* 0x000000000f087348 */ /* 0x000fea0003c00000 */
[----:B------:R0:W1:Y:S02]  /*23880*/  SHFL.IDX P6, R14, R13, R12, R11 ;  /* 0x0000000c0d0e7389 */ /* 0x00006400000c000b */
[----:B01----:R-:W-:Y:S01]  /*23890*/  ENDCOLLECTIVE ;  /* 0x000000000000791b */ /* 0x003fe20003800000 */
.L_x_2746:
        /* <DEDUP_REMOVED lines=23> */
.L_x_2747:
[----:B------:R-:W-:Y:S01]  /*23a10*/  IMAD.MOV.U32 R12, RZ, RZ, 0x2 ;  /* 0x00000002ff0c7424 */ /* 0x000fe200078e00ff */
[----:B------:R-:W-:-:S05]  /*23a20*/  SEL R4, R14, RZ, P1 ;  /* 0x000000ff0e047207 */ /* 0x000fca0000800000 */
[----:B------:R-:W-:-:S05]  /*23a30*/  IMAD.IADD R4, R13, 0x1, R4 ;  /* 0x000000010d047824 */ /* 0x000fca00078e0204 */
[----:B------:R-:W-:-:S07]  /*23a40*/  MOV R13, R4 ;  /* 0x00000004000d7202 */ /* 0x000fce0000000f00 */
[----:B------:R-:W-:Y:S05]  /*23a50*/  WARPSYNC.COLLECTIVE R15, `(.L_x_2748) ;  /* 0x000000000f087348 */ /* 0x000fea0003c00000 */
[----:B------:R0:W1:Y:S02]  /*23a60*/  SHFL.UP P6, R14, R13, R12, R11 ;  /* 0x0400000c0d0e7389 */ /* 0x00006400000c000b */
[----:B01----:R-:W-:Y:S01]  /*23a70*/  ENDCOLLECTIVE ;  /* 0x000000000000791b */ /* 0x003fe20003800000 */
.L_x_2748:
[----:B------:R-:W-:Y:S01]  /*23a80*/  IMAD.MOV.U32 R12, RZ, RZ, 0x4 ;  /* 0x00000004ff0c7424 */ /* 0x000fe200078e00ff */
[----:B------:R-:W-:-:S05]  /*23a90*/  SEL R3, R14, RZ, P2 ;  /* 0x000000ff0e037207 */ /* 0x000fca0001000000 */
[----:B------:R-:W-:-:S04]  /*23aa0*/  IMAD.IADD R2, R4, 0x1, R3 ;  /* 0x0000000104027824 */ /* 0x000fc800078e0203 */
[----:B------:R-:W-:-:S07]  /*23ab0*/  IMAD.MOV.U32 R13, RZ, RZ, R2 ;  /* 0x000000ffff0d7224 */ /* 0x000fce00078e0002 */
[----:B------:R-:W-:Y:S05]  /*23ac0*/  WARPSYNC.COLLECTIVE R15, `(.L_x_2749) ;  /* 0x000000000f087348 */ /* 0x000fea0003c00000 */
[----:B------:R0:W1:Y:S02]  /*23ad0*/  SHFL.UP P6, R14, R13, R12, R11 ;  /* 0x0400000c0d0e7389 */ /* 0x00006400000c000b */
[----:B01----:R-:W-:Y:S01]  /*23ae0*/  ENDCOLLECTIVE ;  /* 0x000000000000791b */ /* 0x003fe20003800000 */
.L_x_2749:
[----:B------:R-:W-:Y:S01]  /*23af0*/  IMAD.MOV.U32 R12, RZ, RZ, 0x8 ;  /* 0x00000008ff0c7424 */ /* 0x000fe200078e00ff */
[----:B------:R-:W-:-:S04]  /*23b00*/  SEL R3, R14, RZ, P3 ;  /* 0x000000ff0e037207 */ /* 0x000fc80001800000 */
[----:B------:R-:W-:-:S05]  /*23b10*/  IADD3 R3, R2, R3, RZ ;  /* 0x0000000302037210 */ /* 0x000fca0007ffe0ff */
[----:B------:R-:W-:-:S07]  /*23b20*/  IMAD.MOV.U32 R13, RZ, RZ, R3 ;  /* 0x000000ffff0d7224 */ /* 0x000fce00078e0003 */
[----:B------:R-:W-:Y:S05]  /*23b30*/  WARPSYNC.COLLECTIVE R15, `(.L_x_2750) ;  /* 0x000000000f087348 */ /* 0x000fea0003c00000 */
[----:B------:R0:W1:Y:S02]  /*23b40*/  SHFL.UP P6, R14, R13, R12, R11 ;  /* 0x0400000c0d0e7389 */ /* 0x00006400000c000b */
[----:B01----:R-:W-:Y:S01]  /*23b50*/  ENDCOLLECTIVE ;  /* 0x000000000000791b */ /* 0x003fe20003800000 */
.L_x_2750:
[----:B------:R-:W-:Y:S02]  /*23b60*/  MOV R12, 0x10 ;  /* 0x00000010000c7802 */ /* 0x000fe40000000f00 */
[----:B------:R-:W-:-:S05]  /*23b70*/  SEL R4, R14, RZ, P4 ;  /* 0x000000ff0e047207 */ /* 0x000fca0002000000 */
[----:B------:R-:W-:-:S04]  /*23b80*/  IMAD.IADD R4, R3, 0x1, R4 ;  /* 0x0000000103047824 */ /* 0x000fc800078e0204 */
[----:B------:R-:W-:-:S07]  /*23b90*/  IMAD.MOV.U32 R13, RZ, RZ, R4 ;  /* 0x000000ffff0d7224 */ /* 0x000fce00078e0004 */
[----:B------:R-:W-:Y:S05]  /*23ba0*/  WARPSYNC.COLLECTIVE R15, `(.L_x_2751) ;  /* 0x000000000f087348 */ /* 0x000fea0003c00000 */
[----:B------:R0:W1:Y:S02]  /*23bb0*/  SHFL.UP P6, R14, R13, R12, R11 ;  /* 0x0400000c0d0e7389 */ /* 0x00006400000c000b */
[----:B01----:R-:W-:Y:S01]  /*23bc0*/  ENDCOLLECTIVE ;  /* 0x000000000000791b */ /* 0x003fe20003800000 */
.L_x_2751:
        /* <DEDUP_REMOVED lines=8> */
.L_x_2752:
[----:B------:R-:W-:Y:S05]  /*23c50*/  BRA `(.L_x_2753) ;  /* 0xffffffb400587947 */ /* 0x000fea000383ffff */
.L_x_2599:
[----:B------:R-:W-:Y:S01]  /*23c60*/  BSSY B0, `(.L_x_2754) ;  /* 0x0000007000007945 */ /* 0x000fe20003800000 */
[----:B------:R-:W-:Y:S01]  /*23c70*/  MOV R12, 0x1 ;  /* 0x00000001000c7802 */ /* 0x000fe20000000f00 */
[----:B------:R-:W-:Y:S02]  /*23c80*/  IMAD.MOV.U32 R11, RZ, RZ, RZ ;  /* 0x000000ffff0b7224 */ /* 0x000fe400078e00ff */
[----:B------:R-:W-:-:S07]  /*23c90*/  IMAD.MOV.U32 R15, RZ, RZ, -0x1 ;  /* 0xffffffffff0f7424 */ /* 0x000fce00078e00ff */
[----:B-----5:R-:W-:Y:S05]  /*23ca0*/  WARPSYNC.COLLECTIVE R15, `(.L_x_2755) ;  /* 0x000000000f087348 */ /* 0x020fea0003c00000 */
[----:B------:R0:W1:Y:S02]  /*23cb0*/  SHFL.UP P6, R14, R13, R12, R11 ;  /* 0x0400000c0d0e7389 */ /* 0x00006400000c000b */
[----:B01---5:R-:W-:Y:S01]  /*23cc0*/  ENDCOLLECTIVE ;  /* 0x000000000000791b */ /* 0x023fe20003800000 */
.L_x_2755:
[----:B------:R-:W-:Y:S05]  /*23cd0*/  BSYNC B0 ;  /* 0x0000000000007941 */ /* 0x000fea0003800000 */
.L_x_2754:
[----:B------:R-:W-:Y:S01]  /*23ce0*/  SEL R14, R14, RZ, P1 ;  /* 0x000000ff0e0e7207 */ /* 0x000fe20000800000 */
[----:B------:R-:W-:Y:S01]  /*23cf0*/  IMAD.MOV.U32 R12, RZ, RZ, 0x2 ;  /* 0x00000002ff0c7424 */ /* 0x000fe200078e00ff */
[----:B------:R-:W-:Y:S01]  /*23d00*/  MOV R11, RZ ;  /* 0x000000ff000b7202 */ /* 0x000fe20000000f00 */
[----:B------:R-:W-:Y:S02]  /*23d10*/  IMAD.MOV.U32 R15, RZ, RZ, -0x1 ;  /* 0xffffffffff0f7424 */ /* 0x000fe400078e00ff */
[----:B------:R-:W-:-:S07]  /*23d20*/  IMAD.IADD R13, R13, 0x1, R14 ;  /* 0x000000010d0d7824 */ /* 0x000fce00078e020e */
[----:B------:R-:W-:Y:S05]  /*23d30*/  WARPSYNC.COLLECTIVE R15, `(.L_x_2756) ;  /* 0x000000000f087348 */ /* 0x000fea0003c00000 */
[----:B------:R0:W1:Y:S02]  /*23d40*/  SHFL.UP P6, R14, R13, R12, R11 ;  /* 0x0400000c0d0e7389 */ /* 0x00006400000c000b */
[----:B01----:R-:W-:Y:S01]  /*23d50*/  ENDCOLLECTIVE ;  /* 0x000000000000791b */ /* 0x003fe20003800000 */
.L_x_2756:
[----:B------:R-:W-:Y:S01]  /*23d60*/  IMAD.MOV.U32 R12, RZ, RZ, 0x4 ;  /* 0x00000004ff0c7424 */ /* 0x000fe200078e00ff */
[----:B------:R-:W-:-:S05]  /*23d70*/  SEL R14, R14, RZ, P2 ;  /* 0x000000ff0e0e7207 */ /* 0x000fca0001000000 */
[----:B------:R-:W-:-:S04]  /*23d80*/  IMAD.IADD R3, R13, 0x1, R14 ;  /* 0x000000010d037824 */ /* 0x000fc800078e020e */
[----:B------:R-:W-:-:S07]  /*23d90*/  IMAD.MOV.U32 R13, RZ, RZ, R3 ;  /* 0x000000ffff0d7224 */ /* 0x000fce00078e0003 */
[----:B------:R-:W-:Y:S05]  /*23da0*/  WARPSYNC.COLLECTIVE R15, `(.L_x_2757) ;  /* 0x000000000f087348 */ /* 0x000fea0003c00000 */
[----:B------:R0:W1:Y:S02]  /*23db0*/  SHFL.UP P6, R14, R13, R12, R11 ;  /* 0x0400000c0d0e7389 */ /* 0x00006400000c000b */
[----:B01----:R-:W-:Y:S01]  /*23dc0*/  ENDCOLLECTIVE ;  /* 0x000000000000791b */ /* 0x003fe20003800000 */
.L_x_2757:
[----:B------:R-:W-:Y:S01]  /*23dd0*/  IMAD.MOV.U32 R12, RZ, RZ, 0x8 ;  /* 0x00000008ff0c7424 */ /* 0x000fe200078e00ff */
[----:B------:R-:W-:-:S04]  /*23de0*/  SEL R4, R14, RZ, P3 ;  /* 0x000000ff0e047207 */ /* 0x000fc80001800000 */
[----:B------:R-:W-:-:S05]  /*23df0*/  IADD3 R4, R3, R4, RZ ;  /* 0x0000000403047210 */ /* 0x000fca0007ffe0ff */
[----:B------:R-:W-:-:S07]  /*23e00*/  IMAD.MOV.U32 R13, RZ, RZ, R4 ;  /* 0x000000ffff0d7224 */ /* 0x000fce00078e0004 */
[----:B------:R-:W-:Y:S05]  /*23e10*/  WARPSYNC.COLLECTIVE R15, `(.L_x_2758) ;  /* 0x000000000f087348 */ /* 0x000fea0003c00000 */
[----:B------:R0:W1:Y:S02]  /*23e20*/  SHFL.UP P6, R14, R13, R12, R11 ;  /* 0x0400000c0d0e7389 */ /* 0x00006400000c000b */
[----:B01----:R-:W-:Y:S01]  /*23e30*/  ENDCOLLECTIVE ;  /* 0x000000000000791b */ /* 0x003fe20003800000 */
.L_x_2758:
[----:B------:R-:W-:Y:S02]  /*23e40*/  MOV R12, 0x10 ;  /* 0x00000010000c7802 */ /* 0x000fe40000000f00 */
[----:B------:R-:W-:-:S05]  /*23e50*/  SEL R7, R14, RZ, P4 ;  /* 0x000000ff0e077207 */ /* 0x000fca0002000000 */
[----:B------:R-:W-:-:S04]  /*23e60*/  IMAD.IADD R7, R4, 0x1, R7 ;  /* 0x0000000104077824 */ /* 0x000fc800078e0207 */
[----:B------:R-:W-:-:S07]  /*23e70*/  IMAD.MOV.U32 R13, RZ, RZ, R7 ;  /* 0x000000ffff0d7224 */ /* 0x000fce00078e0007 */
[----:B------:R-:W-:Y:S05]  /*23e80*/  WARPSYNC.COLLECTIVE R15, `(.L_x_2759) ;  /* 0x000000000f087348 */ /* 0x000fea0003c00000 */
[----:B------:R0:W1:Y:S02]  /*23e90*/  SHFL.UP P6, R14, R13, R12, R11 ;  /* 0x0400000c0d0e7389 */ /* 0x00006400000c000b */
[----:B01----:R-:W-:Y:S01]  /*23ea0*/  ENDCOLLECTIVE ;  /* 0x000000000000791b */ /* 0x003fe20003800000 */
.L_x_2759:
        /* <DEDUP_REMOVED lines=8> */
.L_x_2760:
[----:B------:R-:W-:Y:S05]  /*23f30*/  BRA `(.L_x_2761) ;  /* 0xffffffb400447947 */ /* 0x000fea000383ffff */
.L_x_2601:
[----:B------:R-:W-:Y:S01]  /*23f40*/  BSSY B0, `(.L_x_2762) ;  /* 0x0000006000007945 */ /* 0x000fe20003800000 */
[----:B------:R-:W-:Y:S02]  /*23f50*/  PLOP3.LUT P6, PT, P6, PT, PT, 0x8, 0x0 ;  /* 0x000000000000781c */ /* 0x000fe400037ce170 */
[----:B------:R-:W-:-:S11]  /*23f60*/  MOV R15, 0xffffffff ;  /* 0xffffffff000f7802 */ /* 0x000fd60000000f00 */
[----:B0----5:R-:W-:Y:S05]  /*23f70*/  WARPSYNC.COLLECTIVE R15, `(.L_x_2763) ;  /* 0x000000000f087348 */ /* 0x021fea0003c00000 */
[----:B------:R-:W-:Y:S01]  /*23f80*/  VOTE.ANY R14, PT, P6 ;  /* 0x00000000000e7806 */ /* 0x000fe200030e0100 */
[----:B0----5:R-:W-:Y:S06]  /*23f90*/  ENDCOLLECTIVE ;  /* 0x000000000000791b */ /* 0x021fec0003800000 */
.L_x_2763:
[----:B------:R-:W-:Y:S05]  /*23fa0*/  BSYNC B0 ;  /* 0x0000000000007941 */ /* 0x000fea0003800000 */
.L_x_2762:
[----:B------:R-:W-:Y:S01]  /*23fb0*/  IMAD.MOV.U32 R3, RZ, RZ, R14 ;  /* 0x000000ffff037224 */ /* 0x000fe200078e000e */
[----:B------:R-:W-:Y:S01]  /*23fc0*/  MOV R15, 0xffffffff ;  /* 0xffffffff000f7802 */ /* 0x000fe20000000f00 */
[----:B------:R-:W-:Y:S02]  /*23fd0*/  IMAD.MOV.U32 R13, RZ, RZ, R25 ;  /* 0x000000ffff0d7224 */ /* 0x000fe400078e0019 */
[----:B------:R-:W0:Y:S01]  /*23fe0*/  POPC R7, R3 ;  /* 0x0000000300077309 */ /* 0x000e220000000000 */
[----:B------:R-:W-:Y:S02]  /*23ff0*/  IMAD.MOV.U32 R11, RZ, RZ, 0x1f ;  /* 0x0000001fff0b7424 */ /* 0x000fe400078e00ff */
[----:B0-----:R-:W-:Y:S02]  /*24000*/  IMAD.MOV.U32 R12, RZ, RZ, R7 ;  /* 0x000000ffff0c7224 */ /* 0x001fe400078e0007 */
[----:B------:R-:W-:-:S07]  /*24010*/  IMAD.IADD R27, R7, 0x1, R27 ;  /* 0x00000001071b7824 */ /* 0x000fce00078e021b */
[----:B------:R-:W-:Y:S05]  /*24020*/  WARPSYNC.COLLECTIVE R15, `(.L_x_2764) ;  /* 0x000000000f087348 */ /* 0x000fea0003c00000 */
[----:B------:R0:W1:Y:S02]  /*24030*/  SHFL.IDX P6, R14, R13, R12, R11 ;  /* 0x0000000c0d0e7389 */ /* 0x00006400000c000b */
[----:B01----:R-:W-:Y:S01]  /*24040*/  ENDCOLLECTIVE ;  /* 0x000000000000791b */ /* 0x003fe20003800000 */
.L_x_2764:
[----:B------:R-:W-:Y:S02]  /*24050*/  IMAD.MOV.U32 R13, RZ, RZ, R5 ;  /* 0x000000ffff0d7224 */ /* 0x000fe400078e0005 */
[----:B------:R-:W-:-:S07]  /*24060*/  IMAD.MOV.U32 R25, RZ, RZ, R14 ;  /* 0x000000ffff197224 */ /* 0x000fce00078e000e */
[----:B------:R-:W-:Y:S05]  /*24070*/  WARPSYNC.COLLECTIVE R15, `(.L_x_2765) ;  /* 0x000000000f087348 */ /* 0x000fea0003c00000 */
[----:B------:R0:W1:Y:S02]  /*24080*/  SHFL.IDX P6, R14, R13, R12, R11 ;  /* 0x0000000c0d0e7389 */ /* 0x00006400000c000b */
[----:B01----:R-:W-:Y:S01]  /*24090*/  ENDCOLLECTIVE ;  /* 0x000000000000791b */ /* 0x003fe20003800000 */
.L_x_2765:
[----:B------:R-:W-:Y:S01]  /*240a0*/  IMAD.MOV.U32 R5, RZ, RZ, R14 ;  /* 0x000000ffff057224 */ /* 0x000fe200078e000e */
[----:B------:R-:W-:Y:S06]  /*240b0*/  BRA `(.L_x_2766) ;  /* 0xffffffb400247947 */ /* 0x000fec000383ffff */
.L_x_2603:
[----:B------:R-:W-:Y:S01]  /*240c0*/  BSSY B0, `(.L_x_2767) ;  /* 0x0000007000007945 */ /* 0x000fe20003800000 */
[----:B------:R-:W-:Y:S01]  /*240d0*/  MOV R13, R2 ;  /* 0x00000002000d7202 */ /* 0x000fe20000000f00 */
[----:B------:R-:W-:Y:S02]  /*240e0*/  IMAD.MOV.U32 R11, RZ, RZ, 0x1f ;  /* 0x0000001fff0b7424 */ /* 0x000fe400078e00ff */
[----:B------:R-:W-:-:S07]  /*240f0*/  IMAD.MOV.U32 R15, RZ, RZ, -0x1 ;  /* 0xffffffffff0f7424 */ /* 0x000fce00078e00ff */
[----:B0123-5:R-:W-:Y:S05]  /*24100*/  WARPSYNC.COLLECTIVE R15, `(.L_x_2768) ;  /* 0x000000000f087348 */ /* 0x02ffea0003c00000 */
[----:B------:R4:W0:Y:S02]  /*24110*/  SHFL.IDX P6, R14, R13, R12, R11 ;  /* 0x0000000c0d0e7389 */ /* 0x00082400000c000b */
[----:B012345:R-:W-:Y:S01]  /*24120*/  ENDCOLLECTIVE ;  /* 0x000000000000791b */ /* 0x03ffe20003800000 */
.L_x_2768:
[----:B------:R-:W-:Y:S05]  /*24130*/  BSYNC B0 ;  /* 0x0000000000007941 */ /* 0x000fea0003800000 */
.L_x_2767:
[----:B------:R-:W-:Y:S01]  /*24140*/  IMAD.MOV.U32 R24, RZ, RZ, R14 ;  /* 0x000000ffff187224 */ /* 0x000fe200078e000e */
[----:B------:R-:W-:Y:S06]  /*24150*/  BRA `(.L_x_2602) ;  /* 0xffffffb400147947 */ /* 0x000fec000383ffff */
.L_x_2609:
[----:B0-----:R0:W2:Y:S02]  /*24160*/  SYNCS.PHASECHK.TRANS64.TRYWAIT P0, [R5+URZ+0x2d820], R0 ;  /* 0x02d82000050075a7 */ /* 0x0010a4000800017f */
[----:B--2---:R-:W-:Y:S05]  /*24170*/  @!P0 NANOSLEEP.SYNCS 0x989680 ;  /* 0x009896800000895d */ /* 0x004fea0003900000 */
[----:B------:R-:W2:Y:S02]  /*24180*/  @!P0 SYNCS.PHASECHK.TRANS64 P0, [R5+URZ+0x2d820], R0 ;  /* 0x02d82000050085a7 */ /* 0x000ea4000800007f */
[----:B--2---:R-:W-:Y:S05]  /*24190*/  @!P0 BRA `(.L_x_2609) ;  /* 0xfffffffc00f08947 */ /* 0x004fea000383ffff */
[----:B------:R-:W-:Y:S05]  /*241a0*/  BRA `(.L_x_2769) ;  /* 0xffffffbc00707947 */ /* 0x000fea000383ffff */
.L_x_2610:
[----:B------:R-:W2:Y:S01]  /*241b0*/  S2R R2, SR_TID.X ;  /* 0x0000000000027919 */ /* 0x000ea20000002100 */
[----:B------:R-:W-:Y:S01]  /*241c0*/  BSSY B0, `(.L_x_2770) ;  /* 0x000000a000007945 */ /* 0x000fe20003800000 */
[----:B------:R-:W-:Y:S01]  /*241d0*/  MOV R12, RZ ;  /* 0x000000ff000c7202 */ /* 0x000fe20000000f00 */
[----:B------:R-:W-:Y:S02]  /*241e0*/  IMAD.MOV.U32 R11, RZ, RZ, 0x1f ;  /* 0x0000001fff0b7424 */ /* 0x000fe400078e00ff */
[----:B------:R-:W-:Y:S01]  /*241f0*/  IMAD.MOV.U32 R15, RZ, RZ, -0x1 ;  /* 0xffffffffff0f7424 */ /* 0x000fe200078e00ff */
[----:B--2---:R-:W-:-:S04]  /*24200*/  SHF.R.U32.HI R2, RZ, 0x5, R2 ;  /* 0x00000005ff027819 */ /* 0x004fc80000011602 */
[----:B------:R-:W-:-:S05]  /*24210*/  LOP3.LUT R2, R2, 0x3, RZ, 0xc0, !PT ;  /* 0x0000000302027812 */ /* 0x000fca00078ec0ff */
[----:B------:R-:W-:-:S07]  /*24220*/  IMAD.MOV.U32 R13, RZ, RZ, R2 ;  /* 0x000000ffff0d7224 */ /* 0x000fce00078e0002 */
[----:B01-345:R-:W-:Y:S05]  /*24230*/  WARPSYNC.COLLECTIVE R15, `(.L_x_2771) ;  /* 0x000000000f087348 */ /* 0x03bfea0003c00000 */
[----:B------:R2:W0:Y:S02]  /*24240*/  SHFL.IDX P6, R14, R13, R12, R11 ;  /* 0x0000000c0d0e7389 */ /* 0x00042400000c000b */
[----:B012345:R-:W-:Y:S01]  /*24250*/  ENDCOLLECTIVE ;  /* 0x000000000000791b */ /* 0x03ffe20003800000 */
.L_x_2771:
[----:B------:R-:W-:Y:S05]  /*24260*/  BSYNC B0 ;  /* 0x0000000000007941 */ /* 0x000fea0003800000 */
.L_x_2770:
[----:B------:R-:W-:Y:S05]  /*24270*/  BRA `(.L_x_2772) ;  /* 0xffffffbc00587947 */ /* 0x000fea000383ffff */
.L_x_2611:
[----:B------:R-:W-:Y:S01]  /*24280*/  BSSY B0, `(.L_x_2773) ;  /* 0x0000006000007945 */ /* 0x000fe20003800000 */
[----:B------:R-:W-:-:S07]  /*24290*/  IMAD.MOV.U32 R15, RZ, RZ, -0x1 ;  /* 0xffffffffff0f7424 */ /* 0x000fce00078e00ff */
[----:B01-345:R-:W-:Y:S05]  /*242a0*/  WARPSYNC.COLLECTIVE R15, `(.L_x_2774) ;  /* 0x000000000f0c7348 */ /* 0x03bfea0003c00000 */
[----:B------:R-:W-:Y:S02]  /*242b0*/  ELECT P6, UR62, PT ;  /* 0x00000000003e782f */ /* 0x000fe400038c0000 */
[----:B------:R-:W-:Y:S01]  /*242c0*/  MOV R14, UR62 ;  /* 0x0000003e000e7c02 */ /* 0x000fe20008000f00 */
[----:B01-345:R-:W-:Y:S10]  /*242d0*/  ENDCOLLECTIVE ;  /* 0x000000000000791b */ /* 0x03bff40003800000 */
.L_x_2774:
[----:B------:R-:W-:Y:S05]  /*242e0*/  BSYNC B0 ;  /* 0x0000000000007941 */ /* 0x000fea0003800000 */
.L_x_2773:
[----:B------:R-:W-:Y:S05]  /*242f0*/  BRA `(.L_x_2775) ;  /* 0xffffffbc004c7947 */ /* 0x000fea000383ffff */
.L_x_2613:
[----:B0-----:R0:W2:Y:S02]  /*24300*/  SYNCS.PHASECHK.TRANS64.TRYWAIT P1, [R3+URZ+0x2d840], R2 ;  /* 0x02d84002030075a7 */ /* 0x0010a4000802017f */
[----:B--2---:R-:W-:Y:S05]  /*24310*/  @!P1 NANOSLEEP.SYNCS 0x989680 ;  /* 0x009896800000995d */ /* 0x004fea0003900000 */
[----:B------:R-:W2:Y:S02]  /*24320*/  @!P1 SYNCS.PHASECHK.TRANS64 P1, [R3+URZ+0x2d840], R2 ;  /* 0x02d84002030095a7 */ /* 0x000ea4000802007f */
[----:B--2---:R-:W-:Y:S05]  /*24330*/  @!P1 BRA `(.L_x_2613) ;  /* 0xfffffffc00f09947 */ /* 0x004fea000383ffff */
[----:B------:R-:W-:Y:S05]  /*24340*/  BRA `(.L_x_2776) ;  /* 0xffffffbc00707947 */ /* 0x000fea000383ffff */
.L_x_2615:
[----:B--2---:R2:W0:Y:S02]  /*24350*/  SYNCS.PHASECHK.TRANS64.TRYWAIT P1, [R5+URZ+0x2d840], R0 ;  /* 0x02d84000050075a7 */ /* 0x004424000802017f */
[----:B0-----:R-:W-:Y:S05]  /*24360*/  @!P1 NANOSLEEP.SYNCS 0x989680 ;  /* 0x009896800000995d */ /* 0x001fea0003900000 */
[----:B------:R-:W0:Y:S02]  /*24370*/  @!P1 SYNCS.PHASECHK.TRANS64 P1, [R5+URZ+0x2d840], R0 ;  /* 0x02d84000050095a7 */ /* 0x000e24000802007f */
[----:B0-----:R-:W-:Y:S05]  /*24380*/  @!P1 BRA `(.L_x_2615) ;  /* 0xfffffffc00f09947 */ /* 0x001fea000383ffff */
[----:B------:R-:W-:Y:S05]  /*24390*/  BRA `(.L_x_2777) ;  /* 0xffffffbc00807947 */ /* 0x000fea000383ffff */
.L_x_2617:
[----:B------:R0:W0:Y:S02]  /*243a0*/  SYNCS.PHASECHK.TRANS64.TRYWAIT P1, [R3+URZ+0x2d860], R2 ;  /* 0x02d86002030075a7 */ /* 0x000024000802017f */
[----:B0-----:R-:W-:Y:S05]  /*243b0*/  @!P1 NANOSLEEP.SYNCS 0x989680 ;  /* 0x009896800000995d */ /* 0x001fea0003900000 */
[----:B------:R-:W0:Y:S02]  /*243c0*/  @!P1 SYNCS.PHASECHK.TRANS64 P1, [R3+URZ+0x2d860], R2 ;  /* 0x02d86002030095a7 */ /* 0x000e24000802007f */
[----:B0-----:R-:W-:Y:S05]  /*243d0*/  @!P1 BRA `(.L_x_2617) ;  /* 0xfffffffc00f09947 */ /* 0x001fea000383ffff */
[----:B------:R-:W-:Y:S05]  /*243e0*/  BRA `(.L_x_2778) ;  /* 0xffffffbc007c7947 */ /* 0x000fea000383ffff */
.L_x_2779:
        /* <DEDUP_REMOVED lines=9> */
.L_x_2788:


//--------------------- .nv.global.init           --------------------------
	.section	.nv.global.init,"aw",@progbits
.nv.global.init:
	.type		$str$23,@object
	.size		$str$23,($str$24 - $str$23)
$str$23:
        /*0000*/ 	.byte	0x28, 0x61, 0x64, 0x64, 0x72, 0x65, 0x73, 0x73, 0x20, 0x26, 0x20, 0x6d, 0x61, 0x73, 0x6b, 0x29
        /*0010*/ 	.byte	0x20, 0x3d, 0x3d, 0x20, 0x30, 0x00
	.type		$str$24,@object
	.size		$str$24,(__unnamed_4 - $str$24)
$str$24:
        /*0016*/ 	.byte	0x2f, 0x74, 0x6d, 0x70, 0x2f, 0x6f, 0x73, 0x73, 0x5f, 0x6b, 0x65, 0x72, 0x6e, 0x65, 0x6c, 0x73
        /*0026*/ 	.byte	0x5f, 0x73, 0x72, 0x63, 0x2f, 0x66, 0x6c, 0x61, 0x73, 0x68, 0x5f, 0x61, 0x74, 0x74, 0x65, 0x6e
        /*0036*/ 	.byte	0x74, 0x69, 0x6f, 0x6e, 0x2f, 0x63, 0x73, 0x72, 0x63, 0x2f, 0x63, 0x75, 0x74, 0x6c, 0x61, 0x73
        /*0046*/ 	.byte	0x73, 0x2f, 0x69, 0x6e, 0x63, 0x6c, 0x75, 0x64, 0x65, 0x2f, 0x63, 0x75, 0x74, 0x65, 0x2f, 0x70
        /*0056*/ 	.byte	0x6f, 0x69, 0x6e, 0x74, 0x65, 0x72, 0x5f, 0x66, 0x6c, 0x61, 0x67, 0x67, 0x65, 0x64, 0x2e, 0x68
        /*0066*/ 	.byte	0x70, 0x70, 0x00
	.type		__unnamed_4,@object
	.size		__unnamed_4,(__unnamed_5 - __unnamed_4)
__unnamed_4:
        /* <DEDUP_REMOVED lines=24> */
	.type		__unnamed_5,@object
	.size		__unnamed_5,(__unnamed_3 - __unnamed_5)
__unnamed_5:
        /* <DEDUP_REMOVED lines=24> */
        /*0369*/ 	.byte	0x00
	.type		__unnamed_3,@object
	.size		__unnamed_3,(__unnamed_2 - __unnamed_3)
__unnamed_3:
        /* <DEDUP_REMOVED lines=29> */
	.type		__unnamed_2,@object
	.size		__unnamed_2,(__unnamed_1 - __unnamed_2)
__unnamed_2:
        /* <DEDUP_REMOVED lines=29> */
	.type		__unnamed_1,@object
	.size		__unnamed_1,(.L_0 - __unnamed_1)
__unnamed_1:
        /* <DEDUP_REMOVED lines=28> */
        /*08c2*/ 	.byte	0x31, 0x32, 0x32, 0x38, 0x38, 0x3e, 0x3e, 0x3e, 0x3e, 0x3e, 0x20, 0x26, 0x5d, 0x00
.L_0:


//--------------------- .nv.shared._ZN7cutlass13device_kernelIN5flash11enable_sm90INS1_16FlashAttnFwdSm90INS1_25CollectiveMainloopFwdSm90ILi2EN4cute5tupleIJNS5_1CILi1EEES8_S8_EEENS6_IJNS7_ILi192EEENS7_ILi128EEENS7_ILi96EEEEEELi96ENS_6half_tEfNS_4arch4Sm90ELb0ELb0ELb1ELb0ELb1ELb0ELb0ELb0ELb1ELb1ELb1ELb0EEENS1_21CollectiveEpilogueFwdINS6_IJSA_SC_SB_EEES9_SE_SG_Li384ELb0ELb1ELb1ELb0EEENS1_19SingleTileSchedulerILb0ELb1ELb1ELi192EEEEEEEEEvNT_6ParamsE --------------------------
	.section	.nv.shared._ZN7cutlass13device_kernelIN5flash11enable_sm90INS1_16FlashAttnFwdSm90INS1_25CollectiveMainloopFwdSm90ILi2EN4cute5tupleIJNS5_1CILi1EEES8_S8_EEENS6_IJNS7_ILi192EEENS7_ILi128EEENS7_ILi96EEEEEELi96ENS_6half_tEfNS_4arch4Sm90ELb0ELb0ELb1ELb0ELb1ELb0ELb0ELb0ELb1ELb1ELb1ELb0EEENS1_21CollectiveEpilogueFwdINS6_IJSA_SC_SB_EEES9_SE_SG_Li384ELb0ELb1ELb1ELb0EEENS1_19SingleTileSchedulerILb0ELb1ELb1ELi192EEEEEEEEEvNT_6ParamsE,"aw",@nobits
	.sectionflags	@""
	.align	16
	.zero		1024


//--------------------- .nv.shared.reserved.0     --------------------------
	.section	.nv.shared.reserved.0,"aw",@nobits
	.weak		__nv_reservedSMEM_offset_0_alias
	.size		__nv_reservedSMEM_offset_0_alias, 0, 0
	.other		__nv_reservedSMEM_offset_0_alias,@"STO_CUDA_RESERVED_SHARED STV_DEFAULT"
__nv_reservedSMEM_offset_0_alias:
	.zero		0


//--------------------- .nv.global                --------------------------
	.section	.nv.global,"aw",@nobits
.nv.global:
	.type		_ZN85_INTERNAL_8aeadf04_49_flash_fwd_hdim96_fp16_paged_split_softcap_sm90_cu_c784774a_39474cute1_E,@object
	.size		_ZN85_INTERNAL_8aeadf04_49_flash_fwd_hdim96_fp16_paged_split_softcap_sm90_cu_c784774a_39474cute1_E,(_ZN85_INTERNAL_8aeadf04_49_flash_fwd_hdim96_fp16_paged_split_softcap_sm90_cu_c784774a_39474cuda3std3__45__cpo6cbeginE - _ZN85_INTERNAL_8aeadf04_49_flash_fwd_hdim96_fp16_paged_split_softcap_sm90_cu_c784774a_39474cute1_E)
_ZN85_INTERNAL_8aeadf04_49_flash_fwd_hdim96_fp16_paged_split_softcap_sm90_cu_c784774a_39474cute1_E:
	.zero		1
	.type		_ZN85_INTERNAL_8aeadf04_49_flash_fwd_hdim96_fp16_paged_split_softcap_sm90_cu_c784774a_39474cuda3std3__45__cpo6cbeginE,@object
	.size		_ZN85_INTERNAL_8aeadf04_49_flash_fwd_hdim96_fp16_paged_split_softcap_sm90_cu_c784774a_39474cuda3std3__45__cpo6cbeginE,(_ZN85_INTERNAL_8aeadf04_49_flash_fwd_hdim96_fp16_paged_split_softcap_sm90_cu_c784774a_39474cuda3std3__48in_placeE - _ZN85_INTERNAL_8aeadf04_49_flash_fwd_hdim96_fp16_paged_split_softcap_sm90_cu_c784774a_39474cuda3std3__45__cpo6cbeginE)
_ZN85_INTERNAL_8aeadf04_49_flash_fwd_hdim96_fp16_paged_split_softcap_sm90_cu_c784774a_39474cuda3std3__45__cpo6cbeginE:
	.zero		1
	.type		_ZN85_INTERNAL_8aeadf04_49_flash_fwd_hdim96_fp16_paged_split_softcap_sm90_cu_c784774a_39474cuda3std3__48in_placeE,@object
	.size		_ZN85_INTERNAL_8aeadf04_49_flash_fwd_hdim96_fp16_paged_split_softcap_sm90_cu_c784774a_39474cuda3std3__48in_placeE,(_ZN85_INTERNAL_8aeadf04_49_flash_fwd_hdim96_fp16_paged_split_softcap_sm90_cu_c784774a_39474cuda3std6ranges3__45__cpo9iter_moveE - _ZN85_INTERNAL_8aeadf04_49_flash_fwd_hdim96_fp16_paged_split_softcap_sm90_cu_c784774a_39474cuda3std3__48in_placeE)
_ZN85_INTERNAL_8aeadf04_49_flash_fwd_hdim96_fp16_paged_split_softcap_sm90_cu_c784774a_39474cuda3std3__48in_placeE:
	.zero		1
	.type		_ZN85_INTERNAL_8aeadf04_49_flash_fwd_hdim96_fp16_paged_split_softcap_sm90_cu_c784774a_39474cuda3std6ranges3__45__cpo9iter_moveE,@object
	.size		_ZN85_INTERNAL_8aeadf04_49_flash_fwd_hdim96_fp16_paged_split_softcap_sm90_cu_c784774a_39474cuda3std6ranges3__45__cpo9iter_moveE,(_ZN85_INTERNAL_8aeadf04_49_flash_fwd_hdim96_fp16_paged_split_softcap_sm90_cu_c784774a_39474cuda3std3__45__cpo5beginE - _ZN85_INTERNAL_8aeadf04_49_flash_fwd_hdim96_fp16_paged_split_softcap_sm90_cu_c784774a_39474cuda3std6ranges3__45__cpo9iter_moveE)
_ZN85_INTERNAL_8aeadf04_49_flash_fwd_hdim96_fp16_paged_split_softcap_sm90_cu_c784774a_39474cuda3std6ranges3__45__cpo9iter_moveE:
	.zero		1
	.type		_ZN85_INTERNAL_8aeadf04_49_flash_fwd_hdim96_fp16_paged_split_softcap_sm90_cu_c784774a_39474cuda3std3__45__cpo5beginE,@object
	.size		_ZN85_INTERNAL_8aeadf04_49_flash_fwd_hdim96_fp16_paged_split_softcap_sm90_cu_c784774a_39474cuda3std3__45__cpo5beginE,(_ZN85_INTERNAL_8aeadf04_49_flash_fwd_hdim96_fp16_paged_split_softcap_sm90_cu_c784774a_39474cuda3std3__487_GLOBAL__N__8aeadf04_49_flash_fwd_hdim96_fp16_paged_split_softcap_sm90_cu_c784774a_39476ignoreE - _ZN85_INTERNAL_8aeadf04_49_flash_fwd_hdim96_fp16_paged_split_softcap_sm90_cu_c784774a_39474cuda3std3__45__cpo5beginE)
_ZN85_INTERNAL_8aeadf04_49_flash_fwd_hdim96_fp16_paged_split_softcap_sm90_cu_c784774a_39474cuda3std3__45__cpo5beginE:
	.zero		1
	.type		_ZN85_INTERNAL_8aeadf04_49_flash_fwd_hdim96_fp16_paged_split_softcap_sm90_cu_c784774a_39474cuda3std3__487_GLOBAL__N__8aeadf04_49_flash_fwd_hdim96_fp16_paged_split_softcap_sm90_cu_c784774a_39476ignoreE,@object
	.size		_ZN85_INTERNAL_8aeadf04_49_flash_fwd_hdim96_fp16_paged_split_softcap_sm90_cu_c784774a_39474cuda3std3__487_GLOBAL__N__8aeadf04_49_flash_fwd_hdim96_fp16_paged_split_softcap_sm90_cu_c784774a_39476ignoreE,(_ZN85_INTERNAL_8aeadf04_49_flash_fwd_hdim96_fp16_paged_split_softcap_sm90_cu_c784774a_39474cute7productE - _ZN85_INTERNAL_8aeadf04_49_flash_fwd_hdim96_fp16_paged_split_softcap_sm90_cu_c784774a_39474cuda3std3__487_GLOBAL__N__8aeadf04_49_flash_fwd_hdim96_fp16_paged_split_softcap_sm90_cu_c784774a_39476ignoreE)
_ZN85_INTERNAL_8aeadf04_49_flash_fwd_hdim96_fp16_paged_split_softcap_sm90_cu_c784774a_39474cuda3std3__487_GLOBAL__N__8aeadf04_49_flash_fwd_hdim96_fp16_paged_split_softcap_sm90_cu_c784774a_39476ignoreE:
	.zero		1
	.type		_ZN85_INTERNAL_8aeadf04_49_flash_fwd_hdim96_fp16_paged_split_softcap_sm90_cu_c784774a_39474cute7productE,@object
	.size		_ZN85_INTERNAL_8aeadf04_49_flash_fwd_hdim96_fp16_paged_split_softcap_sm90_cu_c784774a_39474cute7productE,(_ZN85_INTERNAL_8aeadf04_49_flash_fwd_hdim96_fp16_paged_split_softcap_sm90_cu_c784774a_39474cuda3std3__45__cpo3endE - _ZN85_INTERNAL_8aeadf04_49_flash_fwd_hdim96_fp16_paged_split_softcap_sm90_cu_c784774a_39474cute7productE)
_ZN85_INTERNAL_8aeadf04_49_flash_fwd_hdim96_fp16_paged_split_softcap_sm90_cu_c784774a_39474cute7productE:
	.zero		1
	.type		_ZN85_INTERNAL_8aeadf04_49_flash_fwd_hdim96_fp16_paged_split_softcap_sm90_cu_c784774a_39474cuda3std3__45__cpo3endE,@object
	.size		_ZN85_INTERNAL_8aeadf04_49_flash_fwd_hdim96_fp16_paged_split_softcap_sm90_cu_c784774a_39474cuda3std3__45__cpo3endE,(_ZN85_INTERNAL_8aeadf04_49_flash_fwd_hdim96_fp16_paged_split_softcap_sm90_cu_c784774a_39474cuda3std3__419piecewise_constructE - _ZN85_INTERNAL_8aeadf04_49_flash_fwd_hdim96_fp16_paged_split_softcap_sm90_cu_c784774a_39474cuda3std3__45__cpo3endE)
_ZN85_INTERNAL_8aeadf04_49_flash_fwd_hdim96_fp16_paged_split_softcap_sm90_cu_c784774a_39474cuda3std3__45__cpo3endE:
	.zero		1
	.type		_ZN85_INTERNAL_8aeadf04_49_flash_fwd_hdim96_fp16_paged_split_softcap_sm90_cu_c784774a_39474cuda3std3__419piecewise_constructE,@object
	.size		_ZN85_INTERNAL_8aeadf04_49_flash_fwd_hdim96_fp16_paged_split_softcap_sm90_cu_c784774a_39474cuda3std3__419piecewise_constructE,(_ZN85_INTERNAL_8aeadf04_49_flash_fwd_hdim96_fp16_paged_split_softcap_sm90_cu_c784774a_39474cuda3std3__45__cpo4cendE - _ZN85_INTERNAL_8aeadf04_49_flash_fwd_hdim96_fp16_paged_split_softcap_sm90_cu_c784774a_39474cuda3std3__419piecewise_constructE)
_ZN85_INTERNAL_8aeadf04_49_flash_fwd_hdim96_fp16_paged_split_softcap_sm90_cu_c784774a_39474cuda3std3__419piecewise_constructE:
	.zero		1
	.type		_ZN85_INTERNAL_8aeadf04_49_flash_fwd_hdim96_fp16_paged_split_softcap_sm90_cu_c784774a_39474cuda3std3__45__cpo4cendE,@object
	.size		_ZN85_INTERNAL_8aeadf04_49_flash_fwd_hdim96_fp16_paged_split_softcap_sm90_cu_c784774a_39474cuda3std3__45__cpo4cendE,(_ZN85_INTERNAL_8aeadf04_49_flash_fwd_hdim96_fp16_paged_split_softcap_sm90_cu_c784774a_39474cuda3std6ranges3__45__cpo4swapE - _ZN85_INTERNAL_8aeadf04_49_flash_fwd_hdim96_fp16_paged_split_softcap_sm90_cu_c784774a_39474cuda3std3__45__cpo4cendE)
_ZN85_INTERNAL_8aeadf04_49_flash_fwd_hdim96_fp16_paged_split_softcap_sm90_cu_c784774a_39474cuda3std3__45__cpo4cendE:
	.zero		1
	.type		_ZN85_INTERNAL_8aeadf04_49_flash_fwd_hdim96_fp16_paged_split_softcap_sm90_cu_c784774a_39474cuda3std6ranges3__45__cpo4swapE,@object
	.size		_ZN85_INTERNAL_8aeadf04_49_flash_fwd_hdim96_fp16_paged_split_softcap_sm90_cu_c784774a_39474cuda3std6ranges3__45__cpo4swapE,(.L_12 - _ZN85_INTERNAL_8aeadf04_49_flash_fwd_hdim96_fp16_paged_split_softcap_sm90_cu_c784774a_39474cuda3std6ranges3__45__cpo4swapE)
_ZN85_INTERNAL_8aeadf04_49_flash_fwd_hdim96_fp16_paged_split_softcap_sm90_cu_c784774a_39474cuda3std6ranges3__45__cpo4swapE:
	.zero		1
.L_12:


//--------------------- .nv.shared._ZN7cutlass13device_kernelIN5flash11enable_sm90INS1_16FlashAttnFwdSm90INS1_25CollectiveMainloopFwdSm90ILi2EN4cute5tupleIJNS5_1CILi1EEES8_S8_EEENS6_IJNS7_ILi192EEENS7_ILi128EEENS7_ILi96EEEEEELi96ENS_6half_tEfNS_4arch4Sm90ELb0ELb0ELb1ELb1ELb1ELb0ELb0ELb0ELb1ELb1ELb1ELb0EEENS1_21CollectiveEpilogueFwdINS6_IJSA_SC_SB_EEES9_SE_SG_Li384ELb1ELb1ELb1ELb0EEENS1_36VarlenDynamicPersistentTileSchedulerILi192ELi128ELi384ELi128ELb1ELb1ELb1ELb0ELb1ELb1EEEEEEEEEvNT_6ParamsE --------------------------
	.section	.nv.shared._ZN7cutlass13device_kernelIN5flash11enable_sm90INS1_16FlashAttnFwdSm90INS1_25CollectiveMainloopFwdSm90ILi2EN4cute5tupleIJNS5_1CILi1EEES8_S8_EEENS6_IJNS7_ILi192EEENS7_ILi128EEENS7_ILi96EEEEEELi96ENS_6half_tEfNS_4arch4Sm90ELb0ELb0ELb1ELb1ELb1ELb0ELb0ELb0ELb1ELb1ELb1ELb0EEENS1_21CollectiveEpilogueFwdINS6_IJSA_SC_SB_EEES9_SE_SG_Li384ELb1ELb1ELb1ELb0EEENS1_36VarlenDynamicPersistentTileSchedulerILi192ELi128ELi384ELi128ELb1ELb1ELb1ELb0ELb1ELb1EEEEEEEEEvNT_6ParamsE,"aw",@nobits
	.sectionflags	@""
	.align	16
	.zero		1024


//--------------------- .nv.shared._ZN7cutlass13device_kernelIN5flash11enable_sm90INS1_16FlashAttnFwdSm90INS1_25CollectiveMainloopFwdSm90ILi2EN4cute5tupleIJNS5_1CILi1EEES8_S8_EEENS6_IJNS7_ILi192EEENS7_ILi128EEENS7_ILi96EEEEEELi96ENS_6half_tEfNS_4arch4Sm90ELb0ELb0ELb1ELb1ELb1ELb1ELb0ELb0ELb1ELb1ELb1ELb0EEENS1_21CollectiveEpilogueFwdINS6_IJSA_SC_SB_EEES9_SE_SG_Li384ELb1ELb1ELb1ELb0EEENS1_36VarlenDynamicPersistentTileSchedulerILi192ELi128ELi384ELi128ELb1ELb1ELb1ELb0ELb1ELb1EEEEEEEEEvNT_6ParamsE --------------------------
	.section	.nv.shared._ZN7cutlass13device_kernelIN5flash11enable_sm90INS1_16FlashAttnFwdSm90INS1_25CollectiveMainloopFwdSm90ILi2EN4cute5tupleIJNS5_1CILi1EEES8_S8_EEENS6_IJNS7_ILi192EEENS7_ILi128EEENS7_ILi96EEEEEELi96ENS_6half_tEfNS_4arch4Sm90ELb0ELb0ELb1ELb1ELb1ELb1ELb0ELb0ELb1ELb1ELb1ELb0EEENS1_21CollectiveEpilogueFwdINS6_IJSA_SC_SB_EEES9_SE_SG_Li384ELb1ELb1ELb1ELb0EEENS1_36VarlenDynamicPersistentTileSchedulerILi192ELi128ELi384ELi128ELb1ELb1ELb1ELb0ELb1ELb1EEEEEEEEEvNT_6ParamsE,"aw",@nobits
	.sectionflags	@""
	.align	16
	.zero		1024


//--------------------- .nv.shared._ZN7cutlass13device_kernelIN5flash11enable_sm90INS1_16FlashAttnFwdSm90INS1_25CollectiveMainloopFwdSm90ILi2EN4cute5tupleIJNS5_1CILi1EEES8_S8_EEENS6_IJNS7_ILi192EEENS7_ILi128EEENS7_ILi96EEEEEELi96ENS_6half_tEfNS_4arch4Sm90ELb0ELb1ELb1ELb0ELb1ELb0ELb0ELb0ELb1ELb1ELb1ELb0EEENS1_21CollectiveEpilogueFwdINS6_IJSA_SC_SB_EEES9_SE_SG_Li384ELb0ELb1ELb1ELb0EEENS1_19SingleTileSchedulerILb0ELb1ELb1ELi192EEEEEEEEEvNT_6ParamsE --------------------------
	.section	.nv.shared._ZN7cutlass13device_kernelIN5flash11enable_sm90INS1_16FlashAttnFwdSm90INS1_25CollectiveMainloopFwdSm90ILi2EN4cute5tupleIJNS5_1CILi1EEES8_S8_EEENS6_IJNS7_ILi192EEENS7_ILi128EEENS7_ILi96EEEEEELi96ENS_6half_tEfNS_4arch4Sm90ELb0ELb1ELb1ELb0ELb1ELb0ELb0ELb0ELb1ELb1ELb1ELb0EEENS1_21CollectiveEpilogueFwdINS6_IJSA_SC_SB_EEES9_SE_SG_Li384ELb0ELb1ELb1ELb0EEENS1_19SingleTileSchedulerILb0ELb1ELb1ELi192EEEEEEEEEvNT_6ParamsE,"aw",@nobits
	.sectionflags	@""
	.align	16
	.zero		1024


//--------------------- .nv.shared._ZN7cutlass13device_kernelIN5flash11enable_sm90INS1_16FlashAttnFwdSm90INS1_25CollectiveMainloopFwdSm90ILi2EN4cute5tupleIJNS5_1CILi1EEES8_S8_EEENS6_IJNS7_ILi192EEENS7_ILi128EEENS7_ILi96EEEEEELi96ENS_6half_tEfNS_4arch4Sm90ELb0ELb1ELb1ELb1ELb1ELb0ELb0ELb0ELb1ELb1ELb1ELb0EEENS1_21CollectiveEpilogueFwdINS6_IJSA_SC_SB_EEES9_SE_SG_Li384ELb1ELb1ELb1ELb0EEENS1_36VarlenDynamicPersistentTileSchedulerILi192ELi128ELi384ELi128ELb1ELb1ELb1ELb1ELb0ELb1EEEEEEEEEvNT_6ParamsE --------------------------
	.section	.nv.shared._ZN7cutlass13device_kernelIN5flash11enable_sm90INS1_16FlashAttnFwdSm90INS1_25CollectiveMainloopFwdSm90ILi2EN4cute5tupleIJNS5_1CILi1EEES8_S8_EEENS6_IJNS7_ILi192EEENS7_ILi128EEENS7_ILi96EEEEEELi96ENS_6half_tEfNS_4arch4Sm90ELb0ELb1ELb1ELb1ELb1ELb0ELb0ELb0ELb1ELb1ELb1ELb0EEENS1_21CollectiveEpilogueFwdINS6_IJSA_SC_SB_EEES9_SE_SG_Li384ELb1ELb1ELb1ELb0EEENS1_36VarlenDynamicPersistentTileSchedulerILi192ELi128ELi384ELi128ELb1ELb1ELb1ELb1ELb0ELb1EEEEEEEEEvNT_6ParamsE,"aw",@nobits
	.sectionflags	@""
	.align	16
	.zero		1024


//--------------------- .nv.shared._ZN7cutlass13device_kernelIN5flash11enable_sm90INS1_16FlashAttnFwdSm90INS1_25CollectiveMainloopFwdSm90ILi2EN4cute5tupleIJNS5_1CILi1EEES8_S8_EEENS6_IJNS7_ILi192EEENS7_ILi128EEENS7_ILi96EEEEEELi96ENS_6half_tEfNS_4arch4Sm90ELb0ELb1ELb1ELb1ELb1ELb1ELb0ELb0ELb1ELb1ELb1ELb0EEENS1_21CollectiveEpilogueFwdINS6_IJSA_SC_SB_EEES9_SE_SG_Li384ELb1ELb1ELb1ELb0EEENS1_36VarlenDynamicPersistentTileSchedulerILi192ELi128ELi384ELi128ELb1ELb1ELb1ELb1ELb0ELb1EEEEEEEEEvNT_6ParamsE --------------------------
	.section	.nv.shared._ZN7cutlass13device_kernelIN5flash11enable_sm90INS1_16FlashAttnFwdSm90INS1_25CollectiveMainloopFwdSm90ILi2EN4cute5tupleIJNS5_1CILi1EEES8_S8_EEENS6_IJNS7_ILi192EEENS7_ILi128EEENS7_ILi96EEEEEELi96ENS_6half_tEfNS_4arch4Sm90ELb0ELb1ELb1ELb1ELb1ELb1ELb0ELb0ELb1ELb1ELb1ELb0EEENS1_21CollectiveEpilogueFwdINS6_IJSA_SC_SB_EEES9_SE_SG_Li384ELb1ELb1ELb1ELb0EEENS1_36VarlenDynamicPersistentTileSchedulerILi192ELi128ELi384ELi128ELb1ELb1ELb1ELb1ELb0ELb1EEEEEEEEEvNT_6ParamsE,"aw",@nobits
	.sectionflags	@""
	.align	16
	.zero		1024


//--------------------- .nv.shared._ZN7cutlass13device_kernelIN5flash11enable_sm90INS1_16FlashAttnFwdSm90INS1_25CollectiveMainloopFwdSm90ILi2EN4cute5tupleIJNS5_1CILi1EEES8_S8_EEENS6_IJNS7_ILi192EEENS7_ILi128EEENS7_ILi96EEEEEELi96ENS_6half_tEfNS_4arch4Sm90ELb1ELb0ELb1ELb0ELb1ELb0ELb0ELb0ELb1ELb1ELb1ELb0EEENS1_21CollectiveEpilogueFwdINS6_IJSA_SC_SB_EEES9_SE_SG_Li384ELb0ELb1ELb1ELb0EEENS1_19SingleTileSchedulerILb0ELb1ELb1ELi192EEEEEEEEEvNT_6ParamsE --------------------------
	.section	.nv.shared._ZN7cutlass13device_kernelIN5flash11enable_sm90INS1_16FlashAttnFwdSm90INS1_25CollectiveMainloopFwdSm90ILi2EN4cute5tupleIJNS5_1CILi1EEES8_S8_EEENS6_IJNS7_ILi192EEENS7_ILi128EEENS7_ILi96EEEEEELi96ENS_6half_tEfNS_4arch4Sm90ELb1ELb0ELb1ELb0ELb1ELb0ELb0ELb0ELb1ELb1ELb1ELb0EEENS1_21CollectiveEpilogueFwdINS6_IJSA_SC_SB_EEES9_SE_SG_Li384ELb0ELb1ELb1ELb0EEENS1_19SingleTileSchedulerILb0ELb1ELb1ELi192EEEEEEEEEvNT_6ParamsE,"aw",@nobits
	.sectionflags	@""
	.align	16
	.zero		1024


//--------------------- .nv.shared._ZN7cutlass13device_kernelIN5flash11enable_sm90INS1_16FlashAttnFwdSm90INS1_25CollectiveMainloopFwdSm90ILi2EN4cute5tupleIJNS5_1CILi1EEES8_S8_EEENS6_IJNS7_ILi192EEENS7_ILi128EEENS7_ILi96EEEEEELi96ENS_6half_tEfNS_4arch4Sm90ELb1ELb0ELb1ELb1ELb1ELb0ELb0ELb0ELb1ELb1ELb1ELb0EEENS1_21CollectiveEpilogueFwdINS6_IJSA_SC_SB_EEES9_SE_SG_Li384ELb1ELb1ELb1ELb0EEENS1_36VarlenDynamicPersistentTileSchedulerILi192ELi128ELi384ELi128ELb1ELb1ELb1ELb1ELb1ELb1EEEEEEEEEvNT_6ParamsE --------------------------
	.section	.nv.shared._ZN7cutlass13device_kernelIN5flash11enable_sm90INS1_16FlashAttnFwdSm90INS1_25CollectiveMainloopFwdSm90ILi2EN4cute5tupleIJNS5_1CILi1EEES8_S8_EEENS6_IJNS7_ILi192EEENS7_ILi128EEENS7_ILi96EEEEEELi96ENS_6half_tEfNS_4arch4Sm90ELb1ELb0ELb1ELb1ELb1ELb0ELb0ELb0ELb1ELb1ELb1ELb0EEENS1_21CollectiveEpilogueFwdINS6_IJSA_SC_SB_EEES9_SE_SG_Li384ELb1ELb1ELb1ELb0EEENS1_36VarlenDynamicPersistentTileSchedulerILi192ELi128ELi384ELi128ELb1ELb1ELb1ELb1ELb1ELb1EEEEEEEEEvNT_6ParamsE,"aw",@nobits
	.sectionflags	@""
	.align	16
	.zero		1024


//--------------------- .nv.shared._ZN7cutlass13device_kernelIN5flash11enable_sm90INS1_16FlashAttnFwdSm90INS1_25CollectiveMainloopFwdSm90ILi2EN4cute5tupleIJNS5_1CILi1EEES8_S8_EEENS6_IJNS7_ILi192EEENS7_ILi128EEENS7_ILi96EEEEEELi96ENS_6half_tEfNS_4arch4Sm90ELb1ELb0ELb1ELb1ELb1ELb1ELb0ELb0ELb1ELb1ELb1ELb0EEENS1_21CollectiveEpilogueFwdINS6_IJSA_SC_SB_EEES9_SE_SG_Li384ELb1ELb1ELb1ELb0EEENS1_36VarlenDynamicPersistentTileSchedulerILi192ELi128ELi384ELi128ELb1ELb1ELb1ELb1ELb1ELb1EEEEEEEEEvNT_6ParamsE --------------------------
	.section	.nv.shared._ZN7cutlass13device_kernelIN5flash11enable_sm90INS1_16FlashAttnFwdSm90INS1_25CollectiveMainloopFwdSm90ILi2EN4cute5tupleIJNS5_1CILi1EEES8_S8_EEENS6_IJNS7_ILi192EEENS7_ILi128EEENS7_ILi96EEEEEELi96ENS_6half_tEfNS_4arch4Sm90ELb1ELb0ELb1ELb1ELb1ELb1ELb0ELb0ELb1ELb1ELb1ELb0EEENS1_21CollectiveEpilogueFwdINS6_IJSA_SC_SB_EEES9_SE_SG_Li384ELb1ELb1ELb1ELb0EEENS1_36VarlenDynamicPersistentTileSchedulerILi192ELi128ELi384ELi128ELb1ELb1ELb1ELb1ELb1ELb1EEEEEEEEEvNT_6ParamsE,"aw",@nobits
	.sectionflags	@""
	.align	16
	.zero		1024


//--------------------- .nv.constant0._ZN7cutlass13device_kernelIN5flash11enable_sm90INS1_16FlashAttnFwdSm90INS1_25CollectiveMainloopFwdSm90ILi2EN4cute5tupleIJNS5_1CILi1EEES8_S8_EEENS6_IJNS7_ILi192EEENS7_ILi128EEENS7_ILi96EEEEEELi96ENS_6half_tEfNS_4arch4Sm90ELb0ELb0ELb1ELb0ELb1ELb0ELb0ELb0ELb1ELb1ELb1ELb0EEENS1_21CollectiveEpilogueFwdINS6_IJSA_SC_SB_EEES9_SE_SG_Li384ELb0ELb1ELb1ELb0EEENS1_19SingleTileSchedulerILb0ELb1ELb1ELi192EEEEEEEEEvNT_6ParamsE --------------------------
	.section	.nv.constant0._ZN7cutlass13device_kernelIN5flash11enable_sm90INS1_16FlashAttnFwdSm90INS1_25CollectiveMainloopFwdSm90ILi2EN4cute5tupleIJNS5_1CILi1EEES8_S8_EEENS6_IJNS7_ILi192EEENS7_ILi128EEENS7_ILi96EEEEEELi96ENS_6half_tEfNS_4arch4Sm90ELb0ELb0ELb1ELb0ELb1ELb0ELb0ELb0ELb1ELb1ELb1ELb0EEENS1_21CollectiveEpilogueFwdINS6_IJSA_SC_SB_EEES9_SE_SG_Li384ELb0ELb1ELb1ELb0EEENS1_19SingleTileSchedulerILb0ELb1ELb1ELi192EEEEEEEEEvNT_6ParamsE,"a",@progbits
	.sectionflags	@""
	.align	4
.nv.constant0._ZN7cutlass13device_kernelIN5flash11enable_sm90INS1_16FlashAttnFwdSm90INS1_25CollectiveMainloopFwdSm90ILi2EN4cute5tupleIJNS5_1CILi1EEES8_S8_EEENS6_IJNS7_ILi192EEENS7_ILi128EEENS7_ILi96EEEEEELi96ENS_6half_tEfNS_4arch4Sm90ELb0ELb0ELb1ELb0ELb1ELb0ELb0ELb0ELb1ELb1ELb1ELb0EEENS1_21CollectiveEpilogueFwdINS6_IJSA_SC_SB_EEES9_SE_SG_Li384ELb0ELb1ELb1ELb0EEENS1_19SingleTileSchedulerILb0ELb1ELb1ELi192EEEEEEEEEvNT_6ParamsE:
	.zero		3200


//--------------------- .nv.constant0._ZN7cutlass13device_kernelIN5flash11enable_sm90INS1_16FlashAttnFwdSm90INS1_25CollectiveMainloopFwdSm90ILi2EN4cute5tupleIJNS5_1CILi1EEES8_S8_EEENS6_IJNS7_ILi192EEENS7_ILi128EEENS7_ILi96EEEEEELi96ENS_6half_tEfNS_4arch4Sm90ELb0ELb0ELb1ELb1ELb1ELb0ELb0ELb0ELb1ELb1ELb1ELb0EEENS1_21CollectiveEpilogueFwdINS6_IJSA_SC_SB_EEES9_SE_SG_Li384ELb1ELb1ELb1ELb0EEENS1_36VarlenDynamicPersistentTileSchedulerILi192ELi128ELi384ELi128ELb1ELb1ELb1ELb0ELb1ELb1EEEEEEEEEvNT_6ParamsE --------------------------
	.section	.nv.constant0._ZN7cutlass13device_kernelIN5flash11enable_sm90INS1_16FlashAttnFwdSm90INS1_25CollectiveMainloopFwdSm90ILi2EN4cute5tupleIJNS5_1CILi1EEES8_S8_EEENS6_IJNS7_ILi192EEENS7_ILi128EEENS7_ILi96EEEEEELi96ENS_6half_tEfNS_4arch4Sm90ELb0ELb0ELb1ELb1ELb1ELb0ELb0ELb0ELb1ELb1ELb1ELb0EEENS1_21CollectiveEpilogueFwdINS6_IJSA_SC_SB_EEES9_SE_SG_Li384ELb1ELb1ELb1ELb0EEENS1_36VarlenDynamicPersistentTileSchedulerILi192ELi128ELi384ELi128ELb1ELb1ELb1ELb0ELb1ELb1EEEEEEEEEvNT_6ParamsE,"a",@progbits
	.sectionflags	@""
	.align	4
.nv.constant0._ZN7cutlass13device_kernelIN5flash11enable_sm90INS1_16FlashAttnFwdSm90INS1_25CollectiveMainloopFwdSm90ILi2EN4cute5tupleIJNS5_1CILi1EEES8_S8_EEENS6_IJNS7_ILi192EEENS7_ILi128EEENS7_ILi96EEEEEELi96ENS_6half_tEfNS_4arch4Sm90ELb0ELb0ELb1ELb1ELb1ELb0ELb0ELb0ELb1ELb1ELb1ELb0EEENS1_21CollectiveEpilogueFwdINS6_IJSA_SC_SB_EEES9_SE_SG_Li384ELb1ELb1ELb1ELb0EEENS1_36VarlenDynamicPersistentTileSchedulerILi192ELi128ELi384ELi128ELb1ELb1ELb1ELb0ELb1ELb1EEEEEEEEEvNT_6ParamsE:
	.zero		3328


//--------------------- .nv.constant0._ZN7cutlass13device_kernelIN5flash11enable_sm90INS1_16FlashAttnFwdSm90INS1_25CollectiveMainloopFwdSm90ILi2EN4cute5tupleIJNS5_1CILi1EEES8_S8_EEENS6_IJNS7_ILi192EEENS7_ILi128EEENS7_ILi96EEEEEELi96ENS_6half_tEfNS_4arch4Sm90ELb0ELb0ELb1ELb1ELb1ELb1ELb0ELb0ELb1ELb1ELb1ELb0EEENS1_21CollectiveEpilogueFwdINS6_IJSA_SC_SB_EEES9_SE_SG_Li384ELb1ELb1ELb1ELb0EEENS1_36VarlenDynamicPersistentTileSchedulerILi192ELi128ELi384ELi128ELb1ELb1ELb1ELb0ELb1ELb1EEEEEEEEEvNT_6ParamsE --------------------------
	.section	.nv.constant0._ZN7cutlass13device_kernelIN5flash11enable_sm90INS1_16FlashAttnFwdSm90INS1_25CollectiveMainloopFwdSm90ILi2EN4cute5tupleIJNS5_1CILi1EEES8_S8_EEENS6_IJNS7_ILi192EEENS7_ILi128EEENS7_ILi96EEEEEELi96ENS_6half_tEfNS_4arch4Sm90ELb0ELb0ELb1ELb1ELb1ELb1ELb0ELb0ELb1ELb1ELb1ELb0EEENS1_21CollectiveEpilogueFwdINS6_IJSA_SC_SB_EEES9_SE_SG_Li384ELb1ELb1ELb1ELb0EEENS1_36VarlenDynamicPersistentTileSchedulerILi192ELi128ELi384ELi128ELb1ELb1ELb1ELb0ELb1ELb1EEEEEEEEEvNT_6ParamsE,"a",@progbits
	.sectionflags	@""
	.align	4
.nv.constant0._ZN7cutlass13device_kernelIN5flash11enable_sm90INS1_16FlashAttnFwdSm90INS1_25CollectiveMainloopFwdSm90ILi2EN4cute5tupleIJNS5_1CILi1EEES8_S8_EEENS6_IJNS7_ILi192EEENS7_ILi128EEENS7_ILi96EEEEEELi96ENS_6half_tEfNS_4arch4Sm90ELb0ELb0ELb1ELb1ELb1ELb1ELb0ELb0ELb1ELb1ELb1ELb0EEENS1_21CollectiveEpilogueFwdINS6_IJSA_SC_SB_EEES9_SE_SG_Li384ELb1ELb1ELb1ELb0EEENS1_36VarlenDynamicPersistentTileSchedulerILi192ELi128ELi384ELi128ELb1ELb1ELb1ELb0ELb1ELb1EEEEEEEEEvNT_6ParamsE:
	.zero		3328


//--------------------- .nv.constant0._ZN7cutlass13device_kernelIN5flash11enable_sm90INS1_16FlashAttnFwdSm90INS1_25CollectiveMainloopFwdSm90ILi2EN4cute5tupleIJNS5_1CILi1EEES8_S8_EEENS6_IJNS7_ILi192EEENS7_ILi128EEENS7_ILi96EEEEEELi96ENS_6half_tEfNS_4arch4Sm90ELb0ELb1ELb1ELb0ELb1ELb0ELb0ELb0ELb1ELb1ELb1ELb0EEENS1_21CollectiveEpilogueFwdINS6_IJSA_SC_SB_EEES9_SE_SG_Li384ELb0ELb1ELb1ELb0EEENS1_19SingleTileSchedulerILb0ELb1ELb1ELi192EEEEEEEEEvNT_6ParamsE --------------------------
	.section	.nv.constant0._ZN7cutlass13device_kernelIN5flash11enable_sm90INS1_16FlashAttnFwdSm90INS1_25CollectiveMainloopFwdSm90ILi2EN4cute5tupleIJNS5_1CILi1EEES8_S8_EEENS6_IJNS7_ILi192EEENS7_ILi128EEENS7_ILi96EEEEEELi96ENS_6half_tEfNS_4arch4Sm90ELb0ELb1ELb1ELb0ELb1ELb0ELb0ELb0ELb1ELb1ELb1ELb0EEENS1_21CollectiveEpilogueFwdINS6_IJSA_SC_SB_EEES9_SE_SG_Li384ELb0ELb1ELb1ELb0EEENS1_19SingleTileSchedulerILb0ELb1ELb1ELi192EEEEEEEEEvNT_6ParamsE,"a",@progbits
	.sectionflags	@""
	.align	4
.nv.constant0._ZN7cutlass13device_kernelIN5flash11enable_sm90INS1_16FlashAttnFwdSm90INS1_25CollectiveMainloopFwdSm90ILi2EN4cute5tupleIJNS5_1CILi1EEES8_S8_EEENS6_IJNS7_ILi192EEENS7_ILi128EEENS7_ILi96EEEEEELi96ENS_6half_tEfNS_4arch4Sm90ELb0ELb1ELb1ELb0ELb1ELb0ELb0ELb0ELb1ELb1ELb1ELb0EEENS1_21CollectiveEpilogueFwdINS6_IJSA_SC_SB_EEES9_SE_SG_Li384ELb0ELb1ELb1ELb0EEENS1_19SingleTileSchedulerILb0ELb1ELb1ELi192EEEEEEEEEvNT_6ParamsE:
	.zero		3200


//--------------------- .nv.constant0._ZN7cutlass13device_kernelIN5flash11enable_sm90INS1_16FlashAttnFwdSm90INS1_25CollectiveMainloopFwdSm90ILi2EN4cute5tupleIJNS5_1CILi1EEES8_S8_EEENS6_IJNS7_ILi192EEENS7_ILi128EEENS7_ILi96EEEEEELi96ENS_6half_tEfNS_4arch4Sm90ELb0ELb1ELb1ELb1ELb1ELb0ELb0ELb0ELb1ELb1ELb1ELb0EEENS1_21CollectiveEpilogueFwdINS6_IJSA_SC_SB_EEES9_SE_SG_Li384ELb1ELb1ELb1ELb0EEENS1_36VarlenDynamicPersistentTileSchedulerILi192ELi128ELi384ELi128ELb1ELb1ELb1ELb1ELb0ELb1EEEEEEEEEvNT_6ParamsE --------------------------
	.section	.nv.constant0._ZN7cutlass13device_kernelIN5flash11enable_sm90INS1_16FlashAttnFwdSm90INS1_25CollectiveMainloopFwdSm90ILi2EN4cute5tupleIJNS5_1CILi1EEES8_S8_EEENS6_IJNS7_ILi192EEENS7_ILi128EEENS7_ILi96EEEEEELi96ENS_6half_tEfNS_4arch4Sm90ELb0ELb1ELb1ELb1ELb1ELb0ELb0ELb0ELb1ELb1ELb1ELb0EEENS1_21CollectiveEpilogueFwdINS6_IJSA_SC_SB_EEES9_SE_SG_Li384ELb1ELb1ELb1ELb0EEENS1_36VarlenDynamicPersistentTileSchedulerILi192ELi128ELi384ELi128ELb1ELb1ELb1ELb1ELb0ELb1EEEEEEEEEvNT_6ParamsE,"a",@progbits
	.sectionflags	@""
	.align	4
.nv.constant0._ZN7cutlass13device_kernelIN5flash11enable_sm90INS1_16FlashAttnFwdSm90INS1_25CollectiveMainloopFwdSm90ILi2EN4cute5tupleIJNS5_1CILi1EEES8_S8_EEENS6_IJNS7_ILi192EEENS7_ILi128EEENS7_ILi96EEEEEELi96ENS_6half_tEfNS_4arch4Sm90ELb0ELb1ELb1ELb1ELb1ELb0ELb0ELb0ELb1ELb1ELb1ELb0EEENS1_21CollectiveEpilogueFwdINS6_IJSA_SC_SB_EEES9_SE_SG_Li384ELb1ELb1ELb1ELb0EEENS1_36VarlenDynamicPersistentTileSchedulerILi192ELi128ELi384ELi128ELb1ELb1ELb1ELb1ELb0ELb1EEEEEEEEEvNT_6ParamsE:
	.zero		3328


//--------------------- .nv.constant0._ZN7cutlass13device_kernelIN5flash11enable_sm90INS1_16FlashAttnFwdSm90INS1_25CollectiveMainloopFwdSm90ILi2EN4cute5tupleIJNS5_1CILi1EEES8_S8_EEENS6_IJNS7_ILi192EEENS7_ILi128EEENS7_ILi96EEEEEELi96ENS_6half_tEfNS_4arch4Sm90ELb0ELb1ELb1ELb1ELb1ELb1ELb0ELb0ELb1ELb1ELb1ELb0EEENS1_21CollectiveEpilogueFwdINS6_IJSA_SC_SB_EEES9_SE_SG_Li384ELb1ELb1ELb1ELb0EEENS1_36VarlenDynamicPersistentTileSchedulerILi192ELi128ELi384ELi128ELb1ELb1ELb1ELb1ELb0ELb1EEEEEEEEEvNT_6ParamsE --------------------------
	.section	.nv.constant0._ZN7cutlass13device_kernelIN5flash11enable_sm90INS1_16FlashAttnFwdSm90INS1_25CollectiveMainloopFwdSm90ILi2EN4cute5tupleIJNS5_1CILi1EEES8_S8_EEENS6_IJNS7_ILi192EEENS7_ILi128EEENS7_ILi96EEEEEELi96ENS_6half_tEfNS_4arch4Sm90ELb0ELb1ELb1ELb1ELb1ELb1ELb0ELb0ELb1ELb1ELb1ELb0EEENS1_21CollectiveEpilogueFwdINS6_IJSA_SC_SB_EEES9_SE_SG_Li384ELb1ELb1ELb1ELb0EEENS1_36VarlenDynamicPersistentTileSchedulerILi192ELi128ELi384ELi128ELb1ELb1ELb1ELb1ELb0ELb1EEEEEEEEEvNT_6ParamsE,"a",@progbits
	.sectionflags	@""
	.align	4
.nv.constant0._ZN7cutlass13device_kernelIN5flash11enable_sm90INS1_16FlashAttnFwdSm90INS1_25CollectiveMainloopFwdSm90ILi2EN4cute5tupleIJNS5_1CILi1EEES8_S8_EEENS6_IJNS7_ILi192EEENS7_ILi128EEENS7_ILi96EEEEEELi96ENS_6half_tEfNS_4arch4Sm90ELb0ELb1ELb1ELb1ELb1ELb1ELb0ELb0ELb1ELb1ELb1ELb0EEENS1_21CollectiveEpilogueFwdINS6_IJSA_SC_SB_EEES9_SE_SG_Li384ELb1ELb1ELb1ELb0EEENS1_36VarlenDynamicPersistentTileSchedulerILi192ELi128ELi384ELi128ELb1ELb1ELb1ELb1ELb0ELb1EEEEEEEEEvNT_6ParamsE:
	.zero		3328


//--------------------- .nv.constant0._ZN7cutlass13device_kernelIN5flash11enable_sm90INS1_16FlashAttnFwdSm90INS1_25CollectiveMainloopFwdSm90ILi2EN4cute5tupleIJNS5_1CILi1EEES8_S8_EEENS6_IJNS7_ILi192EEENS7_ILi128EEENS7_ILi96EEEEEELi96ENS_6half_tEfNS_4arch4Sm90ELb1ELb0ELb1ELb0ELb1ELb0ELb0ELb0ELb1ELb1ELb1ELb0EEENS1_21CollectiveEpilogueFwdINS6_IJSA_SC_SB_EEES9_SE_SG_Li384ELb0ELb1ELb1ELb0EEENS1_19SingleTileSchedulerILb0ELb1ELb1ELi192EEEEEEEEEvNT_6ParamsE --------------------------
	.section	.nv.constant0._ZN7cutlass13device_kernelIN5flash11enable_sm90INS1_16FlashAttnFwdSm90INS1_25CollectiveMainloopFwdSm90ILi2EN4cute5tupleIJNS5_1CILi1EEES8_S8_EEENS6_IJNS7_ILi192EEENS7_ILi128EEENS7_ILi96EEEEEELi96ENS_6half_tEfNS_4arch4Sm90ELb1ELb0ELb1ELb0ELb1ELb0ELb0ELb0ELb1ELb1ELb1ELb0EEENS1_21CollectiveEpilogueFwdINS6_IJSA_SC_SB_EEES9_SE_SG_Li384ELb0ELb1ELb1ELb0EEENS1_19SingleTileSchedulerILb0ELb1ELb1ELi192EEEEEEEEEvNT_6ParamsE,"a",@progbits
	.sectionflags	@""
	.align	4
.nv.constant0._ZN7cutlass13device_kernelIN5flash11enable_sm90INS1_16FlashAttnFwdSm90INS1_25CollectiveMainloopFwdSm90ILi2EN4cute5tupleIJNS5_1CILi1EEES8_S8_EEENS6_IJNS7_ILi192EEENS7_ILi128EEENS7_ILi96EEEEEELi96ENS_6half_tEfNS_4arch4Sm90ELb1ELb0ELb1ELb0ELb1ELb0ELb0ELb0ELb1ELb1ELb1ELb0EEENS1_21CollectiveEpilogueFwdINS6_IJSA_SC_SB_EEES9_SE_SG_Li384ELb0ELb1ELb1ELb0EEENS1_19SingleTileSchedulerILb0ELb1ELb1ELi192EEEEEEEEEvNT_6ParamsE:
	.zero		3200


//--------------------- .nv.constant0._ZN7cutlass13device_kernelIN5flash11enable_sm90INS1_16FlashAttnFwdSm90INS1_25CollectiveMainloopFwdSm90ILi2EN4cute5tupleIJNS5_1CILi1EEES8_S8_EEENS6_IJNS7_ILi192EEENS7_ILi128EEENS7_ILi96EEEEEELi96ENS_6half_tEfNS_4arch4Sm90ELb1ELb0ELb1ELb1ELb1ELb0ELb0ELb0ELb1ELb1ELb1ELb0EEENS1_21CollectiveEpilogueFwdINS6_IJSA_SC_SB_EEES9_SE_SG_Li384ELb1ELb1ELb1ELb0EEENS1_36VarlenDynamicPersistentTileSchedulerILi192ELi128ELi384ELi128ELb1ELb1ELb1ELb1ELb1ELb1EEEEEEEEEvNT_6ParamsE --------------------------
	.section	.nv.constant0._ZN7cutlass13device_kernelIN5flash11enable_sm90INS1_16FlashAttnFwdSm90INS1_25CollectiveMainloopFwdSm90ILi2EN4cute5tupleIJNS5_1CILi1EEES8_S8_EEENS6_IJNS7_ILi192EEENS7_ILi128EEENS7_ILi96EEEEEELi96ENS_6half_tEfNS_4arch4Sm90ELb1ELb0ELb1ELb1ELb1ELb0ELb0ELb0ELb1ELb1ELb1ELb0EEENS1_21CollectiveEpilogueFwdINS6_IJSA_SC_SB_EEES9_SE_SG_Li384ELb1ELb1ELb1ELb0EEENS1_36VarlenDynamicPersistentTileSchedulerILi192ELi128ELi384ELi128ELb1ELb1ELb1ELb1ELb1ELb1EEEEEEEEEvNT_6ParamsE,"a",@progbits
	.sectionflags	@""
	.align	4
.nv.constant0._ZN7cutlass13device_kernelIN5flash11enable_sm90INS1_16FlashAttnFwdSm90INS1_25CollectiveMainloopFwdSm90ILi2EN4cute5tupleIJNS5_1CILi1EEES8_S8_EEENS6_IJNS7_ILi192EEENS7_ILi128EEENS7_ILi96EEEEEELi96ENS_6half_tEfNS_4arch4Sm90ELb1ELb0ELb1ELb1ELb1ELb0ELb0ELb0ELb1ELb1ELb1ELb0EEENS1_21CollectiveEpilogueFwdINS6_IJSA_SC_SB_EEES9_SE_SG_Li384ELb1ELb1ELb1ELb0EEENS1_36VarlenDynamicPersistentTileSchedulerILi192ELi128ELi384ELi128ELb1ELb1ELb1ELb1ELb1ELb1EEEEEEEEEvNT_6ParamsE:
	.zero		3328


//--------------------- .nv.constant0._ZN7cutlass13device_kernelIN5flash11enable_sm90INS1_16FlashAttnFwdSm90INS1_25CollectiveMainloopFwdSm90ILi2EN4cute5tupleIJNS5_1CILi1EEES8_S8_EEENS6_IJNS7_ILi192EEENS7_ILi128EEENS7_ILi96EEEEEELi96ENS_6half_tEfNS_4arch4Sm90ELb1ELb0ELb1ELb1ELb1ELb1ELb0ELb0ELb1ELb1ELb1ELb0EEENS1_21CollectiveEpilogueFwdINS6_IJSA_SC_SB_EEES9_SE_SG_Li384ELb1ELb1ELb1ELb0EEENS1_36VarlenDynamicPersistentTileSchedulerILi192ELi128ELi384ELi128ELb1ELb1ELb1ELb1ELb1ELb1EEEEEEEEEvNT_6ParamsE --------------------------
	.section	.nv.constant0._ZN7cutlass13device_kernelIN5flash11enable_sm90INS1_16FlashAttnFwdSm90INS1_25CollectiveMainloopFwdSm90ILi2EN4cute5tupleIJNS5_1CILi1EEES8_S8_EEENS6_IJNS7_ILi192EEENS7_ILi128EEENS7_ILi96EEEEEELi96ENS_6half_tEfNS_4arch4Sm90ELb1ELb0ELb1ELb1ELb1ELb1ELb0ELb0ELb1ELb1ELb1ELb0EEENS1_21CollectiveEpilogueFwdINS6_IJSA_SC_SB_EEES9_SE_SG_Li384ELb1ELb1ELb1ELb0EEENS1_36VarlenDynamicPersistentTileSchedulerILi192ELi128ELi384ELi128ELb1ELb1ELb1ELb1ELb1ELb1EEEEEEEEEvNT_6ParamsE,"a",@progbits
	.sectionflags	@""
	.align	4
.nv.constant0._ZN7cutlass13device_kernelIN5flash11enable_sm90INS1_16FlashAttnFwdSm90INS1_25CollectiveMainloopFwdSm90ILi2EN4cute5tupleIJNS5_1CILi1EEES8_S8_EEENS6_IJNS7_ILi192EEENS7_ILi128EEENS7_ILi96EEEEEELi96ENS_6half_tEfNS_4arch4Sm90ELb1ELb0ELb1ELb1ELb1ELb1ELb0ELb0ELb1ELb1ELb1ELb0EEENS1_21CollectiveEpilogueFwdINS6_IJSA_SC_SB_EEES9_SE_SG_Li384ELb1ELb1ELb1ELb0EEENS1_36VarlenDynamicPersistentTileSchedulerILi192ELi128ELi384ELi128ELb1ELb1ELb1ELb1ELb1ELb1EEEEEEEEEvNT_6ParamsE:
	.zero		3328


//--------------------- SYMBOLS --------------------------

	.type		.nv.reservedSmem.offset0,@object
	.size		.nv.reservedSmem.offset0,0x4
	.type		__assertfail,@function
